// Copyright (c) 2024, Jay Shah, Ganesh Bikshandi, Ying Zhang, Vijay Thakkar, Pradeep Ramani, Tri Dao.
// Splitting the different template instantiations to different files to speed up compilation.
// This file is auto-generated. See "generate_kernels.py"

#include "flash_fwd_launch_template.h"

#ifndef FLASHATTENTION_DISABLE_HDIM256
template void run_mha_fwd_<90, cutlass::bfloat16_t, 256, 256, true, false, false, true>(Flash_fwd_params &params, cudaStream_t stream);
#endif


// ===== COMPILED SASS (sm_90a) =====

	.target	sm_90a

	.elftype	@"ET_EXEC"


//--------------------- .note.nv.tkinfo           --------------------------
	.section	.note.nv.tkinfo,"",@"SHT_NOTE"
	.sectionflags	@"SHF_NOTE_NV_TKINFO"
	.tkinfo
        /*0018*/ 	.word	0x00000002
        /*0030*/ 	.string	""
        /*0030*/ 	.string	"ptxas"
        /*0030*/ 	.string	"Cuda compilation tools, release 13.0, V13.0.88"
        /*0030*/ 	.string	"Build cuda_13.0.r13.0/compiler.36424714_0"
        /*0030*/ 	.string	"-arch sm_90a -m 64 "



//--------------------- .note.nv.cuinfo           --------------------------
	.section	.note.nv.cuinfo,"",@"SHT_NOTE"
	.sectionflags	@"SHF_NOTE_NV_CUINFO"
        /*0018*/ 	.short	0x0002
        /*001a*/ 	.short	0x005a
        /*001c*/ 	.short	0x0082
	.zero		2


//--------------------- .nv.info                  --------------------------
	.section	.nv.info,"",@"SHT_CUDA_INFO"
	.align	4


	//----- nvinfo : EIATTR_REGCOUNT
	.align		4
        /*0000*/ 	.byte	0x04, 0x2f
        /*0002*/ 	.short	(.L_23 - .L_22)
	.align		4
.L_22:
        /*0004*/ 	.word	index@(_ZN7cutlass13device_kernelIN5flash11enable_sm90INS1_16FlashAttnFwdSm90INS1_25CollectiveMainloopFwdSm90ILi2EN4cute5tupleIJNS5_1CILi1EEES8_S8_EEENS6_IJNS7_ILi128EEENS7_ILi80EEENS7_ILi256EEEEEELi256ENS_10bfloat16_tEfNS_4arch4Sm90ELb1ELb0ELb0ELb1ELb0ELb1ELb0ELb1ELb1ELb1ELb1ELb0EEENS1_21CollectiveEpilogueFwdINS6_IJSA_SC_SB_EEES9_SE_SG_Li256ELb1ELb1ELb1ELb0EEENS1_36VarlenDynamicPersistentTileSchedulerILi128ELi80ELi256ELi128ELb1ELb1ELb1ELb1ELb1ELb1EEEEEEEEEvNT_6ParamsE)
        /*0008*/ 	.word	0x000000a8


	//----- nvinfo : EIATTR_FRAME_SIZE
	.align		4
.L_23:
        /*000c*/ 	.byte	0x04, 0x11
        /*000e*/ 	.short	(.L_25 - .L_24)
	.align		4
.L_24:
        /*0010*/ 	.word	index@(_ZN7cutlass13device_kernelIN5flash11enable_sm90INS1_16FlashAttnFwdSm90INS1_25CollectiveMainloopFwdSm90ILi2EN4cute5tupleIJNS5_1CILi1EEES8_S8_EEENS6_IJNS7_ILi128EEENS7_ILi80EEENS7_ILi256EEEEEELi256ENS_10bfloat16_tEfNS_4arch4Sm90ELb1ELb0ELb0ELb1ELb0ELb1ELb0ELb1ELb1ELb1ELb1ELb0EEENS1_21CollectiveEpilogueFwdINS6_IJSA_SC_SB_EEES9_SE_SG_Li256ELb1ELb1ELb1ELb0EEENS1_36VarlenDynamicPersistentTileSchedulerILi128ELi80ELi256ELi128ELb1ELb1ELb1ELb1ELb1ELb1EEEEEEEEEvNT_6ParamsE)
        /*0014*/ 	.word	0x000000c8


	//----- nvinfo : EIATTR_REGCOUNT
	.align		4
.L_25:
        /*0018*/ 	.byte	0x04, 0x2f
        /*001a*/ 	.short	(.L_27 - .L_26)
	.align		4
.L_26:
        /*001c*/ 	.word	index@(_ZN7cutlass13device_kernelIN5flash11enable_sm90INS1_16FlashAttnFwdSm90INS1_25CollectiveMainloopFwdSm90ILi2EN4cute5tupleIJNS5_1CILi1EEES8_S8_EEENS6_IJNS7_ILi128EEENS7_ILi80EEENS7_ILi256EEEEEELi256ENS_10bfloat16_tEfNS_4arch4Sm90ELb1ELb0ELb0ELb1ELb0ELb0ELb0ELb1ELb1ELb1ELb1ELb0EEENS1_21CollectiveEpilogueFwdINS6_IJSA_SC_SB_EEES9_SE_SG_Li256ELb1ELb1ELb1ELb0EEENS1_36VarlenDynamicPersistentTileSchedulerILi128ELi80ELi256ELi128ELb1ELb1ELb1ELb1ELb1ELb1EEEEEEEEEvNT_6ParamsE)
        /*0020*/ 	.word	0x000000a8


	//----- nvinfo : EIATTR_FRAME_SIZE
	.align		4
.L_27:
        /*0024*/ 	.byte	0x04, 0x11
        /*0026*/ 	.short	(.L_29 - .L_28)
	.align		4
.L_28:
        /*0028*/ 	.word	index@(_ZN7cutlass13device_kernelIN5flash11enable_sm90INS1_16FlashAttnFwdSm90INS1_25CollectiveMainloopFwdSm90ILi2EN4cute5tupleIJNS5_1CILi1EEES8_S8_EEENS6_IJNS7_ILi128EEENS7_ILi80EEENS7_ILi256EEEEEELi256ENS_10bfloat16_tEfNS_4arch4Sm90ELb1ELb0ELb0ELb1ELb0ELb0ELb0ELb1ELb1ELb1ELb1ELb0EEENS1_21CollectiveEpilogueFwdINS6_IJSA_SC_SB_EEES9_SE_SG_Li256ELb1ELb1ELb1ELb0EEENS1_36VarlenDynamicPersistentTileSchedulerILi128ELi80ELi256ELi128ELb1ELb1ELb1ELb1ELb1ELb1EEEEEEEEEvNT_6ParamsE)
        /*002c*/ 	.word	0x00000070


	//----- nvinfo : EIATTR_REGCOUNT
	.align		4
.L_29:
        /*0030*/ 	.byte	0x04, 0x2f
        /*0032*/ 	.short	(.L_31 - .L_30)
	.align		4
.L_30:
        /*0034*/ 	.word	index@(_ZN7cutlass13device_kernelIN5flash11enable_sm90INS1_16FlashAttnFwdSm90INS1_25CollectiveMainloopFwdSm90ILi2EN4cute5tupleIJNS5_1CILi1EEES8_S8_EEENS6_IJNS7_ILi128EEENS7_ILi80EEENS7_ILi256EEEEEELi256ENS_10bfloat16_tEfNS_4arch4Sm90ELb1ELb0ELb0ELb0ELb0ELb0ELb0ELb1ELb1ELb1ELb1ELb0EEENS1_21CollectiveEpilogueFwdINS6_IJSA_SC_SB_EEES9_SE_SG_Li256ELb0ELb1ELb1ELb0EEENS1_19SingleTileSchedulerILb0ELb1ELb1ELi128EEEEEEEEEvNT_6ParamsE)
        /*0038*/ 	.word	0x000000a8


	//----- nvinfo : EIATTR_FRAME_SIZE
	.align		4
.L_31:
        /*003c*/ 	.byte	0x04, 0x11
        /*003e*/ 	.short	(.L_33 - .L_32)
	.align		4
.L_32:
        /*0040*/ 	.word	index@(_ZN7cutlass13device_kernelIN5flash11enable_sm90INS1_16FlashAttnFwdSm90INS1_25CollectiveMainloopFwdSm90ILi2EN4cute5tupleIJNS5_1CILi1EEES8_S8_EEENS6_IJNS7_ILi128EEENS7_ILi80EEENS7_ILi256EEEEEELi256ENS_10bfloat16_tEfNS_4arch4Sm90ELb1ELb0ELb0ELb0ELb0ELb0ELb0ELb1ELb1ELb1ELb1ELb0EEENS1_21CollectiveEpilogueFwdINS6_IJSA_SC_SB_EEES9_SE_SG_Li256ELb0ELb1ELb1ELb0EEENS1_19SingleTileSchedulerILb0ELb1ELb1ELi128EEEEEEEEEvNT_6ParamsE)
        /*0044*/ 	.word	0x00000018


	//----- nvinfo : EIATTR_REGCOUNT
	.align		4
.L_33:
        /*0048*/ 	.byte	0x04, 0x2f
        /*004a*/ 	.short	(.L_35 - .L_34)
	.align		4
.L_34:
        /*004c*/ 	.word	index@(_ZN7cutlass13device_kernelIN5flash11enable_sm90INS1_16FlashAttnFwdSm90INS1_25CollectiveMainloopFwdSm90ILi2EN4cute5tupleIJNS5_1CILi1EEES8_S8_EEENS6_IJNS7_ILi128EEENS7_ILi64EEENS7_ILi256EEEEEELi256ENS_10bfloat16_tEfNS_4arch4Sm90ELb0ELb1ELb0ELb1ELb0ELb1ELb0ELb1ELb1ELb1ELb1ELb0EEENS1_21CollectiveEpilogueFwdINS6_IJSA_SC_SB_EEES9_SE_SG_Li256ELb1ELb1ELb1ELb0EEENS1_36VarlenDynamicPersistentTileSchedulerILi128ELi64ELi256ELi128ELb1ELb1ELb1ELb1ELb0ELb1EEEEEEEEEvNT_6ParamsE)
        /*0050*/ 	.word	0x000000a8


	//----- nvinfo : EIATTR_FRAME_SIZE
	.align		4
.L_35:
        /*0054*/ 	.byte	0x04, 0x11
        /*0056*/ 	.short	(.L_37 - .L_36)
	.align		4
.L_36:
        /*0058*/ 	.word	index@(_ZN7cutlass13device_kernelIN5flash11enable_sm90INS1_16FlashAttnFwdSm90INS1_25CollectiveMainloopFwdSm90ILi2EN4cute5tupleIJNS5_1CILi1EEES8_S8_EEENS6_IJNS7_ILi128EEENS7_ILi64EEENS7_ILi256EEEEEELi256ENS_10bfloat16_tEfNS_4arch4Sm90ELb0ELb1ELb0ELb1ELb0ELb1ELb0ELb1ELb1ELb1ELb1ELb0EEENS1_21CollectiveEpilogueFwdINS6_IJSA_SC_SB_EEES9_SE_SG_Li256ELb1ELb1ELb1ELb0EEENS1_36VarlenDynamicPersistentTileSchedulerILi128ELi64ELi256ELi128ELb1ELb1ELb1ELb1ELb0ELb1EEEEEEEEEvNT_6ParamsE)
        /*005c*/ 	.word	0x000000a8


	//----- nvinfo : EIATTR_REGCOUNT
	.align		4
.L_37:
        /*0060*/ 	.byte	0x04, 0x2f
        /*0062*/ 	.short	(.L_39 - .L_38)
	.align		4
.L_38:
        /*0064*/ 	.word	index@(_ZN7cutlass13device_kernelIN5flash11enable_sm90INS1_16FlashAttnFwdSm90INS1_25CollectiveMainloopFwdSm90ILi2EN4cute5tupleIJNS5_1CILi1EEES8_S8_EEENS6_IJNS7_ILi128EEENS7_ILi64EEENS7_ILi256EEEEEELi256ENS_10bfloat16_tEfNS_4arch4Sm90ELb0ELb1ELb0ELb1ELb0ELb0ELb0ELb1ELb1ELb1ELb1ELb0EEENS1_21CollectiveEpilogueFwdINS6_IJSA_SC_SB_EEES9_SE_SG_Li256ELb1ELb1ELb1ELb0EEENS1_36VarlenDynamicPersistentTileSchedulerILi128ELi64ELi256ELi128ELb1ELb1ELb1ELb1ELb0ELb1EEEEEEEEEvNT_6ParamsE)
        /*0068*/ 	.word	0x000000a8


	//----- nvinfo : EIATTR_FRAME_SIZE
	.align		4
.L_39:
        /*006c*/ 	.byte	0x04, 0x11
        /*006e*/ 	.short	(.L_41 - .L_40)
	.align		4
.L_40:
        /*0070*/ 	.word	index@(_ZN7cutlass13device_kernelIN5flash11enable_sm90INS1_16FlashAttnFwdSm90INS1_25CollectiveMainloopFwdSm90ILi2EN4cute5tupleIJNS5_1CILi1EEES8_S8_EEENS6_IJNS7_ILi128EEENS7_ILi64EEENS7_ILi256EEEEEELi256ENS_10bfloat16_tEfNS_4arch4Sm90ELb0ELb1ELb0ELb1ELb0ELb0ELb0ELb1ELb1ELb1ELb1ELb0EEENS1_21CollectiveEpilogueFwdINS6_IJSA_SC_SB_EEES9_SE_SG_Li256ELb1ELb1ELb1ELb0EEENS1_36VarlenDynamicPersistentTileSchedulerILi128ELi64ELi256ELi128ELb1ELb1ELb1ELb1ELb0ELb1EEEEEEEEEvNT_6ParamsE)
        /*0074*/ 	.word	0x00000070


	//----- nvinfo : EIATTR_REGCOUNT
	.align		4
.L_41:
        /*0078*/ 	.byte	0x04, 0x2f
        /*007a*/ 	.short	(.L_43 - .L_42)
	.align		4
.L_42:
        /*007c*/ 	.word	index@(_ZN7cutlass13device_kernelIN5flash11enable_sm90INS1_16FlashAttnFwdSm90INS1_25CollectiveMainloopFwdSm90ILi2EN4cute5tupleIJNS5_1CILi1EEES8_S8_EEENS6_IJNS7_ILi128EEENS7_ILi64EEENS7_ILi256EEEEEELi256ENS_10bfloat16_tEfNS_4arch4Sm90ELb0ELb1ELb0ELb0ELb0ELb0ELb0ELb1ELb1ELb1ELb1ELb0EEENS1_21CollectiveEpilogueFwdINS6_IJSA_SC_SB_EEES9_SE_SG_Li256ELb0ELb1ELb1ELb0EEENS1_19SingleTileSchedulerILb0ELb1ELb1ELi128EEEEEEEEEvNT_6ParamsE)
        /*0080*/ 	.word	0x000000a8


	//----- nvinfo : EIATTR_FRAME_SIZE
	.align		4
.L_43:
        /*0084*/ 	.byte	0x04, 0x11
        /*0086*/ 	.short	(.L_45 - .L_44)
	.align		4
.L_44:
        /*0088*/ 	.word	index@(_ZN7cutlass13device_kernelIN5flash11enable_sm90INS1_16FlashAttnFwdSm90INS1_25CollectiveMainloopFwdSm90ILi2EN4cute5tupleIJNS5_1CILi1EEES8_S8_EEENS6_IJNS7_ILi128EEENS7_ILi64EEENS7_ILi256EEEEEELi256ENS_10bfloat16_tEfNS_4arch4Sm90ELb0ELb1ELb0ELb0ELb0ELb0ELb0ELb1ELb1ELb1ELb1ELb0EEENS1_21CollectiveEpilogueFwdINS6_IJSA_SC_SB_EEES9_SE_SG_Li256ELb0ELb1ELb1ELb0EEENS1_19SingleTileSchedulerILb0ELb1ELb1ELi128EEEEEEEEEvNT_6ParamsE)
        /*008c*/ 	.word	0x00000010


	//----- nvinfo : EIATTR_REGCOUNT
	.align		4
.L_45:
        /*0090*/ 	.byte	0x04, 0x2f
        /*0092*/ 	.short	(.L_47 - .L_46)
	.align		4
.L_46:
        /*0094*/ 	.word	index@(_ZN7cutlass13device_kernelIN5flash11enable_sm90INS1_16FlashAttnFwdSm90INS1_25CollectiveMainloopFwdSm90ILi2EN4cute5tupleIJNS5_1CILi1EEES8_S8_EEENS6_IJNS7_ILi128EEENS7_ILi80EEENS7_ILi256EEEEEELi256ENS_10bfloat16_tEfNS_4arch4Sm90ELb0ELb0ELb0ELb1ELb0ELb1ELb0ELb1ELb1ELb1ELb1ELb0EEENS1_21CollectiveEpilogueFwdINS6_IJSA_SC_SB_EEES9_SE_SG_Li256ELb1ELb1ELb1ELb0EEENS1_36VarlenDynamicPersistentTileSchedulerILi128ELi80ELi256ELi128ELb1ELb1ELb1ELb0ELb1ELb1EEEEEEEEEvNT_6ParamsE)
        /*0098*/ 	.word	0x000000a8


	//----- nvinfo : EIATTR_FRAME_SIZE
	.align		4
.L_47:
        /*009c*/ 	.byte	0x04, 0x11
        /*009e*/ 	.short	(.L_49 - .L_48)
	.align		4
.L_48:
        /*00a0*/ 	.word	index@(_ZN7cutlass13device_kernelIN5flash11enable_sm90INS1_16FlashAttnFwdSm90INS1_25CollectiveMainloopFwdSm90ILi2EN4cute5tupleIJNS5_1CILi1EEES8_S8_EEENS6_IJNS7_ILi128EEENS7_ILi80EEENS7_ILi256EEEEEELi256ENS_10bfloat16_tEfNS_4arch4Sm90ELb0ELb0ELb0ELb1ELb0ELb1ELb0ELb1ELb1ELb1ELb1ELb0EEENS1_21CollectiveEpilogueFwdINS6_IJSA_SC_SB_EEES9_SE_SG_Li256ELb1ELb1ELb1ELb0EEENS1_36VarlenDynamicPersistentTileSchedulerILi128ELi80ELi256ELi128ELb1ELb1ELb1ELb0ELb1ELb1EEEEEEEEEvNT_6ParamsE)
        /*00a4*/ 	.word	0x00000190


	//----- nvinfo : EIATTR_REGCOUNT
	.align		4
.L_49:
        /*00a8*/ 	.byte	0x04, 0x2f
        /*00aa*/ 	.short	(.L_51 - .L_50)
	.align		4
.L_50:
        /*00ac*/ 	.word	index@(_ZN7cutlass13device_kernelIN5flash11enable_sm90INS1_16FlashAttnFwdSm90INS1_25CollectiveMainloopFwdSm90ILi2EN4cute5tupleIJNS5_1CILi1EEES8_S8_EEENS6_IJNS7_ILi128EEENS7_ILi80EEENS7_ILi256EEEEEELi256ENS_10bfloat16_tEfNS_4arch4Sm90ELb0ELb0ELb0ELb1ELb0ELb0ELb0ELb1ELb1ELb1ELb1ELb0EEENS1_21CollectiveEpilogueFwdINS6_IJSA_SC_SB_EEES9_SE_SG_Li256ELb1ELb1ELb1ELb0EEENS1_36VarlenDynamicPersistentTileSchedulerILi128ELi80ELi256ELi128ELb1ELb1ELb1ELb0ELb1ELb1EEEEEEEEEvNT_6ParamsE)
        /*00b0*/ 	.word	0x000000a8


	//----- nvinfo : EIATTR_FRAME_SIZE
	.align		4
.L_51:
        /*00b4*/ 	.byte	0x04, 0x11
        /*00b6*/ 	.short	(.L_53 - .L_52)
	.align		4
.L_52:
        /*00b8*/ 	.word	index@(_ZN7cutlass13device_kernelIN5flash11enable_sm90INS1_16FlashAttnFwdSm90INS1_25CollectiveMainloopFwdSm90ILi2EN4cute5tupleIJNS5_1CILi1EEES8_S8_EEENS6_IJNS7_ILi128EEENS7_ILi80EEENS7_ILi256EEEEEELi256ENS_10bfloat16_tEfNS_4arch4Sm90ELb0ELb0ELb0ELb1ELb0ELb0ELb0ELb1ELb1ELb1ELb1ELb0EEENS1_21CollectiveEpilogueFwdINS6_IJSA_SC_SB_EEES9_SE_SG_Li256ELb1ELb1ELb1ELb0EEENS1_36VarlenDynamicPersistentTileSchedulerILi128ELi80ELi256ELi128ELb1ELb1ELb1ELb0ELb1ELb1EEEEEEEEEvNT_6ParamsE)
        /*00bc*/ 	.word	0x00000078


	//----- nvinfo : EIATTR_REGCOUNT
	.align		4
.L_53:
        /*00c0*/ 	.byte	0x04, 0x2f
        /*00c2*/ 	.short	(.L_55 - .L_54)
	.align		4
.L_54:
        /*00c4*/ 	.word	index@(_ZN7cutlass13device_kernelIN5flash11enable_sm90INS1_16FlashAttnFwdSm90INS1_25CollectiveMainloopFwdSm90ILi2EN4cute5tupleIJNS5_1CILi1EEES8_S8_EEENS6_IJNS7_ILi128EEENS7_ILi80EEENS7_ILi256EEEEEELi256ENS_10bfloat16_tEfNS_4arch4Sm90ELb0ELb0ELb0ELb0ELb0ELb0ELb0ELb1ELb1ELb1ELb1ELb0EEENS1_21CollectiveEpilogueFwdINS6_IJSA_SC_SB_EEES9_SE_SG_Li256ELb0ELb1ELb1ELb0EEENS1_19SingleTileSchedulerILb0ELb1ELb1ELi128EEEEEEEEEvNT_6ParamsE)
        /*00c8*/ 	.word	0x000000a8


	//----- nvinfo : EIATTR_FRAME_SIZE
	.align		4
.L_55:
        /*00cc*/ 	.byte	0x04, 0x11
        /*00ce*/ 	.short	(.L_57 - .L_56)
	.align		4
.L_56:
        /*00d0*/ 	.word	index@(_ZN7cutlass13device_kernelIN5flash11enable_sm90INS1_16FlashAttnFwdSm90INS1_25CollectiveMainloopFwdSm90ILi2EN4cute5tupleIJNS5_1CILi1EEES8_S8_EEENS6_IJNS7_ILi128EEENS7_ILi80EEENS7_ILi256EEEEEELi256ENS_10bfloat16_tEfNS_4arch4Sm90ELb0ELb0ELb0ELb0ELb0ELb0ELb0ELb1ELb1ELb1ELb1ELb0EEENS1_21CollectiveEpilogueFwdINS6_IJSA_SC_SB_EEES9_SE_SG_Li256ELb0ELb1ELb1ELb0EEENS1_19SingleTileSchedulerILb0ELb1ELb1ELi128EEEEEEEEEvNT_6ParamsE)
        /*00d4*/ 	.word	0x00000018


	//----- nvinfo : EIATTR_MIN_STACK_SIZE
	.align		4
.L_57:
        /*00d8*/ 	.byte	0x04, 0x12
        /*00da*/ 	.short	(.L_59 - .L_58)
	.align		4
.L_58:
        /*00dc*/ 	.word	index@(_ZN7cutlass13device_kernelIN5flash11enable_sm90INS1_16FlashAttnFwdSm90INS1_25CollectiveMainloopFwdSm90ILi2EN4cute5tupleIJNS5_1CILi1EEES8_S8_EEENS6_IJNS7_ILi128EEENS7_ILi80EEENS7_ILi256EEEEEELi256ENS_10bfloat16_tEfNS_4arch4Sm90ELb0ELb0ELb0ELb0ELb0ELb0ELb0ELb1ELb1ELb1ELb1ELb0EEENS1_21CollectiveEpilogueFwdINS6_IJSA_SC_SB_EEES9_SE_SG_Li256ELb0ELb1ELb1ELb0EEENS1_19SingleTileSchedulerILb0ELb1ELb1ELi128EEEEEEEEEvNT_6ParamsE)
        /*00e0*/ 	.word	0x00000018


	//----- nvinfo : EIATTR_MIN_STACK_SIZE
	.align		4
.L_59:
        /*00e4*/ 	.byte	0x04, 0x12
        /*00e6*/ 	.short	(.L_61 - .L_60)
	.align		4
.L_60:
        /*00e8*/ 	.word	index@(_ZN7cutlass13device_kernelIN5flash11enable_sm90INS1_16FlashAttnFwdSm90INS1_25CollectiveMainloopFwdSm90ILi2EN4cute5tupleIJNS5_1CILi1EEES8_S8_EEENS6_IJNS7_ILi128EEENS7_ILi80EEENS7_ILi256EEEEEELi256ENS_10bfloat16_tEfNS_4arch4Sm90ELb0ELb0ELb0ELb1ELb0ELb0ELb0ELb1ELb1ELb1ELb1ELb0EEENS1_21CollectiveEpilogueFwdINS6_IJSA_SC_SB_EEES9_SE_SG_Li256ELb1ELb1ELb1ELb0EEENS1_36VarlenDynamicPersistentTileSchedulerILi128ELi80ELi256ELi128ELb1ELb1ELb1ELb0ELb1ELb1EEEEEEEEEvNT_6ParamsE)
        /*00ec*/ 	.word	0x00000078


	//----- nvinfo : EIATTR_MIN_STACK_SIZE
	.align		4
.L_61:
        /*00f0*/ 	.byte	0x04, 0x12
        /*00f2*/ 	.short	(.L_63 - .L_62)
	.align		4
.L_62:
        /*00f4*/ 	.word	index@(_ZN7cutlass13device_kernelIN5flash11enable_sm90INS1_16FlashAttnFwdSm90INS1_25CollectiveMainloopFwdSm90ILi2EN4cute5tupleIJNS5_1CILi1EEES8_S8_EEENS6_IJNS7_ILi128EEENS7_ILi80EEENS7_ILi256EEEEEELi256ENS_10bfloat16_tEfNS_4arch4Sm90ELb0ELb0ELb0ELb1ELb0ELb1ELb0ELb1ELb1ELb1ELb1ELb0EEENS1_21CollectiveEpilogueFwdINS6_IJSA_SC_SB_EEES9_SE_SG_Li256ELb1ELb1ELb1ELb0EEENS1_36VarlenDynamicPersistentTileSchedulerILi128ELi80ELi256ELi128ELb1ELb1ELb1ELb0ELb1ELb1EEEEEEEEEvNT_6ParamsE)
        /*00f8*/ 	.word	0x00000190


	//----- nvinfo : EIATTR_MIN_STACK_SIZE
	.align		4
.L_63:
        /*00fc*/ 	.byte	0x04, 0x12
        /*00fe*/ 	.short	(.L_65 - .L_64)
	.align		4
.L_64:
        /*0100*/ 	.word	index@(_ZN7cutlass13device_kernelIN5flash11enable_sm90INS1_16FlashAttnFwdSm90INS1_25CollectiveMainloopFwdSm90ILi2EN4cute5tupleIJNS5_1CILi1EEES8_S8_EEENS6_IJNS7_ILi128EEENS7_ILi64EEENS7_ILi256EEEEEELi256ENS_10bfloat16_tEfNS_4arch4Sm90ELb0ELb1ELb0ELb0ELb0ELb0ELb0ELb1ELb1ELb1ELb1ELb0EEENS1_21CollectiveEpilogueFwdINS6_IJSA_SC_SB_EEES9_SE_SG_Li256ELb0ELb1ELb1ELb0EEENS1_19SingleTileSchedulerILb0ELb1ELb1ELi128EEEEEEEEEvNT_6ParamsE)
        /*0104*/ 	.word	0x00000010


	//----- nvinfo : EIATTR_MIN_STACK_SIZE
	.align		4
.L_65:
        /*0108*/ 	.byte	0x04, 0x12
        /*010a*/ 	.short	(.L_67 - .L_66)
	.align		4
.L_66:
        /*010c*/ 	.word	index@(_ZN7cutlass13device_kernelIN5flash11enable_sm90INS1_16FlashAttnFwdSm90INS1_25CollectiveMainloopFwdSm90ILi2EN4cute5tupleIJNS5_1CILi1EEES8_S8_EEENS6_IJNS7_ILi128EEENS7_ILi64EEENS7_ILi256EEEEEELi256ENS_10bfloat16_tEfNS_4arch4Sm90ELb0ELb1ELb0ELb1ELb0ELb0ELb0ELb1ELb1ELb1ELb1ELb0EEENS1_21CollectiveEpilogueFwdINS6_IJSA_SC_SB_EEES9_SE_SG_Li256ELb1ELb1ELb1ELb0EEENS1_36VarlenDynamicPersistentTileSchedulerILi128ELi64ELi256ELi128ELb1ELb1ELb1ELb1ELb0ELb1EEEEEEEEEvNT_6ParamsE)
        /*0110*/ 	.word	0x00000070


	//----- nvinfo : EIATTR_MIN_STACK_SIZE
	.align		4
.L_67:
        /*0114*/ 	.byte	0x04, 0x12
        /*0116*/ 	.short	(.L_69 - .L_68)
	.align		4
.L_68:
        /*0118*/ 	.word	index@(_ZN7cutlass13device_kernelIN5flash11enable_sm90INS1_16FlashAttnFwdSm90INS1_25CollectiveMainloopFwdSm90ILi2EN4cute5tupleIJNS5_1CILi1EEES8_S8_EEENS6_IJNS7_ILi128EEENS7_ILi64EEENS7_ILi256EEEEEELi256ENS_10bfloat16_tEfNS_4arch4Sm90ELb0ELb1ELb0ELb1ELb0ELb1ELb0ELb1ELb1ELb1ELb1ELb0EEENS1_21CollectiveEpilogueFwdINS6_IJSA_SC_SB_EEES9_SE_SG_Li256ELb1ELb1ELb1ELb0EEENS1_36VarlenDynamicPersistentTileSchedulerILi128ELi64ELi256ELi128ELb1ELb1ELb1ELb1ELb0ELb1EEEEEEEEEvNT_6ParamsE)
        /*011c*/ 	.word	0x000000a8


	//----- nvinfo : EIATTR_MIN_STACK_SIZE
	.align		4
.L_69:
        /*0120*/ 	.byte	0x04, 0x12
        /*0122*/ 	.short	(.L_71 - .L_70)
	.align		4
.L_70:
        /*0124*/ 	.word	index@(_ZN7cutlass13device_kernelIN5flash11enable_sm90INS1_16FlashAttnFwdSm90INS1_25CollectiveMainloopFwdSm90ILi2EN4cute5tupleIJNS5_1CILi1EEES8_S8_EEENS6_IJNS7_ILi128EEENS7_ILi80EEENS7_ILi256EEEEEELi256ENS_10bfloat16_tEfNS_4arch4Sm90ELb1ELb0ELb0ELb0ELb0ELb0ELb0ELb1ELb1ELb1ELb1ELb0EEENS1_21CollectiveEpilogueFwdINS6_IJSA_SC_SB_EEES9_SE_SG_Li256ELb0ELb1ELb1ELb0EEENS1_19SingleTileSchedulerILb0ELb1ELb1ELi128EEEEEEEEEvNT_6ParamsE)
        /*0128*/ 	.word	0x00000018


	//----- nvinfo : EIATTR_MIN_STACK_SIZE
	.align		4
.L_71:
        /*012c*/ 	.byte	0x04, 0x12
        /*012e*/ 	.short	(.L_73 - .L_72)
	.align		4
.L_72:
        /*0130*/ 	.word	index@(_ZN7cutlass13device_kernelIN5flash11enable_sm90INS1_16FlashAttnFwdSm90INS1_25CollectiveMainloopFwdSm90ILi2EN4cute5tupleIJNS5_1CILi1EEES8_S8_EEENS6_IJNS7_ILi128EEENS7_ILi80EEENS7_ILi256EEEEEELi256ENS_10bfloat16_tEfNS_4arch4Sm90ELb1ELb0ELb0ELb1ELb0ELb0ELb0ELb1ELb1ELb1ELb1ELb0EEENS1_21CollectiveEpilogueFwdINS6_IJSA_SC_SB_EEES9_SE_SG_Li256ELb1ELb1ELb1ELb0EEENS1_36VarlenDynamicPersistentTileSchedulerILi128ELi80ELi256ELi128ELb1ELb1ELb1ELb1ELb1ELb1EEEEEEEEEvNT_6ParamsE)
        /*0134*/ 	.word	0x00000070


	//----- nvinfo : EIATTR_MIN_STACK_SIZE
	.align		4
.L_73:
        /*0138*/ 	.byte	0x04, 0x12
        /*013a*/ 	.short	(.L_75 - .L_74)
	.align		4
.L_74:
        /*013c*/ 	.word	index@(_ZN7cutlass13device_kernelIN5flash11enable_sm90INS1_16FlashAttnFwdSm90INS1_25CollectiveMainloopFwdSm90ILi2EN4cute5tupleIJNS5_1CILi1EEES8_S8_EEENS6_IJNS7_ILi128EEENS7_ILi80EEENS7_ILi256EEEEEELi256ENS_10bfloat16_tEfNS_4arch4Sm90ELb1ELb0ELb0ELb1ELb0ELb1ELb0ELb1ELb1ELb1ELb1ELb0EEENS1_21CollectiveEpilogueFwdINS6_IJSA_SC_SB_EEES9_SE_SG_Li256ELb1ELb1ELb1ELb0EEENS1_36VarlenDynamicPersistentTileSchedulerILi128ELi80ELi256ELi128ELb1ELb1ELb1ELb1ELb1ELb1EEEEEEEEEvNT_6ParamsE)
        /*0140*/ 	.word	0x000000c8
.L_75:


//--------------------- .nv.compat                --------------------------
	.section	.nv.compat,"",@"SHT_CUDA_COMPAT_INFO"
	.align	4
        /*0000*/ 	.byte	0x02, 0x09, 0x01, 0x00, 0x02, 0x02, 0x04, 0x00, 0x02, 0x05, 0x05, 0x00, 0x03, 0x07, 0x01, 0x01
        /*0010*/ 	.byte	0x02, 0x03, 0x01, 0x00, 0x02, 0x06, 0x01, 0x00, 0x04, 0x0b, 0x08, 0x00, 0x00, 0x00, 0x00, 0x00
        /*0020*/ 	.byte	0x00, 0x00, 0x00, 0x00


//--------------------- .nv.info._ZN7cutlass13device_kernelIN5flash11enable_sm90INS1_16FlashAttnFwdSm90INS1_25CollectiveMainloopFwdSm90ILi2EN4cute5tupleIJNS5_1CILi1EEES8_S8_EEENS6_IJNS7_ILi128EEENS7_ILi80EEENS7_ILi256EEEEEELi256ENS_10bfloat16_tEfNS_4arch4Sm90ELb0ELb0ELb0ELb0ELb0ELb0ELb0ELb1ELb1ELb1ELb1ELb0EEENS1_21CollectiveEpilogueFwdINS6_IJSA_SC_SB_EEES9_SE_SG_Li256ELb0ELb1ELb1ELb0EEENS1_19SingleTileSchedulerILb0ELb1ELb1ELi128EEEEEEEEEvNT_6ParamsE --------------------------
	.section	.nv.info._ZN7cutlass13device_kernelIN5flash11enable_sm90INS1_16FlashAttnFwdSm90INS1_25CollectiveMainloopFwdSm90ILi2EN4cute5tupleIJNS5_1CILi1EEES8_S8_EEENS6_IJNS7_ILi128EEENS7_ILi80EEENS7_ILi256EEEEEELi256ENS_10bfloat16_tEfNS_4arch4Sm90ELb0ELb0ELb0ELb0ELb0ELb0ELb0ELb1ELb1ELb1ELb1ELb0EEENS1_21CollectiveEpilogueFwdINS6_IJSA_SC_SB_EEES9_SE_SG_Li256ELb0ELb1ELb1ELb0EEENS1_19SingleTileSchedulerILb0ELb1ELb1ELi128EEEEEEEEEvNT_6ParamsE,"",@"SHT_CUDA_INFO"
	.sectionflags	@""
	.align	4


	//----- nvinfo : EIATTR_CUDA_API_VERSION
	.align		4
        /*0000*/ 	.byte	0x04, 0x37
        /*0002*/ 	.short	(.L_77 - .L_76)
.L_76:
        /*0004*/ 	.word	0x00000082


	//----- nvinfo : EIATTR_KPARAM_INFO
	.align		4
.L_77:
        /*0008*/ 	.byte	0x04, 0x17
        /*000a*/ 	.short	(.L_79 - .L_78)
.L_78:
        /*000c*/ 	.word	0x00000000
        /*0010*/ 	.short	0x0000
        /*0012*/ 	.short	0x0070
        /*0014*/ 	.byte	0x00, 0xf0, 0x01, 0x28


	//----- nvinfo : EIATTR_SPARSE_MMA_MASK
	.align		4
.L_79:
        /*0018*/ 	.byte	0x03, 0x50
        /*001a*/ 	.short	0x0000


	//----- nvinfo : EIATTR_MAXREG_COUNT
	.align		4
        /*001c*/ 	.byte	0x03, 0x1b
        /*001e*/ 	.short	0x00a8


	//----- nvinfo : EIATTR_NUM_BARRIERS
	.align		4
        /*0020*/ 	.byte	0x02, 0x4c
        /*0022*/ 	.byte	0x09
	.zero		1


	//----- nvinfo : EIATTR_EXTERNS
	.align		4
        /*0024*/ 	.byte	0x04, 0x0f
        /*0026*/ 	.short	(.L_81 - .L_80)


	//   ....[0]....
	.align		4
.L_80:
        /*0028*/ 	.word	index@(__assertfail)


	//----- nvinfo : EIATTR_ANNOTATIONS
	.align		4
.L_81:
        /*002c*/ 	.byte	0x04, 0x55
        /*002e*/ 	.short	(.L_83 - .L_82)


	//   ....[0]....
.L_82:
        /*0030*/ 	.word	0x00000001
        /*0034*/ 	.byte	0x30, 0x09, 0x00, 0x00, 0x01, 0x00, 0x00, 0x00, 0x10, 0x14, 0x00, 0x00, 0x01, 0x00, 0x00, 0x00
        /* <DEDUP_REMOVED lines=9> */
        /*00d4*/ 	.byte	0x50, 0x05, 0x01, 0x00, 0x01, 0x00, 0x00, 0x00, 0x00, 0x0c, 0x01, 0x00


	//----- nvinfo : EIATTR_MERCURY_ISA_VERSION
	.align		4
.L_83:
        /*00e0*/ 	.byte	0x03, 0x5f
        /*00e2*/ 	.short	0x0101


	//----- nvinfo : EIATTR_INT_WARP_WIDE_INSTR_OFFSETS
	.align		4
        /*00e4*/ 	.byte	0x04, 0x31
        /*00e6*/ 	.short	(.L_85 - .L_84)


	//   ....[0]....
.L_84:
        /*00e8*/ 	.word	0x00000120


	//   ....[1]....
        /*00ec*/ 	.word	0x00000160


	//   ....[2]....
        /*00f0*/ 	.word	0x00000220


	//----- nvinfo : EIATTR_COOP_GROUP_MASK_REGIDS
	.align		4
.L_85:
        /*00f4*/ 	.byte	0x04, 0x29
        /*00f6*/ 	.short	(.L_87 - .L_86)


	//   ....[0]....
.L_86:
        /*00f8*/ 	.word	0xffffffff


	//   ....[1]....
        /*00fc*/ 	.word	0xffffffff


	//   ....[2]....
        /*0100*/ 	.word	0xffffffff


	//   ....[3]....
        /*0104*/ 	.word	0xffffffff


	//   ....[4]....
        /*0108*/ 	.word	0xffffffff


	//   ....[5]....
        /*010c*/ 	.word	0xffffffff


	//   ....[6]....
        /*0110*/ 	.word	0xffffffff


	//   ....[7]....
        /*0114*/ 	.word	0xffffffff


	//   ....[8]....
        /*0118*/ 	.word	0xffffffff


	//   ....[9]....
        /*011c*/ 	.word	0xffffffff


	//   ....[10]....
        /*0120*/ 	.word	0xffffffff


	//   ....[11]....
        /*0124*/ 	.word	0xffffffff


	//   ....[12]....
        /*0128*/ 	.word	0xffffffff


	//   ....[13]....
        /*012c*/ 	.word	0xffffffff


	//   ....[14]....
        /*0130*/ 	.word	0xffffffff


	//   ....[15]....
        /*0134*/ 	.word	0xffffffff


	//   ....[16]....
        /*0138*/ 	.word	0xffffffff


	//   ....[17]....
        /*013c*/ 	.word	0xffffffff


	//   ....[18]....
        /*0140*/ 	.word	0xffffffff


	//   ....[19]....
        /*0144*/ 	.word	0xffffffff


	//   ....[20]....
        /*0148*/ 	.word	0xffffffff


	//   ....[21]....
        /*014c*/ 	.word	0xffffffff


	//   ....[22]....
        /*0150*/ 	.word	0xffffffff


	//   ....[23]....
        /*0154*/ 	.word	0xffffffff


	//   ....[24]....
        /*0158*/ 	.word	0xffffffff


	//   ....[25]....
        /*015c*/ 	.word	0xffffffff


	//   ....[26]....
        /*0160*/ 	.word	0xffffffff


	//   ....[27]....
        /*0164*/ 	.word	0xffffffff


	//   ....[28]....
        /*0168*/ 	.word	0xffffffff


	//   ....[29]....
        /*016c*/ 	.word	0xffffffff


	//   ....[30]....
        /*0170*/ 	.word	0xffffffff


	//   ....[31]....
        /*0174*/ 	.word	0xffffffff


	//   ....[32]....
        /*0178*/ 	.word	0xffffffff


	//   ....[33]....
        /*017c*/ 	.word	0xffffffff


	//   ....[34]....
        /*0180*/ 	.word	0xffffffff


	//   ....[35]....
        /*0184*/ 	.word	0xffffffff


	//   ....[36]....
        /*0188*/ 	.word	0xffffffff


	//   ....[37]....
        /*018c*/ 	.word	0xffffffff


	//   ....[38]....
        /*0190*/ 	.word	0xffffffff


	//   ....[39]....
        /*0194*/ 	.word	0xffffffff


	//   ....[40]....
        /*0198*/ 	.word	0xffffffff


	//   ....[41]....
        /*019c*/ 	.word	0xffffffff


	//   ....[42]....
        /*01a0*/ 	.word	0xffffffff


	//   ....[43]....
        /*01a4*/ 	.word	0xffffffff


	//   ....[44]....
        /*01a8*/ 	.word	0xffffffff


	//   ....[45]....
        /*01ac*/ 	.word	0xffffffff


	//   ....[46]....
        /*01b0*/ 	.word	0xffffffff


	//   ....[47]....
        /*01b4*/ 	.word	0x0500000f


	//   ....[48]....
        /*01b8*/ 	.word	0x0500000f


	//   ....[49]....
        /*01bc*/ 	.word	0x0500000f


	//   ....[50]....
        /*01c0*/ 	.word	0x0500000f


	//   ....[51]....
        /*01c4*/ 	.word	0x0500000f


	//   ....[52]....
        /*01c8*/ 	.word	0x0500000f


	//   ....[53]....
        /*01cc*/ 	.word	0x0500000f


	//   ....[54]....
        /*01d0*/ 	.word	0x0500000f


	//   ....[55]....
        /*01d4*/ 	.word	0x0500000f


	//   ....[56]....
        /*01d8*/ 	.word	0x0500000f


	//   ....[57]....
        /*01dc*/ 	.word	0x0500000f


	//   ....[58]....
        /*01e0*/ 	.word	0x0500000f


	//   ....[59]....
        /*01e4*/ 	.word	0x0500000f


	//   ....[60]....
        /*01e8*/ 	.word	0x0500000f


	//   ....[61]....
        /*01ec*/ 	.word	0x0500000f


	//   ....[62]....
        /*01f0*/ 	.word	0x0500000f


	//   ....[63]....
        /*01f4*/ 	.word	0x0500000f


	//   ....[64]....
        /*01f8*/ 	.word	0x0500000f


	//----- nvinfo : EIATTR_COOP_GROUP_INSTR_OFFSETS
	.align		4
.L_87:
        /*01fc*/ 	.byte	0x04, 0x28
        /*01fe*/ 	.short	(.L_89 - .L_88)


	//   ....[0]....
.L_88:
        /*0200*/ 	.word	0x00000060


	//   ....[1]....
        /*0204*/ 	.word	0x00000130


	//   ....[2]....
        /*0208*/ 	.word	0x00000230


	//   ....[3]....
        /*020c*/ 	.word	0x000003a0


	//   ....[4]....
        /*0210*/ 	.word	0x00000500


	//   ....[5]....
        /*0214*/ 	.word	0x00000620


	//   ....[6]....
        /*0218*/ 	.word	0x00000780


	//   ....[7]....
        /*021c*/ 	.word	0x00001230


	//   ....[8]....
        /*0220*/ 	.word	0x00004020


	//   ....[9]....
        /*0224*/ 	.word	0x00004040


	//   ....[10]....
        /*0228*/ 	.word	0x00004410


	//   ....[11]....
        /*022c*/ 	.word	0x000044a0


	//   ....[12]....
        /*0230*/ 	.word	0x00007f80


	//   ....[13]....
        /*0234*/ 	.word	0x00007fb0


	//   ....[14]....
        /*0238*/ 	.word	0x00008410


	//   ....[15]....
        /*023c*/ 	.word	0x00008460


	//   ....[16]....
        /*0240*/ 	.word	0x000095b0


	//   ....[17]....
        /*0244*/ 	.word	0x000095d0


	//   ....[18]....
        /*0248*/ 	.word	0x00009660


	//   ....[19]....
        /*024c*/ 	.word	0x000096a0


	//   ....[20]....
        /*0250*/ 	.word	0x0000a890


	//   ....[21]....
        /*0254*/ 	.word	0x0000a8e0


	//   ....[22]....
        /*0258*/ 	.word	0x0000a920


	//   ....[23]....
        /*025c*/ 	.word	0x0000a950


	//   ....[24]....
        /*0260*/ 	.word	0x0000a990


	//   ....[25]....
        /*0264*/ 	.word	0x0000a9b0


	//   ....[26]....
        /*0268*/ 	.word	0x0000b630


	//   ....[27]....
        /*026c*/ 	.word	0x0000b640


	//   ....[28]....
        /*0270*/ 	.word	0x0000c670


	//   ....[29]....
        /*0274*/ 	.word	0x0000d080


	//   ....[30]....
        /*0278*/ 	.word	0x0000db00


	//   ....[31]....
        /*027c*/ 	.word	0x0000db10


	//   ....[32]....
        /*0280*/ 	.word	0x0000db20


	//   ....[33]....
        /*0284*/ 	.word	0x0000db40


	//   ....[34]....
        /*0288*/ 	.word	0x0000dc10


	//   ....[35]....
        /*028c*/ 	.word	0x0000dc30


	//   ....[36]....
        /*0290*/ 	.word	0x0000dcb0


	//   ....[37]....
        /*0294*/ 	.word	0x0000dcd0


	//   ....[38]....
        /*0298*/ 	.word	0x0000dd50


	//   ....[39]....
        /*029c*/ 	.word	0x0000dd70


	//   ....[40]....
        /*02a0*/ 	.word	0x0000ddf0


	//   ....[41]....
        /*02a4*/ 	.word	0x0000de10


	//   ....[42]....
        /*02a8*/ 	.word	0x0000de90


	//   ....[43]....
        /*02ac*/ 	.word	0x0000deb0


	//   ....[44]....
        /*02b0*/ 	.word	0x0000df30


	//   ....[45]....
        /*02b4*/ 	.word	0x0000df40


	//   ....[46]....
        /*02b8*/ 	.word	0x00010b90


	//   ....[47]....
        /*02bc*/ 	.word	0x00011050


	//   ....[48]....
        /*02c0*/ 	.word	0x000111d0


	//   ....[49]....
        /*02c4*/ 	.word	0x00011220


	//   ....[50]....
        /*02c8*/ 	.word	0x00011390


	//   ....[51]....
        /*02cc*/ 	.word	0x00011400


	//   ....[52]....
        /*02d0*/ 	.word	0x00011500


	//   ....[53]....
        /*02d4*/ 	.word	0x00011570


	//   ....[54]....
        /*02d8*/ 	.word	0x00011670


	//   ....[55]....
        /*02dc*/ 	.word	0x000116e0


	//   ....[56]....
        /*02e0*/ 	.word	0x000117e0


	//   ....[57]....
        /*02e4*/ 	.word	0x00011850


	//   ....[58]....
        /*02e8*/ 	.word	0x00011950


	//   ....[59]....
        /*02ec*/ 	.word	0x000119c0


	//   ....[60]....
        /*02f0*/ 	.word	0x00011ac0


	//   ....[61]....
        /*02f4*/ 	.word	0x00011b20


	//   ....[62]....
        /*02f8*/ 	.word	0x00011c10


	//   ....[63]....
        /*02fc*/ 	.word	0x00011c60


	//   ....[64]....
        /*0300*/ 	.word	0x00012060


	//----- nvinfo : EIATTR_REG_RECONFIG
	.align		4
.L_89:
        /*0304*/ 	.byte	0x01, 0x54
	.zero		2


	//----- nvinfo : EIATTR_SYSCALL_OFFSETS
	.align		4
        /*0308*/ 	.byte	0x04, 0x46
        /*030a*/ 	.short	(.L_91 - .L_90)


	//   ....[0]....
.L_90:
        /*030c*/ 	.word	0x00001400


	//   ....[1]....
        /*0310*/ 	.word	0x0000cd00


	//   ....[2]....
        /*0314*/ 	.word	0x0000ce40


	//   ....[3]....
        /*0318*/ 	.word	0x0000cf30


	//   ....[4]....
        /*031c*/ 	.word	0x0000d6e0


	//----- nvinfo : EIATTR_MBARRIER_INSTR_OFFSETS
	.align		4
.L_91:
        /*0320*/ 	.byte	0x04, 0x39
        /*0322*/ 	.short	(.L_93 - .L_92)


	//   ....[0]....
.L_92:
        /*0324*/ 	.word	0x00000250
        /*0328*/ 	.word	0x000000ff
        /*032c*/ 	.word	0x00038800
        /*0330*/ 	.short	0x0100
        /*0332*/ 	.byte	0x08
	.zero		1


	//   ....[1]....
        /*0334*/ 	.word	0x00000260
        /*0338*/ 	.word	0x000000ff
        /*033c*/ 	.word	0x00038820
        /*0340*/ 	.short	0x0100
        /*0342*/ 	.byte	0x08
	.zero		1


	//   ....[2]....
        /*0344*/ 	.word	0x00000350
        /*0348*/ 	.word	0x000000ff
        /*034c*/ 	.word	0x00038830
        /*0350*/ 	.short	0x0100
        /*0352*/ 	.byte	0x08
	.zero		1


	//   ....[3]....
        /*0354*/ 	.word	0x00000360
        /*0358*/ 	.word	0x000000ff
        /*035c*/ 	.word	0x00038840
        /*0360*/ 	.short	0x0100
        /*0362*/ 	.byte	0x08
	.zero		1


	//   ....[4]....
        /*0364*/ 	.word	0x00000370
        /*0368*/ 	.word	0x000000ff
        /*036c*/ 	.word	0x00038838
        /*0370*/ 	.short	0x0100
        /*0372*/ 	.byte	0x08
	.zero		1


	//   ....[5]....
        /*0374*/ 	.word	0x00000380
        /*0378*/ 	.word	0x000000ff
        /*037c*/ 	.word	0x00038848
        /*0380*/ 	.short	0x0100
        /*0382*/ 	.byte	0x08
	.zero		1


	//   ....[6]....
        /*0384*/ 	.word	0x000004b0
        /*0388*/ 	.word	0x000000ff
        /*038c*/ 	.word	0x00038850
        /*0390*/ 	.short	0x0100
        /*0392*/ 	.byte	0x08
	.zero		1


	//   ....[7]....
        /*0394*/ 	.word	0x000004c0
        /*0398*/ 	.word	0x000000ff
        /*039c*/ 	.word	0x00038860
        /*03a0*/ 	.short	0x0100
        /*03a2*/ 	.byte	0x08
	.zero		1


	//   ....[8]....
        /*03a4*/ 	.word	0x000004d0
        /*03a8*/ 	.word	0x000000ff
        /*03ac*/ 	.word	0x00038858
        /*03b0*/ 	.short	0x0100
        /*03b2*/ 	.byte	0x08
	.zero		1


	//   ....[9]....
        /*03b4*/ 	.word	0x000004e0
        /*03b8*/ 	.word	0x000000ff
        /*03bc*/ 	.word	0x00038868
        /*03c0*/ 	.short	0x0100
        /*03c2*/ 	.byte	0x08
	.zero		1


	//   ....[10]....
        /*03c4*/ 	.word	0x000005d0
        /*03c8*/ 	.word	0x000000ff
        /*03cc*/ 	.word	0x00038870
        /*03d0*/ 	.short	0x0100
        /*03d2*/ 	.byte	0x06
	.zero		1


	//   ....[11]....
        /*03d4*/ 	.word	0x000005e0
        /*03d8*/ 	.word	0x000000ff
        /*03dc*/ 	.word	0x00038880
        /*03e0*/ 	.short	0x0100
        /*03e2*/ 	.byte	0x06
	.zero		1


	//   ....[12]....
        /*03e4*/ 	.word	0x000005f0
        /*03e8*/ 	.word	0x000000ff
        /*03ec*/ 	.word	0x00038878
        /*03f0*/ 	.short	0x0100
        /*03f2*/ 	.byte	0x06
	.zero		1


	//   ....[13]....
        /*03f4*/ 	.word	0x00000600
        /*03f8*/ 	.word	0x000000ff
        /*03fc*/ 	.word	0x00038888
        /*0400*/ 	.short	0x0100
        /*0402*/ 	.byte	0x06
	.zero		1


	//   ....[14]....
        /*0404*/ 	.word	0x00000730
        /*0408*/ 	.word	0x000000ff
        /*040c*/ 	.word	0x00038890
        /*0410*/ 	.short	0x0100
        /*0412*/ 	.byte	0x08
	.zero		1


	//   ....[15]....
        /*0414*/ 	.word	0x00000740
        /*0418*/ 	.word	0x000000ff
        /*041c*/ 	.word	0x000388a0
        /*0420*/ 	.short	0x0100
        /*0422*/ 	.byte	0x08
	.zero		1


	//   ....[16]....
        /*0424*/ 	.word	0x00000750
        /*0428*/ 	.word	0x000000ff
        /*042c*/ 	.word	0x00038898
        /*0430*/ 	.short	0x0100
        /*0432*/ 	.byte	0x08
	.zero		1


	//   ....[17]....
        /*0434*/ 	.word	0x00000760
        /*0438*/ 	.word	0x000000ff
        /*043c*/ 	.word	0x000388a8
        /*0440*/ 	.short	0x0100
        /*0442*/ 	.byte	0x08
	.zero		1


	//   ....[18]....
        /*0444*/ 	.word	0x00000890
        /*0448*/ 	.word	0x000000ff
        /*044c*/ 	.word	0x000388b0
        /*0450*/ 	.short	0x0100
        /*0452*/ 	.byte	0x08
	.zero		1


	//   ....[19]....
        /*0454*/ 	.word	0x000008a0
        /*0458*/ 	.word	0x000000ff
        /*045c*/ 	.word	0x000388c0
        /*0460*/ 	.short	0x0100
        /*0462*/ 	.byte	0x08
	.zero		1


	//   ....[20]....
        /*0464*/ 	.word	0x000008b0
        /*0468*/ 	.word	0x000000ff
        /*046c*/ 	.word	0x000388b8
        /*0470*/ 	.short	0x0100
        /*0472*/ 	.byte	0x08
	.zero		1


	//   ....[21]....
        /*0474*/ 	.word	0x000008c0
        /*0478*/ 	.word	0x000000ff
        /*047c*/ 	.word	0x000388c8
        /*0480*/ 	.short	0x0100
        /*0482*/ 	.byte	0x08
	.zero		1


	//   ....[22]....
        /*0484*/ 	.word	0x00001440
        /*0488*/ 	.word	0x000000ff
        /*048c*/ 	.word	0x00038800
        /*0490*/ 	.short	0x010a
        /*0492*/ 	.byte	0x04
	.zero		1


	//   ....[23]....
        /*0494*/ 	.word	0x000014b0
        /*0498*/ 	.word	0x000000ff
        /*049c*/ 	.word	0x00038830
        /*04a0*/ 	.short	0x010a
        /*04a2*/ 	.byte	0x04
	.zero		1


	//   ....[24]....
        /*04a4*/ 	.word	0x00001540
        /*04a8*/ 	.word	0x000000ff
        /*04ac*/ 	.word	0x00038830
        /*04b0*/ 	.short	0x010a
        /*04b2*/ 	.byte	0x04
	.zero		1


	//   ....[25]....
        /*04b4*/ 	.word	0x000048e0
        /*04b8*/ 	.word	0x00000000
        /*04bc*/ 	.word	0x00000000
        /*04c0*/ 	.short	0x0101
        /*04c2*/ 	.byte	0x3f
	.zero		1


	//   ....[26]....
        /*04c4*/ 	.word	0x00005380
        /*04c8*/ 	.word	0x000000ff
        /*04cc*/ 	.word	0x00038830
        /*04d0*/ 	.short	0x010a
        /*04d2*/ 	.byte	0x06
	.zero		1


	//   ....[27]....
        /*04d4*/ 	.word	0x000053d0
        /*04d8*/ 	.word	0x000000ff
        /*04dc*/ 	.word	0x00038830
        /*04e0*/ 	.short	0x010a
        /*04e2*/ 	.byte	0x06
	.zero		1


	//   ....[28]....
        /*04e4*/ 	.word	0x00007cc0
        /*04e8*/ 	.word	0x000000ff
        /*04ec*/ 	.word	0x00038850
        /*04f0*/ 	.short	0x010a
        /*04f2*/ 	.byte	0x07
	.zero		1


	//   ....[29]....
        /*04f4*/ 	.word	0x00007d00
        /*04f8*/ 	.word	0x000000ff
        /*04fc*/ 	.word	0x00038850
        /*0500*/ 	.short	0x010a
        /*0502*/ 	.byte	0x07
	.zero		1


	//   ....[30]....
        /*0504*/ 	.word	0x00008940
        /*0508*/ 	.word	0x000000ab
        /*050c*/ 	.word	0x00000000
        /*0510*/ 	.short	0x0101
        /*0512*/ 	.byte	0x3f
	.zero		1


	//   ....[31]....
        /*0514*/ 	.word	0x00008980
        /*0518*/ 	.word	0x000000af
        /*051c*/ 	.word	0x00000000
        /*0520*/ 	.short	0x0101
        /*0522*/ 	.byte	0x3f
	.zero		1


	//   ....[32]....
        /*0524*/ 	.word	0x00009510
        /*0528*/ 	.word	0x0000000b
        /*052c*/ 	.word	0x00038850
        /*0530*/ 	.short	0x010a
        /*0532*/ 	.byte	0x3f
	.zero		1


	//   ....[33]....
        /*0534*/ 	.word	0x00009550
        /*0538*/ 	.word	0x0000000b
        /*053c*/ 	.word	0x00038850
        /*0540*/ 	.short	0x010a
        /*0542*/ 	.byte	0x3f
	.zero		1


	//   ....[34]....
        /*0544*/ 	.word	0x00009950
        /*0548*/ 	.word	0x0000000c
        /*054c*/ 	.word	0x00000000
        /*0550*/ 	.short	0x0101
        /*0552*/ 	.byte	0x3f
	.zero		1


	//   ....[35]....
        /*0554*/ 	.word	0x0000a9c0
        /*0558*/ 	.word	0x000000ff
        /*055c*/ 	.word	0x00000000
        /*0560*/ 	.short	0x0101
        /*0562*/ 	.byte	0x04
	.zero		1


	//   ....[36]....
        /*0564*/ 	.word	0x0000d290
        /*0568*/ 	.word	0x000000ff
        /*056c*/ 	.word	0x00038840
        /*0570*/ 	.short	0x010a
        /*0572*/ 	.byte	0x26
	.zero		1


	//   ....[37]....
        /*0574*/ 	.word	0x0000e0c0
        /*0578*/ 	.word	0x000000ff
        /*057c*/ 	.word	0x00038800
        /*0580*/ 	.short	0x0107
        /*0582*/ 	.byte	0x26
	.zero		1


	//   ....[38]....
        /*0584*/ 	.word	0x0000e130
        /*0588*/ 	.word	0x000000ff
        /*058c*/ 	.word	0x00038800
        /*0590*/ 	.short	0x0101
        /*0592*/ 	.byte	0x26
	.zero		1


	//   ....[39]....
        /*0594*/ 	.word	0x0000e150
        /*0598*/ 	.word	0x000000ff
        /*059c*/ 	.word	0x00038820
        /*05a0*/ 	.short	0x010a
        /*05a2*/ 	.byte	0x26
	.zero		1


	//   ....[40]....
        /*05a4*/ 	.word	0x0000e540
        /*05a8*/ 	.word	0x000000ff
        /*05ac*/ 	.word	0x00038848
        /*05b0*/ 	.short	0x010a
        /*05b2*/ 	.byte	0x26
	.zero		1


	//   ....[41]....
        /*05b4*/ 	.word	0x0000e9e0
        /*05b8*/ 	.word	0x000000ff
        /*05bc*/ 	.word	0x00038860
        /*05c0*/ 	.short	0x010a
        /*05c2*/ 	.byte	0x26
	.zero		1


	//   ....[42]....
        /*05c4*/ 	.word	0x0000f090
        /*05c8*/ 	.word	0x000000ff
        /*05cc*/ 	.word	0x00038840
        /*05d0*/ 	.short	0x010a
        /*05d2*/ 	.byte	0x26
	.zero		1


	//   ....[43]....
        /*05d4*/ 	.word	0x0000f530
        /*05d8*/ 	.word	0x000000ff
        /*05dc*/ 	.word	0x00038868
        /*05e0*/ 	.short	0x010a
        /*05e2*/ 	.byte	0x26
	.zero		1


	//   ....[44]....
        /*05e4*/ 	.word	0x0000fc30
        /*05e8*/ 	.word	0x000000ff
        /*05ec*/ 	.word	0x00038848
        /*05f0*/ 	.short	0x010a
        /*05f2*/ 	.byte	0x26
	.zero		1


	//   ....[45]....
        /*05f4*/ 	.word	0x000100b0
        /*05f8*/ 	.word	0x000000ff
        /*05fc*/ 	.word	0x00038860
        /*0600*/ 	.short	0x010a
        /*0602*/ 	.byte	0x26
	.zero		1


	//   ....[46]....
        /*0604*/ 	.word	0x000105f0
        /*0608*/ 	.word	0x00000003
        /*060c*/ 	.word	0x00038860
        /*0610*/ 	.short	0x010a
        /*0612*/ 	.byte	0x3f
	.zero		1


	//   ....[47]....
        /*0614*/ 	.word	0x00010b20
        /*0618*/ 	.word	0x00000002
        /*061c*/ 	.word	0x00038820
        /*0620*/ 	.short	0x010a
        /*0622*/ 	.byte	0x3f
	.zero		1


	//   ....[48]....
        /*0624*/ 	.word	0x00010ca0
        /*0628*/ 	.word	0x00000006
        /*062c*/ 	.word	0x00000000
        /*0630*/ 	.short	0x010a
        /*0632*/ 	.byte	0x3f
	.zero		1


	//   ....[49]....
        /*0634*/ 	.word	0x00010d10
        /*0638*/ 	.word	0x00000003
        /*063c*/ 	.word	0x00000000
        /*0640*/ 	.short	0x010a
        /*0642*/ 	.byte	0x3f
	.zero		1


	//   ....[50]....
        /*0644*/ 	.word	0x00010d70
        /*0648*/ 	.word	0x00000000
        /*064c*/ 	.word	0x00000000
        /*0650*/ 	.short	0x010a
        /*0652*/ 	.byte	0x3f
	.zero		1


	//   ....[51]....
        /*0654*/ 	.word	0x00010da0
        /*0658*/ 	.word	0x00000003
        /*065c*/ 	.word	0x00000000
        /*0660*/ 	.short	0x010a
        /*0662*/ 	.byte	0x3f
	.zero		1


	//   ....[52]....
        /*0664*/ 	.word	0x00010e20
        /*0668*/ 	.word	0x00000003
        /*066c*/ 	.word	0x00038800
        /*0670*/ 	.short	0x010a
        /*0672*/ 	.byte	0x3f
	.zero		1


	//   ....[53]....
        /*0674*/ 	.word	0x00010e90
        /*0678*/ 	.word	0x00000003
        /*067c*/ 	.word	0x00038830
        /*0680*/ 	.short	0x010a
        /*0682*/ 	.byte	0x3f
	.zero		1


	//   ....[54]....
        /*0684*/ 	.word	0x00010f00
        /*0688*/ 	.word	0x00000007
        /*068c*/ 	.word	0x00038830
        /*0690*/ 	.short	0x010a
        /*0692*/ 	.byte	0x3f
	.zero		1


	//   ....[55]....
        /*0694*/ 	.word	0x00010f60
        /*0698*/ 	.word	0x00000003
        /*069c*/ 	.word	0x00038850
        /*06a0*/ 	.short	0x010a
        /*06a2*/ 	.byte	0x3f
	.zero		1


	//   ....[56]....
        /*06a4*/ 	.word	0x00010fb0
        /*06a8*/ 	.word	0x0000000b
        /*06ac*/ 	.word	0x00038850
        /*06b0*/ 	.short	0x010a
        /*06b2*/ 	.byte	0x3f
	.zero		1


	//   ....[57]....
        /*06b4*/ 	.word	0x00011110
        /*06b8*/ 	.word	0x00000003
        /*06bc*/ 	.word	0x00038840
        /*06c0*/ 	.short	0x010a
        /*06c2*/ 	.byte	0x3f
	.zero		1


	//   ....[58]....
        /*06c4*/ 	.word	0x00011ca0
        /*06c8*/ 	.word	0x00000003
        /*06cc*/ 	.word	0x00038820
        /*06d0*/ 	.short	0x010a
        /*06d2*/ 	.byte	0x3f
	.zero		1


	//   ....[59]....
        /*06d4*/ 	.word	0x00011d00
        /*06d8*/ 	.word	0x00000003
        /*06dc*/ 	.word	0x00038848
        /*06e0*/ 	.short	0x010a
        /*06e2*/ 	.byte	0x3f
	.zero		1


	//   ....[60]....
        /*06e4*/ 	.word	0x00011d60
        /*06e8*/ 	.word	0x00000003
        /*06ec*/ 	.word	0x00038860
        /*06f0*/ 	.short	0x010a
        /*06f2*/ 	.byte	0x3f
	.zero		1


	//   ....[61]....
        /*06f4*/ 	.word	0x00011dc0
        /*06f8*/ 	.word	0x00000003
        /*06fc*/ 	.word	0x00038840
        /*0700*/ 	.short	0x010a
        /*0702*/ 	.byte	0x3f
	.zero		1


	//   ....[62]....
        /*0704*/ 	.word	0x00011e20
        /*0708*/ 	.word	0x00000003
        /*070c*/ 	.word	0x00038868
        /*0710*/ 	.short	0x010a
        /*0712*/ 	.byte	0x3f
	.zero		1


	//   ....[63]....
        /*0714*/ 	.word	0x00011e80
        /*0718*/ 	.word	0x00000003
        /*071c*/ 	.word	0x00038848
        /*0720*/ 	.short	0x010a
        /*0722*/ 	.byte	0x3f
	.zero		1


	//   ....[64]....
        /*0724*/ 	.word	0x00011ee0
        /*0728*/ 	.word	0x00000003
        /*072c*/ 	.word	0x00038860
        /*0730*/ 	.short	0x010a
        /*0732*/ 	.byte	0x3f
	.zero		1


	//   ....[65]....
        /*0734*/ 	.word	0x00011f30
        /*0738*/ 	.word	0x00000003
        /*073c*/ 	.word	0x00038860
        /*0740*/ 	.short	0x010a
        /*0742*/ 	.byte	0x3f
	.zero		1


	//   ....[66]....
        /*0744*/ 	.word	0x00011f80
        /*0748*/ 	.word	0x00000002
        /*074c*/ 	.word	0x00038820
        /*0750*/ 	.short	0x010a
        /*0752*/ 	.byte	0x3f
	.zero		1


	//   ....[67]....
        /*0754*/ 	.word	0x00012120
        /*0758*/ 	.word	0x00000006
        /*075c*/ 	.word	0x00000000
        /*0760*/ 	.short	0x010a
        /*0762*/ 	.byte	0x3f
	.zero		1


	//   ....[68]....
        /*0764*/ 	.word	0x00012170
        /*0768*/ 	.word	0x00000003
        /*076c*/ 	.word	0x00000000
        /*0770*/ 	.short	0x010a
        /*0772*/ 	.byte	0x3f
	.zero		1


	//   ....[69]....
        /*0774*/ 	.word	0x000121c0
        /*0778*/ 	.word	0x00000000
        /*077c*/ 	.word	0x00000000
        /*0780*/ 	.short	0x010a
        /*0782*/ 	.byte	0x3f
	.zero		1


	//----- nvinfo : EIATTR_NUM_MBARRIERS
	.align		4
.L_93:
        /*0784*/ 	.byte	0x03, 0x38
        /*0786*/ 	.short	0x0016


	//----- nvinfo : EIATTR_EXIT_INSTR_OFFSETS
	.align		4
        /*0788*/ 	.byte	0x04, 0x1c
        /*078a*/ 	.short	(.L_95 - .L_94)


	//   ....[0]....
.L_94:
        /*078c*/ 	.word	0x00010df0


	//----- nvinfo : EIATTR_MAX_THREADS
	.align		4
.L_95:
        /*0790*/ 	.byte	0x04, 0x05
        /*0792*/ 	.short	(.L_97 - .L_96)
.L_96:
        /*0794*/ 	.word	0x00000180
        /*0798*/ 	.word	0x00000001
        /*079c*/ 	.word	0x00000001


	//----- nvinfo : EIATTR_CRS_STACK_SIZE
	.align		4
.L_97:
        /*07a0*/ 	.byte	0x04, 0x1e
        /*07a2*/ 	.short	(.L_99 - .L_98)
.L_98:
        /*07a4*/ 	.word	0x00000000


	//----- nvinfo : EIATTR_CBANK_PARAM_SIZE
	.align		4
.L_99:
        /*07a8*/ 	.byte	0x03, 0x19
        /*07aa*/ 	.short	0x0a70


	//----- nvinfo : EIATTR_PARAM_CBANK
	.align		4
        /*07ac*/ 	.byte	0x04, 0x0a
        /*07ae*/ 	.short	(.L_101 - .L_100)
	.align		4
.L_100:
        /*07b0*/ 	.word	index@(.nv.constant0._ZN7cutlass13device_kernelIN5flash11enable_sm90INS1_16FlashAttnFwdSm90INS1_25CollectiveMainloopFwdSm90ILi2EN4cute5tupleIJNS5_1CILi1EEES8_S8_EEENS6_IJNS7_ILi128EEENS7_ILi80EEENS7_ILi256EEEEEELi256ENS_10bfloat16_tEfNS_4arch4Sm90ELb0ELb0ELb0ELb0ELb0ELb0ELb0ELb1ELb1ELb1ELb1ELb0EEENS1_21CollectiveEpilogueFwdINS6_IJSA_SC_SB_EEES9_SE_SG_Li256ELb0ELb1ELb1ELb0EEENS1_19SingleTileSchedulerILb0ELb1ELb1ELi128EEEEEEEEEvNT_6ParamsE)
        /*07b4*/ 	.short	0x0210
        /*07b6*/ 	.short	0x0a70


	//----- nvinfo : EIATTR_SW_WAR
	.align		4
.L_101:
        /*07b8*/ 	.byte	0x04, 0x36
        /*07ba*/ 	.short	(.L_103 - .L_102)
.L_102:
        /*07bc*/ 	.word	0x00000008
.L_103:


//--------------------- .nv.info._ZN7cutlass13device_kernelIN5flash11enable_sm90INS1_16FlashAttnFwdSm90INS1_25CollectiveMainloopFwdSm90ILi2EN4cute5tupleIJNS5_1CILi1EEES8_S8_EEENS6_IJNS7_ILi128EEENS7_ILi80EEENS7_ILi256EEEEEELi256ENS_10bfloat16_tEfNS_4arch4Sm90ELb0ELb0ELb0ELb1ELb0ELb0ELb0ELb1ELb1ELb1ELb1ELb0EEENS1_21CollectiveEpilogueFwdINS6_IJSA_SC_SB_EEES9_SE_SG_Li256ELb1ELb1ELb1ELb0EEENS1_36VarlenDynamicPersistentTileSchedulerILi128ELi80ELi256ELi128ELb1ELb1ELb1ELb0ELb1ELb1EEEEEEEEEvNT_6ParamsE --------------------------
	.section	.nv.info._ZN7cutlass13device_kernelIN5flash11enable_sm90INS1_16FlashAttnFwdSm90INS1_25CollectiveMainloopFwdSm90ILi2EN4cute5tupleIJNS5_1CILi1EEES8_S8_EEENS6_IJNS7_ILi128EEENS7_ILi80EEENS7_ILi256EEEEEELi256ENS_10bfloat16_tEfNS_4arch4Sm90ELb0ELb0ELb0ELb1ELb0ELb0ELb0ELb1ELb1ELb1ELb1ELb0EEENS1_21CollectiveEpilogueFwdINS6_IJSA_SC_SB_EEES9_SE_SG_Li256ELb1ELb1ELb1ELb0EEENS1_36VarlenDynamicPersistentTileSchedulerILi128ELi80ELi256ELi128ELb1ELb1ELb1ELb0ELb1ELb1EEEEEEEEEvNT_6ParamsE,"",@"SHT_CUDA_INFO"
	.sectionflags	@""
	.align	4


	//----- nvinfo : EIATTR_CUDA_API_VERSION
	.align		4
        /*0000*/ 	.byte	0x04, 0x37
        /*0002*/ 	.short	(.L_105 - .L_104)
.L_104:
        /*0004*/ 	.word	0x00000082


	//----- nvinfo : EIATTR_KPARAM_INFO
	.align		4
.L_105:
        /*0008*/ 	.byte	0x04, 0x17
        /*000a*/ 	.short	(.L_107 - .L_106)
.L_106:
        /*000c*/ 	.word	0x00000000
        /*0010*/ 	.short	0x0000
        /*0012*/ 	.short	0x0070
        /*0014*/ 	.byte	0x00, 0xf0, 0x01, 0x2a


	//----- nvinfo : EIATTR_SPARSE_MMA_MASK
	.align		4
.L_107:
        /*0018*/ 	.byte	0x03, 0x50
        /*001a*/ 	.short	0x0000


	//----- nvinfo : EIATTR_MAXREG_COUNT
	.align		4
        /*001c*/ 	.byte	0x03, 0x1b
        /*001e*/ 	.short	0x00a8


	//----- nvinfo : EIATTR_NUM_BARRIERS
	.align		4
        /*0020*/ 	.byte	0x02, 0x4c
        /*0022*/ 	.byte	0x09
	.zero		1


	//----- nvinfo : EIATTR_EXTERNS
	.align		4
        /*0024*/ 	.byte	0x04, 0x0f
        /*0026*/ 	.short	(.L_109 - .L_108)


	//   ....[0]....
	.align		4
.L_108:
        /*0028*/ 	.word	index@(__assertfail)


	//----- nvinfo : EIATTR_ANNOTATIONS
	.align		4
.L_109:
        /*002c*/ 	.byte	0x04, 0x55
        /*002e*/ 	.short	(.L_111 - .L_110)


	//   ....[0]....
.L_110:
        /* <DEDUP_REMOVED lines=81> */


	//----- nvinfo : EIATTR_MERCURY_ISA_VERSION
	.align		4
.L_111:
        /*0530*/ 	.byte	0x03, 0x5f
        /*0532*/ 	.short	0x0101


	//----- nvinfo : EIATTR_UNUSED_LOAD_BYTE_OFFSET
	.align		4
        /*0534*/ 	.byte	0x04, 0x44
        /*0536*/ 	.short	(.L_113 - .L_112)


	//   ....[0]....
.L_112:
        /*0538*/ 	.word	0x00000a10
        /*053c*/ 	.word	0x0000fff0


	//   ....[1]....
        /*0540*/ 	.word	0x0000aea0
        /*0544*/ 	.word	0x0000fff0


	//----- nvinfo : EIATTR_INT_WARP_WIDE_INSTR_OFFSETS
	.align		4
.L_113:
        /*0548*/ 	.byte	0x04, 0x31
        /*054a*/ 	.short	(.L_115 - .L_114)


	//   ....[0]....
.L_114:
        /*054c*/ 	.word	0x00000130


	//   ....[1]....
        /*0550*/ 	.word	0x00000170


	//   ....[2]....
        /*0554*/ 	.word	0x000001e0


	//   ....[3]....
        /*0558*/ 	.word	0x00008960


	//   ....[4]....
        /*055c*/ 	.word	0x00011150


	//   ....[5]....
        /*0560*/ 	.word	0x000111f0


	//   ....[6]....
        /*0564*/ 	.word	0x00015640


	//   ....[7]....
        /*0568*/ 	.word	0x000156b0


	//----- nvinfo : EIATTR_COOP_GROUP_MASK_REGIDS
	.align		4
.L_115:
        /*056c*/ 	.byte	0x04, 0x29
        /*056e*/ 	.short	(.L_117 - .L_116)


	//   ....[0]....
.L_116:
        /*0570*/ 	.word	0xffffffff


	//   ....[1]....
        /*0574*/ 	.word	0xffffffff


	//   ....[2]....
        /*0578*/ 	.word	0xffffffff


	//   ....[3]....
        /*057c*/ 	.word	0xffffffff


	//   ....[4]....
        /*0580*/ 	.word	0xffffffff


	//   ....[5]....
        /*0584*/ 	.word	0xffffffff


	//   ....[6]....
        /*0588*/ 	.word	0xffffffff


	//   ....[7]....
        /*058c*/ 	.word	0xffffffff


	//   ....[8]....
        /*0590*/ 	.word	0xffffffff


	//   ....[9]....
        /*0594*/ 	.word	0xffffffff


	//   ....[10]....
        /*0598*/ 	.word	0xffffffff


	//   ....[11]....
        /*059c*/ 	.word	0xffffffff


	//   ....[12]....
        /*05a0*/ 	.word	0xffffffff


	//   ....[13]....
        /*05a4*/ 	.word	0xffffffff


	//   ....[14]....
        /*05a8*/ 	.word	0xffffffff


	//   ....[15]....
        /*05ac*/ 	.word	0xffffffff


	//   ....[16]....
        /*05b0*/ 	.word	0xffffffff


	//   ....[17]....
        /*05b4*/ 	.word	0xffffffff


	//   ....[18]....
        /*05b8*/ 	.word	0xffffffff


	//   ....[19]....
        /*05bc*/ 	.word	0xffffffff


	//   ....[20]....
        /*05c0*/ 	.word	0xffffffff


	//   ....[21]....
        /*05c4*/ 	.word	0xffffffff


	//   ....[22]....
        /*05c8*/ 	.word	0xffffffff


	//   ....[23]....
        /*05cc*/ 	.word	0xffffffff


	//   ....[24]....
        /*05d0*/ 	.word	0xffffffff


	//   ....[25]....
        /*05d4*/ 	.word	0xffffffff


	//   ....[26]....
        /*05d8*/ 	.word	0xffffffff


	//   ....[27]....
        /*05dc*/ 	.word	0xffffffff


	//   ....[28]....
        /*05e0*/ 	.word	0xffffffff


	//   ....[29]....
        /*05e4*/ 	.word	0xffffffff


	//   ....[30]....
        /*05e8*/ 	.word	0xffffffff


	//   ....[31]....
        /*05ec*/ 	.word	0xffffffff


	//   ....[32]....
        /*05f0*/ 	.word	0xffffffff


	//   ....[33]....
        /*05f4*/ 	.word	0xffffffff


	//   ....[34]....
        /*05f8*/ 	.word	0xffffffff


	//   ....[35]....
        /*05fc*/ 	.word	0xffffffff


	//   ....[36]....
        /*0600*/ 	.word	0xffffffff


	//   ....[37]....
        /*0604*/ 	.word	0xffffffff


	//   ....[38]....
        /*0608*/ 	.word	0xffffffff


	//   ....[39]....
        /*060c*/ 	.word	0xffffffff


	//   ....[40]....
        /*0610*/ 	.word	0xffffffff


	//   ....[41]....
        /*0614*/ 	.word	0xffffffff


	//   ....[42]....
        /*0618*/ 	.word	0xffffffff


	//   ....[43]....
        /*061c*/ 	.word	0xffffffff


	//   ....[44]....
        /*0620*/ 	.word	0xffffffff


	//   ....[45]....
        /*0624*/ 	.word	0xffffffff


	//   ....[46]....
        /*0628*/ 	.word	0xffffffff


	//   ....[47]....
        /*062c*/ 	.word	0xffffffff


	//   ....[48]....
        /*0630*/ 	.word	0xffffffff


	//   ....[49]....
        /*0634*/ 	.word	0xffffffff


	//   ....[50]....
        /*0638*/ 	.word	0xffffffff


	//   ....[51]....
        /*063c*/ 	.word	0xffffffff


	//   ....[52]....
        /*0640*/ 	.word	0xffffffff


	//   ....[53]....
        /*0644*/ 	.word	0xffffffff


	//   ....[54]....
        /*0648*/ 	.word	0xffffffff


	//   ....[55]....
        /*064c*/ 	.word	0xffffffff


	//   ....[56]....
        /*0650*/ 	.word	0xffffffff


	//   ....[57]....
        /*0654*/ 	.word	0xffffffff


	//   ....[58]....
        /*0658*/ 	.word	0xffffffff


	//   ....[59]....
        /*065c*/ 	.word	0xffffffff


	//   ....[60]....
        /*0660*/ 	.word	0xffffffff


	//   ....[61]....
        /*0664*/ 	.word	0xffffffff


	//   ....[62]....
        /*0668*/ 	.word	0xffffffff


	//   ....[63]....
        /*066c*/ 	.word	0xffffffff


	//   ....[64]....
        /*0670*/ 	.word	0xffffffff


	//   ....[65]....
        /*0674*/ 	.word	0xffffffff


	//   ....[66]....
        /*0678*/ 	.word	0xffffffff


	//   ....[67]....
        /*067c*/ 	.word	0xffffffff


	//   ....[68]....
        /*0680*/ 	.word	0xffffffff


	//   ....[69]....
        /*0684*/ 	.word	0xffffffff


	//   ....[70]....
        /*0688*/ 	.word	0xffffffff


	//   ....[71]....
        /*068c*/ 	.word	0xffffffff


	//   ....[72]....
        /*0690*/ 	.word	0xffffffff


	//   ....[73]....
        /*0694*/ 	.word	0xffffffff


	//   ....[74]....
        /*0698*/ 	.word	0xffffffff


	//   ....[75]....
        /*069c*/ 	.word	0xffffffff


	//   ....[76]....
        /*06a0*/ 	.word	0xffffffff


	//   ....[77]....
        /*06a4*/ 	.word	0xffffffff


	//   ....[78]....
        /*06a8*/ 	.word	0xffffffff


	//   ....[79]....
        /*06ac*/ 	.word	0xffffffff


	//   ....[80]....
        /*06b0*/ 	.word	0xffffffff


	//   ....[81]....
        /*06b4*/ 	.word	0xffffffff


	//   ....[82]....
        /*06b8*/ 	.word	0xffffffff


	//   ....[83]....
        /*06bc*/ 	.word	0xffffffff


	//   ....[84]....
        /*06c0*/ 	.word	0xffffffff


	//   ....[85]....
        /*06c4*/ 	.word	0xffffffff


	//   ....[86]....
        /*06c8*/ 	.word	0xffffffff


	//   ....[87]....
        /*06cc*/ 	.word	0xffffffff


	//   ....[88]....
        /*06d0*/ 	.word	0xffffffff


	//   ....[89]....
        /*06d4*/ 	.word	0xffffffff


	//   ....[90]....
        /*06d8*/ 	.word	0xffffffff


	//   ....[91]....
        /*06dc*/ 	.word	0xffffffff


	//   ....[92]....
        /*06e0*/ 	.word	0xffffffff


	//   ....[93]....
        /*06e4*/ 	.word	0xffffffff


	//   ....[94]....
        /*06e8*/ 	.word	0xffffffff


	//   ....[95]....
        /*06ec*/ 	.word	0xffffffff


	//   ....[96]....
        /*06f0*/ 	.word	0xffffffff


	//   ....[97]....
        /*06f4*/ 	.word	0x0500000f


	//   ....[98]....
        /*06f8*/ 	.word	0x0500000f


	//   ....[99]....
        /*06fc*/ 	.word	0x0500000f


	//   ....[100]....
        /*0700*/ 	.word	0x0500000f


	//   ....[101]....
        /*0704*/ 	.word	0x0500000f


	//   ....[102]....
        /*0708*/ 	.word	0x0500000f


	//   ....[103]....
        /*070c*/ 	.word	0x0500000f


	//   ....[104]....
        /*0710*/ 	.word	0x0500000f


	//   ....[105]....
        /*0714*/ 	.word	0x0500000f


	//   ....[106]....
        /*0718*/ 	.word	0x0500000f


	//   ....[107]....
        /*071c*/ 	.word	0x0500000f


	//   ....[108]....
        /*0720*/ 	.word	0x0500000f


	//   ....[109]....
        /*0724*/ 	.word	0x0500000f


	//   ....[110]....
        /*0728*/ 	.word	0x0500000f


	//   ....[111]....
        /*072c*/ 	.word	0x0500000f


	//   ....[112]....
        /*0730*/ 	.word	0x0500000f


	//   ....[113]....
        /*0734*/ 	.word	0x0500000f


	//   ....[114]....
        /*0738*/ 	.word	0x0500000f


	//   ....[115]....
        /*073c*/ 	.word	0x0500000f


	//   ....[116]....
        /*0740*/ 	.word	0x0500000f


	//   ....[117]....
        /*0744*/ 	.word	0x0500000f


	//   ....[118]....
        /*0748*/ 	.word	0x0500000f


	//   ....[119]....
        /*074c*/ 	.word	0x0500000f


	//   ....[120]....
        /*0750*/ 	.word	0x0500000f


	//   ....[121]....
        /*0754*/ 	.word	0x0500000f


	//   ....[122]....
        /*0758*/ 	.word	0x0500000f


	//   ....[123]....
        /*075c*/ 	.word	0x0500000f


	//   ....[124]....
        /*0760*/ 	.word	0x0500000f


	//   ....[125]....
        /*0764*/ 	.word	0x0500000f


	//   ....[126]....
        /*0768*/ 	.word	0x0500000f


	//   ....[127]....
        /*076c*/ 	.word	0x0500000f


	//   ....[128]....
        /*0770*/ 	.word	0x0500000f


	//   ....[129]....
        /*0774*/ 	.word	0x0500000f


	//   ....[130]....
        /*0778*/ 	.word	0x0500000f


	//   ....[131]....
        /*077c*/ 	.word	0x0500000f


	//   ....[132]....
        /*0780*/ 	.word	0x0500000f


	//----- nvinfo : EIATTR_COOP_GROUP_INSTR_OFFSETS
	.align		4
.L_117:
        /*0784*/ 	.byte	0x04, 0x28
        /*0786*/ 	.short	(.L_119 - .L_118)


	//   ....[0]....
.L_118:
        /*0788*/ 	.word	0x00000060


	//   ....[1]....
        /*078c*/ 	.word	0x00000140


	//   ....[2]....
        /*0790*/ 	.word	0x00000190


	//   ....[3]....
        /*0794*/ 	.word	0x000003c0


	//   ....[4]....
        /*0798*/ 	.word	0x00000520


	//   ....[5]....
        /*079c*/ 	.word	0x00000640


	//   ....[6]....
        /*07a0*/ 	.word	0x000007a0


	//   ....[7]....
        /*07a4*/ 	.word	0x00001df0


	//   ....[8]....
        /*07a8*/ 	.word	0x00004ca0


	//   ....[9]....
        /*07ac*/ 	.word	0x00004ce0


	//   ....[10]....
        /*07b0*/ 	.word	0x00005080


	//   ....[11]....
        /*07b4*/ 	.word	0x00005100


	//   ....[12]....
        /*07b8*/ 	.word	0x00008b60


	//   ....[13]....
        /*07bc*/ 	.word	0x00008b90


	//   ....[14]....
        /*07c0*/ 	.word	0x00008ea0


	//   ....[15]....
        /*07c4*/ 	.word	0x00009000


	//   ....[16]....
        /*07c8*/ 	.word	0x0000a1b0


	//   ....[17]....
        /*07cc*/ 	.word	0x0000a240


	//   ....[18]....
        /*07d0*/ 	.word	0x0000a490


	//   ....[19]....
        /*07d4*/ 	.word	0x0000a4a0


	//   ....[20]....
        /*07d8*/ 	.word	0x0000c0c0


	//   ....[21]....
        /*07dc*/ 	.word	0x0000c0e0


	//   ....[22]....
        /*07e0*/ 	.word	0x0000c0f0


	//   ....[23]....
        /*07e4*/ 	.word	0x0000c110


	//   ....[24]....
        /*07e8*/ 	.word	0x0000cc20


	//   ....[25]....
        /*07ec*/ 	.word	0x0000cc50


	//   ....[26]....
        /*07f0*/ 	.word	0x0000cdf0


	//   ....[27]....
        /*07f4*/ 	.word	0x0000ce10


	//   ....[28]....
        /*07f8*/ 	.word	0x0000cf60


	//   ....[29]....
        /*07fc*/ 	.word	0x0000cf80


	//   ....[30]....
        /*0800*/ 	.word	0x0000d0e0


	//   ....[31]....
        /*0804*/ 	.word	0x0000d100


	//   ....[32]....
        /*0808*/ 	.word	0x0000d6d0


	//   ....[33]....
        /*080c*/ 	.word	0x0000d700


	//   ....[34]....
        /*0810*/ 	.word	0x0000e060


	//   ....[35]....
        /*0814*/ 	.word	0x0000e070


	//   ....[36]....
        /*0818*/ 	.word	0x0000f420


	//   ....[37]....
        /*081c*/ 	.word	0x0000f450


	//   ....[38]....
        /*0820*/ 	.word	0x0000f5d0


	//   ....[39]....
        /*0824*/ 	.word	0x0000f5f0


	//   ....[40]....
        /*0828*/ 	.word	0x0000f740


	//   ....[41]....
        /*082c*/ 	.word	0x0000f760


	//   ....[42]....
        /*0830*/ 	.word	0x0000f8c0


	//   ....[43]....
        /*0834*/ 	.word	0x0000f8e0


	//   ....[44]....
        /*0838*/ 	.word	0x0000fac0


	//   ....[45]....
        /*083c*/ 	.word	0x0000fcf0


	//   ....[46]....
        /*0840*/ 	.word	0x0000fd20


	//   ....[47]....
        /*0844*/ 	.word	0x0000fd50


	//   ....[48]....
        /*0848*/ 	.word	0x0000fd80


	//   ....[49]....
        /*084c*/ 	.word	0x0000fdb0


	//   ....[50]....
        /*0850*/ 	.word	0x0000fde0


	//   ....[51]....
        /*0854*/ 	.word	0x0000ff90


	//   ....[52]....
        /*0858*/ 	.word	0x0000ffc0


	//   ....[53]....
        /*085c*/ 	.word	0x0000fff0


	//   ....[54]....
        /*0860*/ 	.word	0x00010020


	//   ....[55]....
        /*0864*/ 	.word	0x00010050


	//   ....[56]....
        /*0868*/ 	.word	0x00010080


	//   ....[57]....
        /*086c*/ 	.word	0x00010110


	//   ....[58]....
        /*0870*/ 	.word	0x00010140


	//   ....[59]....
        /*0874*/ 	.word	0x00010150


	//   ....[60]....
        /*0878*/ 	.word	0x00010200


	//   ....[61]....
        /*087c*/ 	.word	0x00011750


	//   ....[62]....
        /*0880*/ 	.word	0x00012390


	//   ....[63]....
        /*0884*/ 	.word	0x000123e0


	//   ....[64]....
        /*0888*/ 	.word	0x000124b0


	//   ....[65]....
        /*088c*/ 	.word	0x000124c0


	//   ....[66]....
        /*0890*/ 	.word	0x00012570


	//   ....[67]....
        /*0894*/ 	.word	0x00012580


	//   ....[68]....
        /*0898*/ 	.word	0x00012630


	//   ....[69]....
        /*089c*/ 	.word	0x00012640


	//   ....[70]....
        /*08a0*/ 	.word	0x000126f0


	//   ....[71]....
        /*08a4*/ 	.word	0x00012700


	//   ....[72]....
        /*08a8*/ 	.word	0x000127b0


	//   ....[73]....
        /*08ac*/ 	.word	0x000127c0


	//   ....[74]....
        /*08b0*/ 	.word	0x00012870


	//   ....[75]....
        /*08b4*/ 	.word	0x00012880


	//   ....[76]....
        /*08b8*/ 	.word	0x000128d0


	//   ....[77]....
        /*08bc*/ 	.word	0x00012920


	//   ....[78]....
        /*08c0*/ 	.word	0x00015f80


	//   ....[79]....
        /*08c4*/ 	.word	0x00015fb0


	//   ....[80]....
        /*08c8*/ 	.word	0x00016010


	//   ....[81]....
        /*08cc*/ 	.word	0x00016040


	//   ....[82]....
        /*08d0*/ 	.word	0x00016070


	//   ....[83]....
        /*08d4*/ 	.word	0x000160a0


	//   ....[84]....
        /*08d8*/ 	.word	0x000160d0


	//   ....[85]....
        /*08dc*/ 	.word	0x00016100


	//   ....[86]....
        /*08e0*/ 	.word	0x000162d0


	//   ....[87]....
        /*08e4*/ 	.word	0x00016300


	//   ....[88]....
        /*08e8*/ 	.word	0x00016330


	//   ....[89]....
        /*08ec*/ 	.word	0x00016360


	//   ....[90]....
        /*08f0*/ 	.word	0x00016390


	//   ....[91]....
        /*08f4*/ 	.word	0x000163c0


	//   ....[92]....
        /*08f8*/ 	.word	0x00016480


	//   ....[93]....
        /*08fc*/ 	.word	0x000164a0


	//   ....[94]....
        /*0900*/ 	.word	0x000164b0


	//   ....[95]....
        /*0904*/ 	.word	0x00016510


	//   ....[96]....
        /*0908*/ 	.word	0x00016c30


	//   ....[97]....
        /*090c*/ 	.word	0x00017110


	//   ....[98]....
        /*0910*/ 	.word	0x000172f0


	//   ....[99]....
        /*0914*/ 	.word	0x00017340


	//   ....[100]....
        /*0918*/ 	.word	0x00017480


	//   ....[101]....
        /*091c*/ 	.word	0x000174d0


	//   ....[102]....
        /*0920*/ 	.word	0x00017610


	//   ....[103]....
        /*0924*/ 	.word	0x00017660


	//   ....[104]....
        /*0928*/ 	.word	0x000177a0


	//   ....[105]....
        /*092c*/ 	.word	0x000177f0


	//   ....[106]....
        /*0930*/ 	.word	0x00017930


	//   ....[107]....
        /*0934*/ 	.word	0x00017980


	//   ....[108]....
        /*0938*/ 	.word	0x00017ac0


	//   ....[109]....
        /*093c*/ 	.word	0x00017b10


	//   ....[110]....
        /*0940*/ 	.word	0x00017c30


	//   ....[111]....
        /*0944*/ 	.word	0x00017ca0


	//   ....[112]....
        /*0948*/ 	.word	0x00017dc0


	//   ....[113]....
        /*094c*/ 	.word	0x00017e10


	//   ....[114]....
        /*0950*/ 	.word	0x00018140


	//   ....[115]....
        /*0954*/ 	.word	0x000181e0


	//   ....[116]....
        /*0958*/ 	.word	0x00018390


	//   ....[117]....
        /*095c*/ 	.word	0x00018410


	//   ....[118]....
        /*0960*/ 	.word	0x00018490


	//   ....[119]....
        /*0964*/ 	.word	0x00018510


	//   ....[120]....
        /*0968*/ 	.word	0x00018590


	//   ....[121]....
        /*096c*/ 	.word	0x00018620


	//   ....[122]....
        /*0970*/ 	.word	0x000186c0


	//   ....[123]....
        /*0974*/ 	.word	0x00018770


	//   ....[124]....
        /*0978*/ 	.word	0x000187f0


	//   ....[125]....
        /*097c*/ 	.word	0x00018870


	//   ....[126]....
        /*0980*/ 	.word	0x000188f0


	//   ....[127]....
        /*0984*/ 	.word	0x00018980


	//   ....[128]....
        /*0988*/ 	.word	0x00018a00


	//   ....[129]....
        /*098c*/ 	.word	0x00018aa0


	//   ....[130]....
        /*0990*/ 	.word	0x00018af0


	//   ....[131]....
        /*0994*/ 	.word	0x00018b80


	//   ....[132]....
        /*0998*/ 	.word	0x00018cb0


	//----- nvinfo : EIATTR_REG_RECONFIG
	.align		4
.L_119:
        /*099c*/ 	.byte	0x01, 0x54
	.zero		2


	//----- nvinfo : EIATTR_SYSCALL_OFFSETS
	.align		4
        /*09a0*/ 	.byte	0x04, 0x46
        /*09a2*/ 	.short	(.L_121 - .L_120)


	//   ....[0]....
.L_120:
        /*09a4*/ 	.word	0x00001f70


	//   ....[1]....
        /*09a8*/ 	.word	0x00011360


	//   ....[2]....
        /*09ac*/ 	.word	0x000114b0


	//   ....[3]....
        /*09b0*/ 	.word	0x000115b0


	//   ....[4]....
        /*09b4*/ 	.word	0x00011f40


	//----- nvinfo : EIATTR_MBARRIER_INSTR_OFFSETS
	.align		4
.L_121:
        /*09b8*/ 	.byte	0x04, 0x39
        /*09ba*/ 	.short	(.L_123 - .L_122)


	//   ....[0]....
.L_122:
        /*09bc*/ 	.word	0x00000270
        /*09c0*/ 	.word	0x000000ff
        /*09c4*/ 	.word	0x00038800
        /*09c8*/ 	.short	0x0100
        /*09ca*/ 	.byte	0x08
	.zero		1


	//   ....[1]....
        /*09cc*/ 	.word	0x00000280
        /*09d0*/ 	.word	0x000000ff
        /*09d4*/ 	.word	0x00038820
        /*09d8*/ 	.short	0x0100
        /*09da*/ 	.byte	0x08
	.zero		1


	//   ....[2]....
        /*09dc*/ 	.word	0x00000370
        /*09e0*/ 	.word	0x000000ff
        /*09e4*/ 	.word	0x00038830
        /*09e8*/ 	.short	0x0100
        /*09ea*/ 	.byte	0x08
	.zero		1


	//   ....[3]....
        /*09ec*/ 	.word	0x00000380
        /*09f0*/ 	.word	0x000000ff
        /*09f4*/ 	.word	0x00038840
        /*09f8*/ 	.short	0x0100
        /*09fa*/ 	.byte	0x08
	.zero		1


	//   ....[4]....
        /*09fc*/ 	.word	0x00000390
        /*0a00*/ 	.word	0x000000ff
        /*0a04*/ 	.word	0x00038838
        /*0a08*/ 	.short	0x0100
        /*0a0a*/ 	.byte	0x08
	.zero		1


	//   ....[5]....
        /*0a0c*/ 	.word	0x000003a0
        /*0a10*/ 	.word	0x000000ff
        /*0a14*/ 	.word	0x00038848
        /*0a18*/ 	.short	0x0100
        /*0a1a*/ 	.byte	0x08
	.zero		1


	//   ....[6]....
        /*0a1c*/ 	.word	0x000004d0
        /*0a20*/ 	.word	0x000000ff
        /*0a24*/ 	.word	0x00038850
        /*0a28*/ 	.short	0x0100
        /*0a2a*/ 	.byte	0x08
	.zero		1


	//   ....[7]....
        /*0a2c*/ 	.word	0x000004e0
        /*0a30*/ 	.word	0x000000ff
        /*0a34*/ 	.word	0x00038860
        /*0a38*/ 	.short	0x0100
        /*0a3a*/ 	.byte	0x08
	.zero		1


	//   ....[8]....
        /*0a3c*/ 	.word	0x000004f0
        /*0a40*/ 	.word	0x000000ff
        /*0a44*/ 	.word	0x00038858
        /*0a48*/ 	.short	0x0100
        /*0a4a*/ 	.byte	0x08
	.zero		1


	//   ....[9]....
        /*0a4c*/ 	.word	0x00000500
        /*0a50*/ 	.word	0x000000ff
        /*0a54*/ 	.word	0x00038868
        /*0a58*/ 	.short	0x0100
        /*0a5a*/ 	.byte	0x08
	.zero		1


	//   ....[10]....
        /*0a5c*/ 	.word	0x000005f0
        /*0a60*/ 	.word	0x000000ff
        /*0a64*/ 	.word	0x00038870
        /*0a68*/ 	.short	0x0100
        /*0a6a*/ 	.byte	0x06
	.zero		1


	//   ....[11]....
        /*0a6c*/ 	.word	0x00000600
        /*0a70*/ 	.word	0x000000ff
        /*0a74*/ 	.word	0x00038880
        /*0a78*/ 	.short	0x0100
        /*0a7a*/ 	.byte	0x06
	.zero		1


	//   ....[12]....
        /*0a7c*/ 	.word	0x00000610
        /*0a80*/ 	.word	0x000000ff
        /*0a84*/ 	.word	0x00038878
        /*0a88*/ 	.short	0x0100
        /*0a8a*/ 	.byte	0x06
	.zero		1


	//   ....[13]....
        /*0a8c*/ 	.word	0x00000620
        /*0a90*/ 	.word	0x000000ff
        /*0a94*/ 	.word	0x00038888
        /*0a98*/ 	.short	0x0100
        /*0a9a*/ 	.byte	0x06
	.zero		1


	//   ....[14]....
        /*0a9c*/ 	.word	0x00000750
        /*0aa0*/ 	.word	0x000000ff
        /*0aa4*/ 	.word	0x00038890
        /*0aa8*/ 	.short	0x0100
        /*0aaa*/ 	.byte	0x08
	.zero		1


	//   ....[15]....
        /*0aac*/ 	.word	0x00000760
        /*0ab0*/ 	.word	0x000000ff
        /*0ab4*/ 	.word	0x000388a0
        /*0ab8*/ 	.short	0x0100
        /*0aba*/ 	.byte	0x08
	.zero		1


	//   ....[16]....
        /*0abc*/ 	.word	0x00000770
        /*0ac0*/ 	.word	0x000000ff
        /*0ac4*/ 	.word	0x00038898
        /*0ac8*/ 	.short	0x0100
        /*0aca*/ 	.byte	0x08
	.zero		1


	//   ....[17]....
        /*0acc*/ 	.word	0x00000780
        /*0ad0*/ 	.word	0x000000ff
        /*0ad4*/ 	.word	0x000388a8
        /*0ad8*/ 	.short	0x0100
        /*0ada*/ 	.byte	0x08
	.zero		1


	//   ....[18]....
        /*0adc*/ 	.word	0x000008b0
        /*0ae0*/ 	.word	0x000000ff
        /*0ae4*/ 	.word	0x000388b0
        /*0ae8*/ 	.short	0x0100
        /*0aea*/ 	.byte	0x08
	.zero		1


	//   ....[19]....
        /*0aec*/ 	.word	0x000008c0
        /*0af0*/ 	.word	0x000000ff
        /*0af4*/ 	.word	0x000388c0
        /*0af8*/ 	.short	0x0100
        /*0afa*/ 	.byte	0x08
	.zero		1


	//   ....[20]....
        /*0afc*/ 	.word	0x000008d0
        /*0b00*/ 	.word	0x000000ff
        /*0b04*/ 	.word	0x000388b8
        /*0b08*/ 	.short	0x0100
        /*0b0a*/ 	.byte	0x08
	.zero		1


	//   ....[21]....
        /*0b0c*/ 	.word	0x000008e0
        /*0b10*/ 	.word	0x000000ff
        /*0b14*/ 	.word	0x000388c8
        /*0b18*/ 	.short	0x0100
        /*0b1a*/ 	.byte	0x08
	.zero		1


	//   ....[22]....
        /*0b1c*/ 	.word	0x00002030
        /*0b20*/ 	.word	0x00000005
        /*0b24*/ 	.word	0x00038800
        /*0b28*/ 	.short	0x010a
        /*0b2a*/ 	.byte	0x3f
	.zero		1


	//   ....[23]....
        /*0b2c*/ 	.word	0x000020d0
        /*0b30*/ 	.word	0x00000000
        /*0b34*/ 	.word	0x00038830
        /*0b38*/ 	.short	0x010a
        /*0b3a*/ 	.byte	0x3f
	.zero		1


	//   ....[24]....
        /*0b3c*/ 	.word	0x00002150
        /*0b40*/ 	.word	0x00000000
        /*0b44*/ 	.word	0x00038830
        /*0b48*/ 	.short	0x010a
        /*0b4a*/ 	.byte	0x3f
	.zero		1


	//   ....[25]....
        /*0b4c*/ 	.word	0x00004bf0
        /*0b50*/ 	.word	0x00000000
        /*0b54*/ 	.word	0x00000000
        /*0b58*/ 	.short	0x0101
        /*0b5a*/ 	.byte	0x3f
	.zero		1


	//   ....[26]....
        /*0b5c*/ 	.word	0x00005f70
        /*0b60*/ 	.word	0x000000ff
        /*0b64*/ 	.word	0x00038830
        /*0b68*/ 	.short	0x010a
        /*0b6a*/ 	.byte	0x3c
	.zero		1


	//   ....[27]....
        /*0b6c*/ 	.word	0x00005fb0
        /*0b70*/ 	.word	0x000000ff
        /*0b74*/ 	.word	0x00038830
        /*0b78*/ 	.short	0x010a
        /*0b7a*/ 	.byte	0x3c
	.zero		1


	//   ....[28]....
        /*0b7c*/ 	.word	0x000088b0
        /*0b80*/ 	.word	0x00000015
        /*0b84*/ 	.word	0x00038850
        /*0b88*/ 	.short	0x010a
        /*0b8a*/ 	.byte	0x3f
	.zero		1


	//   ....[29]....
        /*0b8c*/ 	.word	0x000088f0
        /*0b90*/ 	.word	0x00000015
        /*0b94*/ 	.word	0x00038850
        /*0b98*/ 	.short	0x010a
        /*0b9a*/ 	.byte	0x3f
	.zero		1


	//   ....[30]....
        /*0b9c*/ 	.word	0x000091b0
        /*0ba0*/ 	.word	0x000000ff
        /*0ba4*/ 	.word	0x00000000
        /*0ba8*/ 	.short	0x0101
        /*0baa*/ 	.byte	0x3c
	.zero		1


	//   ....[31]....
        /*0bac*/ 	.word	0x000093e0
        /*0bb0*/ 	.word	0x000000aa
        /*0bb4*/ 	.word	0x00000000
        /*0bb8*/ 	.short	0x0101
        /*0bba*/ 	.byte	0x3f
	.zero		1


	//   ....[32]....
        /*0bbc*/ 	.word	0x0000a0e0
        /*0bc0*/ 	.word	0x00000000
        /*0bc4*/ 	.word	0x00038850
        /*0bc8*/ 	.short	0x010a
        /*0bca*/ 	.byte	0x3f
	.zero		1


	//   ....[33]....
        /*0bcc*/ 	.word	0x0000a120
        /*0bd0*/ 	.word	0x00000000
        /*0bd4*/ 	.word	0x00038850
        /*0bd8*/ 	.short	0x010a
        /*0bda*/ 	.byte	0x3f
	.zero		1


	//   ....[34]....
        /*0bdc*/ 	.word	0x0000a640
        /*0be0*/ 	.word	0x0000000b
        /*0be4*/ 	.word	0x00000000
        /*0be8*/ 	.short	0x0101
        /*0bea*/ 	.byte	0x3f
	.zero		1


	//   ....[35]....
        /*0bec*/ 	.word	0x0000cc30
        /*0bf0*/ 	.word	0x000000ff
        /*0bf4*/ 	.word	0x00000000
        /*0bf8*/ 	.short	0x0101
        /*0bfa*/ 	.byte	0x08
	.zero		1


	//   ....[36]....
        /*0bfc*/ 	.word	0x0000d510
        /*0c00*/ 	.word	0x000000ff
        /*0c04*/ 	.word	0x00000000
        /*0c08*/ 	.short	0x0101
        /*0c0a*/ 	.byte	0x08
	.zero		1


	//   ....[37]....
        /*0c0c*/ 	.word	0x000119b0
        /*0c10*/ 	.word	0x00000000
        /*0c14*/ 	.word	0x00038840
        /*0c18*/ 	.short	0x010a
        /*0c1a*/ 	.byte	0x3f
	.zero		1


	//   ....[38]....
        /*0c1c*/ 	.word	0x00012a20
        /*0c20*/ 	.word	0x00000012
        /*0c24*/ 	.word	0x00038800
        /*0c28*/ 	.short	0x0107
        /*0c2a*/ 	.byte	0x3f
	.zero		1


	//   ....[39]....
        /*0c2c*/ 	.word	0x00012b30
        /*0c30*/ 	.word	0x00000012
        /*0c34*/ 	.word	0x00038800
        /*0c38*/ 	.short	0x0101
        /*0c3a*/ 	.byte	0x3f
	.zero		1


	//   ....[40]....
        /*0c3c*/ 	.word	0x00012b50
        /*0c40*/ 	.word	0x00000012
        /*0c44*/ 	.word	0x00038820
        /*0c48*/ 	.short	0x010a
        /*0c4a*/ 	.byte	0x3f
	.zero		1


	//   ....[41]....
        /*0c4c*/ 	.word	0x00012f20
        /*0c50*/ 	.word	0x00000003
        /*0c54*/ 	.word	0x00038840
        /*0c58*/ 	.short	0x010a
        /*0c5a*/ 	.byte	0x3f
	.zero		1


	//   ....[42]....
        /*0c5c*/ 	.word	0x000134c0
        /*0c60*/ 	.word	0x00000003
        /*0c64*/ 	.word	0x00000060
        /*0c68*/ 	.short	0x010a
        /*0c6a*/ 	.byte	0x3f
	.zero		1


	//   ....[43]....
        /*0c6c*/ 	.word	0x00013d40
        /*0c70*/ 	.word	0x00000003
        /*0c74*/ 	.word	0x00038840
        /*0c78*/ 	.short	0x010a
        /*0c7a*/ 	.byte	0x3f
	.zero		1


	//   ....[44]....
        /*0c7c*/ 	.word	0x000142e0
        /*0c80*/ 	.word	0x00000002
        /*0c84*/ 	.word	0x00000060
        /*0c88*/ 	.short	0x010a
        /*0c8a*/ 	.byte	0x3f
	.zero		1


	//   ....[45]....
        /*0c8c*/ 	.word	0x00014aa0
        /*0c90*/ 	.word	0x00000002
        /*0c94*/ 	.word	0x00038840
        /*0c98*/ 	.short	0x010a
        /*0c9a*/ 	.byte	0x3f
	.zero		1


	//   ....[46]....
        /*0c9c*/ 	.word	0x00015040
        /*0ca0*/ 	.word	0x00000002
        /*0ca4*/ 	.word	0x00000060
        /*0ca8*/ 	.short	0x010a
        /*0caa*/ 	.byte	0x3f
	.zero		1


	//   ....[47]....
        /*0cac*/ 	.word	0x000157b0
        /*0cb0*/ 	.word	0x00000000
        /*0cb4*/ 	.word	0x00038860
        /*0cb8*/ 	.short	0x010a
        /*0cba*/ 	.byte	0x3f
	.zero		1


	//   ....[48]....
        /*0cbc*/ 	.word	0x00016bb0
        /*0cc0*/ 	.word	0x00000000
        /*0cc4*/ 	.word	0x00038820
        /*0cc8*/ 	.short	0x010a
        /*0cca*/ 	.byte	0x3f
	.zero		1


	//   ....[49]....
        /*0ccc*/ 	.word	0x00016dc0
        /*0cd0*/ 	.word	0x00000006
        /*0cd4*/ 	.word	0x00000000
        /*0cd8*/ 	.short	0x010a
        /*0cda*/ 	.byte	0x3f
	.zero		1


	//   ....[50]....
        /*0cdc*/ 	.word	0x00016df0
        /*0ce0*/ 	.word	0x00000007
        /*0ce4*/ 	.word	0x00000000
        /*0ce8*/ 	.short	0x010a
        /*0cea*/ 	.byte	0x3f
	.zero		1


	//   ....[51]....
        /*0cec*/ 	.word	0x00016e50
        /*0cf0*/ 	.word	0x00000004
        /*0cf4*/ 	.word	0x00000000
        /*0cf8*/ 	.short	0x010a
        /*0cfa*/ 	.byte	0x3f
	.zero		1


	//   ....[52]....
        /*0cfc*/ 	.word	0x00016e80
        /*0d00*/ 	.word	0x00000003
        /*0d04*/ 	.word	0x00000000
        /*0d08*/ 	.short	0x010a
        /*0d0a*/ 	.byte	0x3f
	.zero		1


	//   ....[53]....
        /*0d0c*/ 	.word	0x00016ee0
        /*0d10*/ 	.word	0x00000005
        /*0d14*/ 	.word	0x00038800
        /*0d18*/ 	.short	0x010a
        /*0d1a*/ 	.byte	0x3f
	.zero		1


	//   ....[54]....
        /*0d1c*/ 	.word	0x00016f30
        /*0d20*/ 	.word	0x00000000
        /*0d24*/ 	.word	0x00038830
        /*0d28*/ 	.short	0x010a
        /*0d2a*/ 	.byte	0x3f
	.zero		1


	//   ....[55]....
        /*0d2c*/ 	.word	0x00016f90
        /*0d30*/ 	.word	0x00000004
        /*0d34*/ 	.word	0x00038830
        /*0d38*/ 	.short	0x010a
        /*0d3a*/ 	.byte	0x3f
	.zero		1


	//   ....[56]....
        /*0d3c*/ 	.word	0x00016fe0
        /*0d40*/ 	.word	0x00000015
        /*0d44*/ 	.word	0x00038850
        /*0d48*/ 	.short	0x010a
        /*0d4a*/ 	.byte	0x3f
	.zero		1


	//   ....[57]....
        /*0d4c*/ 	.word	0x00017030
        /*0d50*/ 	.word	0x00000000
        /*0d54*/ 	.word	0x00038850
        /*0d58*/ 	.short	0x010a
        /*0d5a*/ 	.byte	0x3f
	.zero		1


	//   ....[58]....
        /*0d5c*/ 	.word	0x000171d0
        /*0d60*/ 	.word	0x00000000
        /*0d64*/ 	.word	0x00038840
        /*0d68*/ 	.short	0x010a
        /*0d6a*/ 	.byte	0x3f
	.zero		1


	//   ....[59]....
        /*0d6c*/ 	.word	0x00017e50
        /*0d70*/ 	.word	0x00000012
        /*0d74*/ 	.word	0x00038820
        /*0d78*/ 	.short	0x010a
        /*0d7a*/ 	.byte	0x3f
	.zero		1


	//   ....[60]....
        /*0d7c*/ 	.word	0x00017ea0
        /*0d80*/ 	.word	0x00000003
        /*0d84*/ 	.word	0x00038840
        /*0d88*/ 	.short	0x010a
        /*0d8a*/ 	.byte	0x3f
	.zero		1


	//   ....[61]....
        /*0d8c*/ 	.word	0x00017ef0
        /*0d90*/ 	.word	0x00000003
        /*0d94*/ 	.word	0x00000060
        /*0d98*/ 	.short	0x010a
        /*0d9a*/ 	.byte	0x3f
	.zero		1


	//   ....[62]....
        /*0d9c*/ 	.word	0x00017f40
        /*0da0*/ 	.word	0x00000003
        /*0da4*/ 	.word	0x00038840
        /*0da8*/ 	.short	0x010a
        /*0daa*/ 	.byte	0x3f
	.zero		1


	//   ....[63]....
        /*0dac*/ 	.word	0x00017f90
        /*0db0*/ 	.word	0x00000002
        /*0db4*/ 	.word	0x00000060
        /*0db8*/ 	.short	0x010a
        /*0dba*/ 	.byte	0x3f
	.zero		1


	//   ....[64]....
        /*0dbc*/ 	.word	0x00017fe0
        /*0dc0*/ 	.word	0x00000002
        /*0dc4*/ 	.word	0x00038840
        /*0dc8*/ 	.short	0x010a
        /*0dca*/ 	.byte	0x3f
	.zero		1


	//   ....[65]....
        /*0dcc*/ 	.word	0x00018030
        /*0dd0*/ 	.word	0x00000002
        /*0dd4*/ 	.word	0x00000060
        /*0dd8*/ 	.short	0x010a
        /*0dda*/ 	.byte	0x3f
	.zero		1


	//   ....[66]....
        /*0ddc*/ 	.word	0x00018080
        /*0de0*/ 	.word	0x00000000
        /*0de4*/ 	.word	0x00038860
        /*0de8*/ 	.short	0x010a
        /*0dea*/ 	.byte	0x3f
	.zero		1


	//   ....[67]....
        /*0dec*/ 	.word	0x00018bd0
        /*0df0*/ 	.word	0x00000000
        /*0df4*/ 	.word	0x00038820
        /*0df8*/ 	.short	0x010a
        /*0dfa*/ 	.byte	0x3f
	.zero		1


	//   ....[68]....
        /*0dfc*/ 	.word	0x00018d70
        /*0e00*/ 	.word	0x00000006
        /*0e04*/ 	.word	0x00000000
        /*0e08*/ 	.short	0x010a
        /*0e0a*/ 	.byte	0x3f
	.zero		1


	//   ....[69]....
        /*0e0c*/ 	.word	0x00018dc0
        /*0e10*/ 	.word	0x00000007
        /*0e14*/ 	.word	0x00000000
        /*0e18*/ 	.short	0x010a
        /*0e1a*/ 	.byte	0x3f
	.zero		1


	//   ....[70]....
        /*0e1c*/ 	.word	0x00018e10
        /*0e20*/ 	.word	0x00000004
        /*0e24*/ 	.word	0x00000000
        /*0e28*/ 	.short	0x010a
        /*0e2a*/ 	.byte	0x3f
	.zero		1


	//----- nvinfo : EIATTR_NUM_MBARRIERS
	.align		4
.L_123:
        /*0e2c*/ 	.byte	0x03, 0x38
        /*0e2e*/ 	.short	0x0016


	//----- nvinfo : EIATTR_EXIT_INSTR_OFFSETS
	.align		4
        /*0e30*/ 	.byte	0x04, 0x1c
        /*0e32*/ 	.short	(.L_125 - .L_124)


	//   ....[0]....
.L_124:
        /*0e34*/ 	.word	0x00000a50


	//   ....[1]....
        /*0e38*/ 	.word	0x0000fa70


	//   ....[2]....
        /*0e3c*/ 	.word	0x00016ed0


	//----- nvinfo : EIATTR_MAX_THREADS
	.align		4
.L_125:
        /*0e40*/ 	.byte	0x04, 0x05
        /*0e42*/ 	.short	(.L_127 - .L_126)
.L_126:
        /*0e44*/ 	.word	0x00000180
        /*0e48*/ 	.word	0x00000001
        /*0e4c*/ 	.word	0x00000001


	//----- nvinfo : EIATTR_CRS_STACK_SIZE
	.align		4
.L_127:
        /*0e50*/ 	.byte	0x04, 0x1e
        /*0e52*/ 	.short	(.L_129 - .L_128)
.L_128:
        /*0e54*/ 	.word	0x00000000


	//----- nvinfo : EIATTR_CBANK_PARAM_SIZE
	.align		4
.L_129:
        /*0e58*/ 	.byte	0x03, 0x19
        /*0e5a*/ 	.short	0x0af0


	//----- nvinfo : EIATTR_PARAM_CBANK
	.align		4
        /*0e5c*/ 	.byte	0x04, 0x0a
        /*0e5e*/ 	.short	(.L_131 - .L_130)
	.align		4
.L_130:
        /*0e60*/ 	.word	index@(.nv.constant0._ZN7cutlass13device_kernelIN5flash11enable_sm90INS1_16FlashAttnFwdSm90INS1_25CollectiveMainloopFwdSm90ILi2EN4cute5tupleIJNS5_1CILi1EEES8_S8_EEENS6_IJNS7_ILi128EEENS7_ILi80EEENS7_ILi256EEEEEELi256ENS_10bfloat16_tEfNS_4arch4Sm90ELb0ELb0ELb0ELb1ELb0ELb0ELb0ELb1ELb1ELb1ELb1ELb0EEENS1_21CollectiveEpilogueFwdINS6_IJSA_SC_SB_EEES9_SE_SG_Li256ELb1ELb1ELb1ELb0EEENS1_36VarlenDynamicPersistentTileSchedulerILi128ELi80ELi256ELi128ELb1ELb1ELb1ELb0ELb1ELb1EEEEEEEEEvNT_6ParamsE)
        /*0e64*/ 	.short	0x0210
        /*0e66*/ 	.short	0x0af0


	//----- nvinfo : EIATTR_SW_WAR
	.align		4
.L_131:
        /*0e68*/ 	.byte	0x04, 0x36
        /*0e6a*/ 	.short	(.L_133 - .L_132)
.L_132:
        /*0e6c*/ 	.word	0x00000008
.L_133:


//--------------------- .nv.info._ZN7cutlass13device_kernelIN5flash11enable_sm90INS1_16FlashAttnFwdSm90INS1_25CollectiveMainloopFwdSm90ILi2EN4cute5tupleIJNS5_1CILi1EEES8_S8_EEENS6_IJNS7_ILi128EEENS7_ILi80EEENS7_ILi256EEEEEELi256ENS_10bfloat16_tEfNS_4arch4Sm90ELb0ELb0ELb0ELb1ELb0ELb1ELb0ELb1ELb1ELb1ELb1ELb0EEENS1_21CollectiveEpilogueFwdINS6_IJSA_SC_SB_EEES9_SE_SG_Li256ELb1ELb1ELb1ELb0EEENS1_36VarlenDynamicPersistentTileSchedulerILi128ELi80ELi256ELi128ELb1ELb1ELb1ELb0ELb1ELb1EEEEEEEEEvNT_6ParamsE --------------------------
	.section	.nv.info._ZN7cutlass13device_kernelIN5flash11enable_sm90INS1_16FlashAttnFwdSm90INS1_25CollectiveMainloopFwdSm90ILi2EN4cute5tupleIJNS5_1CILi1EEES8_S8_EEENS6_IJNS7_ILi128EEENS7_ILi80EEENS7_ILi256EEEEEELi256ENS_10bfloat16_tEfNS_4arch4Sm90ELb0ELb0ELb0ELb1ELb0ELb1ELb0ELb1ELb1ELb1ELb1ELb0EEENS1_21CollectiveEpilogueFwdINS6_IJSA_SC_SB_EEES9_SE_SG_Li256ELb1ELb1ELb1ELb0EEENS1_36VarlenDynamicPersistentTileSchedulerILi128ELi80ELi256ELi128ELb1ELb1ELb1ELb0ELb1ELb1EEEEEEEEEvNT_6ParamsE,"",@"SHT_CUDA_INFO"
	.sectionflags	@""
	.align	4


	//----- nvinfo : EIATTR_CUDA_API_VERSION
	.align		4
        /*0000*/ 	.byte	0x04, 0x37
        /*0002*/ 	.short	(.L_135 - .L_134)
.L_134:
        /*0004*/ 	.word	0x00000082


	//----- nvinfo : EIATTR_KPARAM_INFO
	.align		4
.L_135:
        /*0008*/ 	.byte	0x04, 0x17
        /*000a*/ 	.short	(.L_137 - .L_136)
.L_136:
        /*000c*/ 	.word	0x00000000
        /*0010*/ 	.short	0x0000
        /*0012*/ 	.short	0x0070
        /*0014*/ 	.byte	0x00, 0xf0, 0x01, 0x2a


	//----- nvinfo : EIATTR_SPARSE_MMA_MASK
	.align		4
.L_137:
        /*0018*/ 	.byte	0x03, 0x50
        /*001a*/ 	.short	0x0000


	//----- nvinfo : EIATTR_MAXREG_COUNT
	.align		4
        /*001c*/ 	.byte	0x03, 0x1b
        /*001e*/ 	.short	0x00a8


	//----- nvinfo : EIATTR_NUM_BARRIERS
	.align		4
        /*0020*/ 	.byte	0x02, 0x4c
        /*0022*/ 	.byte	0x10
	.zero		1


	//----- nvinfo : EIATTR_EXTERNS
	.align		4
        /*0024*/ 	.byte	0x04, 0x0f
        /*0026*/ 	.short	(.L_139 - .L_138)


	//   ....[0]....
	.align		4
.L_138:
        /*0028*/ 	.word	index@(__assertfail)


	//----- nvinfo : EIATTR_ANNOTATIONS
	.align		4
.L_139:
        /*002c*/ 	.byte	0x04, 0x55
        /*002e*/ 	.short	(.L_141 - .L_140)


	//   ....[0]....
.L_140:
        /* <DEDUP_REMOVED lines=179> */


	//----- nvinfo : EIATTR_MERCURY_ISA_VERSION
	.align		4
.L_141:
        /*0b50*/ 	.byte	0x03, 0x5f
        /*0b52*/ 	.short	0x0101


	//----- nvinfo : EIATTR_UNUSED_LOAD_BYTE_OFFSET
	.align		4
        /*0b54*/ 	.byte	0x04, 0x44
        /*0b56*/ 	.short	(.L_143 - .L_142)


	//   ....[0]....
.L_142:
        /*0b58*/ 	.word	0x00000a80
        /*0b5c*/ 	.word	0x0000fff0


	//   ....[1]....
        /*0b60*/ 	.word	0x0001df50
        /*0b64*/ 	.word	0x0000fff0


	//----- nvinfo : EIATTR_INT_WARP_WIDE_INSTR_OFFSETS
	.align		4
.L_143:
        /*0b68*/ 	.byte	0x04, 0x31
        /*0b6a*/ 	.short	(.L_145 - .L_144)


	//   ....[0]....
.L_144:
        /*0b6c*/ 	.word	0x00000190


	//   ....[1]....
        /*0b70*/ 	.word	0x000001d0


	//   ....[2]....
        /*0b74*/ 	.word	0x00000240


	//   ....[3]....
        /*0b78*/ 	.word	0x00025b80


	//   ....[4]....
        /*0b7c*/ 	.word	0x00025c20


	//   ....[5]....
        /*0b80*/ 	.word	0x0002a0b0


	//   ....[6]....
        /*0b84*/ 	.word	0x0002a120


	//----- nvinfo : EIATTR_COOP_GROUP_MASK_REGIDS
	.align		4
.L_145:
        /*0b88*/ 	.byte	0x04, 0x29
        /*0b8a*/ 	.short	(.L_147 - .L_146)


	//   ....[0]....
.L_146:
        /*0b8c*/ 	.word	0xffffffff


	//   ....[1]....
        /*0b90*/ 	.word	0xffffffff


	//   ....[2]....
        /*0b94*/ 	.word	0xffffffff


	//   ....[3]....
        /*0b98*/ 	.word	0xffffffff


	//   ....[4]....
        /*0b9c*/ 	.word	0xffffffff


	//   ....[5]....
        /*0ba0*/ 	.word	0xffffffff


	//   ....[6]....
        /*0ba4*/ 	.word	0xffffffff


	//   ....[7]....
        /*0ba8*/ 	.word	0xffffffff


	//   ....[8]....
        /*0bac*/ 	.word	0xffffffff


	//   ....[9]....
        /*0bb0*/ 	.word	0xffffffff


	//   ....[10]....
        /*0bb4*/ 	.word	0xffffffff


	//   ....[11]....
        /*0bb8*/ 	.word	0xffffffff


	//   ....[12]....
        /*0bbc*/ 	.word	0xffffffff


	//   ....[13]....
        /*0bc0*/ 	.word	0xffffffff


	//   ....[14]....
        /*0bc4*/ 	.word	0xffffffff


	//   ....[15]....
        /*0bc8*/ 	.word	0xffffffff


	//   ....[16]....
        /*0bcc*/ 	.word	0xffffffff


	//   ....[17]....
        /*0bd0*/ 	.word	0xffffffff


	//   ....[18]....
        /*0bd4*/ 	.word	0xffffffff


	//   ....[19]....
        /*0bd8*/ 	.word	0xffffffff


	//   ....[20]....
        /*0bdc*/ 	.word	0xffffffff


	//   ....[21]....
        /*0be0*/ 	.word	0xffffffff


	//   ....[22]....
        /*0be4*/ 	.word	0xffffffff


	//   ....[23]....
        /*0be8*/ 	.word	0xffffffff


	//   ....[24]....
        /*0bec*/ 	.word	0xffffffff


	//   ....[25]....
        /*0bf0*/ 	.word	0xffffffff


	//   ....[26]....
        /*0bf4*/ 	.word	0xffffffff


	//   ....[27]....
        /*0bf8*/ 	.word	0xffffffff


	//   ....[28]....
        /*0bfc*/ 	.word	0xffffffff


	//   ....[29]....
        /*0c00*/ 	.word	0xffffffff


	//   ....[30]....
        /*0c04*/ 	.word	0xffffffff


	//   ....[31]....
        /*0c08*/ 	.word	0xffffffff


	//   ....[32]....
        /*0c0c*/ 	.word	0xffffffff


	//   ....[33]....
        /*0c10*/ 	.word	0xffffffff


	//   ....[34]....
        /*0c14*/ 	.word	0xffffffff


	//   ....[35]....
        /*0c18*/ 	.word	0xffffffff


	//   ....[36]....
        /*0c1c*/ 	.word	0xffffffff


	//   ....[37]....
        /*0c20*/ 	.word	0xffffffff


	//   ....[38]....
        /*0c24*/ 	.word	0xffffffff


	//   ....[39]....
        /*0c28*/ 	.word	0xffffffff


	//   ....[40]....
        /*0c2c*/ 	.word	0xffffffff


	//   ....[41]....
        /*0c30*/ 	.word	0xffffffff


	//   ....[42]....
        /*0c34*/ 	.word	0xffffffff


	//   ....[43]....
        /*0c38*/ 	.word	0xffffffff


	//   ....[44]....
        /*0c3c*/ 	.word	0xffffffff


	//   ....[45]....
        /*0c40*/ 	.word	0xffffffff


	//   ....[46]....
        /*0c44*/ 	.word	0xffffffff


	//   ....[47]....
        /*0c48*/ 	.word	0xffffffff


	//   ....[48]....
        /*0c4c*/ 	.word	0xffffffff


	//   ....[49]....
        /*0c50*/ 	.word	0xffffffff


	//   ....[50]....
        /*0c54*/ 	.word	0xffffffff


	//   ....[51]....
        /*0c58*/ 	.word	0xffffffff


	//   ....[52]....
        /*0c5c*/ 	.word	0xffffffff


	//   ....[53]....
        /*0c60*/ 	.word	0xffffffff


	//   ....[54]....
        /*0c64*/ 	.word	0xffffffff


	//   ....[55]....
        /*0c68*/ 	.word	0xffffffff


	//   ....[56]....
        /*0c6c*/ 	.word	0xffffffff


	//   ....[57]....
        /*0c70*/ 	.word	0xffffffff


	//   ....[58]....
        /*0c74*/ 	.word	0xffffffff


	//   ....[59]....
        /*0c78*/ 	.word	0xffffffff


	//   ....[60]....
        /*0c7c*/ 	.word	0xffffffff


	//   ....[61]....
        /*0c80*/ 	.word	0xffffffff


	//   ....[62]....
        /*0c84*/ 	.word	0xffffffff


	//   ....[63]....
        /*0c88*/ 	.word	0xffffffff


	//   ....[64]....
        /*0c8c*/ 	.word	0xffffffff


	//   ....[65]....
        /*0c90*/ 	.word	0xffffffff


	//   ....[66]....
        /*0c94*/ 	.word	0xffffffff


	//   ....[67]....
        /*0c98*/ 	.word	0xffffffff


	//   ....[68]....
        /*0c9c*/ 	.word	0xffffffff


	//   ....[69]....
        /*0ca0*/ 	.word	0xffffffff


	//   ....[70]....
        /*0ca4*/ 	.word	0xffffffff


	//   ....[71]....
        /*0ca8*/ 	.word	0xffffffff


	//   ....[72]....
        /*0cac*/ 	.word	0xffffffff


	//   ....[73]....
        /*0cb0*/ 	.word	0xffffffff


	//   ....[74]....
        /*0cb4*/ 	.word	0xffffffff


	//   ....[75]....
        /*0cb8*/ 	.word	0xffffffff


	//   ....[76]....
        /*0cbc*/ 	.word	0xffffffff


	//   ....[77]....
        /*0cc0*/ 	.word	0xffffffff


	//   ....[78]....
        /*0cc4*/ 	.word	0xffffffff


	//   ....[79]....
        /*0cc8*/ 	.word	0xffffffff


	//   ....[80]....
        /*0ccc*/ 	.word	0xffffffff


	//   ....[81]....
        /*0cd0*/ 	.word	0xffffffff


	//   ....[82]....
        /*0cd4*/ 	.word	0xffffffff


	//   ....[83]....
        /*0cd8*/ 	.word	0xffffffff


	//   ....[84]....
        /*0cdc*/ 	.word	0xffffffff


	//   ....[85]....
        /*0ce0*/ 	.word	0xffffffff


	//   ....[86]....
        /*0ce4*/ 	.word	0xffffffff


	//   ....[87]....
        /*0ce8*/ 	.word	0xffffffff


	//   ....[88]....
        /*0cec*/ 	.word	0xffffffff


	//   ....[89]....
        /*0cf0*/ 	.word	0xffffffff


	//   ....[90]....
        /*0cf4*/ 	.word	0xffffffff


	//   ....[91]....
        /*0cf8*/ 	.word	0xffffffff


	//   ....[92]....
        /*0cfc*/ 	.word	0xffffffff


	//   ....[93]....
        /*0d00*/ 	.word	0xffffffff


	//   ....[94]....
        /*0d04*/ 	.word	0xffffffff


	//   ....[95]....
        /*0d08*/ 	.word	0xffffffff


	//   ....[96]....
        /*0d0c*/ 	.word	0xffffffff


	//   ....[97]....
        /*0d10*/ 	.word	0xffffffff


	//   ....[98]....
        /*0d14*/ 	.word	0xffffffff


	//   ....[99]....
        /*0d18*/ 	.word	0xffffffff


	//   ....[100]....
        /*0d1c*/ 	.word	0xffffffff


	//   ....[101]....
        /*0d20*/ 	.word	0xffffffff


	//   ....[102]....
        /*0d24*/ 	.word	0xffffffff


	//   ....[103]....
        /*0d28*/ 	.word	0xffffffff


	//   ....[104]....
        /*0d2c*/ 	.word	0xffffffff


	//   ....[105]....
        /*0d30*/ 	.word	0xffffffff


	//   ....[106]....
        /*0d34*/ 	.word	0x0500000f


	//   ....[107]....
        /*0d38*/ 	.word	0x0500000f


	//   ....[108]....
        /*0d3c*/ 	.word	0x0500000f


	//   ....[109]....
        /*0d40*/ 	.word	0x0500000f


	//   ....[110]....
        /*0d44*/ 	.word	0x0500000f


	//   ....[111]....
        /*0d48*/ 	.word	0x0500000f


	//   ....[112]....
        /*0d4c*/ 	.word	0x0500000f


	//   ....[113]....
        /*0d50*/ 	.word	0x0500000f


	//   ....[114]....
        /*0d54*/ 	.word	0x0500000f


	//   ....[115]....
        /*0d58*/ 	.word	0x0500000f


	//   ....[116]....
        /*0d5c*/ 	.word	0x0500000f


	//   ....[117]....
        /*0d60*/ 	.word	0x0500000f


	//   ....[118]....
        /*0d64*/ 	.word	0x0500000f


	//   ....[119]....
        /*0d68*/ 	.word	0x0500000f


	//   ....[120]....
        /*0d6c*/ 	.word	0x0500000f


	//   ....[121]....
        /*0d70*/ 	.word	0x0500000f


	//   ....[122]....
        /*0d74*/ 	.word	0x0500000f


	//   ....[123]....
        /*0d78*/ 	.word	0x0500000f


	//   ....[124]....
        /*0d7c*/ 	.word	0x0500000f


	//   ....[125]....
        /*0d80*/ 	.word	0x0500000f


	//   ....[126]....
        /*0d84*/ 	.word	0x0500000f


	//   ....[127]....
        /*0d88*/ 	.word	0x0500000f


	//   ....[128]....
        /*0d8c*/ 	.word	0x0500000f


	//   ....[129]....
        /*0d90*/ 	.word	0x0500000f


	//   ....[130]....
        /*0d94*/ 	.word	0x0500000f


	//   ....[131]....
        /*0d98*/ 	.word	0x0500000f


	//   ....[132]....
        /*0d9c*/ 	.word	0x0500000f


	//   ....[133]....
        /*0da0*/ 	.word	0x0500000f


	//   ....[134]....
        /*0da4*/ 	.word	0x0500000f


	//   ....[135]....
        /*0da8*/ 	.word	0x0500000f


	//   ....[136]....
        /*0dac*/ 	.word	0x0500000f


	//   ....[137]....
        /*0db0*/ 	.word	0x0500000f


	//   ....[138]....
        /*0db4*/ 	.word	0x0500000f


	//   ....[139]....
        /*0db8*/ 	.word	0x0500000f


	//   ....[140]....
        /*0dbc*/ 	.word	0x0500000f


	//   ....[141]....
        /*0dc0*/ 	.word	0x0500000f


	//   ....[142]....
        /*0dc4*/ 	.word	0x0500000f


	//   ....[143]....
        /*0dc8*/ 	.word	0x0500000f


	//   ....[144]....
        /*0dcc*/ 	.word	0x0500000f


	//   ....[145]....
        /*0dd0*/ 	.word	0x0500000f


	//   ....[146]....
        /*0dd4*/ 	.word	0x0500000f


	//   ....[147]....
        /*0dd8*/ 	.word	0x0500000f


	//   ....[148]....
        /*0ddc*/ 	.word	0x0500000f


	//   ....[149]....
        /*0de0*/ 	.word	0x0500000f


	//   ....[150]....
        /*0de4*/ 	.word	0x0500000f


	//----- nvinfo : EIATTR_COOP_GROUP_INSTR_OFFSETS
	.align		4
.L_147:
        /*0de8*/ 	.byte	0x04, 0x28
        /*0dea*/ 	.short	(.L_149 - .L_148)


	//   ....[0]....
.L_148:
        /*0dec*/ 	.word	0x00000060


	//   ....[1]....
        /*0df0*/ 	.word	0x000001a0


	//   ....[2]....
        /*0df4*/ 	.word	0x000001f0


	//   ....[3]....
        /*0df8*/ 	.word	0x00000420


	//   ....[4]....
        /*0dfc*/ 	.word	0x00000580


	//   ....[5]....
        /*0e00*/ 	.word	0x000006a0


	//   ....[6]....
        /*0e04*/ 	.word	0x00000800


	//   ....[7]....
        /*0e08*/ 	.word	0x0000be20


	//   ....[8]....
        /*0e0c*/ 	.word	0x0000c3b0


	//   ....[9]....
        /*0e10*/ 	.word	0x0000c3c0


	//   ....[10]....
        /*0e14*/ 	.word	0x0000c3d0


	//   ....[11]....
        /*0e18*/ 	.word	0x0000c3e0


	//   ....[12]....
        /*0e1c*/ 	.word	0x0000f850


	//   ....[13]....
        /*0e20*/ 	.word	0x0000f860


	//   ....[14]....
        /*0e24*/ 	.word	0x0000f870


	//   ....[15]....
        /*0e28*/ 	.word	0x0000f880


	//   ....[16]....
        /*0e2c*/ 	.word	0x00016910


	//   ....[17]....
        /*0e30*/ 	.word	0x00016970


	//   ....[18]....
        /*0e34*/ 	.word	0x00016b70


	//   ....[19]....
        /*0e38*/ 	.word	0x00016b90


	//   ....[20]....
        /*0e3c*/ 	.word	0x0001bd30


	//   ....[21]....
        /*0e40*/ 	.word	0x0001bd50


	//   ....[22]....
        /*0e44*/ 	.word	0x0001beb0


	//   ....[23]....
        /*0e48*/ 	.word	0x0001bed0


	//   ....[24]....
        /*0e4c*/ 	.word	0x0001d260


	//   ....[25]....
        /*0e50*/ 	.word	0x0001d4c0


	//   ....[26]....
        /*0e54*/ 	.word	0x0001d540


	//   ....[27]....
        /*0e58*/ 	.word	0x0001d550


	//   ....[28]....
        /*0e5c*/ 	.word	0x0001efe0


	//   ....[29]....
        /*0e60*/ 	.word	0x0001f000


	//   ....[30]....
        /*0e64*/ 	.word	0x0001f010


	//   ....[31]....
        /*0e68*/ 	.word	0x0001f020


	//   ....[32]....
        /*0e6c*/ 	.word	0x0001fac0


	//   ....[33]....
        /*0e70*/ 	.word	0x0001fae0


	//   ....[34]....
        /*0e74*/ 	.word	0x0001fc40


	//   ....[35]....
        /*0e78*/ 	.word	0x0001fc60


	//   ....[36]....
        /*0e7c*/ 	.word	0x0001fdb0


	//   ....[37]....
        /*0e80*/ 	.word	0x0001fdd0


	//   ....[38]....
        /*0e84*/ 	.word	0x0001ff30


	//   ....[39]....
        /*0e88*/ 	.word	0x0001ff50


	//   ....[40]....
        /*0e8c*/ 	.word	0x00020750


	//   ....[41]....
        /*0e90*/ 	.word	0x00020780


	//   ....[42]....
        /*0e94*/ 	.word	0x00020fd0


	//   ....[43]....
        /*0e98*/ 	.word	0x00020fe0


	//   ....[44]....
        /*0e9c*/ 	.word	0x00022150


	//   ....[45]....
        /*0ea0*/ 	.word	0x00022160


	//   ....[46]....
        /*0ea4*/ 	.word	0x000222d0


	//   ....[47]....
        /*0ea8*/ 	.word	0x000222f0


	//   ....[48]....
        /*0eac*/ 	.word	0x00022440


	//   ....[49]....
        /*0eb0*/ 	.word	0x00022460


	//   ....[50]....
        /*0eb4*/ 	.word	0x000225c0


	//   ....[51]....
        /*0eb8*/ 	.word	0x000225e0


	//   ....[52]....
        /*0ebc*/ 	.word	0x000227c0


	//   ....[53]....
        /*0ec0*/ 	.word	0x00022a00


	//   ....[54]....
        /*0ec4*/ 	.word	0x00022a30


	//   ....[55]....
        /*0ec8*/ 	.word	0x00022a60


	//   ....[56]....
        /*0ecc*/ 	.word	0x00022a90


	//   ....[57]....
        /*0ed0*/ 	.word	0x00022ac0


	//   ....[58]....
        /*0ed4*/ 	.word	0x00022af0


	//   ....[59]....
        /*0ed8*/ 	.word	0x00022ca0


	//   ....[60]....
        /*0edc*/ 	.word	0x00022cd0


	//   ....[61]....
        /*0ee0*/ 	.word	0x00022d00


	//   ....[62]....
        /*0ee4*/ 	.word	0x00022d30


	//   ....[63]....
        /*0ee8*/ 	.word	0x00022d60


	//   ....[64]....
        /*0eec*/ 	.word	0x00022d90


	//   ....[65]....
        /*0ef0*/ 	.word	0x00022e20


	//   ....[66]....
        /*0ef4*/ 	.word	0x00022e50


	//   ....[67]....
        /*0ef8*/ 	.word	0x00022e60


	//   ....[68]....
        /*0efc*/ 	.word	0x00022f10


	//   ....[69]....
        /*0f00*/ 	.word	0x00023ff0


	//   ....[70]....
        /*0f04*/ 	.word	0x00026180


	//   ....[71]....
        /*0f08*/ 	.word	0x00026e00


	//   ....[72]....
        /*0f0c*/ 	.word	0x00026e50


	//   ....[73]....
        /*0f10*/ 	.word	0x00026f20


	//   ....[74]....
        /*0f14*/ 	.word	0x00026f30


	//   ....[75]....
        /*0f18*/ 	.word	0x00026fe0


	//   ....[76]....
        /*0f1c*/ 	.word	0x00026ff0


	//   ....[77]....
        /*0f20*/ 	.word	0x000270a0


	//   ....[78]....
        /*0f24*/ 	.word	0x000270b0


	//   ....[79]....
        /*0f28*/ 	.word	0x00027160


	//   ....[80]....
        /*0f2c*/ 	.word	0x00027170


	//   ....[81]....
        /*0f30*/ 	.word	0x00027220


	//   ....[82]....
        /*0f34*/ 	.word	0x00027230


	//   ....[83]....
        /*0f38*/ 	.word	0x000272e0


	//   ....[84]....
        /*0f3c*/ 	.word	0x000272f0


	//   ....[85]....
        /*0f40*/ 	.word	0x00027340


	//   ....[86]....
        /*0f44*/ 	.word	0x00027390


	//   ....[87]....
        /*0f48*/ 	.word	0x0002a9f0


	//   ....[88]....
        /*0f4c*/ 	.word	0x0002aa20


	//   ....[89]....
        /*0f50*/ 	.word	0x0002aa80


	//   ....[90]....
        /*0f54*/ 	.word	0x0002aab0


	//   ....[91]....
        /*0f58*/ 	.word	0x0002aae0


	//   ....[92]....
        /*0f5c*/ 	.word	0x0002ab10


	//   ....[93]....
        /*0f60*/ 	.word	0x0002ab40


	//   ....[94]....
        /*0f64*/ 	.word	0x0002ab70


	//   ....[95]....
        /*0f68*/ 	.word	0x0002ad40


	//   ....[96]....
        /*0f6c*/ 	.word	0x0002ad70


	//   ....[97]....
        /*0f70*/ 	.word	0x0002ada0


	//   ....[98]....
        /*0f74*/ 	.word	0x0002add0


	//   ....[99]....
        /*0f78*/ 	.word	0x0002ae00


	//   ....[100]....
        /*0f7c*/ 	.word	0x0002ae30


	//   ....[101]....
        /*0f80*/ 	.word	0x0002aef0


	//   ....[102]....
        /*0f84*/ 	.word	0x0002af10


	//   ....[103]....
        /*0f88*/ 	.word	0x0002af20


	//   ....[104]....
        /*0f8c*/ 	.word	0x0002af80


	//   ....[105]....
        /*0f90*/ 	.word	0x0002b6a0


	//   ....[106]....
        /*0f94*/ 	.word	0x0002bac0


	//   ....[107]....
        /*0f98*/ 	.word	0x0002bb50


	//   ....[108]....
        /*0f9c*/ 	.word	0x0002bba0


	//   ....[109]....
        /*0fa0*/ 	.word	0x0002bbf0


	//   ....[110]....
        /*0fa4*/ 	.word	0x0002bce0


	//   ....[111]....
        /*0fa8*/ 	.word	0x0002bd70


	//   ....[112]....
        /*0fac*/ 	.word	0x0002bdc0


	//   ....[113]....
        /*0fb0*/ 	.word	0x0002be10


	//   ....[114]....
        /*0fb4*/ 	.word	0x0002c070


	//   ....[115]....
        /*0fb8*/ 	.word	0x0002c350


	//   ....[116]....
        /*0fbc*/ 	.word	0x0002c530


	//   ....[117]....
        /*0fc0*/ 	.word	0x0002c580


	//   ....[118]....
        /*0fc4*/ 	.word	0x0002c6c0


	//   ....[119]....
        /*0fc8*/ 	.word	0x0002c710


	//   ....[120]....
        /*0fcc*/ 	.word	0x0002c850


	//   ....[121]....
        /*0fd0*/ 	.word	0x0002c8a0


	//   ....[122]....
        /*0fd4*/ 	.word	0x0002c9e0


	//   ....[123]....
        /*0fd8*/ 	.word	0x0002ca30


	//   ....[124]....
        /*0fdc*/ 	.word	0x0002cb70


	//   ....[125]....
        /*0fe0*/ 	.word	0x0002cbc0


	//   ....[126]....
        /*0fe4*/ 	.word	0x0002cd00


	//   ....[127]....
        /*0fe8*/ 	.word	0x0002cd50


	//   ....[128]....
        /*0fec*/ 	.word	0x0002ce70


	//   ....[129]....
        /*0ff0*/ 	.word	0x0002cee0


	//   ....[130]....
        /*0ff4*/ 	.word	0x0002d000


	//   ....[131]....
        /*0ff8*/ 	.word	0x0002d050


	//   ....[132]....
        /*0ffc*/ 	.word	0x0002d380


	//   ....[133]....
        /*1000*/ 	.word	0x0002d420


	//   ....[134]....
        /*1004*/ 	.word	0x0002d5d0


	//   ....[135]....
        /*1008*/ 	.word	0x0002d650


	//   ....[136]....
        /*100c*/ 	.word	0x0002d6d0


	//   ....[137]....
        /*1010*/ 	.word	0x0002d750


	//   ....[138]....
        /*1014*/ 	.word	0x0002d7d0


	//   ....[139]....
        /*1018*/ 	.word	0x0002d860


	//   ....[140]....
        /*101c*/ 	.word	0x0002d900


	//   ....[141]....
        /*1020*/ 	.word	0x0002d9b0


	//   ....[142]....
        /*1024*/ 	.word	0x0002da30


	//   ....[143]....
        /*1028*/ 	.word	0x0002dab0


	//   ....[144]....
        /*102c*/ 	.word	0x0002db30


	//   ....[145]....
        /*1030*/ 	.word	0x0002dbc0


	//   ....[146]....
        /*1034*/ 	.word	0x0002dc40


	//   ....[147]....
        /*1038*/ 	.word	0x0002dce0


	//   ....[148]....
        /*103c*/ 	.word	0x0002dd30


	//   ....[149]....
        /*1040*/ 	.word	0x0002ddc0


	//   ....[150]....
        /*1044*/ 	.word	0x0002def0


	//----- nvinfo : EIATTR_REG_RECONFIG
	.align		4
.L_149:
        /*1048*/ 	.byte	0x01, 0x54
	.zero		2


	//----- nvinfo : EIATTR_SYSCALL_OFFSETS
	.align		4
        /*104c*/ 	.byte	0x04, 0x46
        /*104e*/ 	.short	(.L_151 - .L_150)


	//   ....[0]....
.L_150:
        /*1050*/ 	.word	0x000023b0


	//   ....[1]....
        /*1054*/ 	.word	0x00002500


	//   ....[2]....
        /*1058*/ 	.word	0x0000bfb0


	//   ....[3]....
        /*105c*/ 	.word	0x0000c330


	//   ....[4]....
        /*1060*/ 	.word	0x00025d90


	//   ....[5]....
        /*1064*/ 	.word	0x00025ee0


	//   ....[6]....
        /*1068*/ 	.word	0x00025fd0


	//   ....[7]....
        /*106c*/ 	.word	0x000269b0


	//----- nvinfo : EIATTR_MBARRIER_INSTR_OFFSETS
	.align		4
.L_151:
        /*1070*/ 	.byte	0x04, 0x39
        /*1072*/ 	.short	(.L_153 - .L_152)


	//   ....[0]....
.L_152:
        /*1074*/ 	.word	0x000002d0
        /*1078*/ 	.word	0x000000ff
        /*107c*/ 	.word	0x00038800
        /*1080*/ 	.short	0x0100
        /*1082*/ 	.byte	0x08
	.zero		1


	//   ....[1]....
        /*1084*/ 	.word	0x000002e0
        /*1088*/ 	.word	0x000000ff
        /*108c*/ 	.word	0x00038820
        /*1090*/ 	.short	0x0100
        /*1092*/ 	.byte	0x08
	.zero		1


	//   ....[2]....
        /*1094*/ 	.word	0x000003d0
        /*1098*/ 	.word	0x000000ff
        /*109c*/ 	.word	0x00038830
        /*10a0*/ 	.short	0x0100
        /*10a2*/ 	.byte	0x08
	.zero		1


	//   ....[3]....
        /*10a4*/ 	.word	0x000003e0
        /*10a8*/ 	.word	0x000000ff
        /*10ac*/ 	.word	0x00038840
        /*10b0*/ 	.short	0x0100
        /*10b2*/ 	.byte	0x08
	.zero		1


	//   ....[4]....
        /*10b4*/ 	.word	0x000003f0
        /*10b8*/ 	.word	0x000000ff
        /*10bc*/ 	.word	0x00038838
        /*10c0*/ 	.short	0x0100
        /*10c2*/ 	.byte	0x08
	.zero		1


	//   ....[5]....
        /*10c4*/ 	.word	0x00000400
        /*10c8*/ 	.word	0x000000ff
        /*10cc*/ 	.word	0x00038848
        /*10d0*/ 	.short	0x0100
        /*10d2*/ 	.byte	0x08
	.zero		1


	//   ....[6]....
        /*10d4*/ 	.word	0x00000530
        /*10d8*/ 	.word	0x000000ff
        /*10dc*/ 	.word	0x00038850
        /*10e0*/ 	.short	0x0100
        /*10e2*/ 	.byte	0x08
	.zero		1


	//   ....[7]....
        /*10e4*/ 	.word	0x00000540
        /*10e8*/ 	.word	0x000000ff
        /*10ec*/ 	.word	0x00038860
        /*10f0*/ 	.short	0x0100
        /*10f2*/ 	.byte	0x08
	.zero		1


	//   ....[8]....
        /*10f4*/ 	.word	0x00000550
        /*10f8*/ 	.word	0x000000ff
        /*10fc*/ 	.word	0x00038858
        /*1100*/ 	.short	0x0100
        /*1102*/ 	.byte	0x08
	.zero		1


	//   ....[9]....
        /*1104*/ 	.word	0x00000560
        /*1108*/ 	.word	0x000000ff
        /*110c*/ 	.word	0x00038868
        /*1110*/ 	.short	0x0100
        /*1112*/ 	.byte	0x08
	.zero		1


	//   ....[10]....
        /*1114*/ 	.word	0x00000650
        /*1118*/ 	.word	0x000000ff
        /*111c*/ 	.word	0x00038870
        /*1120*/ 	.short	0x0100
        /*1122*/ 	.byte	0x06
	.zero		1


	//   ....[11]....
        /*1124*/ 	.word	0x00000660
        /*1128*/ 	.word	0x000000ff
        /*112c*/ 	.word	0x00038880
        /*1130*/ 	.short	0x0100
        /*1132*/ 	.byte	0x06
	.zero		1


	//   ....[12]....
        /*1134*/ 	.word	0x00000670
        /*1138*/ 	.word	0x000000ff
        /*113c*/ 	.word	0x00038878
        /*1140*/ 	.short	0x0100
        /*1142*/ 	.byte	0x06
	.zero		1


	//   ....[13]....
        /*1144*/ 	.word	0x00000680
        /*1148*/ 	.word	0x000000ff
        /*114c*/ 	.word	0x00038888
        /*1150*/ 	.short	0x0100
        /*1152*/ 	.byte	0x06
	.zero		1


	//   ....[14]....
        /*1154*/ 	.word	0x000007b0
        /*1158*/ 	.word	0x000000ff
        /*115c*/ 	.word	0x00038890
        /*1160*/ 	.short	0x0100
        /*1162*/ 	.byte	0x08
	.zero		1


	//   ....[15]....
        /*1164*/ 	.word	0x000007c0
        /*1168*/ 	.word	0x000000ff
        /*116c*/ 	.word	0x000388a0
        /*1170*/ 	.short	0x0100
        /*1172*/ 	.byte	0x08
	.zero		1


	//   ....[16]....
        /*1174*/ 	.word	0x000007d0
        /*1178*/ 	.word	0x000000ff
        /*117c*/ 	.word	0x00038898
        /*1180*/ 	.short	0x0100
        /*1182*/ 	.byte	0x08
	.zero		1


	//   ....[17]....
        /*1184*/ 	.word	0x000007e0
        /*1188*/ 	.word	0x000000ff
        /*118c*/ 	.word	0x000388a8
        /*1190*/ 	.short	0x0100
        /*1192*/ 	.byte	0x08
	.zero		1


	//   ....[18]....
        /*1194*/ 	.word	0x00000910
        /*1198*/ 	.word	0x000000ff
        /*119c*/ 	.word	0x000388b0
        /*11a0*/ 	.short	0x0100
        /*11a2*/ 	.byte	0x08
	.zero		1


	//   ....[19]....
        /*11a4*/ 	.word	0x00000920
        /*11a8*/ 	.word	0x000000ff
        /*11ac*/ 	.word	0x000388c0
        /*11b0*/ 	.short	0x0100
        /*11b2*/ 	.byte	0x08
	.zero		1


	//   ....[20]....
        /*11b4*/ 	.word	0x00000930
        /*11b8*/ 	.word	0x000000ff
        /*11bc*/ 	.word	0x000388b8
        /*11c0*/ 	.short	0x0100
        /*11c2*/ 	.byte	0x08
	.zero		1


	//   ....[21]....
        /*11c4*/ 	.word	0x00000940
        /*11c8*/ 	.word	0x000000ff
        /*11cc*/ 	.word	0x000388c8
        /*11d0*/ 	.short	0x0100
        /*11d2*/ 	.byte	0x08
	.zero		1


	//   ....[22]....
        /*11d4*/ 	.word	0x00004000
        /*11d8*/ 	.word	0x00000003
        /*11dc*/ 	.word	0x00038890
        /*11e0*/ 	.short	0x010a
        /*11e2*/ 	.byte	0x3f
	.zero		1


	//   ....[23]....
        /*11e4*/ 	.word	0x000077a0
        /*11e8*/ 	.word	0x00000003
        /*11ec*/ 	.word	0x00038890
        /*11f0*/ 	.short	0x010a
        /*11f2*/ 	.byte	0x3f
	.zero		1


	//   ....[24]....
        /*11f4*/ 	.word	0x0000ab80
        /*11f8*/ 	.word	0x00000003
        /*11fc*/ 	.word	0x00038890
        /*1200*/ 	.short	0x010a
        /*1202*/ 	.byte	0x3f
	.zero		1


	//   ....[25]....
        /*1204*/ 	.word	0x0000afd0
        /*1208*/ 	.word	0x00000024
        /*120c*/ 	.word	0x00000000
        /*1210*/ 	.short	0x0101
        /*1212*/ 	.byte	0x3f
	.zero		1


	//   ....[26]....
        /*1214*/ 	.word	0x0000b010
        /*1218*/ 	.word	0x00000003
        /*121c*/ 	.word	0x000388b0
        /*1220*/ 	.short	0x010a
        /*1222*/ 	.byte	0x3f
	.zero		1


	//   ....[27]....
        /*1224*/ 	.word	0x0000b650
        /*1228*/ 	.word	0x00000003
        /*122c*/ 	.word	0x00000000
        /*1230*/ 	.short	0x0101
        /*1232*/ 	.byte	0x3f
	.zero		1


	//   ....[28]....
        /*1234*/ 	.word	0x0000c030
        /*1238*/ 	.word	0x00000012
        /*123c*/ 	.word	0x00038800
        /*1240*/ 	.short	0x010a
        /*1242*/ 	.byte	0x3f
	.zero		1


	//   ....[29]....
        /*1244*/ 	.word	0x0000c080
        /*1248*/ 	.word	0x00000012
        /*124c*/ 	.word	0x00038800
        /*1250*/ 	.short	0x010a
        /*1252*/ 	.byte	0x3f
	.zero		1


	//   ....[30]....
        /*1254*/ 	.word	0x0000c860
        /*1258*/ 	.word	0x00000012
        /*125c*/ 	.word	0x00038800
        /*1260*/ 	.short	0x010a
        /*1262*/ 	.byte	0x3f
	.zero		1


	//   ....[31]....
        /*1264*/ 	.word	0x0000fbd0
        /*1268*/ 	.word	0x00000012
        /*126c*/ 	.word	0x00038800
        /*1270*/ 	.short	0x010a
        /*1272*/ 	.byte	0x3f
	.zero		1


	//   ....[32]....
        /*1274*/ 	.word	0x00013320
        /*1278*/ 	.word	0x00000000
        /*127c*/ 	.word	0x00038830
        /*1280*/ 	.short	0x010a
        /*1282*/ 	.byte	0x3f
	.zero		1


	//   ....[33]....
        /*1284*/ 	.word	0x000133a0
        /*1288*/ 	.word	0x00000000
        /*128c*/ 	.word	0x00038830
        /*1290*/ 	.short	0x010a
        /*1292*/ 	.byte	0x3f
	.zero		1


	//   ....[34]....
        /*1294*/ 	.word	0x00017120
        /*1298*/ 	.word	0x00000000
        /*129c*/ 	.word	0x00000000
        /*12a0*/ 	.short	0x0101
        /*12a2*/ 	.byte	0x3f
	.zero		1


	//   ....[35]....
        /*12a4*/ 	.word	0x00018190
        /*12a8*/ 	.word	0x0000000b
        /*12ac*/ 	.word	0x00038830
        /*12b0*/ 	.short	0x010a
        /*12b2*/ 	.byte	0x3f
	.zero		1


	//   ....[36]....
        /*12b4*/ 	.word	0x00018210
        /*12b8*/ 	.word	0x0000000b
        /*12bc*/ 	.word	0x00038830
        /*12c0*/ 	.short	0x010a
        /*12c2*/ 	.byte	0x3f
	.zero		1


	//   ....[37]....
        /*12c4*/ 	.word	0x0001b930
        /*12c8*/ 	.word	0x00000009
        /*12cc*/ 	.word	0x00038850
        /*12d0*/ 	.short	0x010a
        /*12d2*/ 	.byte	0x3f
	.zero		1


	//   ....[38]....
        /*12d4*/ 	.word	0x0001b980
        /*12d8*/ 	.word	0x00000009
        /*12dc*/ 	.word	0x00038850
        /*12e0*/ 	.short	0x010a
        /*12e2*/ 	.byte	0x3f
	.zero		1


	//   ....[39]....
        /*12e4*/ 	.word	0x0001c2c0
        /*12e8*/ 	.word	0x000000a5
        /*12ec*/ 	.word	0x00000000
        /*12f0*/ 	.short	0x0101
        /*12f2*/ 	.byte	0x3f
	.zero		1


	//   ....[40]....
        /*12f4*/ 	.word	0x0001c3d0
        /*12f8*/ 	.word	0x00000009
        /*12fc*/ 	.word	0x00000000
        /*1300*/ 	.short	0x0101
        /*1302*/ 	.byte	0x3f
	.zero		1


	//   ....[41]....
        /*1304*/ 	.word	0x0001d1b0
        /*1308*/ 	.word	0x00000000
        /*130c*/ 	.word	0x00038850
        /*1310*/ 	.short	0x010a
        /*1312*/ 	.byte	0x3f
	.zero		1


	//   ....[42]....
        /*1314*/ 	.word	0x0001d200
        /*1318*/ 	.word	0x00000000
        /*131c*/ 	.word	0x00038850
        /*1320*/ 	.short	0x010a
        /*1322*/ 	.byte	0x3f
	.zero		1


	//   ....[43]....
        /*1324*/ 	.word	0x0001d700
        /*1328*/ 	.word	0x00000007
        /*132c*/ 	.word	0x00000000
        /*1330*/ 	.short	0x0101
        /*1332*/ 	.byte	0x3f
	.zero		1


	//   ....[44]....
        /*1334*/ 	.word	0x0001fab0
        /*1338*/ 	.word	0x00000000
        /*133c*/ 	.word	0x00000000
        /*1340*/ 	.short	0x0101
        /*1342*/ 	.byte	0x3f
	.zero		1


	//   ....[45]....
        /*1344*/ 	.word	0x00020770
        /*1348*/ 	.word	0x0000005e
        /*134c*/ 	.word	0x00000000
        /*1350*/ 	.short	0x0101
        /*1352*/ 	.byte	0x3f
	.zero		1


	//   ....[46]....
        /*1354*/ 	.word	0x000240d0
        /*1358*/ 	.word	0x00000012
        /*135c*/ 	.word	0x00038820
        /*1360*/ 	.short	0x010a
        /*1362*/ 	.byte	0x3f
	.zero		1


	//   ....[47]....
        /*1364*/ 	.word	0x000241a0
        /*1368*/ 	.word	0x00000006
        /*136c*/ 	.word	0x000388a0
        /*1370*/ 	.short	0x010a
        /*1372*/ 	.byte	0x3f
	.zero		1


	//   ....[48]....
        /*1374*/ 	.word	0x000246e0
        /*1378*/ 	.word	0x00000006
        /*137c*/ 	.word	0x000388c0
        /*1380*/ 	.short	0x010a
        /*1382*/ 	.byte	0x3f
	.zero		1


	//   ....[49]....
        /*1384*/ 	.word	0x00024d60
        /*1388*/ 	.word	0x00000006
        /*138c*/ 	.word	0x000388a0
        /*1390*/ 	.short	0x010a
        /*1392*/ 	.byte	0x3f
	.zero		1


	//   ....[50]....
        /*1394*/ 	.word	0x00025290
        /*1398*/ 	.word	0x00000006
        /*139c*/ 	.word	0x000388c0
        /*13a0*/ 	.short	0x010a
        /*13a2*/ 	.byte	0x3f
	.zero		1


	//   ....[51]....
        /*13a4*/ 	.word	0x00026400
        /*13a8*/ 	.word	0x00000000
        /*13ac*/ 	.word	0x00038840
        /*13b0*/ 	.short	0x010a
        /*13b2*/ 	.byte	0x3f
	.zero		1


	//   ....[52]....
        /*13b4*/ 	.word	0x00027490
        /*13b8*/ 	.word	0x00000012
        /*13bc*/ 	.word	0x00038800
        /*13c0*/ 	.short	0x0107
        /*13c2*/ 	.byte	0x3f
	.zero		1


	//   ....[53]....
        /*13c4*/ 	.word	0x000275a0
        /*13c8*/ 	.word	0x00000012
        /*13cc*/ 	.word	0x00038800
        /*13d0*/ 	.short	0x0101
        /*13d2*/ 	.byte	0x3f
	.zero		1


	//   ....[54]....
        /*13d4*/ 	.word	0x000275c0
        /*13d8*/ 	.word	0x00000012
        /*13dc*/ 	.word	0x00038820
        /*13e0*/ 	.short	0x010a
        /*13e2*/ 	.byte	0x3f
	.zero		1


	//   ....[55]....
        /*13e4*/ 	.word	0x00027990
        /*13e8*/ 	.word	0x00000003
        /*13ec*/ 	.word	0x00038840
        /*13f0*/ 	.short	0x010a
        /*13f2*/ 	.byte	0x3f
	.zero		1


	//   ....[56]....
        /*13f4*/ 	.word	0x00027f30
        /*13f8*/ 	.word	0x00000003
        /*13fc*/ 	.word	0x00000060
        /*1400*/ 	.short	0x010a
        /*1402*/ 	.byte	0x3f
	.zero		1


	//   ....[57]....
        /*1404*/ 	.word	0x000287b0
        /*1408*/ 	.word	0x00000003
        /*140c*/ 	.word	0x00038840
        /*1410*/ 	.short	0x010a
        /*1412*/ 	.byte	0x3f
	.zero		1


	//   ....[58]....
        /*1414*/ 	.word	0x00028d50
        /*1418*/ 	.word	0x00000002
        /*141c*/ 	.word	0x00000060
        /*1420*/ 	.short	0x010a
        /*1422*/ 	.byte	0x3f
	.zero		1


	//   ....[59]....
        /*1424*/ 	.word	0x00029510
        /*1428*/ 	.word	0x00000002
        /*142c*/ 	.word	0x00038840
        /*1430*/ 	.short	0x010a
        /*1432*/ 	.byte	0x3f
	.zero		1


	//   ....[60]....
        /*1434*/ 	.word	0x00029ab0
        /*1438*/ 	.word	0x00000002
        /*143c*/ 	.word	0x00000060
        /*1440*/ 	.short	0x010a
        /*1442*/ 	.byte	0x3f
	.zero		1


	//   ....[61]....
        /*1444*/ 	.word	0x0002a220
        /*1448*/ 	.word	0x00000000
        /*144c*/ 	.word	0x00038860
        /*1450*/ 	.short	0x010a
        /*1452*/ 	.byte	0x3f
	.zero		1


	//   ....[62]....
        /*1454*/ 	.word	0x0002b620
        /*1458*/ 	.word	0x00000000
        /*145c*/ 	.word	0x00038820
        /*1460*/ 	.short	0x010a
        /*1462*/ 	.byte	0x3f
	.zero		1


	//   ....[63]....
        /*1464*/ 	.word	0x0002b800
        /*1468*/ 	.word	0x00000006
        /*146c*/ 	.word	0x00000000
        /*1470*/ 	.short	0x010a
        /*1472*/ 	.byte	0x3f
	.zero		1


	//   ....[64]....
        /*1474*/ 	.word	0x0002b830
        /*1478*/ 	.word	0x00000007
        /*147c*/ 	.word	0x00000000
        /*1480*/ 	.short	0x010a
        /*1482*/ 	.byte	0x3f
	.zero		1


	//   ....[65]....
        /*1484*/ 	.word	0x0002b890
        /*1488*/ 	.word	0x00000004
        /*148c*/ 	.word	0x00000000
        /*1490*/ 	.short	0x010a
        /*1492*/ 	.byte	0x3f
	.zero		1


	//   ....[66]....
        /*1494*/ 	.word	0x0002b8c0
        /*1498*/ 	.word	0x00000003
        /*149c*/ 	.word	0x00000000
        /*14a0*/ 	.short	0x010a
        /*14a2*/ 	.byte	0x3f
	.zero		1


	//   ....[67]....
        /*14a4*/ 	.word	0x0002b920
        /*14a8*/ 	.word	0x00000003
        /*14ac*/ 	.word	0x00038890
        /*14b0*/ 	.short	0x010a
        /*14b2*/ 	.byte	0x3f
	.zero		1


	//   ....[68]....
        /*14b4*/ 	.word	0x0002b970
        /*14b8*/ 	.word	0x00000003
        /*14bc*/ 	.word	0x00038890
        /*14c0*/ 	.short	0x010a
        /*14c2*/ 	.byte	0x3f
	.zero		1


	//   ....[69]....
        /*14c4*/ 	.word	0x0002b9c0
        /*14c8*/ 	.word	0x00000003
        /*14cc*/ 	.word	0x00038890
        /*14d0*/ 	.short	0x010a
        /*14d2*/ 	.byte	0x3f
	.zero		1


	//   ....[70]....
        /*14d4*/ 	.word	0x0002ba10
        /*14d8*/ 	.word	0x00000003
        /*14dc*/ 	.word	0x000388b0
        /*14e0*/ 	.short	0x010a
        /*14e2*/ 	.byte	0x3f
	.zero		1


	//   ....[71]....
        /*14e4*/ 	.word	0x0002bc30
        /*14e8*/ 	.word	0x00000012
        /*14ec*/ 	.word	0x00038800
        /*14f0*/ 	.short	0x010a
        /*14f2*/ 	.byte	0x3f
	.zero		1


	//   ....[72]....
        /*14f4*/ 	.word	0x0002be50
        /*14f8*/ 	.word	0x00000012
        /*14fc*/ 	.word	0x00038800
        /*1500*/ 	.short	0x010a
        /*1502*/ 	.byte	0x3f
	.zero		1


	//   ....[73]....
        /*1504*/ 	.word	0x0002bea0
        /*1508*/ 	.word	0x00000000
        /*150c*/ 	.word	0x00038830
        /*1510*/ 	.short	0x010a
        /*1512*/ 	.byte	0x3f
	.zero		1


	//   ....[74]....
        /*1514*/ 	.word	0x0002bef0
        /*1518*/ 	.word	0x0000000b
        /*151c*/ 	.word	0x00038830
        /*1520*/ 	.short	0x010a
        /*1522*/ 	.byte	0x3f
	.zero		1


	//   ....[75]....
        /*1524*/ 	.word	0x0002bf40
        /*1528*/ 	.word	0x00000009
        /*152c*/ 	.word	0x00038850
        /*1530*/ 	.short	0x010a
        /*1532*/ 	.byte	0x3f
	.zero		1


	//   ....[76]....
        /*1534*/ 	.word	0x0002bf90
        /*1538*/ 	.word	0x00000000
        /*153c*/ 	.word	0x00038850
        /*1540*/ 	.short	0x010a
        /*1542*/ 	.byte	0x3f
	.zero		1


	//   ....[77]....
        /*1544*/ 	.word	0x0002c130
        /*1548*/ 	.word	0x00000012
        /*154c*/ 	.word	0x00038820
        /*1550*/ 	.short	0x010a
        /*1552*/ 	.byte	0x3f
	.zero		1


	//   ....[78]....
        /*1554*/ 	.word	0x0002c180
        /*1558*/ 	.word	0x00000006
        /*155c*/ 	.word	0x000388a0
        /*1560*/ 	.short	0x010a
        /*1562*/ 	.byte	0x3f
	.zero		1


	//   ....[79]....
        /*1564*/ 	.word	0x0002c1d0
        /*1568*/ 	.word	0x00000006
        /*156c*/ 	.word	0x000388c0
        /*1570*/ 	.short	0x010a
        /*1572*/ 	.byte	0x3f
	.zero		1


	//   ....[80]....
        /*1574*/ 	.word	0x0002c220
        /*1578*/ 	.word	0x00000006
        /*157c*/ 	.word	0x000388a0
        /*1580*/ 	.short	0x010a
        /*1582*/ 	.byte	0x3f
	.zero		1


	//   ....[81]....
        /*1584*/ 	.word	0x0002c270
        /*1588*/ 	.word	0x00000006
        /*158c*/ 	.word	0x000388c0
        /*1590*/ 	.short	0x010a
        /*1592*/ 	.byte	0x3f
	.zero		1


	//   ....[82]....
        /*1594*/ 	.word	0x0002c410
        /*1598*/ 	.word	0x00000000
        /*159c*/ 	.word	0x00038840
        /*15a0*/ 	.short	0x010a
        /*15a2*/ 	.byte	0x3f
	.zero		1


	//   ....[83]....
        /*15a4*/ 	.word	0x0002d090
        /*15a8*/ 	.word	0x00000012
        /*15ac*/ 	.word	0x00038820
        /*15b0*/ 	.short	0x010a
        /*15b2*/ 	.byte	0x3f
	.zero		1


	//   ....[84]....
        /*15b4*/ 	.word	0x0002d0e0
        /*15b8*/ 	.word	0x00000003
        /*15bc*/ 	.word	0x00038840
        /*15c0*/ 	.short	0x010a
        /*15c2*/ 	.byte	0x3f
	.zero		1


	//   ....[85]....
        /*15c4*/ 	.word	0x0002d130
        /*15c8*/ 	.word	0x00000003
        /*15cc*/ 	.word	0x00000060
        /*15d0*/ 	.short	0x010a
        /*15d2*/ 	.byte	0x3f
	.zero		1


	//   ....[86]....
        /*15d4*/ 	.word	0x0002d180
        /*15d8*/ 	.word	0x00000003
        /*15dc*/ 	.word	0x00038840
        /*15e0*/ 	.short	0x010a
        /*15e2*/ 	.byte	0x3f
	.zero		1


	//   ....[87]....
        /*15e4*/ 	.word	0x0002d1d0
        /*15e8*/ 	.word	0x00000002
        /*15ec*/ 	.word	0x00000060
        /*15f0*/ 	.short	0x010a
        /*15f2*/ 	.byte	0x3f
	.zero		1


	//   ....[88]....
        /*15f4*/ 	.word	0x0002d220
        /*15f8*/ 	.word	0x00000002
        /*15fc*/ 	.word	0x00038840
        /*1600*/ 	.short	0x010a
        /*1602*/ 	.byte	0x3f
	.zero		1


	//   ....[89]....
        /*1604*/ 	.word	0x0002d270
        /*1608*/ 	.word	0x00000002
        /*160c*/ 	.word	0x00000060
        /*1610*/ 	.short	0x010a
        /*1612*/ 	.byte	0x3f
	.zero		1


	//   ....[90]....
        /*1614*/ 	.word	0x0002d2c0
        /*1618*/ 	.word	0x00000000
        /*161c*/ 	.word	0x00038860
        /*1620*/ 	.short	0x010a
        /*1622*/ 	.byte	0x3f
	.zero		1


	//   ....[91]....
        /*1624*/ 	.word	0x0002de10
        /*1628*/ 	.word	0x00000000
        /*162c*/ 	.word	0x00038820
        /*1630*/ 	.short	0x010a
        /*1632*/ 	.byte	0x3f
	.zero		1


	//   ....[92]....
        /*1634*/ 	.word	0x0002dfb0
        /*1638*/ 	.word	0x00000006
        /*163c*/ 	.word	0x00000000
        /*1640*/ 	.short	0x010a
        /*1642*/ 	.byte	0x3f
	.zero		1


	//   ....[93]....
        /*1644*/ 	.word	0x0002e000
        /*1648*/ 	.word	0x00000007
        /*164c*/ 	.word	0x00000000
        /*1650*/ 	.short	0x010a
        /*1652*/ 	.byte	0x3f
	.zero		1


	//   ....[94]....
        /*1654*/ 	.word	0x0002e050
        /*1658*/ 	.word	0x00000004
        /*165c*/ 	.word	0x00000000
        /*1660*/ 	.short	0x010a
        /*1662*/ 	.byte	0x3f
	.zero		1


	//----- nvinfo : EIATTR_NUM_MBARRIERS
	.align		4
.L_153:
        /*1664*/ 	.byte	0x03, 0x38
        /*1666*/ 	.short	0x0016


	//----- nvinfo : EIATTR_EXIT_INSTR_OFFSETS
	.align		4
        /*1668*/ 	.byte	0x04, 0x1c
        /*166a*/ 	.short	(.L_155 - .L_154)


	//   ....[0]....
.L_154:
        /*166c*/ 	.word	0x0002b910


	//----- nvinfo : EIATTR_MAX_THREADS
	.align		4
.L_155:
        /*1670*/ 	.byte	0x04, 0x05
        /*1672*/ 	.short	(.L_157 - .L_156)
.L_156:
        /*1674*/ 	.word	0x00000180
        /*1678*/ 	.word	0x00000001
        /*167c*/ 	.word	0x00000001


	//----- nvinfo : EIATTR_CRS_STACK_SIZE
	.align		4
.L_157:
        /*1680*/ 	.byte	0x04, 0x1e
        /*1682*/ 	.short	(.L_159 - .L_158)
.L_158:
        /*1684*/ 	.word	0x00000000


	//----- nvinfo : EIATTR_CBANK_PARAM_SIZE
	.align		4
.L_159:
        /*1688*/ 	.byte	0x03, 0x19
        /*168a*/ 	.short	0x0af0


	//----- nvinfo : EIATTR_PARAM_CBANK
	.align		4
        /*168c*/ 	.byte	0x04, 0x0a
        /*168e*/ 	.short	(.L_161 - .L_160)
	.align		4
.L_160:
        /*1690*/ 	.word	index@(.nv.constant0._ZN7cutlass13device_kernelIN5flash11enable_sm90INS1_16FlashAttnFwdSm90INS1_25CollectiveMainloopFwdSm90ILi2EN4cute5tupleIJNS5_1CILi1EEES8_S8_EEENS6_IJNS7_ILi128EEENS7_ILi80EEENS7_ILi256EEEEEELi256ENS_10bfloat16_tEfNS_4arch4Sm90ELb0ELb0ELb0ELb1ELb0ELb1ELb0ELb1ELb1ELb1ELb1ELb0EEENS1_21CollectiveEpilogueFwdINS6_IJSA_SC_SB_EEES9_SE_SG_Li256ELb1ELb1ELb1ELb0EEENS1_36VarlenDynamicPersistentTileSchedulerILi128ELi80ELi256ELi128ELb1ELb1ELb1ELb0ELb1ELb1EEEEEEEEEvNT_6ParamsE)
        /*1694*/ 	.short	0x0210
        /*1696*/ 	.short	0x0af0


	//----- nvinfo : EIATTR_SW_WAR
	.align		4
.L_161:
        /*1698*/ 	.byte	0x04, 0x36
        /*169a*/ 	.short	(.L_163 - .L_162)
.L_162:
        /*169c*/ 	.word	0x00000008
.L_163:


//--------------------- .nv.info._ZN7cutlass13device_kernelIN5flash11enable_sm90INS1_16FlashAttnFwdSm90INS1_25CollectiveMainloopFwdSm90ILi2EN4cute5tupleIJNS5_1CILi1EEES8_S8_EEENS6_IJNS7_ILi128EEENS7_ILi64EEENS7_ILi256EEEEEELi256ENS_10bfloat16_tEfNS_4arch4Sm90ELb0ELb1ELb0ELb0ELb0ELb0ELb0ELb1ELb1ELb1ELb1ELb0EEENS1_21CollectiveEpilogueFwdINS6_IJSA_SC_SB_EEES9_SE_SG_Li256ELb0ELb1ELb1ELb0EEENS1_19SingleTileSchedulerILb0ELb1ELb1ELi128EEEEEEEEEvNT_6ParamsE --------------------------
	.section	.nv.info._ZN7cutlass13device_kernelIN5flash11enable_sm90INS1_16FlashAttnFwdSm90INS1_25CollectiveMainloopFwdSm90ILi2EN4cute5tupleIJNS5_1CILi1EEES8_S8_EEENS6_IJNS7_ILi128EEENS7_ILi64EEENS7_ILi256EEEEEELi256ENS_10bfloat16_tEfNS_4arch4Sm90ELb0ELb1ELb0ELb0ELb0ELb0ELb0ELb1ELb1ELb1ELb1ELb0EEENS1_21CollectiveEpilogueFwdINS6_IJSA_SC_SB_EEES9_SE_SG_Li256ELb0ELb1ELb1ELb0EEENS1_19SingleTileSchedulerILb0ELb1ELb1ELi128EEEEEEEEEvNT_6ParamsE,"",@"SHT_CUDA_INFO"
	.sectionflags	@""
	.align	4


	//----- nvinfo : EIATTR_CUDA_API_VERSION
	.align		4
        /*0000*/ 	.byte	0x04, 0x37
        /*0002*/ 	.short	(.L_165 - .L_164)
.L_164:
        /*0004*/ 	.word	0x00000082


	//----- nvinfo : EIATTR_KPARAM_INFO
	.align		4
.L_165:
        /*0008*/ 	.byte	0x04, 0x17
        /*000a*/ 	.short	(.L_167 - .L_166)
.L_166:
        /*000c*/ 	.word	0x00000000
        /*0010*/ 	.short	0x0000
        /*0012*/ 	.short	0x0070
        /*0014*/ 	.byte	0x00, 0xf0, 0x01, 0x28


	//----- nvinfo : EIATTR_SPARSE_MMA_MASK
	.align		4
.L_167:
        /*0018*/ 	.byte	0x03, 0x50
        /*001a*/ 	.short	0x0000


	//----- nvinfo : EIATTR_MAXREG_COUNT
	.align		4
        /*001c*/ 	.byte	0x03, 0x1b
        /*001e*/ 	.short	0x00a8


	//----- nvinfo : EIATTR_NUM_BARRIERS
	.align		4
        /*0020*/ 	.byte	0x02, 0x4c
        /*0022*/ 	.byte	0x09
	.zero		1


	//----- nvinfo : EIATTR_EXTERNS
	.align		4
        /*0024*/ 	.byte	0x04, 0x0f
        /*0026*/ 	.short	(.L_169 - .L_168)


	//   ....[0]....
	.align		4
.L_168:
        /*0028*/ 	.word	index@(__assertfail)


	//----- nvinfo : EIATTR_ANNOTATIONS
	.align		4
.L_169:
        /*002c*/ 	.byte	0x04, 0x55
        /*002e*/ 	.short	(.L_171 - .L_170)


	//   ....[0]....
.L_170:
        /* <DEDUP_REMOVED lines=10> */


	//----- nvinfo : EIATTR_MERCURY_ISA_VERSION
	.align		4
.L_171:
        /*00c0*/ 	.byte	0x03, 0x5f
        /*00c2*/ 	.short	0x0101


	//----- nvinfo : EIATTR_INT_WARP_WIDE_INSTR_OFFSETS
	.align		4
        /*00c4*/ 	.byte	0x04, 0x31
        /*00c6*/ 	.short	(.L_173 - .L_172)


	//   ....[0]....
.L_172:
        /*00c8*/ 	.word	0x00000130


	//   ....[1]....
        /*00cc*/ 	.word	0x00000170


	//   ....[2]....
        /*00d0*/ 	.word	0x000001e0


	//----- nvinfo : EIATTR_COOP_GROUP_MASK_REGIDS
	.align		4
.L_173:
        /*00d4*/ 	.byte	0x04, 0x29
        /*00d6*/ 	.short	(.L_175 - .L_174)


	//   ....[0]....
.L_174:
        /*00d8*/ 	.word	0xffffffff


	//   ....[1]....
        /*00dc*/ 	.word	0xffffffff


	//   ....[2]....
        /*00e0*/ 	.word	0xffffffff


	//   ....[3]....
        /*00e4*/ 	.word	0xffffffff


	//   ....[4]....
        /*00e8*/ 	.word	0xffffffff


	//   ....[5]....
        /*00ec*/ 	.word	0xffffffff


	//   ....[6]....
        /*00f0*/ 	.word	0xffffffff


	//   ....[7]....
        /*00f4*/ 	.word	0xffffffff


	//   ....[8]....
        /*00f8*/ 	.word	0xffffffff


	//   ....[9]....
        /*00fc*/ 	.word	0xffffffff


	//   ....[10]....
        /*0100*/ 	.word	0xffffffff


	//   ....[11]....
        /*0104*/ 	.word	0xffffffff


	//   ....[12]....
        /*0108*/ 	.word	0xffffffff


	//   ....[13]....
        /*010c*/ 	.word	0xffffffff


	//   ....[14]....
        /*0110*/ 	.word	0xffffffff


	//   ....[15]....
        /*0114*/ 	.word	0xffffffff


	//   ....[16]....
        /*0118*/ 	.word	0xffffffff


	//   ....[17]....
        /*011c*/ 	.word	0xffffffff


	//   ....[18]....
        /*0120*/ 	.word	0xffffffff


	//   ....[19]....
        /*0124*/ 	.word	0xffffffff


	//   ....[20]....
        /*0128*/ 	.word	0xffffffff


	//   ....[21]....
        /*012c*/ 	.word	0xffffffff


	//   ....[22]....
        /*0130*/ 	.word	0xffffffff


	//   ....[23]....
        /*0134*/ 	.word	0xffffffff


	//   ....[24]....
        /*0138*/ 	.word	0xffffffff


	//   ....[25]....
        /*013c*/ 	.word	0xffffffff


	//   ....[26]....
        /*0140*/ 	.word	0xffffffff


	//   ....[27]....
        /*0144*/ 	.word	0xffffffff


	//   ....[28]....
        /*0148*/ 	.word	0xffffffff


	//   ....[29]....
        /*014c*/ 	.word	0xffffffff


	//   ....[30]....
        /*0150*/ 	.word	0xffffffff


	//   ....[31]....
        /*0154*/ 	.word	0xffffffff


	//   ....[32]....
        /*0158*/ 	.word	0xffffffff


	//   ....[33]....
        /*015c*/ 	.word	0xffffffff


	//   ....[34]....
        /*0160*/ 	.word	0xffffffff


	//   ....[35]....
        /*0164*/ 	.word	0xffffffff


	//   ....[36]....
        /*0168*/ 	.word	0xffffffff


	//   ....[37]....
        /*016c*/ 	.word	0xffffffff


	//   ....[38]....
        /*0170*/ 	.word	0xffffffff


	//   ....[39]....
        /*0174*/ 	.word	0xffffffff


	//   ....[40]....
        /*0178*/ 	.word	0xffffffff


	//   ....[41]....
        /*017c*/ 	.word	0xffffffff


	//   ....[42]....
        /*0180*/ 	.word	0xffffffff


	//   ....[43]....
        /*0184*/ 	.word	0xffffffff


	//   ....[44]....
        /*0188*/ 	.word	0xffffffff


	//   ....[45]....
        /*018c*/ 	.word	0xffffffff


	//   ....[46]....
        /*0190*/ 	.word	0xffffffff


	//   ....[47]....
        /*0194*/ 	.word	0xffffffff


	//   ....[48]....
        /*0198*/ 	.word	0xffffffff


	//   ....[49]....
        /*019c*/ 	.word	0xffffffff


	//   ....[50]....
        /*01a0*/ 	.word	0xffffffff


	//   ....[51]....
        /*01a4*/ 	.word	0xffffffff


	//   ....[52]....
        /*01a8*/ 	.word	0xffffffff


	//   ....[53]....
        /*01ac*/ 	.word	0xffffffff


	//   ....[54]....
        /*01b0*/ 	.word	0xffffffff


	//   ....[55]....
        /*01b4*/ 	.word	0xffffffff


	//   ....[56]....
        /*01b8*/ 	.word	0xffffffff


	//   ....[57]....
        /*01bc*/ 	.word	0xffffffff


	//   ....[58]....
        /*01c0*/ 	.word	0xffffffff


	//   ....[59]....
        /*01c4*/ 	.word	0xffffffff


	//   ....[60]....
        /*01c8*/ 	.word	0xffffffff


	//   ....[61]....
        /*01cc*/ 	.word	0x0500000f


	//   ....[62]....
        /*01d0*/ 	.word	0x0500000f


	//   ....[63]....
        /*01d4*/ 	.word	0x0500000f


	//   ....[64]....
        /*01d8*/ 	.word	0x0500000f


	//   ....[65]....
        /*01dc*/ 	.word	0x0500000f


	//   ....[66]....
        /*01e0*/ 	.word	0x0500000f


	//   ....[67]....
        /*01e4*/ 	.word	0x0500000f


	//   ....[68]....
        /*01e8*/ 	.word	0x0500000f


	//   ....[69]....
        /*01ec*/ 	.word	0x0500000f


	//   ....[70]....
        /*01f0*/ 	.word	0x0500000f


	//   ....[71]....
        /*01f4*/ 	.word	0x0500000f


	//   ....[72]....
        /*01f8*/ 	.word	0x0500000f


	//   ....[73]....
        /*01fc*/ 	.word	0x0500000f


	//   ....[74]....
        /*0200*/ 	.word	0x0500000f


	//   ....[75]....
        /*0204*/ 	.word	0x0500000f


	//   ....[76]....
        /*0208*/ 	.word	0x0500000f


	//   ....[77]....
        /*020c*/ 	.word	0x0500000f


	//   ....[78]....
        /*0210*/ 	.word	0x0500000f


	//----- nvinfo : EIATTR_COOP_GROUP_INSTR_OFFSETS
	.align		4
.L_175:
        /*0214*/ 	.byte	0x04, 0x28
        /*0216*/ 	.short	(.L_177 - .L_176)


	//   ....[0]....
.L_176:
        /*0218*/ 	.word	0x00000060


	//   ....[1]....
        /*021c*/ 	.word	0x00000140


	//   ....[2]....
        /*0220*/ 	.word	0x00000190


	//   ....[3]....
        /*0224*/ 	.word	0x000003c0


	//   ....[4]....
        /*0228*/ 	.word	0x00000520


	//   ....[5]....
        /*022c*/ 	.word	0x00000640


	//   ....[6]....
        /*0230*/ 	.word	0x000007a0


	//   ....[7]....
        /*0234*/ 	.word	0x00001800


	//   ....[8]....
        /*0238*/ 	.word	0x00002830


	//   ....[9]....
        /*023c*/ 	.word	0x00002ac0


	//   ....[10]....
        /*0240*/ 	.word	0x000034d0


	//   ....[11]....
        /*0244*/ 	.word	0x00003600


	//   ....[12]....
        /*0248*/ 	.word	0x00003b80


	//   ....[13]....
        /*024c*/ 	.word	0x00003c00


	//   ....[14]....
        /*0250*/ 	.word	0x00005a90


	//   ....[15]....
        /*0254*/ 	.word	0x00005d70


	//   ....[16]....
        /*0258*/ 	.word	0x00006440


	//   ....[17]....
        /*025c*/ 	.word	0x00006540


	//   ....[18]....
        /*0260*/ 	.word	0x000068f0


	//   ....[19]....
        /*0264*/ 	.word	0x00006950


	//   ....[20]....
        /*0268*/ 	.word	0x00008540


	//   ....[21]....
        /*026c*/ 	.word	0x00008680


	//   ....[22]....
        /*0270*/ 	.word	0x000088a0


	//   ....[23]....
        /*0274*/ 	.word	0x00008990


	//   ....[24]....
        /*0278*/ 	.word	0x0000a340


	//   ....[25]....
        /*027c*/ 	.word	0x0000a570


	//   ....[26]....
        /*0280*/ 	.word	0x0000aca0


	//   ....[27]....
        /*0284*/ 	.word	0x0000ada0


	//   ....[28]....
        /*0288*/ 	.word	0x0000b1d0


	//   ....[29]....
        /*028c*/ 	.word	0x0000b230


	//   ....[30]....
        /*0290*/ 	.word	0x0000c1b0


	//   ....[31]....
        /*0294*/ 	.word	0x0000c1e0


	//   ....[32]....
        /*0298*/ 	.word	0x0000c2a0


	//   ....[33]....
        /*029c*/ 	.word	0x0000c300


	//   ....[34]....
        /*02a0*/ 	.word	0x0000d520


	//   ....[35]....
        /*02a4*/ 	.word	0x0000d570


	//   ....[36]....
        /*02a8*/ 	.word	0x0000d5b0


	//   ....[37]....
        /*02ac*/ 	.word	0x0000d5f0


	//   ....[38]....
        /*02b0*/ 	.word	0x0000d630


	//   ....[39]....
        /*02b4*/ 	.word	0x0000d650


	//   ....[40]....
        /*02b8*/ 	.word	0x0000e2b0


	//   ....[41]....
        /*02bc*/ 	.word	0x0000e2c0


	//   ....[42]....
        /*02c0*/ 	.word	0x0000f340


	//   ....[43]....
        /*02c4*/ 	.word	0x00010220


	//   ....[44]....
        /*02c8*/ 	.word	0x00010c60


	//   ....[45]....
        /*02cc*/ 	.word	0x00010ca0


	//   ....[46]....
        /*02d0*/ 	.word	0x00010cd0


	//   ....[47]....
        /*02d4*/ 	.word	0x00010cf0


	//   ....[48]....
        /*02d8*/ 	.word	0x00010d30


	//   ....[49]....
        /*02dc*/ 	.word	0x00010db0


	//   ....[50]....
        /*02e0*/ 	.word	0x00010de0


	//   ....[51]....
        /*02e4*/ 	.word	0x00010e50


	//   ....[52]....
        /*02e8*/ 	.word	0x00010e80


	//   ....[53]....
        /*02ec*/ 	.word	0x00010ef0


	//   ....[54]....
        /*02f0*/ 	.word	0x00010f20


	//   ....[55]....
        /*02f4*/ 	.word	0x00010f90


	//   ....[56]....
        /*02f8*/ 	.word	0x00010fc0


	//   ....[57]....
        /*02fc*/ 	.word	0x00011030


	//   ....[58]....
        /*0300*/ 	.word	0x00011060


	//   ....[59]....
        /*0304*/ 	.word	0x000110c0


	//   ....[60]....
        /*0308*/ 	.word	0x00013d30


	//   ....[61]....
        /*030c*/ 	.word	0x00014390


	//   ....[62]....
        /*0310*/ 	.word	0x00014500


	//   ....[63]....
        /*0314*/ 	.word	0x00014560


	//   ....[64]....
        /*0318*/ 	.word	0x000146b0


	//   ....[65]....
        /*031c*/ 	.word	0x00014720


	//   ....[66]....
        /*0320*/ 	.word	0x00014820


	//   ....[67]....
        /*0324*/ 	.word	0x00014890


	//   ....[68]....
        /*0328*/ 	.word	0x00014990


	//   ....[69]....
        /*032c*/ 	.word	0x00014a00


	//   ....[70]....
        /*0330*/ 	.word	0x00014b00


	//   ....[71]....
        /*0334*/ 	.word	0x00014b70


	//   ....[72]....
        /*0338*/ 	.word	0x00014c70


	//   ....[73]....
        /*033c*/ 	.word	0x00014ce0


	//   ....[74]....
        /*0340*/ 	.word	0x00014de0


	//   ....[75]....
        /*0344*/ 	.word	0x00014e40


	//   ....[76]....
        /*0348*/ 	.word	0x00014f30


	//   ....[77]....
        /*034c*/ 	.word	0x00014f80


	//   ....[78]....
        /*0350*/ 	.word	0x00015380


	//----- nvinfo : EIATTR_REG_RECONFIG
	.align		4
.L_177:
        /*0354*/ 	.byte	0x01, 0x54
	.zero		2


	//----- nvinfo : EIATTR_SYSCALL_OFFSETS
	.align		4
        /*0358*/ 	.byte	0x04, 0x46
        /*035a*/ 	.short	(.L_179 - .L_178)


	//   ....[0]....
.L_178:
        /*035c*/ 	.word	0x000019d0


	//   ....[1]....
        /*0360*/ 	.word	0x0000fea0


	//   ....[2]....
        /*0364*/ 	.word	0x0000ffe0


	//   ....[3]....
        /*0368*/ 	.word	0x000100d0


	//   ....[4]....
        /*036c*/ 	.word	0x00010890


	//----- nvinfo : EIATTR_MBARRIER_INSTR_OFFSETS
	.align		4
.L_179:
        /*0370*/ 	.byte	0x04, 0x39
        /*0372*/ 	.short	(.L_181 - .L_180)


	//   ....[0]....
.L_180:
        /*0374*/ 	.word	0x00000270
        /*0378*/ 	.word	0x000000ff
        /*037c*/ 	.word	0x00030800
        /*0380*/ 	.short	0x0100
        /*0382*/ 	.byte	0x08
	.zero		1


	//   ....[1]....
        /*0384*/ 	.word	0x00000280
        /*0388*/ 	.word	0x000000ff
        /*038c*/ 	.word	0x00030820
        /*0390*/ 	.short	0x0100
        /*0392*/ 	.byte	0x08
	.zero		1


	//   ....[2]....
        /*0394*/ 	.word	0x00000370
        /*0398*/ 	.word	0x000000ff
        /*039c*/ 	.word	0x00030830
        /*03a0*/ 	.short	0x0100
        /*03a2*/ 	.byte	0x08
	.zero		1


	//   ....[3]....
        /*03a4*/ 	.word	0x00000380
        /*03a8*/ 	.word	0x000000ff
        /*03ac*/ 	.word	0x00030840
        /*03b0*/ 	.short	0x0100
        /*03b2*/ 	.byte	0x08
	.zero		1


	//   ....[4]....
        /*03b4*/ 	.word	0x00000390
        /*03b8*/ 	.word	0x000000ff
        /*03bc*/ 	.word	0x00030838
        /*03c0*/ 	.short	0x0100
        /*03c2*/ 	.byte	0x08
	.zero		1


	//   ....[5]....
        /*03c4*/ 	.word	0x000003a0
        /*03c8*/ 	.word	0x000000ff
        /*03cc*/ 	.word	0x00030848
        /*03d0*/ 	.short	0x0100
        /*03d2*/ 	.byte	0x08
	.zero		1


	//   ....[6]....
        /*03d4*/ 	.word	0x000004d0
        /*03d8*/ 	.word	0x000000ff
        /*03dc*/ 	.word	0x00030850
        /*03e0*/ 	.short	0x0100
        /*03e2*/ 	.byte	0x08
	.zero		1


	//   ....[7]....
        /*03e4*/ 	.word	0x000004e0
        /*03e8*/ 	.word	0x000000ff
        /*03ec*/ 	.word	0x00030860
        /*03f0*/ 	.short	0x0100
        /*03f2*/ 	.byte	0x08
	.zero		1


	//   ....[8]....
        /*03f4*/ 	.word	0x000004f0
        /*03f8*/ 	.word	0x000000ff
        /*03fc*/ 	.word	0x00030858
        /*0400*/ 	.short	0x0100
        /*0402*/ 	.byte	0x08
	.zero		1


	//   ....[9]....
        /*0404*/ 	.word	0x00000500
        /*0408*/ 	.word	0x000000ff
        /*040c*/ 	.word	0x00030868
        /*0410*/ 	.short	0x0100
        /*0412*/ 	.byte	0x08
	.zero		1


	//   ....[10]....
        /*0414*/ 	.word	0x000005f0
        /*0418*/ 	.word	0x000000ff
        /*041c*/ 	.word	0x00030870
        /*0420*/ 	.short	0x0100
        /*0422*/ 	.byte	0x06
	.zero		1


	//   ....[11]....
        /*0424*/ 	.word	0x00000600
        /*0428*/ 	.word	0x000000ff
        /*042c*/ 	.word	0x00030880
        /*0430*/ 	.short	0x0100
        /*0432*/ 	.byte	0x06
	.zero		1


	//   ....[12]....
        /*0434*/ 	.word	0x00000610
        /*0438*/ 	.word	0x000000ff
        /*043c*/ 	.word	0x00030878
        /*0440*/ 	.short	0x0100
        /*0442*/ 	.byte	0x06
	.zero		1


	//   ....[13]....
        /*0444*/ 	.word	0x00000620
        /*0448*/ 	.word	0x000000ff
        /*044c*/ 	.word	0x00030888
        /*0450*/ 	.short	0x0100
        /*0452*/ 	.byte	0x06
	.zero		1


	//   ....[14]....
        /*0454*/ 	.word	0x00000750
        /*0458*/ 	.word	0x000000ff
        /*045c*/ 	.word	0x00030890
        /*0460*/ 	.short	0x0100
        /*0462*/ 	.byte	0x08
	.zero		1


	//   ....[15]....
        /*0464*/ 	.word	0x00000760
        /*0468*/ 	.word	0x000000ff
        /*046c*/ 	.word	0x000308a0
        /*0470*/ 	.short	0x0100
        /*0472*/ 	.byte	0x08
	.zero		1


	//   ....[16]....
        /*0474*/ 	.word	0x00000770
        /*0478*/ 	.word	0x000000ff
        /*047c*/ 	.word	0x00030898
        /*0480*/ 	.short	0x0100
        /*0482*/ 	.byte	0x08
	.zero		1


	//   ....[17]....
        /*0484*/ 	.word	0x00000780
        /*0488*/ 	.word	0x000000ff
        /*048c*/ 	.word	0x000308a8
        /*0490*/ 	.short	0x0100
        /*0492*/ 	.byte	0x08
	.zero		1


	//   ....[18]....
        /*0494*/ 	.word	0x000008b0
        /*0498*/ 	.word	0x000000ff
        /*049c*/ 	.word	0x000308b0
        /*04a0*/ 	.short	0x0100
        /*04a2*/ 	.byte	0x08
	.zero		1


	//   ....[19]....
        /*04a4*/ 	.word	0x000008c0
        /*04a8*/ 	.word	0x000000ff
        /*04ac*/ 	.word	0x000308c0
        /*04b0*/ 	.short	0x0100
        /*04b2*/ 	.byte	0x08
	.zero		1


	//   ....[20]....
        /*04b4*/ 	.word	0x000008d0
        /*04b8*/ 	.word	0x000000ff
        /*04bc*/ 	.word	0x000308b8
        /*04c0*/ 	.short	0x0100
        /*04c2*/ 	.byte	0x08
	.zero		1


	//   ....[21]....
        /*04c4*/ 	.word	0x000008e0
        /*04c8*/ 	.word	0x000000ff
        /*04cc*/ 	.word	0x000308c8
        /*04d0*/ 	.short	0x0100
        /*04d2*/ 	.byte	0x08
	.zero		1


	//   ....[22]....
        /*04d4*/ 	.word	0x00001a00
        /*04d8*/ 	.word	0x000000ff
        /*04dc*/ 	.word	0x00030800
        /*04e0*/ 	.short	0x010a
        /*04e2*/ 	.byte	0x04
	.zero		1


	//   ....[23]....
        /*04e4*/ 	.word	0x00001aa0
        /*04e8*/ 	.word	0x000000ff
        /*04ec*/ 	.word	0x00030830
        /*04f0*/ 	.short	0x010a
        /*04f2*/ 	.byte	0x04
	.zero		1


	//   ....[24]....
        /*04f4*/ 	.word	0x00001b40
        /*04f8*/ 	.word	0x000000ff
        /*04fc*/ 	.word	0x00030830
        /*0500*/ 	.short	0x010a
        /*0502*/ 	.byte	0x04
	.zero		1


	//   ....[25]....
        /*0504*/ 	.word	0x000028f0
        /*0508*/ 	.word	0x00000000
        /*050c*/ 	.word	0x00000000
        /*0510*/ 	.short	0x0101
        /*0512*/ 	.byte	0x3f
	.zero		1


	//   ....[26]....
        /*0514*/ 	.word	0x00004850
        /*0518*/ 	.word	0x000000ff
        /*051c*/ 	.word	0x00030830
        /*0520*/ 	.short	0x010a
        /*0522*/ 	.byte	0x3c
	.zero		1


	//   ....[27]....
        /*0524*/ 	.word	0x00004890
        /*0528*/ 	.word	0x000000ff
        /*052c*/ 	.word	0x00030830
        /*0530*/ 	.short	0x010a
        /*0532*/ 	.byte	0x3c
	.zero		1


	//   ....[28]....
        /*0534*/ 	.word	0x00005730
        /*0538*/ 	.word	0x000000ff
        /*053c*/ 	.word	0x00030850
        /*0540*/ 	.short	0x010a
        /*0542*/ 	.byte	0x0e
	.zero		1


	//   ....[29]....
        /*0544*/ 	.word	0x00005770
        /*0548*/ 	.word	0x000000ff
        /*054c*/ 	.word	0x00030850
        /*0550*/ 	.short	0x010a
        /*0552*/ 	.byte	0x0e
	.zero		1


	//   ....[30]....
        /*0554*/ 	.word	0x00005ab0
        /*0558*/ 	.word	0x00000000
        /*055c*/ 	.word	0x00000000
        /*0560*/ 	.short	0x0101
        /*0562*/ 	.byte	0x3f
	.zero		1


	//   ....[31]....
        /*0564*/ 	.word	0x00006c90
        /*0568*/ 	.word	0x0000009b
        /*056c*/ 	.word	0x00000000
        /*0570*/ 	.short	0x0101
        /*0572*/ 	.byte	0x3f
	.zero		1


	//   ....[32]....
        /*0574*/ 	.word	0x00007440
        /*0578*/ 	.word	0x000000ff
        /*057c*/ 	.word	0x00030830
        /*0580*/ 	.short	0x010a
        /*0582*/ 	.byte	0x07
	.zero		1


	//   ....[33]....
        /*0584*/ 	.word	0x00007480
        /*0588*/ 	.word	0x000000ff
        /*058c*/ 	.word	0x00030830
        /*0590*/ 	.short	0x010a
        /*0592*/ 	.byte	0x07
	.zero		1


	//   ....[34]....
        /*0594*/ 	.word	0x000082a0
        /*0598*/ 	.word	0x000000ff
        /*059c*/ 	.word	0x00030850
        /*05a0*/ 	.short	0x010a
        /*05a2*/ 	.byte	0x0e
	.zero		1


	//   ....[35]....
        /*05a4*/ 	.word	0x000082e0
        /*05a8*/ 	.word	0x000000ff
        /*05ac*/ 	.word	0x00030850
        /*05b0*/ 	.short	0x010a
        /*05b2*/ 	.byte	0x0e
	.zero		1


	//   ....[36]....
        /*05b4*/ 	.word	0x00008d50
        /*05b8*/ 	.word	0x00000098
        /*05bc*/ 	.word	0x00000000
        /*05c0*/ 	.short	0x0101
        /*05c2*/ 	.byte	0x3f
	.zero		1


	//   ....[37]....
        /*05c4*/ 	.word	0x00008da0
        /*05c8*/ 	.word	0x0000009a
        /*05cc*/ 	.word	0x00000000
        /*05d0*/ 	.short	0x0101
        /*05d2*/ 	.byte	0x3f
	.zero		1


	//   ....[38]....
        /*05d4*/ 	.word	0x00009160
        /*05d8*/ 	.word	0x000000ff
        /*05dc*/ 	.word	0x00030830
        /*05e0*/ 	.short	0x010a
        /*05e2*/ 	.byte	0x3c
	.zero		1


	//   ....[39]....
        /*05e4*/ 	.word	0x000091a0
        /*05e8*/ 	.word	0x000000ff
        /*05ec*/ 	.word	0x00030830
        /*05f0*/ 	.short	0x010a
        /*05f2*/ 	.byte	0x3c
	.zero		1


	//   ....[40]....
        /*05f4*/ 	.word	0x00009fd0
        /*05f8*/ 	.word	0x000000ff
        /*05fc*/ 	.word	0x00030850
        /*0600*/ 	.short	0x010a
        /*0602*/ 	.byte	0x0e
	.zero		1


	//   ....[41]....
        /*0604*/ 	.word	0x0000a010
        /*0608*/ 	.word	0x000000ff
        /*060c*/ 	.word	0x00030850
        /*0610*/ 	.short	0x010a
        /*0612*/ 	.byte	0x0e
	.zero		1


	//   ....[42]....
        /*0614*/ 	.word	0x0000a360
        /*0618*/ 	.word	0x00000000
        /*061c*/ 	.word	0x00000000
        /*0620*/ 	.short	0x0101
        /*0622*/ 	.byte	0x3f
	.zero		1


	//   ....[43]....
        /*0624*/ 	.word	0x0000b470
        /*0628*/ 	.word	0x0000009b
        /*062c*/ 	.word	0x00000000
        /*0630*/ 	.short	0x0101
        /*0632*/ 	.byte	0x3f
	.zero		1


	//   ....[44]....
        /*0634*/ 	.word	0x0000c120
        /*0638*/ 	.word	0x000000ff
        /*063c*/ 	.word	0x00030850
        /*0640*/ 	.short	0x010a
        /*0642*/ 	.byte	0x07
	.zero		1


	//   ....[45]....
        /*0644*/ 	.word	0x0000c160
        /*0648*/ 	.word	0x000000ff
        /*064c*/ 	.word	0x00030850
        /*0650*/ 	.short	0x010a
        /*0652*/ 	.byte	0x07
	.zero		1


	//   ....[46]....
        /*0654*/ 	.word	0x0000c550
        /*0658*/ 	.word	0x0000000b
        /*065c*/ 	.word	0x00000000
        /*0660*/ 	.short	0x0101
        /*0662*/ 	.byte	0x3f
	.zero		1


	//   ....[47]....
        /*0664*/ 	.word	0x0000d660
        /*0668*/ 	.word	0x000000ff
        /*066c*/ 	.word	0x00000000
        /*0670*/ 	.short	0x0101
        /*0672*/ 	.byte	0x04
	.zero		1


	//   ....[48]....
        /*0674*/ 	.word	0x00010440
        /*0678*/ 	.word	0x000000ff
        /*067c*/ 	.word	0x00030840
        /*0680*/ 	.short	0x010a
        /*0682*/ 	.byte	0x26
	.zero		1


	//   ....[49]....
        /*0684*/ 	.word	0x00011240
        /*0688*/ 	.word	0x000000ff
        /*068c*/ 	.word	0x00030800
        /*0690*/ 	.short	0x0107
        /*0692*/ 	.byte	0x26
	.zero		1


	//   ....[50]....
        /*0694*/ 	.word	0x000112b0
        /*0698*/ 	.word	0x000000ff
        /*069c*/ 	.word	0x00030800
        /*06a0*/ 	.short	0x0101
        /*06a2*/ 	.byte	0x26
	.zero		1


	//   ....[51]....
        /*06a4*/ 	.word	0x000112c0
        /*06a8*/ 	.word	0x000000ff
        /*06ac*/ 	.word	0x00030820
        /*06b0*/ 	.short	0x010a
        /*06b2*/ 	.byte	0x26
	.zero		1


	//   ....[52]....
        /*06b4*/ 	.word	0x000116e0
        /*06b8*/ 	.word	0x000000ff
        /*06bc*/ 	.word	0x00030848
        /*06c0*/ 	.short	0x010a
        /*06c2*/ 	.byte	0x26
	.zero		1


	//   ....[53]....
        /*06c4*/ 	.word	0x00011b80
        /*06c8*/ 	.word	0x000000ff
        /*06cc*/ 	.word	0x00030860
        /*06d0*/ 	.short	0x010a
        /*06d2*/ 	.byte	0x26
	.zero		1


	//   ....[54]....
        /*06d4*/ 	.word	0x00012230
        /*06d8*/ 	.word	0x000000ff
        /*06dc*/ 	.word	0x00030840
        /*06e0*/ 	.short	0x010a
        /*06e2*/ 	.byte	0x26
	.zero		1


	//   ....[55]....
        /*06e4*/ 	.word	0x000126d0
        /*06e8*/ 	.word	0x000000ff
        /*06ec*/ 	.word	0x00030868
        /*06f0*/ 	.short	0x010a
        /*06f2*/ 	.byte	0x26
	.zero		1


	//   ....[56]....
        /*06f4*/ 	.word	0x00012dd0
        /*06f8*/ 	.word	0x000000ff
        /*06fc*/ 	.word	0x00030848
        /*0700*/ 	.short	0x010a
        /*0702*/ 	.byte	0x26
	.zero		1


	//   ....[57]....
        /*0704*/ 	.word	0x00013250
        /*0708*/ 	.word	0x000000ff
        /*070c*/ 	.word	0x00030860
        /*0710*/ 	.short	0x010a
        /*0712*/ 	.byte	0x26
	.zero		1


	//   ....[58]....
        /*0714*/ 	.word	0x00013790
        /*0718*/ 	.word	0x00000003
        /*071c*/ 	.word	0x00030860
        /*0720*/ 	.short	0x010a
        /*0722*/ 	.byte	0x3f
	.zero		1


	//   ....[59]....
        /*0724*/ 	.word	0x00013cc0
        /*0728*/ 	.word	0x00000002
        /*072c*/ 	.word	0x00030820
        /*0730*/ 	.short	0x010a
        /*0732*/ 	.byte	0x3f
	.zero		1


	//   ....[60]....
        /*0734*/ 	.word	0x00013e60
        /*0738*/ 	.word	0x00000006
        /*073c*/ 	.word	0x00000000
        /*0740*/ 	.short	0x010a
        /*0742*/ 	.byte	0x3f
	.zero		1


	//   ....[61]....
        /*0744*/ 	.word	0x00013ed0
        /*0748*/ 	.word	0x00000003
        /*074c*/ 	.word	0x00000000
        /*0750*/ 	.short	0x010a
        /*0752*/ 	.byte	0x3f
	.zero		1


	//   ....[62]....
        /*0754*/ 	.word	0x00013f30
        /*0758*/ 	.word	0x00000000
        /*075c*/ 	.word	0x00000000
        /*0760*/ 	.short	0x010a
        /*0762*/ 	.byte	0x3f
	.zero		1


	//   ....[63]....
        /*0764*/ 	.word	0x00013f60
        /*0768*/ 	.word	0x00000003
        /*076c*/ 	.word	0x00000000
        /*0770*/ 	.short	0x010a
        /*0772*/ 	.byte	0x3f
	.zero		1


	//   ....[64]....
        /*0774*/ 	.word	0x00013fe0
        /*0778*/ 	.word	0x00000003
        /*077c*/ 	.word	0x00030800
        /*0780*/ 	.short	0x010a
        /*0782*/ 	.byte	0x3f
	.zero		1


	//   ....[65]....
        /*0784*/ 	.word	0x00014050
        /*0788*/ 	.word	0x00000003
        /*078c*/ 	.word	0x00030830
        /*0790*/ 	.short	0x010a
        /*0792*/ 	.byte	0x3f
	.zero		1


	//   ....[66]....
        /*0794*/ 	.word	0x000140b0
        /*0798*/ 	.word	0x00000098
        /*079c*/ 	.word	0x00030830
        /*07a0*/ 	.short	0x010a
        /*07a2*/ 	.byte	0x3f
	.zero		1


	//   ....[67]....
        /*07a4*/ 	.word	0x00014110
        /*07a8*/ 	.word	0x00000017
        /*07ac*/ 	.word	0x00030850
        /*07b0*/ 	.short	0x010a
        /*07b2*/ 	.byte	0x3f
	.zero		1


	//   ....[68]....
        /*07b4*/ 	.word	0x00014170
        /*07b8*/ 	.word	0x00000004
        /*07bc*/ 	.word	0x00030830
        /*07c0*/ 	.short	0x010a
        /*07c2*/ 	.byte	0x3f
	.zero		1


	//   ....[69]....
        /*07c4*/ 	.word	0x000141d0
        /*07c8*/ 	.word	0x00000003
        /*07cc*/ 	.word	0x00030850
        /*07d0*/ 	.short	0x010a
        /*07d2*/ 	.byte	0x3f
	.zero		1


	//   ....[70]....
        /*07d4*/ 	.word	0x00014230
        /*07d8*/ 	.word	0x00000004
        /*07dc*/ 	.word	0x00030830
        /*07e0*/ 	.short	0x010a
        /*07e2*/ 	.byte	0x3f
	.zero		1


	//   ....[71]....
        /*07e4*/ 	.word	0x00014290
        /*07e8*/ 	.word	0x00000003
        /*07ec*/ 	.word	0x00030850
        /*07f0*/ 	.short	0x010a
        /*07f2*/ 	.byte	0x3f
	.zero		1


	//   ....[72]....
        /*07f4*/ 	.word	0x000142f0
        /*07f8*/ 	.word	0x00000005
        /*07fc*/ 	.word	0x00030850
        /*0800*/ 	.short	0x010a
        /*0802*/ 	.byte	0x3f
	.zero		1


	//   ....[73]....
        /*0804*/ 	.word	0x00014450
        /*0808*/ 	.word	0x00000003
        /*080c*/ 	.word	0x00030840
        /*0810*/ 	.short	0x010a
        /*0812*/ 	.byte	0x3f
	.zero		1


	//   ....[74]....
        /*0814*/ 	.word	0x00014fc0
        /*0818*/ 	.word	0x00000003
        /*081c*/ 	.word	0x00030820
        /*0820*/ 	.short	0x010a
        /*0822*/ 	.byte	0x3f
	.zero		1


	//   ....[75]....
        /*0824*/ 	.word	0x00015020
        /*0828*/ 	.word	0x00000003
        /*082c*/ 	.word	0x00030848
        /*0830*/ 	.short	0x010a
        /*0832*/ 	.byte	0x3f
	.zero		1


	//   ....[76]....
        /*0834*/ 	.word	0x00015080
        /*0838*/ 	.word	0x00000003
        /*083c*/ 	.word	0x00030860
        /*0840*/ 	.short	0x010a
        /*0842*/ 	.byte	0x3f
	.zero		1


	//   ....[77]....
        /*0844*/ 	.word	0x000150e0
        /*0848*/ 	.word	0x00000003
        /*084c*/ 	.word	0x00030840
        /*0850*/ 	.short	0x010a
        /*0852*/ 	.byte	0x3f
	.zero		1


	//   ....[78]....
        /*0854*/ 	.word	0x00015140
        /*0858*/ 	.word	0x00000003
        /*085c*/ 	.word	0x00030868
        /*0860*/ 	.short	0x010a
        /*0862*/ 	.byte	0x3f
	.zero		1


	//   ....[79]....
        /*0864*/ 	.word	0x000151a0
        /*0868*/ 	.word	0x00000003
        /*086c*/ 	.word	0x00030848
        /*0870*/ 	.short	0x010a
        /*0872*/ 	.byte	0x3f
	.zero		1


	//   ....[80]....
        /*0874*/ 	.word	0x00015200
        /*0878*/ 	.word	0x00000003
        /*087c*/ 	.word	0x00030860
        /*0880*/ 	.short	0x010a
        /*0882*/ 	.byte	0x3f
	.zero		1


	//   ....[81]....
        /*0884*/ 	.word	0x00015250
        /*0888*/ 	.word	0x00000003
        /*088c*/ 	.word	0x00030860
        /*0890*/ 	.short	0x010a
        /*0892*/ 	.byte	0x3f
	.zero		1


	//   ....[82]....
        /*0894*/ 	.word	0x000152a0
        /*0898*/ 	.word	0x00000002
        /*089c*/ 	.word	0x00030820
        /*08a0*/ 	.short	0x010a
        /*08a2*/ 	.byte	0x3f
	.zero		1


	//   ....[83]....
        /*08a4*/ 	.word	0x00015440
        /*08a8*/ 	.word	0x00000006
        /*08ac*/ 	.word	0x00000000
        /*08b0*/ 	.short	0x010a
        /*08b2*/ 	.byte	0x3f
	.zero		1


	//   ....[84]....
        /*08b4*/ 	.word	0x00015490
        /*08b8*/ 	.word	0x00000003
        /*08bc*/ 	.word	0x00000000
        /*08c0*/ 	.short	0x010a
        /*08c2*/ 	.byte	0x3f
	.zero		1


	//   ....[85]....
        /*08c4*/ 	.word	0x000154e0
        /*08c8*/ 	.word	0x00000000
        /*08cc*/ 	.word	0x00000000
        /*08d0*/ 	.short	0x010a
        /*08d2*/ 	.byte	0x3f
	.zero		1


	//----- nvinfo : EIATTR_NUM_MBARRIERS
	.align		4
.L_181:
        /*08d4*/ 	.byte	0x03, 0x38
        /*08d6*/ 	.short	0x0016


	//----- nvinfo : EIATTR_EXIT_INSTR_OFFSETS
	.align		4
        /*08d8*/ 	.byte	0x04, 0x1c
        /*08da*/ 	.short	(.L_183 - .L_182)


	//   ....[0]....
.L_182:
        /*08dc*/ 	.word	0x00013fb0


	//----- nvinfo : EIATTR_MAX_THREADS
	.align		4
.L_183:
        /*08e0*/ 	.byte	0x04, 0x05
        /*08e2*/ 	.short	(.L_185 - .L_184)
.L_184:
        /*08e4*/ 	.word	0x00000180
        /*08e8*/ 	.word	0x00000001
        /*08ec*/ 	.word	0x00000001


	//----- nvinfo : EIATTR_CRS_STACK_SIZE
	.align		4
.L_185:
        /*08f0*/ 	.byte	0x04, 0x1e
        /*08f2*/ 	.short	(.L_187 - .L_186)
.L_186:
        /*08f4*/ 	.word	0x00000000


	//----- nvinfo : EIATTR_CBANK_PARAM_SIZE
	.align		4
.L_187:
        /*08f8*/ 	.byte	0x03, 0x19
        /*08fa*/ 	.short	0x0a70


	//----- nvinfo : EIATTR_PARAM_CBANK
	.align		4
        /*08fc*/ 	.byte	0x04, 0x0a
        /*08fe*/ 	.short	(.L_189 - .L_188)
	.align		4
.L_188:
        /*0900*/ 	.word	index@(.nv.constant0._ZN7cutlass13device_kernelIN5flash11enable_sm90INS1_16FlashAttnFwdSm90INS1_25CollectiveMainloopFwdSm90ILi2EN4cute5tupleIJNS5_1CILi1EEES8_S8_EEENS6_IJNS7_ILi128EEENS7_ILi64EEENS7_ILi256EEEEEELi256ENS_10bfloat16_tEfNS_4arch4Sm90ELb0ELb1ELb0ELb0ELb0ELb0ELb0ELb1ELb1ELb1ELb1ELb0EEENS1_21CollectiveEpilogueFwdINS6_IJSA_SC_SB_EEES9_SE_SG_Li256ELb0ELb1ELb1ELb0EEENS1_19SingleTileSchedulerILb0ELb1ELb1ELi128EEEEEEEEEvNT_6ParamsE)
        /*0904*/ 	.short	0x0210
        /*0906*/ 	.short	0x0a70


	//----- nvinfo : EIATTR_SW_WAR
	.align		4
.L_189:
        /*0908*/ 	.byte	0x04, 0x36
        /*090a*/ 	.short	(.L_191 - .L_190)
.L_190:
        /*090c*/ 	.word	0x00000008
.L_191:


//--------------------- .nv.info._ZN7cutlass13device_kernelIN5flash11enable_sm90INS1_16FlashAttnFwdSm90INS1_25CollectiveMainloopFwdSm90ILi2EN4cute5tupleIJNS5_1CILi1EEES8_S8_EEENS6_IJNS7_ILi128EEENS7_ILi64EEENS7_ILi256EEEEEELi256ENS_10bfloat16_tEfNS_4arch4Sm90ELb0ELb1ELb0ELb1ELb0ELb0ELb0ELb1ELb1ELb1ELb1ELb0EEENS1_21CollectiveEpilogueFwdINS6_IJSA_SC_SB_EEES9_SE_SG_Li256ELb1ELb1ELb1ELb0EEENS1_36VarlenDynamicPersistentTileSchedulerILi128ELi64ELi256ELi128ELb1ELb1ELb1ELb1ELb0ELb1EEEEEEEEEvNT_6ParamsE --------------------------
	.section	.nv.info._ZN7cutlass13device_kernelIN5flash11enable_sm90INS1_16FlashAttnFwdSm90INS1_25CollectiveMainloopFwdSm90ILi2EN4cute5tupleIJNS5_1CILi1EEES8_S8_EEENS6_IJNS7_ILi128EEENS7_ILi64EEENS7_ILi256EEEEEELi256ENS_10bfloat16_tEfNS_4arch4Sm90ELb0ELb1ELb0ELb1ELb0ELb0ELb0ELb1ELb1ELb1ELb1ELb0EEENS1_21CollectiveEpilogueFwdINS6_IJSA_SC_SB_EEES9_SE_SG_Li256ELb1ELb1ELb1ELb0EEENS1_36VarlenDynamicPersistentTileSchedulerILi128ELi64ELi256ELi128ELb1ELb1ELb1ELb1ELb0ELb1EEEEEEEEEvNT_6ParamsE,"",@"SHT_CUDA_INFO"
	.sectionflags	@""
	.align	4


	//----- nvinfo : EIATTR_CUDA_API_VERSION
	.align		4
        /*0000*/ 	.byte	0x04, 0x37
        /*0002*/ 	.short	(.L_193 - .L_192)
.L_192:
        /*0004*/ 	.word	0x00000082


	//----- nvinfo : EIATTR_KPARAM_INFO
	.align		4
.L_193:
        /*0008*/ 	.byte	0x04, 0x17
        /*000a*/ 	.short	(.L_195 - .L_194)
.L_194:
        /*000c*/ 	.word	0x00000000
        /*0010*/ 	.short	0x0000
        /*0012*/ 	.short	0x0070
        /*0014*/ 	.byte	0x00, 0xf0, 0x01, 0x2a


	//----- nvinfo : EIATTR_SPARSE_MMA_MASK
	.align		4
.L_195:
        /*0018*/ 	.byte	0x03, 0x50
        /*001a*/ 	.short	0x0000


	//----- nvinfo : EIATTR_MAXREG_COUNT
	.align		4
        /*001c*/ 	.byte	0x03, 0x1b
        /*001e*/ 	.short	0x00a8


	//----- nvinfo : EIATTR_NUM_BARRIERS
	.align		4
        /*0020*/ 	.byte	0x02, 0x4c
        /*0022*/ 	.byte	0x09
	.zero		1


	//----- nvinfo : EIATTR_EXTERNS
	.align		4
        /*0024*/ 	.byte	0x04, 0x0f
        /*0026*/ 	.short	(.L_197 - .L_196)


	//   ....[0]....
	.align		4
.L_196:
        /*0028*/ 	.word	index@(__assertfail)


	//----- nvinfo : EIATTR_ANNOTATIONS
	.align		4
.L_197:
        /*002c*/ 	.byte	0x04, 0x55
        /*002e*/ 	.short	(.L_199 - .L_198)


	//   ....[0]....
.L_198:
        /* <DEDUP_REMOVED lines=74> */
        /*04c4*/ 	.byte	0x10, 0xba, 0x01, 0x00


	//----- nvinfo : EIATTR_MERCURY_ISA_VERSION
	.align		4
.L_199:
        /*04c8*/ 	.byte	0x03, 0x5f
        /*04ca*/ 	.short	0x0101


	//----- nvinfo : EIATTR_UNUSED_LOAD_BYTE_OFFSET
	.align		4
        /*04cc*/ 	.byte	0x04, 0x44
        /*04ce*/ 	.short	(.L_201 - .L_200)


	//   ....[0]....
.L_200:
        /*04d0*/ 	.word	0x00000a10
        /*04d4*/ 	.word	0x0000fff0


	//   ....[1]....
        /*04d8*/ 	.word	0x0000d0c0
        /*04dc*/ 	.word	0x0000fff0


	//----- nvinfo : EIATTR_INT_WARP_WIDE_INSTR_OFFSETS
	.align		4
.L_201:
        /*04e0*/ 	.byte	0x04, 0x31
        /*04e2*/ 	.short	(.L_203 - .L_202)


	//   ....[0]....
.L_202:
        /*04e4*/ 	.word	0x00000130


	//   ....[1]....
        /*04e8*/ 	.word	0x00000170


	//   ....[2]....
        /*04ec*/ 	.word	0x000001e0


	//   ....[3]....
        /*04f0*/ 	.word	0x000139f0


	//   ....[4]....
        /*04f4*/ 	.word	0x00013a90


	//   ....[5]....
        /*04f8*/ 	.word	0x00017f20


	//   ....[6]....
        /*04fc*/ 	.word	0x00017f90


	//----- nvinfo : EIATTR_COOP_GROUP_MASK_REGIDS
	.align		4
.L_203:
        /*0500*/ 	.byte	0x04, 0x29
        /*0502*/ 	.short	(.L_205 - .L_204)


	//   ....[0]....
.L_204:
        /*0504*/ 	.word	0xffffffff


	//   ....[1]....
        /*0508*/ 	.word	0xffffffff


	//   ....[2]....
        /*050c*/ 	.word	0xffffffff


	//   ....[3]....
        /*0510*/ 	.word	0xffffffff


	//   ....[4]....
        /*0514*/ 	.word	0xffffffff


	//   ....[5]....
        /*0518*/ 	.word	0xffffffff


	//   ....[6]....
        /*051c*/ 	.word	0xffffffff


	//   ....[7]....
        /*0520*/ 	.word	0xffffffff


	//   ....[8]....
        /*0524*/ 	.word	0xffffffff


	//   ....[9]....
        /*0528*/ 	.word	0xffffffff


	//   ....[10]....
        /*052c*/ 	.word	0xffffffff


	//   ....[11]....
        /*0530*/ 	.word	0xffffffff


	//   ....[12]....
        /*0534*/ 	.word	0xffffffff


	//   ....[13]....
        /*0538*/ 	.word	0xffffffff


	//   ....[14]....
        /*053c*/ 	.word	0xffffffff


	//   ....[15]....
        /*0540*/ 	.word	0xffffffff


	//   ....[16]....
        /*0544*/ 	.word	0xffffffff


	//   ....[17]....
        /*0548*/ 	.word	0xffffffff


	//   ....[18]....
        /*054c*/ 	.word	0xffffffff


	//   ....[19]....
        /*0550*/ 	.word	0xffffffff


	//   ....[20]....
        /*0554*/ 	.word	0xffffffff


	//   ....[21]....
        /*0558*/ 	.word	0xffffffff


	//   ....[22]....
        /*055c*/ 	.word	0xffffffff


	//   ....[23]....
        /*0560*/ 	.word	0xffffffff


	//   ....[24]....
        /*0564*/ 	.word	0xffffffff


	//   ....[25]....
        /*0568*/ 	.word	0xffffffff


	//   ....[26]....
        /*056c*/ 	.word	0xffffffff


	//   ....[27]....
        /*0570*/ 	.word	0xffffffff


	//   ....[28]....
        /*0574*/ 	.word	0xffffffff


	//   ....[29]....
        /*0578*/ 	.word	0xffffffff


	//   ....[30]....
        /*057c*/ 	.word	0xffffffff


	//   ....[31]....
        /*0580*/ 	.word	0xffffffff


	//   ....[32]....
        /*0584*/ 	.word	0xffffffff


	//   ....[33]....
        /*0588*/ 	.word	0xffffffff


	//   ....[34]....
        /*058c*/ 	.word	0xffffffff


	//   ....[35]....
        /*0590*/ 	.word	0xffffffff


	//   ....[36]....
        /*0594*/ 	.word	0xffffffff


	//   ....[37]....
        /*0598*/ 	.word	0xffffffff


	//   ....[38]....
        /*059c*/ 	.word	0xffffffff


	//   ....[39]....
        /*05a0*/ 	.word	0xffffffff


	//   ....[40]....
        /*05a4*/ 	.word	0xffffffff


	//   ....[41]....
        /*05a8*/ 	.word	0xffffffff


	//   ....[42]....
        /*05ac*/ 	.word	0xffffffff


	//   ....[43]....
        /*05b0*/ 	.word	0xffffffff


	//   ....[44]....
        /*05b4*/ 	.word	0xffffffff


	//   ....[45]....
        /*05b8*/ 	.word	0xffffffff


	//   ....[46]....
        /*05bc*/ 	.word	0xffffffff


	//   ....[47]....
        /*05c0*/ 	.word	0xffffffff


	//   ....[48]....
        /*05c4*/ 	.word	0xffffffff


	//   ....[49]....
        /*05c8*/ 	.word	0xffffffff


	//   ....[50]....
        /*05cc*/ 	.word	0xffffffff


	//   ....[51]....
        /*05d0*/ 	.word	0xffffffff


	//   ....[52]....
        /*05d4*/ 	.word	0xffffffff


	//   ....[53]....
        /*05d8*/ 	.word	0xffffffff


	//   ....[54]....
        /*05dc*/ 	.word	0xffffffff


	//   ....[55]....
        /*05e0*/ 	.word	0xffffffff


	//   ....[56]....
        /*05e4*/ 	.word	0xffffffff


	//   ....[57]....
        /*05e8*/ 	.word	0xffffffff


	//   ....[58]....
        /*05ec*/ 	.word	0xffffffff


	//   ....[59]....
        /*05f0*/ 	.word	0xffffffff


	//   ....[60]....
        /*05f4*/ 	.word	0xffffffff


	//   ....[61]....
        /*05f8*/ 	.word	0xffffffff


	//   ....[62]....
        /*05fc*/ 	.word	0xffffffff


	//   ....[63]....
        /*0600*/ 	.word	0xffffffff


	//   ....[64]....
        /*0604*/ 	.word	0xffffffff


	//   ....[65]....
        /*0608*/ 	.word	0xffffffff


	//   ....[66]....
        /*060c*/ 	.word	0xffffffff


	//   ....[67]....
        /*0610*/ 	.word	0xffffffff


	//   ....[68]....
        /*0614*/ 	.word	0xffffffff


	//   ....[69]....
        /*0618*/ 	.word	0xffffffff


	//   ....[70]....
        /*061c*/ 	.word	0xffffffff


	//   ....[71]....
        /*0620*/ 	.word	0xffffffff


	//   ....[72]....
        /*0624*/ 	.word	0xffffffff


	//   ....[73]....
        /*0628*/ 	.word	0xffffffff


	//   ....[74]....
        /*062c*/ 	.word	0xffffffff


	//   ....[75]....
        /*0630*/ 	.word	0xffffffff


	//   ....[76]....
        /*0634*/ 	.word	0xffffffff


	//   ....[77]....
        /*0638*/ 	.word	0xffffffff


	//   ....[78]....
        /*063c*/ 	.word	0xffffffff


	//   ....[79]....
        /*0640*/ 	.word	0xffffffff


	//   ....[80]....
        /*0644*/ 	.word	0xffffffff


	//   ....[81]....
        /*0648*/ 	.word	0xffffffff


	//   ....[82]....
        /*064c*/ 	.word	0xffffffff


	//   ....[83]....
        /*0650*/ 	.word	0xffffffff


	//   ....[84]....
        /*0654*/ 	.word	0xffffffff


	//   ....[85]....
        /*0658*/ 	.word	0xffffffff


	//   ....[86]....
        /*065c*/ 	.word	0xffffffff


	//   ....[87]....
        /*0660*/ 	.word	0xffffffff


	//   ....[88]....
        /*0664*/ 	.word	0xffffffff


	//   ....[89]....
        /*0668*/ 	.word	0xffffffff


	//   ....[90]....
        /*066c*/ 	.word	0xffffffff


	//   ....[91]....
        /*0670*/ 	.word	0xffffffff


	//   ....[92]....
        /*0674*/ 	.word	0xffffffff


	//   ....[93]....
        /*0678*/ 	.word	0xffffffff


	//   ....[94]....
        /*067c*/ 	.word	0xffffffff


	//   ....[95]....
        /*0680*/ 	.word	0xffffffff


	//   ....[96]....
        /*0684*/ 	.word	0xffffffff


	//   ....[97]....
        /*0688*/ 	.word	0xffffffff


	//   ....[98]....
        /*068c*/ 	.word	0xffffffff


	//   ....[99]....
        /*0690*/ 	.word	0xffffffff


	//   ....[100]....
        /*0694*/ 	.word	0xffffffff


	//   ....[101]....
        /*0698*/ 	.word	0xffffffff


	//   ....[102]....
        /*069c*/ 	.word	0xffffffff


	//   ....[103]....
        /*06a0*/ 	.word	0xffffffff


	//   ....[104]....
        /*06a4*/ 	.word	0xffffffff


	//   ....[105]....
        /*06a8*/ 	.word	0xffffffff


	//   ....[106]....
        /*06ac*/ 	.word	0xffffffff


	//   ....[107]....
        /*06b0*/ 	.word	0xffffffff


	//   ....[108]....
        /*06b4*/ 	.word	0xffffffff


	//   ....[109]....
        /*06b8*/ 	.word	0xffffffff


	//   ....[110]....
        /*06bc*/ 	.word	0xffffffff


	//   ....[111]....
        /*06c0*/ 	.word	0x0500000f


	//   ....[112]....
        /*06c4*/ 	.word	0x0500000f


	//   ....[113]....
        /*06c8*/ 	.word	0x0500000f


	//   ....[114]....
        /*06cc*/ 	.word	0x0500000f


	//   ....[115]....
        /*06d0*/ 	.word	0x0500000f


	//   ....[116]....
        /*06d4*/ 	.word	0x0500000f


	//   ....[117]....
        /*06d8*/ 	.word	0x0500000f


	//   ....[118]....
        /*06dc*/ 	.word	0x0500000f


	//   ....[119]....
        /*06e0*/ 	.word	0x0500000f


	//   ....[120]....
        /*06e4*/ 	.word	0x0500000f


	//   ....[121]....
        /*06e8*/ 	.word	0x0500000f


	//   ....[122]....
        /*06ec*/ 	.word	0x0500000f


	//   ....[123]....
        /*06f0*/ 	.word	0x0500000f


	//   ....[124]....
        /*06f4*/ 	.word	0x0500000f


	//   ....[125]....
        /*06f8*/ 	.word	0x0500000f


	//   ....[126]....
        /*06fc*/ 	.word	0x0500000f


	//   ....[127]....
        /*0700*/ 	.word	0x0500000f


	//   ....[128]....
        /*0704*/ 	.word	0x0500000f


	//   ....[129]....
        /*0708*/ 	.word	0x0500000f


	//   ....[130]....
        /*070c*/ 	.word	0x0500000f


	//   ....[131]....
        /*0710*/ 	.word	0x0500000f


	//   ....[132]....
        /*0714*/ 	.word	0x0500000f


	//   ....[133]....
        /*0718*/ 	.word	0x0500000f


	//   ....[134]....
        /*071c*/ 	.word	0x0500000f


	//   ....[135]....
        /*0720*/ 	.word	0x0500000f


	//   ....[136]....
        /*0724*/ 	.word	0x0500000f


	//   ....[137]....
        /*0728*/ 	.word	0x0500000f


	//   ....[138]....
        /*072c*/ 	.word	0x0500000f


	//   ....[139]....
        /*0730*/ 	.word	0x0500000f


	//   ....[140]....
        /*0734*/ 	.word	0x0500000f


	//   ....[141]....
        /*0738*/ 	.word	0x0500000f


	//   ....[142]....
        /*073c*/ 	.word	0x0500000f


	//   ....[143]....
        /*0740*/ 	.word	0x0500000f


	//   ....[144]....
        /*0744*/ 	.word	0x0500000f


	//   ....[145]....
        /*0748*/ 	.word	0x0500000f


	//   ....[146]....
        /*074c*/ 	.word	0x0500000f


	//----- nvinfo : EIATTR_COOP_GROUP_INSTR_OFFSETS
	.align		4
.L_205:
        /*0750*/ 	.byte	0x04, 0x28
        /*0752*/ 	.short	(.L_207 - .L_206)


	//   ....[0]....
.L_206:
        /*0754*/ 	.word	0x00000060


	//   ....[1]....
        /*0758*/ 	.word	0x00000140


	//   ....[2]....
        /*075c*/ 	.word	0x00000190


	//   ....[3]....
        /*0760*/ 	.word	0x000003c0


	//   ....[4]....
        /*0764*/ 	.word	0x00000520


	//   ....[5]....
        /*0768*/ 	.word	0x00000640


	//   ....[6]....
        /*076c*/ 	.word	0x000007a0


	//   ....[7]....
        /*0770*/ 	.word	0x00002330


	//   ....[8]....
        /*0774*/ 	.word	0x00002e00


	//   ....[9]....
        /*0778*/ 	.word	0x00003280


	//   ....[10]....
        /*077c*/ 	.word	0x00003c20


	//   ....[11]....
        /*0780*/ 	.word	0x00003d80


	//   ....[12]....
        /*0784*/ 	.word	0x000040a0


	//   ....[13]....
        /*0788*/ 	.word	0x00004120


	//   ....[14]....
        /*078c*/ 	.word	0x00005f40


	//   ....[15]....
        /*0790*/ 	.word	0x00006170


	//   ....[16]....
        /*0794*/ 	.word	0x00006aa0


	//   ....[17]....
        /*0798*/ 	.word	0x00006b80


	//   ....[18]....
        /*079c*/ 	.word	0x00006b90


	//   ....[19]....
        /*07a0*/ 	.word	0x00006be0


	//   ....[20]....
        /*07a4*/ 	.word	0x00008900


	//   ....[21]....
        /*07a8*/ 	.word	0x00008930


	//   ....[22]....
        /*07ac*/ 	.word	0x00008b00


	//   ....[23]....
        /*07b0*/ 	.word	0x00008bd0


	//   ....[24]....
        /*07b4*/ 	.word	0x0000a690


	//   ....[25]....
        /*07b8*/ 	.word	0x0000a890


	//   ....[26]....
        /*07bc*/ 	.word	0x0000b170


	//   ....[27]....
        /*07c0*/ 	.word	0x0000b2a0


	//   ....[28]....
        /*07c4*/ 	.word	0x0000b2b0


	//   ....[29]....
        /*07c8*/ 	.word	0x0000b300


	//   ....[30]....
        /*07cc*/ 	.word	0x0000c470


	//   ....[31]....
        /*07d0*/ 	.word	0x0000c4b0


	//   ....[32]....
        /*07d4*/ 	.word	0x0000c5e0


	//   ....[33]....
        /*07d8*/ 	.word	0x0000c600


	//   ....[34]....
        /*07dc*/ 	.word	0x0000e2a0


	//   ....[35]....
        /*07e0*/ 	.word	0x0000e2b0


	//   ....[36]....
        /*07e4*/ 	.word	0x0000e2c0


	//   ....[37]....
        /*07e8*/ 	.word	0x0000e2d0


	//   ....[38]....
        /*07ec*/ 	.word	0x0000eda0


	//   ....[39]....
        /*07f0*/ 	.word	0x0000edd0


	//   ....[40]....
        /*07f4*/ 	.word	0x0000ef70


	//   ....[41]....
        /*07f8*/ 	.word	0x0000ef90


	//   ....[42]....
        /*07fc*/ 	.word	0x0000f0e0


	//   ....[43]....
        /*0800*/ 	.word	0x0000f100


	//   ....[44]....
        /*0804*/ 	.word	0x0000f260


	//   ....[45]....
        /*0808*/ 	.word	0x0000f280


	//   ....[46]....
        /*080c*/ 	.word	0x0000f820


	//   ....[47]....
        /*0810*/ 	.word	0x0000f850


	//   ....[48]....
        /*0814*/ 	.word	0x00010160


	//   ....[49]....
        /*0818*/ 	.word	0x00010170


	//   ....[50]....
        /*081c*/ 	.word	0x000114a0


	//   ....[51]....
        /*0820*/ 	.word	0x000114d0


	//   ....[52]....
        /*0824*/ 	.word	0x00011650


	//   ....[53]....
        /*0828*/ 	.word	0x00011670


	//   ....[54]....
        /*082c*/ 	.word	0x000117c0


	//   ....[55]....
        /*0830*/ 	.word	0x000117e0


	//   ....[56]....
        /*0834*/ 	.word	0x00011940


	//   ....[57]....
        /*0838*/ 	.word	0x00011960


	//   ....[58]....
        /*083c*/ 	.word	0x00011b50


	//   ....[59]....
        /*0840*/ 	.word	0x00011d90


	//   ....[60]....
        /*0844*/ 	.word	0x00011dc0


	//   ....[61]....
        /*0848*/ 	.word	0x00011df0


	//   ....[62]....
        /*084c*/ 	.word	0x00011e20


	//   ....[63]....
        /*0850*/ 	.word	0x00011e50


	//   ....[64]....
        /*0854*/ 	.word	0x00011e80


	//   ....[65]....
        /*0858*/ 	.word	0x00012030


	//   ....[66]....
        /*085c*/ 	.word	0x00012060


	//   ....[67]....
        /*0860*/ 	.word	0x00012090


	//   ....[68]....
        /*0864*/ 	.word	0x000120c0


	//   ....[69]....
        /*0868*/ 	.word	0x000120f0


	//   ....[70]....
        /*086c*/ 	.word	0x00012120


	//   ....[71]....
        /*0870*/ 	.word	0x000121c0


	//   ....[72]....
        /*0874*/ 	.word	0x000121f0


	//   ....[73]....
        /*0878*/ 	.word	0x00012200


	//   ....[74]....
        /*087c*/ 	.word	0x00012230


	//   ....[75]....
        /*0880*/ 	.word	0x00013fe0


	//   ....[76]....
        /*0884*/ 	.word	0x00014c40


	//   ....[77]....
        /*0888*/ 	.word	0x00014c60


	//   ....[78]....
        /*088c*/ 	.word	0x00014d40


	//   ....[79]....
        /*0890*/ 	.word	0x00014d50


	//   ....[80]....
        /*0894*/ 	.word	0x00014e00


	//   ....[81]....
        /*0898*/ 	.word	0x00014e10


	//   ....[82]....
        /*089c*/ 	.word	0x00014ec0


	//   ....[83]....
        /*08a0*/ 	.word	0x00014ed0


	//   ....[84]....
        /*08a4*/ 	.word	0x00014f80


	//   ....[85]....
        /*08a8*/ 	.word	0x00014f90


	//   ....[86]....
        /*08ac*/ 	.word	0x00015040


	//   ....[87]....
        /*08b0*/ 	.word	0x00015050


	//   ....[88]....
        /*08b4*/ 	.word	0x00015100


	//   ....[89]....
        /*08b8*/ 	.word	0x00015110


	//   ....[90]....
        /*08bc*/ 	.word	0x00015160


	//   ....[91]....
        /*08c0*/ 	.word	0x000151b0


	//   ....[92]....
        /*08c4*/ 	.word	0x00018850


	//   ....[93]....
        /*08c8*/ 	.word	0x00018880


	//   ....[94]....
        /*08cc*/ 	.word	0x000188e0


	//   ....[95]....
        /*08d0*/ 	.word	0x00018910


	//   ....[96]....
        /*08d4*/ 	.word	0x00018940


	//   ....[97]....
        /*08d8*/ 	.word	0x00018970


	//   ....[98]....
        /*08dc*/ 	.word	0x000189a0


	//   ....[99]....
        /*08e0*/ 	.word	0x000189d0


	//   ....[100]....
        /*08e4*/ 	.word	0x00018ba0


	//   ....[101]....
        /*08e8*/ 	.word	0x00018bd0


	//   ....[102]....
        /*08ec*/ 	.word	0x00018c00


	//   ....[103]....
        /*08f0*/ 	.word	0x00018c30


	//   ....[104]....
        /*08f4*/ 	.word	0x00018c60


	//   ....[105]....
        /*08f8*/ 	.word	0x00018c90


	//   ....[106]....
        /*08fc*/ 	.word	0x00018d60


	//   ....[107]....
        /*0900*/ 	.word	0x00018d80


	//   ....[108]....
        /*0904*/ 	.word	0x00018d90


	//   ....[109]....
        /*0908*/ 	.word	0x00018e10


	//   ....[110]....
        /*090c*/ 	.word	0x00019960


	//   ....[111]....
        /*0910*/ 	.word	0x00019ff0


	//   ....[112]....
        /*0914*/ 	.word	0x0001a1d0


	//   ....[113]....
        /*0918*/ 	.word	0x0001a220


	//   ....[114]....
        /*091c*/ 	.word	0x0001a360


	//   ....[115]....
        /*0920*/ 	.word	0x0001a3b0


	//   ....[116]....
        /*0924*/ 	.word	0x0001a4f0


	//   ....[117]....
        /*0928*/ 	.word	0x0001a540


	//   ....[118]....
        /*092c*/ 	.word	0x0001a680


	//   ....[119]....
        /*0930*/ 	.word	0x0001a6d0


	//   ....[120]....
        /*0934*/ 	.word	0x0001a810


	//   ....[121]....
        /*0938*/ 	.word	0x0001a860


	//   ....[122]....
        /*093c*/ 	.word	0x0001a9a0


	//   ....[123]....
        /*0940*/ 	.word	0x0001a9f0


	//   ....[124]....
        /*0944*/ 	.word	0x0001ab10


	//   ....[125]....
        /*0948*/ 	.word	0x0001ab80


	//   ....[126]....
        /*094c*/ 	.word	0x0001aca0


	//   ....[127]....
        /*0950*/ 	.word	0x0001acf0


	//   ....[128]....
        /*0954*/ 	.word	0x0001b020


	//   ....[129]....
        /*0958*/ 	.word	0x0001b0c0


	//   ....[130]....
        /*095c*/ 	.word	0x0001b260


	//   ....[131]....
        /*0960*/ 	.word	0x0001b2e0


	//   ....[132]....
        /*0964*/ 	.word	0x0001b360


	//   ....[133]....
        /*0968*/ 	.word	0x0001b3e0


	//   ....[134]....
        /*096c*/ 	.word	0x0001b460


	//   ....[135]....
        /*0970*/ 	.word	0x0001b4f0


	//   ....[136]....
        /*0974*/ 	.word	0x0001b590


	//   ....[137]....
        /*0978*/ 	.word	0x0001b640


	//   ....[138]....
        /*097c*/ 	.word	0x0001b6c0


	//   ....[139]....
        /*0980*/ 	.word	0x0001b740


	//   ....[140]....
        /*0984*/ 	.word	0x0001b7c0


	//   ....[141]....
        /*0988*/ 	.word	0x0001b850


	//   ....[142]....
        /*098c*/ 	.word	0x0001b8d0


	//   ....[143]....
        /*0990*/ 	.word	0x0001b980


	//   ....[144]....
        /*0994*/ 	.word	0x0001b9d0


	//   ....[145]....
        /*0998*/ 	.word	0x0001ba90


	//   ....[146]....
        /*099c*/ 	.word	0x0001bbc0


	//----- nvinfo : EIATTR_REG_RECONFIG
	.align		4
.L_207:
        /*09a0*/ 	.byte	0x01, 0x54
	.zero		2


	//----- nvinfo : EIATTR_SYSCALL_OFFSETS
	.align		4
        /*09a4*/ 	.byte	0x04, 0x46
        /*09a6*/ 	.short	(.L_209 - .L_208)


	//   ....[0]....
.L_208:
        /*09a8*/ 	.word	0x000024b0


	//   ....[1]....
        /*09ac*/ 	.word	0x00013c00


	//   ....[2]....
        /*09b0*/ 	.word	0x00013d50


	//   ....[3]....
        /*09b4*/ 	.word	0x00013e40


	//   ....[4]....
        /*09b8*/ 	.word	0x00014780


	//----- nvinfo : EIATTR_MBARRIER_INSTR_OFFSETS
	.align		4
.L_209:
        /*09bc*/ 	.byte	0x04, 0x39
        /*09be*/ 	.short	(.L_211 - .L_210)


	//   ....[0]....
.L_210:
        /*09c0*/ 	.word	0x00000270
        /*09c4*/ 	.word	0x000000ff
        /*09c8*/ 	.word	0x00030800
        /*09cc*/ 	.short	0x0100
        /*09ce*/ 	.byte	0x08
	.zero		1


	//   ....[1]....
        /*09d0*/ 	.word	0x00000280
        /*09d4*/ 	.word	0x000000ff
        /*09d8*/ 	.word	0x00030820
        /*09dc*/ 	.short	0x0100
        /*09de*/ 	.byte	0x08
	.zero		1


	//   ....[2]....
        /*09e0*/ 	.word	0x00000370
        /*09e4*/ 	.word	0x000000ff
        /*09e8*/ 	.word	0x00030830
        /*09ec*/ 	.short	0x0100
        /*09ee*/ 	.byte	0x08
	.zero		1


	//   ....[3]....
        /*09f0*/ 	.word	0x00000380
        /*09f4*/ 	.word	0x000000ff
        /*09f8*/ 	.word	0x00030840
        /*09fc*/ 	.short	0x0100
        /*09fe*/ 	.byte	0x08
	.zero		1


	//   ....[4]....
        /*0a00*/ 	.word	0x00000390
        /*0a04*/ 	.word	0x000000ff
        /*0a08*/ 	.word	0x00030838
        /*0a0c*/ 	.short	0x0100
        /*0a0e*/ 	.byte	0x08
	.zero		1


	//   ....[5]....
        /*0a10*/ 	.word	0x000003a0
        /*0a14*/ 	.word	0x000000ff
        /*0a18*/ 	.word	0x00030848
        /*0a1c*/ 	.short	0x0100
        /*0a1e*/ 	.byte	0x08
	.zero		1


	//   ....[6]....
        /*0a20*/ 	.word	0x000004d0
        /*0a24*/ 	.word	0x000000ff
        /*0a28*/ 	.word	0x00030850
        /*0a2c*/ 	.short	0x0100
        /*0a2e*/ 	.byte	0x08
	.zero		1


	//   ....[7]....
        /*0a30*/ 	.word	0x000004e0
        /*0a34*/ 	.word	0x000000ff
        /*0a38*/ 	.word	0x00030860
        /*0a3c*/ 	.short	0x0100
        /*0a3e*/ 	.byte	0x08
	.zero		1


	//   ....[8]....
        /*0a40*/ 	.word	0x000004f0
        /*0a44*/ 	.word	0x000000ff
        /*0a48*/ 	.word	0x00030858
        /*0a4c*/ 	.short	0x0100
        /*0a4e*/ 	.byte	0x08
	.zero		1


	//   ....[9]....
        /*0a50*/ 	.word	0x00000500
        /*0a54*/ 	.word	0x000000ff
        /*0a58*/ 	.word	0x00030868
        /*0a5c*/ 	.short	0x0100
        /*0a5e*/ 	.byte	0x08
	.zero		1


	//   ....[10]....
        /*0a60*/ 	.word	0x000005f0
        /*0a64*/ 	.word	0x000000ff
        /*0a68*/ 	.word	0x00030870
        /*0a6c*/ 	.short	0x0100
        /*0a6e*/ 	.byte	0x06
	.zero		1


	//   ....[11]....
        /*0a70*/ 	.word	0x00000600
        /*0a74*/ 	.word	0x000000ff
        /*0a78*/ 	.word	0x00030880
        /*0a7c*/ 	.short	0x0100
        /*0a7e*/ 	.byte	0x06
	.zero		1


	//   ....[12]....
        /*0a80*/ 	.word	0x00000610
        /*0a84*/ 	.word	0x000000ff
        /*0a88*/ 	.word	0x00030878
        /*0a8c*/ 	.short	0x0100
        /*0a8e*/ 	.byte	0x06
	.zero		1


	//   ....[13]....
        /*0a90*/ 	.word	0x00000620
        /*0a94*/ 	.word	0x000000ff
        /*0a98*/ 	.word	0x00030888
        /*0a9c*/ 	.short	0x0100
        /*0a9e*/ 	.byte	0x06
	.zero		1


	//   ....[14]....
        /*0aa0*/ 	.word	0x00000750
        /*0aa4*/ 	.word	0x000000ff
        /*0aa8*/ 	.word	0x00030890
        /*0aac*/ 	.short	0x0100
        /*0aae*/ 	.byte	0x08
	.zero		1


	//   ....[15]....
        /*0ab0*/ 	.word	0x00000760
        /*0ab4*/ 	.word	0x000000ff
        /*0ab8*/ 	.word	0x000308a0
        /*0abc*/ 	.short	0x0100
        /*0abe*/ 	.byte	0x08
	.zero		1


	//   ....[16]....
        /*0ac0*/ 	.word	0x00000770
        /*0ac4*/ 	.word	0x000000ff
        /*0ac8*/ 	.word	0x00030898
        /*0acc*/ 	.short	0x0100
        /*0ace*/ 	.byte	0x08
	.zero		1


	//   ....[17]....
        /*0ad0*/ 	.word	0x00000780
        /*0ad4*/ 	.word	0x000000ff
        /*0ad8*/ 	.word	0x000308a8
        /*0adc*/ 	.short	0x0100
        /*0ade*/ 	.byte	0x08
	.zero		1


	//   ....[18]....
        /*0ae0*/ 	.word	0x000008b0
        /*0ae4*/ 	.word	0x000000ff
        /*0ae8*/ 	.word	0x000308b0
        /*0aec*/ 	.short	0x0100
        /*0aee*/ 	.byte	0x08
	.zero		1


	//   ....[19]....
        /*0af0*/ 	.word	0x000008c0
        /*0af4*/ 	.word	0x000000ff
        /*0af8*/ 	.word	0x000308c0
        /*0afc*/ 	.short	0x0100
        /*0afe*/ 	.byte	0x08
	.zero		1


	//   ....[20]....
        /*0b00*/ 	.word	0x000008d0
        /*0b04*/ 	.word	0x000000ff
        /*0b08*/ 	.word	0x000308b8
        /*0b0c*/ 	.short	0x0100
        /*0b0e*/ 	.byte	0x08
	.zero		1


	//   ....[21]....
        /*0b10*/ 	.word	0x000008e0
        /*0b14*/ 	.word	0x000000ff
        /*0b18*/ 	.word	0x000308c8
        /*0b1c*/ 	.short	0x0100
        /*0b1e*/ 	.byte	0x08
	.zero		1


	//   ....[22]....
        /*0b20*/ 	.word	0x00002530
        /*0b24*/ 	.word	0x000000ff
        /*0b28*/ 	.word	0x00030800
        /*0b2c*/ 	.short	0x010a
        /*0b2e*/ 	.byte	0x25
	.zero		1


	//   ....[23]....
        /*0b30*/ 	.word	0x000025e0
        /*0b34*/ 	.word	0x00000003
        /*0b38*/ 	.word	0x00030830
        /*0b3c*/ 	.short	0x010a
        /*0b3e*/ 	.byte	0x3f
	.zero		1


	//   ....[24]....
        /*0b40*/ 	.word	0x00002650
        /*0b44*/ 	.word	0x00000003
        /*0b48*/ 	.word	0x00030830
        /*0b4c*/ 	.short	0x010a
        /*0b4e*/ 	.byte	0x3f
	.zero		1


	//   ....[25]....
        /*0b50*/ 	.word	0x00003080
        /*0b54*/ 	.word	0x00000000
        /*0b58*/ 	.word	0x00000000
        /*0b5c*/ 	.short	0x0101
        /*0b5e*/ 	.byte	0x3f
	.zero		1


	//   ....[26]....
        /*0b60*/ 	.word	0x00004da0
        /*0b64*/ 	.word	0x000000ff
        /*0b68*/ 	.word	0x00030830
        /*0b6c*/ 	.short	0x010a
        /*0b6e*/ 	.byte	0x06
	.zero		1


	//   ....[27]....
        /*0b70*/ 	.word	0x00004e00
        /*0b74*/ 	.word	0x000000ff
        /*0b78*/ 	.word	0x00030830
        /*0b7c*/ 	.short	0x010a
        /*0b7e*/ 	.byte	0x06
	.zero		1


	//   ....[28]....
        /*0b80*/ 	.word	0x00005c30
        /*0b84*/ 	.word	0x000000ff
        /*0b88*/ 	.word	0x00030850
        /*0b8c*/ 	.short	0x010a
        /*0b8e*/ 	.byte	0x0a
	.zero		1


	//   ....[29]....
        /*0b90*/ 	.word	0x00005c70
        /*0b94*/ 	.word	0x000000ff
        /*0b98*/ 	.word	0x00030850
        /*0b9c*/ 	.short	0x010a
        /*0b9e*/ 	.byte	0x0a
	.zero		1


	//   ....[30]....
        /*0ba0*/ 	.word	0x00005f60
        /*0ba4*/ 	.word	0x00000000
        /*0ba8*/ 	.word	0x00000000
        /*0bac*/ 	.short	0x0101
        /*0bae*/ 	.byte	0x3f
	.zero		1


	//   ....[31]....
        /*0bb0*/ 	.word	0x00006fa0
        /*0bb4*/ 	.word	0x0000009e
        /*0bb8*/ 	.word	0x00000000
        /*0bbc*/ 	.short	0x0101
        /*0bbe*/ 	.byte	0x3f
	.zero		1


	//   ....[32]....
        /*0bc0*/ 	.word	0x00007820
        /*0bc4*/ 	.word	0x000000ff
        /*0bc8*/ 	.word	0x00030830
        /*0bcc*/ 	.short	0x010a
        /*0bce*/ 	.byte	0x05
	.zero		1


	//   ....[33]....
        /*0bd0*/ 	.word	0x00007880
        /*0bd4*/ 	.word	0x000000ff
        /*0bd8*/ 	.word	0x00030830
        /*0bdc*/ 	.short	0x010a
        /*0bde*/ 	.byte	0x05
	.zero		1


	//   ....[34]....
        /*0be0*/ 	.word	0x000086b0
        /*0be4*/ 	.word	0x000000ff
        /*0be8*/ 	.word	0x00030850
        /*0bec*/ 	.short	0x010a
        /*0bee*/ 	.byte	0x0e
	.zero		1


	//   ....[35]....
        /*0bf0*/ 	.word	0x000086f0
        /*0bf4*/ 	.word	0x000000ff
        /*0bf8*/ 	.word	0x00030850
        /*0bfc*/ 	.short	0x010a
        /*0bfe*/ 	.byte	0x0e
	.zero		1


	//   ....[36]....
        /*0c00*/ 	.word	0x00008fe0
        /*0c04*/ 	.word	0x0000009b
        /*0c08*/ 	.word	0x00000000
        /*0c0c*/ 	.short	0x0101
        /*0c0e*/ 	.byte	0x3f
	.zero		1


	//   ....[37]....
        /*0c10*/ 	.word	0x00009080
        /*0c14*/ 	.word	0x0000009f
        /*0c18*/ 	.word	0x00000000
        /*0c1c*/ 	.short	0x0101
        /*0c1e*/ 	.byte	0x3f
	.zero		1


	//   ....[38]....
        /*0c20*/ 	.word	0x000094f0
        /*0c24*/ 	.word	0x000000ff
        /*0c28*/ 	.word	0x00030830
        /*0c2c*/ 	.short	0x010a
        /*0c2e*/ 	.byte	0x05
	.zero		1


	//   ....[39]....
        /*0c30*/ 	.word	0x00009550
        /*0c34*/ 	.word	0x000000ff
        /*0c38*/ 	.word	0x00030830
        /*0c3c*/ 	.short	0x010a
        /*0c3e*/ 	.byte	0x05
	.zero		1


	//   ....[40]....
        /*0c40*/ 	.word	0x0000a380
        /*0c44*/ 	.word	0x000000ff
        /*0c48*/ 	.word	0x00030850
        /*0c4c*/ 	.short	0x010a
        /*0c4e*/ 	.byte	0x0e
	.zero		1


	//   ....[41]....
        /*0c50*/ 	.word	0x0000a3c0
        /*0c54*/ 	.word	0x000000ff
        /*0c58*/ 	.word	0x00030850
        /*0c5c*/ 	.short	0x010a
        /*0c5e*/ 	.byte	0x0e
	.zero		1


	//   ....[42]....
        /*0c60*/ 	.word	0x0000a620
        /*0c64*/ 	.word	0x00000000
        /*0c68*/ 	.word	0x00000000
        /*0c6c*/ 	.short	0x0101
        /*0c6e*/ 	.byte	0x3f
	.zero		1


	//   ....[43]....
        /*0c70*/ 	.word	0x0000b670
        /*0c74*/ 	.word	0x0000009e
        /*0c78*/ 	.word	0x00000000
        /*0c7c*/ 	.short	0x0101
        /*0c7e*/ 	.byte	0x3f
	.zero		1


	//   ....[44]....
        /*0c80*/ 	.word	0x0000c3e0
        /*0c84*/ 	.word	0x000000ff
        /*0c88*/ 	.word	0x00030850
        /*0c8c*/ 	.short	0x010a
        /*0c8e*/ 	.byte	0x08
	.zero		1


	//   ....[45]....
        /*0c90*/ 	.word	0x0000c420
        /*0c94*/ 	.word	0x000000ff
        /*0c98*/ 	.word	0x00030850
        /*0c9c*/ 	.short	0x010a
        /*0c9e*/ 	.byte	0x08
	.zero		1


	//   ....[46]....
        /*0ca0*/ 	.word	0x0000c860
        /*0ca4*/ 	.word	0x0000000b
        /*0ca8*/ 	.word	0x00000000
        /*0cac*/ 	.short	0x0101
        /*0cae*/ 	.byte	0x3f
	.zero		1


	//   ....[47]....
        /*0cb0*/ 	.word	0x0000edb0
        /*0cb4*/ 	.word	0x000000ff
        /*0cb8*/ 	.word	0x00000000
        /*0cbc*/ 	.short	0x0101
        /*0cbe*/ 	.byte	0x08
	.zero		1


	//   ....[48]....
        /*0cc0*/ 	.word	0x0000f690
        /*0cc4*/ 	.word	0x000000ff
        /*0cc8*/ 	.word	0x00000000
        /*0ccc*/ 	.short	0x0101
        /*0cce*/ 	.byte	0x08
	.zero		1


	//   ....[49]....
        /*0cd0*/ 	.word	0x00014260
        /*0cd4*/ 	.word	0x00000000
        /*0cd8*/ 	.word	0x00030840
        /*0cdc*/ 	.short	0x010a
        /*0cde*/ 	.byte	0x3f
	.zero		1


	//   ....[50]....
        /*0ce0*/ 	.word	0x000152b0
        /*0ce4*/ 	.word	0x00000012
        /*0ce8*/ 	.word	0x00030800
        /*0cec*/ 	.short	0x0107
        /*0cee*/ 	.byte	0x3f
	.zero		1


	//   ....[51]....
        /*0cf0*/ 	.word	0x000153c0
        /*0cf4*/ 	.word	0x00000012
        /*0cf8*/ 	.word	0x00030800
        /*0cfc*/ 	.short	0x0101
        /*0cfe*/ 	.byte	0x3f
	.zero		1


	//   ....[52]....
        /*0d00*/ 	.word	0x000153e0
        /*0d04*/ 	.word	0x00000012
        /*0d08*/ 	.word	0x00030820
        /*0d0c*/ 	.short	0x010a
        /*0d0e*/ 	.byte	0x3f
	.zero		1


	//   ....[53]....
        /*0d10*/ 	.word	0x00015810
        /*0d14*/ 	.word	0x00000003
        /*0d18*/ 	.word	0x00030840
        /*0d1c*/ 	.short	0x010a
        /*0d1e*/ 	.byte	0x3f
	.zero		1


	//   ....[54]....
        /*0d20*/ 	.word	0x00015db0
        /*0d24*/ 	.word	0x00000003
        /*0d28*/ 	.word	0x00000060
        /*0d2c*/ 	.short	0x010a
        /*0d2e*/ 	.byte	0x3f
	.zero		1


	//   ....[55]....
        /*0d30*/ 	.word	0x00016620
        /*0d34*/ 	.word	0x00000003
        /*0d38*/ 	.word	0x00030840
        /*0d3c*/ 	.short	0x010a
        /*0d3e*/ 	.byte	0x3f
	.zero		1


	//   ....[56]....
        /*0d40*/ 	.word	0x00016bc0
        /*0d44*/ 	.word	0x00000002
        /*0d48*/ 	.word	0x00000060
        /*0d4c*/ 	.short	0x010a
        /*0d4e*/ 	.byte	0x3f
	.zero		1


	//   ....[57]....
        /*0d50*/ 	.word	0x00017380
        /*0d54*/ 	.word	0x00000002
        /*0d58*/ 	.word	0x00030840
        /*0d5c*/ 	.short	0x010a
        /*0d5e*/ 	.byte	0x3f
	.zero		1


	//   ....[58]....
        /*0d60*/ 	.word	0x00017920
        /*0d64*/ 	.word	0x00000002
        /*0d68*/ 	.word	0x00000060
        /*0d6c*/ 	.short	0x010a
        /*0d6e*/ 	.byte	0x3f
	.zero		1


	//   ....[59]....
        /*0d70*/ 	.word	0x00018090
        /*0d74*/ 	.word	0x00000000
        /*0d78*/ 	.word	0x00030860
        /*0d7c*/ 	.short	0x010a
        /*0d7e*/ 	.byte	0x3f
	.zero		1


	//   ....[60]....
        /*0d80*/ 	.word	0x000198e0
        /*0d84*/ 	.word	0x00000000
        /*0d88*/ 	.word	0x00030820
        /*0d8c*/ 	.short	0x010a
        /*0d8e*/ 	.byte	0x3f
	.zero		1


	//   ....[61]....
        /*0d90*/ 	.word	0x00019af0
        /*0d94*/ 	.word	0x00000006
        /*0d98*/ 	.word	0x00000000
        /*0d9c*/ 	.short	0x010a
        /*0d9e*/ 	.byte	0x3f
	.zero		1


	//   ....[62]....
        /*0da0*/ 	.word	0x00019b20
        /*0da4*/ 	.word	0x00000007
        /*0da8*/ 	.word	0x00000000
        /*0dac*/ 	.short	0x010a
        /*0dae*/ 	.byte	0x3f
	.zero		1


	//   ....[63]....
        /*0db0*/ 	.word	0x00019b80
        /*0db4*/ 	.word	0x00000004
        /*0db8*/ 	.word	0x00000000
        /*0dbc*/ 	.short	0x010a
        /*0dbe*/ 	.byte	0x3f
	.zero		1


	//   ....[64]....
        /*0dc0*/ 	.word	0x00019bb0
        /*0dc4*/ 	.word	0x00000003
        /*0dc8*/ 	.word	0x00000000
        /*0dcc*/ 	.short	0x010a
        /*0dce*/ 	.byte	0x3f
	.zero		1


	//   ....[65]....
        /*0dd0*/ 	.word	0x00019c20
        /*0dd4*/ 	.word	0x00000003
        /*0dd8*/ 	.word	0x00030800
        /*0ddc*/ 	.short	0x010a
        /*0dde*/ 	.byte	0x3f
	.zero		1


	//   ....[66]....
        /*0de0*/ 	.word	0x00019c70
        /*0de4*/ 	.word	0x00000003
        /*0de8*/ 	.word	0x00030830
        /*0dec*/ 	.short	0x010a
        /*0dee*/ 	.byte	0x3f
	.zero		1


	//   ....[67]....
        /*0df0*/ 	.word	0x00019cd0
        /*0df4*/ 	.word	0x00000098
        /*0df8*/ 	.word	0x00030830
        /*0dfc*/ 	.short	0x010a
        /*0dfe*/ 	.byte	0x3f
	.zero		1


	//   ....[68]....
        /*0e00*/ 	.word	0x00019d30
        /*0e04*/ 	.word	0x00000002
        /*0e08*/ 	.word	0x00030850
        /*0e0c*/ 	.short	0x010a
        /*0e0e*/ 	.byte	0x3f
	.zero		1


	//   ....[69]....
        /*0e10*/ 	.word	0x00019d90
        /*0e14*/ 	.word	0x00000004
        /*0e18*/ 	.word	0x00030830
        /*0e1c*/ 	.short	0x010a
        /*0e1e*/ 	.byte	0x3f
	.zero		1


	//   ....[70]....
        /*0e20*/ 	.word	0x00019df0
        /*0e24*/ 	.word	0x00000002
        /*0e28*/ 	.word	0x00030850
        /*0e2c*/ 	.short	0x010a
        /*0e2e*/ 	.byte	0x3f
	.zero		1


	//   ....[71]....
        /*0e30*/ 	.word	0x00019e50
        /*0e34*/ 	.word	0x00000004
        /*0e38*/ 	.word	0x00030830
        /*0e3c*/ 	.short	0x010a
        /*0e3e*/ 	.byte	0x3f
	.zero		1


	//   ....[72]....
        /*0e40*/ 	.word	0x00019eb0
        /*0e44*/ 	.word	0x00000002
        /*0e48*/ 	.word	0x00030850
        /*0e4c*/ 	.short	0x010a
        /*0e4e*/ 	.byte	0x3f
	.zero		1


	//   ....[73]....
        /*0e50*/ 	.word	0x00019f10
        /*0e54*/ 	.word	0x00000007
        /*0e58*/ 	.word	0x00030850
        /*0e5c*/ 	.short	0x010a
        /*0e5e*/ 	.byte	0x3f
	.zero		1


	//   ....[74]....
        /*0e60*/ 	.word	0x0001a0b0
        /*0e64*/ 	.word	0x00000000
        /*0e68*/ 	.word	0x00030840
        /*0e6c*/ 	.short	0x010a
        /*0e6e*/ 	.byte	0x3f
	.zero		1


	//   ....[75]....
        /*0e70*/ 	.word	0x0001ad30
        /*0e74*/ 	.word	0x00000012
        /*0e78*/ 	.word	0x00030820
        /*0e7c*/ 	.short	0x010a
        /*0e7e*/ 	.byte	0x3f
	.zero		1


	//   ....[76]....
        /*0e80*/ 	.word	0x0001ad80
        /*0e84*/ 	.word	0x00000003
        /*0e88*/ 	.word	0x00030840
        /*0e8c*/ 	.short	0x010a
        /*0e8e*/ 	.byte	0x3f
	.zero		1


	//   ....[77]....
        /*0e90*/ 	.word	0x0001add0
        /*0e94*/ 	.word	0x00000003
        /*0e98*/ 	.word	0x00000060
        /*0e9c*/ 	.short	0x010a
        /*0e9e*/ 	.byte	0x3f
	.zero		1


	//   ....[78]....
        /*0ea0*/ 	.word	0x0001ae20
        /*0ea4*/ 	.word	0x00000003
        /*0ea8*/ 	.word	0x00030840
        /*0eac*/ 	.short	0x010a
        /*0eae*/ 	.byte	0x3f
	.zero		1


	//   ....[79]....
        /*0eb0*/ 	.word	0x0001ae70
        /*0eb4*/ 	.word	0x00000002
        /*0eb8*/ 	.word	0x00000060
        /*0ebc*/ 	.short	0x010a
        /*0ebe*/ 	.byte	0x3f
	.zero		1


	//   ....[80]....
        /*0ec0*/ 	.word	0x0001aec0
        /*0ec4*/ 	.word	0x00000002
        /*0ec8*/ 	.word	0x00030840
        /*0ecc*/ 	.short	0x010a
        /*0ece*/ 	.byte	0x3f
	.zero		1


	//   ....[81]....
        /*0ed0*/ 	.word	0x0001af10
        /*0ed4*/ 	.word	0x00000002
        /*0ed8*/ 	.word	0x00000060
        /*0edc*/ 	.short	0x010a
        /*0ede*/ 	.byte	0x3f
	.zero		1


	//   ....[82]....
        /*0ee0*/ 	.word	0x0001af60
        /*0ee4*/ 	.word	0x00000000
        /*0ee8*/ 	.word	0x00030860
        /*0eec*/ 	.short	0x010a
        /*0eee*/ 	.byte	0x3f
	.zero		1


	//   ....[83]....
        /*0ef0*/ 	.word	0x0001bae0
        /*0ef4*/ 	.word	0x00000000
        /*0ef8*/ 	.word	0x00030820
        /*0efc*/ 	.short	0x010a
        /*0efe*/ 	.byte	0x3f
	.zero		1


	//   ....[84]....
        /*0f00*/ 	.word	0x0001bc80
        /*0f04*/ 	.word	0x00000006
        /*0f08*/ 	.word	0x00000000
        /*0f0c*/ 	.short	0x010a
        /*0f0e*/ 	.byte	0x3f
	.zero		1


	//   ....[85]....
        /*0f10*/ 	.word	0x0001bcd0
        /*0f14*/ 	.word	0x00000007
        /*0f18*/ 	.word	0x00000000
        /*0f1c*/ 	.short	0x010a
        /*0f1e*/ 	.byte	0x3f
	.zero		1


	//   ....[86]....
        /*0f20*/ 	.word	0x0001bd20
        /*0f24*/ 	.word	0x00000004
        /*0f28*/ 	.word	0x00000000
        /*0f2c*/ 	.short	0x010a
        /*0f2e*/ 	.byte	0x3f
	.zero		1


	//----- nvinfo : EIATTR_NUM_MBARRIERS
	.align		4
.L_211:
        /*0f30*/ 	.byte	0x03, 0x38
        /*0f32*/ 	.short	0x0016


	//----- nvinfo : EIATTR_EXIT_INSTR_OFFSETS
	.align		4
        /*0f34*/ 	.byte	0x04, 0x1c
        /*0f36*/ 	.short	(.L_213 - .L_212)


	//   ....[0]....
.L_212:
        /*0f38*/ 	.word	0x00000a50


	//   ....[1]....
        /*0f3c*/ 	.word	0x00011af0


	//   ....[2]....
        /*0f40*/ 	.word	0x00019c00


	//----- nvinfo : EIATTR_MAX_THREADS
	.align		4
.L_213:
        /*0f44*/ 	.byte	0x04, 0x05
        /*0f46*/ 	.short	(.L_215 - .L_214)
.L_214:
        /*0f48*/ 	.word	0x00000180
        /*0f4c*/ 	.word	0x00000001
        /*0f50*/ 	.word	0x00000001


	//----- nvinfo : EIATTR_CRS_STACK_SIZE
	.align		4
.L_215:
        /*0f54*/ 	.byte	0x04, 0x1e
        /*0f56*/ 	.short	(.L_217 - .L_216)
.L_216:
        /*0f58*/ 	.word	0x00000000


	//----- nvinfo : EIATTR_CBANK_PARAM_SIZE
	.align		4
.L_217:
        /*0f5c*/ 	.byte	0x03, 0x19
        /*0f5e*/ 	.short	0x0af0


	//----- nvinfo : EIATTR_PARAM_CBANK
	.align		4
        /*0f60*/ 	.byte	0x04, 0x0a
        /*0f62*/ 	.short	(.L_219 - .L_218)
	.align		4
.L_218:
        /*0f64*/ 	.word	index@(.nv.constant0._ZN7cutlass13device_kernelIN5flash11enable_sm90INS1_16FlashAttnFwdSm90INS1_25CollectiveMainloopFwdSm90ILi2EN4cute5tupleIJNS5_1CILi1EEES8_S8_EEENS6_IJNS7_ILi128EEENS7_ILi64EEENS7_ILi256EEEEEELi256ENS_10bfloat16_tEfNS_4arch4Sm90ELb0ELb1ELb0ELb1ELb0ELb0ELb0ELb1ELb1ELb1ELb1ELb0EEENS1_21CollectiveEpilogueFwdINS6_IJSA_SC_SB_EEES9_SE_SG_Li256ELb1ELb1ELb1ELb0EEENS1_36VarlenDynamicPersistentTileSchedulerILi128ELi64ELi256ELi128ELb1ELb1ELb1ELb1ELb0ELb1EEEEEEEEEvNT_6ParamsE)
        /*0f68*/ 	.short	0x0210
        /*0f6a*/ 	.short	0x0af0


	//----- nvinfo : EIATTR_SW_WAR
	.align		4
.L_219:
        /*0f6c*/ 	.byte	0x04, 0x36
        /*0f6e*/ 	.short	(.L_221 - .L_220)
.L_220:
        /*0f70*/ 	.word	0x00000008
.L_221:


//--------------------- .nv.info._ZN7cutlass13device_kernelIN5flash11enable_sm90INS1_16FlashAttnFwdSm90INS1_25CollectiveMainloopFwdSm90ILi2EN4cute5tupleIJNS5_1CILi1EEES8_S8_EEENS6_IJNS7_ILi128EEENS7_ILi64EEENS7_ILi256EEEEEELi256ENS_10bfloat16_tEfNS_4arch4Sm90ELb0ELb1ELb0ELb1ELb0ELb1ELb0ELb1ELb1ELb1ELb1ELb0EEENS1_21CollectiveEpilogueFwdINS6_IJSA_SC_SB_EEES9_SE_SG_Li256ELb1ELb1ELb1ELb0EEENS1_36VarlenDynamicPersistentTileSchedulerILi128ELi64ELi256ELi128ELb1ELb1ELb1ELb1ELb0ELb1EEEEEEEEEvNT_6ParamsE --------------------------
	.section	.nv.info._ZN7cutlass13device_kernelIN5flash11enable_sm90INS1_16FlashAttnFwdSm90INS1_25CollectiveMainloopFwdSm90ILi2EN4cute5tupleIJNS5_1CILi1EEES8_S8_EEENS6_IJNS7_ILi128EEENS7_ILi64EEENS7_ILi256EEEEEELi256ENS_10bfloat16_tEfNS_4arch4Sm90ELb0ELb1ELb0ELb1ELb0ELb1ELb0ELb1ELb1ELb1ELb1ELb0EEENS1_21CollectiveEpilogueFwdINS6_IJSA_SC_SB_EEES9_SE_SG_Li256ELb1ELb1ELb1ELb0EEENS1_36VarlenDynamicPersistentTileSchedulerILi128ELi64ELi256ELi128ELb1ELb1ELb1ELb1ELb0ELb1EEEEEEEEEvNT_6ParamsE,"",@"SHT_CUDA_INFO"
	.sectionflags	@""
	.align	4


	//----- nvinfo : EIATTR_CUDA_API_VERSION
	.align		4
        /*0000*/ 	.byte	0x04, 0x37
        /*0002*/ 	.short	(.L_223 - .L_222)
.L_222:
        /*0004*/ 	.word	0x00000082


	//----- nvinfo : EIATTR_KPARAM_INFO
	.align		4
.L_223:
        /*0008*/ 	.byte	0x04, 0x17
        /*000a*/ 	.short	(.L_225 - .L_224)
.L_224:
        /*000c*/ 	.word	0x00000000
        /*0010*/ 	.short	0x0000
        /*0012*/ 	.short	0x0070
        /*0014*/ 	.byte	0x00, 0xf0, 0x01, 0x2a


	//----- nvinfo : EIATTR_SPARSE_MMA_MASK
	.align		4
.L_225:
        /*0018*/ 	.byte	0x03, 0x50
        /*001a*/ 	.short	0x0000


	//----- nvinfo : EIATTR_MAXREG_COUNT
	.align		4
        /*001c*/ 	.byte	0x03, 0x1b
        /*001e*/ 	.short	0x00a8


	//----- nvinfo : EIATTR_NUM_BARRIERS
	.align		4
        /*0020*/ 	.byte	0x02, 0x4c
        /*0022*/ 	.byte	0x10
	.zero		1


	//----- nvinfo : EIATTR_EXTERNS
	.align		4
        /*0024*/ 	.byte	0x04, 0x0f
        /*0026*/ 	.short	(.L_227 - .L_226)


	//   ....[0]....
	.align		4
.L_226:
        /*0028*/ 	.word	index@(__assertfail)


	//----- nvinfo : EIATTR_ANNOTATIONS
	.align		4
.L_227:
        /*002c*/ 	.byte	0x04, 0x55
        /*002e*/ 	.short	(.L_229 - .L_228)


	//   ....[0]....
.L_228:
        /* <DEDUP_REMOVED lines=160> */


	//----- nvinfo : EIATTR_MERCURY_ISA_VERSION
	.align		4
.L_229:
        /*0a20*/ 	.byte	0x03, 0x5f
        /*0a22*/ 	.short	0x0101


	//----- nvinfo : EIATTR_UNUSED_LOAD_BYTE_OFFSET
	.align		4
        /*0a24*/ 	.byte	0x04, 0x44
        /*0a26*/ 	.short	(.L_231 - .L_230)


	//   ....[0]....
.L_230:
        /*0a28*/ 	.word	0x00000aa0
        /*0a2c*/ 	.word	0x0000fff0


	//   ....[1]....
        /*0a30*/ 	.word	0x0001f740
        /*0a34*/ 	.word	0x0000fff0


	//----- nvinfo : EIATTR_INT_WARP_WIDE_INSTR_OFFSETS
	.align		4
.L_231:
        /*0a38*/ 	.byte	0x04, 0x31
        /*0a3a*/ 	.short	(.L_233 - .L_232)


	//   ....[0]....
.L_232:
        /*0a3c*/ 	.word	0x00000190


	//   ....[1]....
        /*0a40*/ 	.word	0x000001d0


	//   ....[2]....
        /*0a44*/ 	.word	0x00000240


	//   ....[3]....
        /*0a48*/ 	.word	0x00028210


	//   ....[4]....
        /*0a4c*/ 	.word	0x000282b0


	//   ....[5]....
        /*0a50*/ 	.word	0x0002c740


	//   ....[6]....
        /*0a54*/ 	.word	0x0002c7b0


	//----- nvinfo : EIATTR_COOP_GROUP_MASK_REGIDS
	.align		4
.L_233:
        /*0a58*/ 	.byte	0x04, 0x29
        /*0a5a*/ 	.short	(.L_235 - .L_234)


	//   ....[0]....
.L_234:
        /*0a5c*/ 	.word	0xffffffff


	//   ....[1]....
        /*0a60*/ 	.word	0xffffffff


	//   ....[2]....
        /*0a64*/ 	.word	0xffffffff


	//   ....[3]....
        /*0a68*/ 	.word	0xffffffff


	//   ....[4]....
        /*0a6c*/ 	.word	0xffffffff


	//   ....[5]....
        /*0a70*/ 	.word	0xffffffff


	//   ....[6]....
        /*0a74*/ 	.word	0xffffffff


	//   ....[7]....
        /*0a78*/ 	.word	0xffffffff


	//   ....[8]....
        /*0a7c*/ 	.word	0xffffffff


	//   ....[9]....
        /*0a80*/ 	.word	0xffffffff


	//   ....[10]....
        /*0a84*/ 	.word	0xffffffff


	//   ....[11]....
        /*0a88*/ 	.word	0xffffffff


	//   ....[12]....
        /*0a8c*/ 	.word	0xffffffff


	//   ....[13]....
        /*0a90*/ 	.word	0xffffffff


	//   ....[14]....
        /*0a94*/ 	.word	0xffffffff


	//   ....[15]....
        /*0a98*/ 	.word	0xffffffff


	//   ....[16]....
        /*0a9c*/ 	.word	0xffffffff


	//   ....[17]....
        /*0aa0*/ 	.word	0xffffffff


	//   ....[18]....
        /*0aa4*/ 	.word	0xffffffff


	//   ....[19]....
        /*0aa8*/ 	.word	0xffffffff


	//   ....[20]....
        /*0aac*/ 	.word	0xffffffff


	//   ....[21]....
        /*0ab0*/ 	.word	0xffffffff


	//   ....[22]....
        /*0ab4*/ 	.word	0xffffffff


	//   ....[23]....
        /*0ab8*/ 	.word	0xffffffff


	//   ....[24]....
        /*0abc*/ 	.word	0xffffffff


	//   ....[25]....
        /*0ac0*/ 	.word	0xffffffff


	//   ....[26]....
        /*0ac4*/ 	.word	0xffffffff


	//   ....[27]....
        /*0ac8*/ 	.word	0xffffffff


	//   ....[28]....
        /*0acc*/ 	.word	0xffffffff


	//   ....[29]....
        /*0ad0*/ 	.word	0xffffffff


	//   ....[30]....
        /*0ad4*/ 	.word	0xffffffff


	//   ....[31]....
        /*0ad8*/ 	.word	0xffffffff


	//   ....[32]....
        /*0adc*/ 	.word	0xffffffff


	//   ....[33]....
        /*0ae0*/ 	.word	0xffffffff


	//   ....[34]....
        /*0ae4*/ 	.word	0xffffffff


	//   ....[35]....
        /*0ae8*/ 	.word	0xffffffff


	//   ....[36]....
        /*0aec*/ 	.word	0xffffffff


	//   ....[37]....
        /*0af0*/ 	.word	0xffffffff


	//   ....[38]....
        /*0af4*/ 	.word	0xffffffff


	//   ....[39]....
        /*0af8*/ 	.word	0xffffffff


	//   ....[40]....
        /*0afc*/ 	.word	0xffffffff


	//   ....[41]....
        /*0b00*/ 	.word	0xffffffff


	//   ....[42]....
        /*0b04*/ 	.word	0xffffffff


	//   ....[43]....
        /*0b08*/ 	.word	0xffffffff


	//   ....[44]....
        /*0b0c*/ 	.word	0xffffffff


	//   ....[45]....
        /*0b10*/ 	.word	0xffffffff


	//   ....[46]....
        /*0b14*/ 	.word	0xffffffff


	//   ....[47]....
        /*0b18*/ 	.word	0xffffffff


	//   ....[48]....
        /*0b1c*/ 	.word	0xffffffff


	//   ....[49]....
        /*0b20*/ 	.word	0xffffffff


	//   ....[50]....
        /*0b24*/ 	.word	0xffffffff


	//   ....[51]....
        /*0b28*/ 	.word	0xffffffff


	//   ....[52]....
        /*0b2c*/ 	.word	0xffffffff


	//   ....[53]....
        /*0b30*/ 	.word	0xffffffff


	//   ....[54]....
        /*0b34*/ 	.word	0xffffffff


	//   ....[55]....
        /*0b38*/ 	.word	0xffffffff


	//   ....[56]....
        /*0b3c*/ 	.word	0xffffffff


	//   ....[57]....
        /*0b40*/ 	.word	0xffffffff


	//   ....[58]....
        /*0b44*/ 	.word	0xffffffff


	//   ....[59]....
        /*0b48*/ 	.word	0xffffffff


	//   ....[60]....
        /*0b4c*/ 	.word	0xffffffff


	//   ....[61]....
        /*0b50*/ 	.word	0xffffffff


	//   ....[62]....
        /*0b54*/ 	.word	0xffffffff


	//   ....[63]....
        /*0b58*/ 	.word	0xffffffff


	//   ....[64]....
        /*0b5c*/ 	.word	0xffffffff


	//   ....[65]....
        /*0b60*/ 	.word	0xffffffff


	//   ....[66]....
        /*0b64*/ 	.word	0xffffffff


	//   ....[67]....
        /*0b68*/ 	.word	0xffffffff


	//   ....[68]....
        /*0b6c*/ 	.word	0xffffffff


	//   ....[69]....
        /*0b70*/ 	.word	0xffffffff


	//   ....[70]....
        /*0b74*/ 	.word	0xffffffff


	//   ....[71]....
        /*0b78*/ 	.word	0xffffffff


	//   ....[72]....
        /*0b7c*/ 	.word	0xffffffff


	//   ....[73]....
        /*0b80*/ 	.word	0xffffffff


	//   ....[74]....
        /*0b84*/ 	.word	0xffffffff


	//   ....[75]....
        /*0b88*/ 	.word	0xffffffff


	//   ....[76]....
        /*0b8c*/ 	.word	0xffffffff


	//   ....[77]....
        /*0b90*/ 	.word	0xffffffff


	//   ....[78]....
        /*0b94*/ 	.word	0xffffffff


	//   ....[79]....
        /*0b98*/ 	.word	0xffffffff


	//   ....[80]....
        /*0b9c*/ 	.word	0xffffffff


	//   ....[81]....
        /*0ba0*/ 	.word	0xffffffff


	//   ....[82]....
        /*0ba4*/ 	.word	0xffffffff


	//   ....[83]....
        /*0ba8*/ 	.word	0xffffffff


	//   ....[84]....
        /*0bac*/ 	.word	0xffffffff


	//   ....[85]....
        /*0bb0*/ 	.word	0xffffffff


	//   ....[86]....
        /*0bb4*/ 	.word	0xffffffff


	//   ....[87]....
        /*0bb8*/ 	.word	0xffffffff


	//   ....[88]....
        /*0bbc*/ 	.word	0xffffffff


	//   ....[89]....
        /*0bc0*/ 	.word	0xffffffff


	//   ....[90]....
        /*0bc4*/ 	.word	0xffffffff


	//   ....[91]....
        /*0bc8*/ 	.word	0xffffffff


	//   ....[92]....
        /*0bcc*/ 	.word	0xffffffff


	//   ....[93]....
        /*0bd0*/ 	.word	0xffffffff


	//   ....[94]....
        /*0bd4*/ 	.word	0xffffffff


	//   ....[95]....
        /*0bd8*/ 	.word	0xffffffff


	//   ....[96]....
        /*0bdc*/ 	.word	0xffffffff


	//   ....[97]....
        /*0be0*/ 	.word	0xffffffff


	//   ....[98]....
        /*0be4*/ 	.word	0xffffffff


	//   ....[99]....
        /*0be8*/ 	.word	0xffffffff


	//   ....[100]....
        /*0bec*/ 	.word	0xffffffff


	//   ....[101]....
        /*0bf0*/ 	.word	0xffffffff


	//   ....[102]....
        /*0bf4*/ 	.word	0xffffffff


	//   ....[103]....
        /*0bf8*/ 	.word	0xffffffff


	//   ....[104]....
        /*0bfc*/ 	.word	0xffffffff


	//   ....[105]....
        /*0c00*/ 	.word	0xffffffff


	//   ....[106]....
        /*0c04*/ 	.word	0xffffffff


	//   ....[107]....
        /*0c08*/ 	.word	0xffffffff


	//   ....[108]....
        /*0c0c*/ 	.word	0xffffffff


	//   ....[109]....
        /*0c10*/ 	.word	0xffffffff


	//   ....[110]....
        /*0c14*/ 	.word	0xffffffff


	//   ....[111]....
        /*0c18*/ 	.word	0xffffffff


	//   ....[112]....
        /*0c1c*/ 	.word	0xffffffff


	//   ....[113]....
        /*0c20*/ 	.word	0xffffffff


	//   ....[114]....
        /*0c24*/ 	.word	0xffffffff


	//   ....[115]....
        /*0c28*/ 	.word	0xffffffff


	//   ....[116]....
        /*0c2c*/ 	.word	0xffffffff


	//   ....[117]....
        /*0c30*/ 	.word	0xffffffff


	//   ....[118]....
        /*0c34*/ 	.word	0xffffffff


	//   ....[119]....
        /*0c38*/ 	.word	0xffffffff


	//   ....[120]....
        /*0c3c*/ 	.word	0xffffffff


	//   ....[121]....
        /*0c40*/ 	.word	0xffffffff


	//   ....[122]....
        /*0c44*/ 	.word	0xffffffff


	//   ....[123]....
        /*0c48*/ 	.word	0xffffffff


	//   ....[124]....
        /*0c4c*/ 	.word	0xffffffff


	//   ....[125]....
        /*0c50*/ 	.word	0xffffffff


	//   ....[126]....
        /*0c54*/ 	.word	0xffffffff


	//   ....[127]....
        /*0c58*/ 	.word	0xffffffff


	//   ....[128]....
        /*0c5c*/ 	.word	0xffffffff


	//   ....[129]....
        /*0c60*/ 	.word	0xffffffff


	//   ....[130]....
        /*0c64*/ 	.word	0xffffffff


	//   ....[131]....
        /*0c68*/ 	.word	0xffffffff


	//   ....[132]....
        /*0c6c*/ 	.word	0xffffffff


	//   ....[133]....
        /*0c70*/ 	.word	0xffffffff


	//   ....[134]....
        /*0c74*/ 	.word	0xffffffff


	//   ....[135]....
        /*0c78*/ 	.word	0xffffffff


	//   ....[136]....
        /*0c7c*/ 	.word	0xffffffff


	//   ....[137]....
        /*0c80*/ 	.word	0xffffffff


	//   ....[138]....
        /*0c84*/ 	.word	0xffffffff


	//   ....[139]....
        /*0c88*/ 	.word	0xffffffff


	//   ....[140]....
        /*0c8c*/ 	.word	0xffffffff


	//   ....[141]....
        /*0c90*/ 	.word	0xffffffff


	//   ....[142]....
        /*0c94*/ 	.word	0xffffffff


	//   ....[143]....
        /*0c98*/ 	.word	0xffffffff


	//   ....[144]....
        /*0c9c*/ 	.word	0x0500000f


	//   ....[145]....
        /*0ca0*/ 	.word	0x0500000f


	//   ....[146]....
        /*0ca4*/ 	.word	0x0500000f


	//   ....[147]....
        /*0ca8*/ 	.word	0x0500000f


	//   ....[148]....
        /*0cac*/ 	.word	0x0500000f


	//   ....[149]....
        /*0cb0*/ 	.word	0x0500000f


	//   ....[150]....
        /*0cb4*/ 	.word	0x0500000f


	//   ....[151]....
        /*0cb8*/ 	.word	0x0500000f


	//   ....[152]....
        /*0cbc*/ 	.word	0x0500000f


	//   ....[153]....
        /*0cc0*/ 	.word	0x0500000f


	//   ....[154]....
        /*0cc4*/ 	.word	0x0500000f


	//   ....[155]....
        /*0cc8*/ 	.word	0x0500000f


	//   ....[156]....
        /*0ccc*/ 	.word	0x0500000f


	//   ....[157]....
        /*0cd0*/ 	.word	0x0500000f


	//   ....[158]....
        /*0cd4*/ 	.word	0x0500000f


	//   ....[159]....
        /*0cd8*/ 	.word	0x0500000f


	//   ....[160]....
        /*0cdc*/ 	.word	0x0500000f


	//   ....[161]....
        /*0ce0*/ 	.word	0x0500000f


	//   ....[162]....
        /*0ce4*/ 	.word	0x0500000f


	//   ....[163]....
        /*0ce8*/ 	.word	0x0500000f


	//   ....[164]....
        /*0cec*/ 	.word	0x0500000f


	//   ....[165]....
        /*0cf0*/ 	.word	0x0500000f


	//   ....[166]....
        /*0cf4*/ 	.word	0x0500000f


	//   ....[167]....
        /*0cf8*/ 	.word	0x0500000f


	//   ....[168]....
        /*0cfc*/ 	.word	0x0500000f


	//   ....[169]....
        /*0d00*/ 	.word	0x0500000f


	//   ....[170]....
        /*0d04*/ 	.word	0x0500000f


	//   ....[171]....
        /*0d08*/ 	.word	0x0500000f


	//   ....[172]....
        /*0d0c*/ 	.word	0x0500000f


	//   ....[173]....
        /*0d10*/ 	.word	0x0500000f


	//   ....[174]....
        /*0d14*/ 	.word	0x0500000f


	//   ....[175]....
        /*0d18*/ 	.word	0x0500000f


	//   ....[176]....
        /*0d1c*/ 	.word	0x0500000f


	//   ....[177]....
        /*0d20*/ 	.word	0x0500000f


	//   ....[178]....
        /*0d24*/ 	.word	0x0500000f


	//   ....[179]....
        /*0d28*/ 	.word	0x0500000f


	//   ....[180]....
        /*0d2c*/ 	.word	0x0500000f


	//   ....[181]....
        /*0d30*/ 	.word	0x0500000f


	//   ....[182]....
        /*0d34*/ 	.word	0x0500000f


	//   ....[183]....
        /*0d38*/ 	.word	0x0500000f


	//   ....[184]....
        /*0d3c*/ 	.word	0x0500000f


	//   ....[185]....
        /*0d40*/ 	.word	0x0500000f


	//   ....[186]....
        /*0d44*/ 	.word	0x0500000f


	//   ....[187]....
        /*0d48*/ 	.word	0x0500000f


	//   ....[188]....
        /*0d4c*/ 	.word	0x0500000f


	//   ....[189]....
        /*0d50*/ 	.word	0x0500000f


	//   ....[190]....
        /*0d54*/ 	.word	0x0500000f


	//   ....[191]....
        /*0d58*/ 	.word	0x0500000f


	//   ....[192]....
        /*0d5c*/ 	.word	0x0500000f


	//   ....[193]....
        /*0d60*/ 	.word	0x0500000f


	//   ....[194]....
        /*0d64*/ 	.word	0x0500000f


	//   ....[195]....
        /*0d68*/ 	.word	0x0500000f


	//   ....[196]....
        /*0d6c*/ 	.word	0x0500000f


	//   ....[197]....
        /*0d70*/ 	.word	0x0500000f


	//   ....[198]....
        /*0d74*/ 	.word	0x0500000f


	//   ....[199]....
        /*0d78*/ 	.word	0x0500000f


	//   ....[200]....
        /*0d7c*/ 	.word	0x0500000f


	//   ....[201]....
        /*0d80*/ 	.word	0x0500000f


	//   ....[202]....
        /*0d84*/ 	.word	0x0500000f


	//   ....[203]....
        /*0d88*/ 	.word	0x0500000f


	//   ....[204]....
        /*0d8c*/ 	.word	0x0500000f


	//   ....[205]....
        /*0d90*/ 	.word	0x0500000f


	//   ....[206]....
        /*0d94*/ 	.word	0x0500000f


	//   ....[207]....
        /*0d98*/ 	.word	0x0500000f


	//   ....[208]....
        /*0d9c*/ 	.word	0x0500000f


	//   ....[209]....
        /*0da0*/ 	.word	0x0500000f


	//   ....[210]....
        /*0da4*/ 	.word	0x0500000f


	//   ....[211]....
        /*0da8*/ 	.word	0x0500000f


	//   ....[212]....
        /*0dac*/ 	.word	0x0500000f


	//----- nvinfo : EIATTR_COOP_GROUP_INSTR_OFFSETS
	.align		4
.L_235:
        /*0db0*/ 	.byte	0x04, 0x28
        /*0db2*/ 	.short	(.L_237 - .L_236)


	//   ....[0]....
.L_236:
        /*0db4*/ 	.word	0x00000060


	//   ....[1]....
        /*0db8*/ 	.word	0x000001a0


	//   ....[2]....
        /*0dbc*/ 	.word	0x000001f0


	//   ....[3]....
        /*0dc0*/ 	.word	0x00000420


	//   ....[4]....
        /*0dc4*/ 	.word	0x00000580


	//   ....[5]....
        /*0dc8*/ 	.word	0x000006a0


	//   ....[6]....
        /*0dcc*/ 	.word	0x00000800


	//   ....[7]....
        /*0dd0*/ 	.word	0x00009d90


	//   ....[8]....
        /*0dd4*/ 	.word	0x0000a4b0


	//   ....[9]....
        /*0dd8*/ 	.word	0x0000a4c0


	//   ....[10]....
        /*0ddc*/ 	.word	0x0000a4d0


	//   ....[11]....
        /*0de0*/ 	.word	0x0000a4e0


	//   ....[12]....
        /*0de4*/ 	.word	0x0000aaa0


	//   ....[13]....
        /*0de8*/ 	.word	0x0000aab0


	//   ....[14]....
        /*0dec*/ 	.word	0x0000aac0


	//   ....[15]....
        /*0df0*/ 	.word	0x0000aad0


	//   ....[16]....
        /*0df4*/ 	.word	0x0000b050


	//   ....[17]....
        /*0df8*/ 	.word	0x0000b060


	//   ....[18]....
        /*0dfc*/ 	.word	0x0000b070


	//   ....[19]....
        /*0e00*/ 	.word	0x0000b080


	//   ....[20]....
        /*0e04*/ 	.word	0x0000b620


	//   ....[21]....
        /*0e08*/ 	.word	0x0000b630


	//   ....[22]....
        /*0e0c*/ 	.word	0x0000b640


	//   ....[23]....
        /*0e10*/ 	.word	0x0000b650


	//   ....[24]....
        /*0e14*/ 	.word	0x0000f130


	//   ....[25]....
        /*0e18*/ 	.word	0x0000f140


	//   ....[26]....
        /*0e1c*/ 	.word	0x0000f150


	//   ....[27]....
        /*0e20*/ 	.word	0x0000f160


	//   ....[28]....
        /*0e24*/ 	.word	0x0000f610


	//   ....[29]....
        /*0e28*/ 	.word	0x0000f620


	//   ....[30]....
        /*0e2c*/ 	.word	0x0000f630


	//   ....[31]....
        /*0e30*/ 	.word	0x0000f640


	//   ....[32]....
        /*0e34*/ 	.word	0x0000fa80


	//   ....[33]....
        /*0e38*/ 	.word	0x0000fa90


	//   ....[34]....
        /*0e3c*/ 	.word	0x0000faa0


	//   ....[35]....
        /*0e40*/ 	.word	0x0000fab0


	//   ....[36]....
        /*0e44*/ 	.word	0x0000ff10


	//   ....[37]....
        /*0e48*/ 	.word	0x0000ff20


	//   ....[38]....
        /*0e4c*/ 	.word	0x0000ff30


	//   ....[39]....
        /*0e50*/ 	.word	0x0000ff40


	//   ....[40]....
        /*0e54*/ 	.word	0x00014b40


	//   ....[41]....
        /*0e58*/ 	.word	0x00014dc0


	//   ....[42]....
        /*0e5c*/ 	.word	0x000156b0


	//   ....[43]....
        /*0e60*/ 	.word	0x00015780


	//   ....[44]....
        /*0e64*/ 	.word	0x00015bc0


	//   ....[45]....
        /*0e68*/ 	.word	0x00015c30


	//   ....[46]....
        /*0e6c*/ 	.word	0x00017e00


	//   ....[47]....
        /*0e70*/ 	.word	0x00018020


	//   ....[48]....
        /*0e74*/ 	.word	0x00018770


	//   ....[49]....
        /*0e78*/ 	.word	0x000187d0


	//   ....[50]....
        /*0e7c*/ 	.word	0x00018c50


	//   ....[51]....
        /*0e80*/ 	.word	0x00018cc0


	//   ....[52]....
        /*0e84*/ 	.word	0x0001abb0


	//   ....[53]....
        /*0e88*/ 	.word	0x0001abe0


	//   ....[54]....
        /*0e8c*/ 	.word	0x0001ad90


	//   ....[55]....
        /*0e90*/ 	.word	0x0001afe0


	//   ....[56]....
        /*0e94*/ 	.word	0x0001cc80


	//   ....[57]....
        /*0e98*/ 	.word	0x0001cec0


	//   ....[58]....
        /*0e9c*/ 	.word	0x0001d620


	//   ....[59]....
        /*0ea0*/ 	.word	0x0001d6a0


	//   ....[60]....
        /*0ea4*/ 	.word	0x0001db20


	//   ....[61]....
        /*0ea8*/ 	.word	0x0001db90


	//   ....[62]....
        /*0eac*/ 	.word	0x0001eaf0


	//   ....[63]....
        /*0eb0*/ 	.word	0x0001ed10


	//   ....[64]....
        /*0eb4*/ 	.word	0x0001ed40


	//   ....[65]....
        /*0eb8*/ 	.word	0x0001ed50


	//   ....[66]....
        /*0ebc*/ 	.word	0x00020800


	//   ....[67]....
        /*0ec0*/ 	.word	0x00020810


	//   ....[68]....
        /*0ec4*/ 	.word	0x00020820


	//   ....[69]....
        /*0ec8*/ 	.word	0x00020830


	//   ....[70]....
        /*0ecc*/ 	.word	0x000212c0


	//   ....[71]....
        /*0ed0*/ 	.word	0x000212e0


	//   ....[72]....
        /*0ed4*/ 	.word	0x00021430


	//   ....[73]....
        /*0ed8*/ 	.word	0x00021450


	//   ....[74]....
        /*0edc*/ 	.word	0x000215a0


	//   ....[75]....
        /*0ee0*/ 	.word	0x000215c0


	//   ....[76]....
        /*0ee4*/ 	.word	0x00021720


	//   ....[77]....
        /*0ee8*/ 	.word	0x00021740


	//   ....[78]....
        /*0eec*/ 	.word	0x00021d70


	//   ....[79]....
        /*0ef0*/ 	.word	0x00021db0


	//   ....[80]....
        /*0ef4*/ 	.word	0x000229c0


	//   ....[81]....
        /*0ef8*/ 	.word	0x000229d0


	//   ....[82]....
        /*0efc*/ 	.word	0x00023b70


	//   ....[83]....
        /*0f00*/ 	.word	0x00023b80


	//   ....[84]....
        /*0f04*/ 	.word	0x00023ce0


	//   ....[85]....
        /*0f08*/ 	.word	0x00023d00


	//   ....[86]....
        /*0f0c*/ 	.word	0x00023e50


	//   ....[87]....
        /*0f10*/ 	.word	0x00023e70


	//   ....[88]....
        /*0f14*/ 	.word	0x00023fd0


	//   ....[89]....
        /*0f18*/ 	.word	0x00023ff0


	//   ....[90]....
        /*0f1c*/ 	.word	0x000241d0


	//   ....[91]....
        /*0f20*/ 	.word	0x00024410


	//   ....[92]....
        /*0f24*/ 	.word	0x00024440


	//   ....[93]....
        /*0f28*/ 	.word	0x00024470


	//   ....[94]....
        /*0f2c*/ 	.word	0x000244a0


	//   ....[95]....
        /*0f30*/ 	.word	0x000244d0


	//   ....[96]....
        /*0f34*/ 	.word	0x00024500


	//   ....[97]....
        /*0f38*/ 	.word	0x000246b0


	//   ....[98]....
        /*0f3c*/ 	.word	0x000246e0


	//   ....[99]....
        /*0f40*/ 	.word	0x00024710


	//   ....[100]....
        /*0f44*/ 	.word	0x00024740


	//   ....[101]....
        /*0f48*/ 	.word	0x00024770


	//   ....[102]....
        /*0f4c*/ 	.word	0x000247a0


	//   ....[103]....
        /*0f50*/ 	.word	0x00024840


	//   ....[104]....
        /*0f54*/ 	.word	0x00024870


	//   ....[105]....
        /*0f58*/ 	.word	0x00024880


	//   ....[106]....
        /*0f5c*/ 	.word	0x000248b0


	//   ....[107]....
        /*0f60*/ 	.word	0x000261e0


	//   ....[108]....
        /*0f64*/ 	.word	0x00028800


	//   ....[109]....
        /*0f68*/ 	.word	0x00029460


	//   ....[110]....
        /*0f6c*/ 	.word	0x00029480


	//   ....[111]....
        /*0f70*/ 	.word	0x00029560


	//   ....[112]....
        /*0f74*/ 	.word	0x00029570


	//   ....[113]....
        /*0f78*/ 	.word	0x00029620


	//   ....[114]....
        /*0f7c*/ 	.word	0x00029630


	//   ....[115]....
        /*0f80*/ 	.word	0x000296e0


	//   ....[116]....
        /*0f84*/ 	.word	0x000296f0


	//   ....[117]....
        /*0f88*/ 	.word	0x000297a0


	//   ....[118]....
        /*0f8c*/ 	.word	0x000297b0


	//   ....[119]....
        /*0f90*/ 	.word	0x00029860


	//   ....[120]....
        /*0f94*/ 	.word	0x00029870


	//   ....[121]....
        /*0f98*/ 	.word	0x00029920


	//   ....[122]....
        /*0f9c*/ 	.word	0x00029930


	//   ....[123]....
        /*0fa0*/ 	.word	0x00029980


	//   ....[124]....
        /*0fa4*/ 	.word	0x000299d0


	//   ....[125]....
        /*0fa8*/ 	.word	0x0002d080


	//   ....[126]....
        /*0fac*/ 	.word	0x0002d0b0


	//   ....[127]....
        /*0fb0*/ 	.word	0x0002d110


	//   ....[128]....
        /*0fb4*/ 	.word	0x0002d140


	//   ....[129]....
        /*0fb8*/ 	.word	0x0002d170


	//   ....[130]....
        /*0fbc*/ 	.word	0x0002d1a0


	//   ....[131]....
        /*0fc0*/ 	.word	0x0002d1d0


	//   ....[132]....
        /*0fc4*/ 	.word	0x0002d200


	//   ....[133]....
        /*0fc8*/ 	.word	0x0002d3d0


	//   ....[134]....
        /*0fcc*/ 	.word	0x0002d400


	//   ....[135]....
        /*0fd0*/ 	.word	0x0002d430


	//   ....[136]....
        /*0fd4*/ 	.word	0x0002d460


	//   ....[137]....
        /*0fd8*/ 	.word	0x0002d490


	//   ....[138]....
        /*0fdc*/ 	.word	0x0002d4c0


	//   ....[139]....
        /*0fe0*/ 	.word	0x0002d590


	//   ....[140]....
        /*0fe4*/ 	.word	0x0002d5b0


	//   ....[141]....
        /*0fe8*/ 	.word	0x0002d5c0


	//   ....[142]....
        /*0fec*/ 	.word	0x0002d640


	//   ....[143]....
        /*0ff0*/ 	.word	0x0002e190


	//   ....[144]....
        /*0ff4*/ 	.word	0x0002e5d0


	//   ....[145]....
        /*0ff8*/ 	.word	0x0002e660


	//   ....[146]....
        /*0ffc*/ 	.word	0x0002e6b0


	//   ....[147]....
        /*1000*/ 	.word	0x0002e700


	//   ....[148]....
        /*1004*/ 	.word	0x0002e7a0


	//   ....[149]....
        /*1008*/ 	.word	0x0002e830


	//   ....[150]....
        /*100c*/ 	.word	0x0002e880


	//   ....[151]....
        /*1010*/ 	.word	0x0002e8d0


	//   ....[152]....
        /*1014*/ 	.word	0x0002e970


	//   ....[153]....
        /*1018*/ 	.word	0x0002ea00


	//   ....[154]....
        /*101c*/ 	.word	0x0002ea50


	//   ....[155]....
        /*1020*/ 	.word	0x0002eaa0


	//   ....[156]....
        /*1024*/ 	.word	0x0002eb40


	//   ....[157]....
        /*1028*/ 	.word	0x0002ebd0


	//   ....[158]....
        /*102c*/ 	.word	0x0002ec20


	//   ....[159]....
        /*1030*/ 	.word	0x0002ec70


	//   ....[160]....
        /*1034*/ 	.word	0x0002ed60


	//   ....[161]....
        /*1038*/ 	.word	0x0002edf0


	//   ....[162]....
        /*103c*/ 	.word	0x0002ee40


	//   ....[163]....
        /*1040*/ 	.word	0x0002ee90


	//   ....[164]....
        /*1044*/ 	.word	0x0002ef20


	//   ....[165]....
        /*1048*/ 	.word	0x0002efb0


	//   ....[166]....
        /*104c*/ 	.word	0x0002f000


	//   ....[167]....
        /*1050*/ 	.word	0x0002f050


	//   ....[168]....
        /*1054*/ 	.word	0x0002f0e0


	//   ....[169]....
        /*1058*/ 	.word	0x0002f170


	//   ....[170]....
        /*105c*/ 	.word	0x0002f1c0


	//   ....[171]....
        /*1060*/ 	.word	0x0002f210


	//   ....[172]....
        /*1064*/ 	.word	0x0002f2a0


	//   ....[173]....
        /*1068*/ 	.word	0x0002f330


	//   ....[174]....
        /*106c*/ 	.word	0x0002f380


	//   ....[175]....
        /*1070*/ 	.word	0x0002f3d0


	//   ....[176]....
        /*1074*/ 	.word	0x0002f770


	//   ....[177]....
        /*1078*/ 	.word	0x0002fa50


	//   ....[178]....
        /*107c*/ 	.word	0x0002fc30


	//   ....[179]....
        /*1080*/ 	.word	0x0002fc80


	//   ....[180]....
        /*1084*/ 	.word	0x0002fdc0


	//   ....[181]....
        /*1088*/ 	.word	0x0002fe10


	//   ....[182]....
        /*108c*/ 	.word	0x0002ff50


	//   ....[183]....
        /*1090*/ 	.word	0x0002ffa0


	//   ....[184]....
        /*1094*/ 	.word	0x000300e0


	//   ....[185]....
        /*1098*/ 	.word	0x00030130


	//   ....[186]....
        /*109c*/ 	.word	0x00030270


	//   ....[187]....
        /*10a0*/ 	.word	0x000302c0


	//   ....[188]....
        /*10a4*/ 	.word	0x00030400


	//   ....[189]....
        /*10a8*/ 	.word	0x00030450


	//   ....[190]....
        /*10ac*/ 	.word	0x00030570


	//   ....[191]....
        /*10b0*/ 	.word	0x000305e0


	//   ....[192]....
        /*10b4*/ 	.word	0x00030700


	//   ....[193]....
        /*10b8*/ 	.word	0x00030750


	//   ....[194]....
        /*10bc*/ 	.word	0x00030a80


	//   ....[195]....
        /*10c0*/ 	.word	0x00030b20


	//   ....[196]....
        /*10c4*/ 	.word	0x00030cd0


	//   ....[197]....
        /*10c8*/ 	.word	0x00030d50


	//   ....[198]....
        /*10cc*/ 	.word	0x00030dd0


	//   ....[199]....
        /*10d0*/ 	.word	0x00030e50


	//   ....[200]....
        /*10d4*/ 	.word	0x00030ed0


	//   ....[201]....
        /*10d8*/ 	.word	0x00030f60


	//   ....[202]....
        /*10dc*/ 	.word	0x00031000


	//   ....[203]....
        /*10e0*/ 	.word	0x000310b0


	//   ....[204]....
        /*10e4*/ 	.word	0x00031130


	//   ....[205]....
        /*10e8*/ 	.word	0x000311b0


	//   ....[206]....
        /*10ec*/ 	.word	0x00031230


	//   ....[207]....
        /*10f0*/ 	.word	0x000312c0


	//   ....[208]....
        /*10f4*/ 	.word	0x00031340


	//   ....[209]....
        /*10f8*/ 	.word	0x000313f0


	//   ....[210]....
        /*10fc*/ 	.word	0x00031440


	//   ....[211]....
        /*1100*/ 	.word	0x00031500


	//   ....[212]....
        /*1104*/ 	.word	0x00031630


	//----- nvinfo : EIATTR_REG_RECONFIG
	.align		4
.L_237:
        /*1108*/ 	.byte	0x01, 0x54
	.zero		2


	//----- nvinfo : EIATTR_SYSCALL_OFFSETS
	.align		4
        /*110c*/ 	.byte	0x04, 0x46
        /*110e*/ 	.short	(.L_239 - .L_238)


	//   ....[0]....
.L_238:
        /*1110*/ 	.word	0x000027a0


	//   ....[1]....
        /*1114*/ 	.word	0x000028f0


	//   ....[2]....
        /*1118*/ 	.word	0x00009f30


	//   ....[3]....
        /*111c*/ 	.word	0x0000a250


	//   ....[4]....
        /*1120*/ 	.word	0x00028420


	//   ....[5]....
        /*1124*/ 	.word	0x00028570


	//   ....[6]....
        /*1128*/ 	.word	0x00028660


	//   ....[7]....
        /*112c*/ 	.word	0x00028fa0


	//----- nvinfo : EIATTR_MBARRIER_INSTR_OFFSETS
	.align		4
.L_239:
        /*1130*/ 	.byte	0x04, 0x39
        /*1132*/ 	.short	(.L_241 - .L_240)


	//   ....[0]....
.L_240:
        /*1134*/ 	.word	0x000002d0
        /*1138*/ 	.word	0x000000ff
        /*113c*/ 	.word	0x00030800
        /*1140*/ 	.short	0x0100
        /*1142*/ 	.byte	0x08
	.zero		1


	//   ....[1]....
        /*1144*/ 	.word	0x000002e0
        /*1148*/ 	.word	0x000000ff
        /*114c*/ 	.word	0x00030820
        /*1150*/ 	.short	0x0100
        /*1152*/ 	.byte	0x08
	.zero		1


	//   ....[2]....
        /*1154*/ 	.word	0x000003d0
        /*1158*/ 	.word	0x000000ff
        /*115c*/ 	.word	0x00030830
        /*1160*/ 	.short	0x0100
        /*1162*/ 	.byte	0x08
	.zero		1


	//   ....[3]....
        /*1164*/ 	.word	0x000003e0
        /*1168*/ 	.word	0x000000ff
        /*116c*/ 	.word	0x00030840
        /*1170*/ 	.short	0x0100
        /*1172*/ 	.byte	0x08
	.zero		1


	//   ....[4]....
        /*1174*/ 	.word	0x000003f0
        /*1178*/ 	.word	0x000000ff
        /*117c*/ 	.word	0x00030838
        /*1180*/ 	.short	0x0100
        /*1182*/ 	.byte	0x08
	.zero		1


	//   ....[5]....
        /*1184*/ 	.word	0x00000400
        /*1188*/ 	.word	0x000000ff
        /*118c*/ 	.word	0x00030848
        /*1190*/ 	.short	0x0100
        /*1192*/ 	.byte	0x08
	.zero		1


	//   ....[6]....
        /*1194*/ 	.word	0x00000530
        /*1198*/ 	.word	0x000000ff
        /*119c*/ 	.word	0x00030850
        /*11a0*/ 	.short	0x0100
        /*11a2*/ 	.byte	0x08
	.zero		1


	//   ....[7]....
        /*11a4*/ 	.word	0x00000540
        /*11a8*/ 	.word	0x000000ff
        /*11ac*/ 	.word	0x00030860
        /*11b0*/ 	.short	0x0100
        /*11b2*/ 	.byte	0x08
	.zero		1


	//   ....[8]....
        /*11b4*/ 	.word	0x00000550
        /*11b8*/ 	.word	0x000000ff
        /*11bc*/ 	.word	0x00030858
        /*11c0*/ 	.short	0x0100
        /*11c2*/ 	.byte	0x08
	.zero		1


	//   ....[9]....
        /*11c4*/ 	.word	0x00000560
        /*11c8*/ 	.word	0x000000ff
        /*11cc*/ 	.word	0x00030868
        /*11d0*/ 	.short	0x0100
        /*11d2*/ 	.byte	0x08
	.zero		1


	//   ....[10]....
        /*11d4*/ 	.word	0x00000650
        /*11d8*/ 	.word	0x000000ff
        /*11dc*/ 	.word	0x00030870
        /*11e0*/ 	.short	0x0100
        /*11e2*/ 	.byte	0x06
	.zero		1


	//   ....[11]....
        /*11e4*/ 	.word	0x00000660
        /*11e8*/ 	.word	0x000000ff
        /*11ec*/ 	.word	0x00030880
        /*11f0*/ 	.short	0x0100
        /*11f2*/ 	.byte	0x06
	.zero		1


	//   ....[12]....
        /*11f4*/ 	.word	0x00000670
        /*11f8*/ 	.word	0x000000ff
        /*11fc*/ 	.word	0x00030878
        /*1200*/ 	.short	0x0100
        /*1202*/ 	.byte	0x06
	.zero		1


	//   ....[13]....
        /*1204*/ 	.word	0x00000680
        /*1208*/ 	.word	0x000000ff
        /*120c*/ 	.word	0x00030888
        /*1210*/ 	.short	0x0100
        /*1212*/ 	.byte	0x06
	.zero		1


	//   ....[14]....
        /*1214*/ 	.word	0x000007b0
        /*1218*/ 	.word	0x000000ff
        /*121c*/ 	.word	0x00030890
        /*1220*/ 	.short	0x0100
        /*1222*/ 	.byte	0x08
	.zero		1


	//   ....[15]....
        /*1224*/ 	.word	0x000007c0
        /*1228*/ 	.word	0x000000ff
        /*122c*/ 	.word	0x000308a0
        /*1230*/ 	.short	0x0100
        /*1232*/ 	.byte	0x08
	.zero		1


	//   ....[16]....
        /*1234*/ 	.word	0x000007d0
        /*1238*/ 	.word	0x000000ff
        /*123c*/ 	.word	0x00030898
        /*1240*/ 	.short	0x0100
        /*1242*/ 	.byte	0x08
	.zero		1


	//   ....[17]....
        /*1244*/ 	.word	0x000007e0
        /*1248*/ 	.word	0x000000ff
        /*124c*/ 	.word	0x000308a8
        /*1250*/ 	.short	0x0100
        /*1252*/ 	.byte	0x08
	.zero		1


	//   ....[18]....
        /*1254*/ 	.word	0x00000910
        /*1258*/ 	.word	0x000000ff
        /*125c*/ 	.word	0x000308b0
        /*1260*/ 	.short	0x0100
        /*1262*/ 	.byte	0x08
	.zero		1


	//   ....[19]....
        /*1264*/ 	.word	0x00000920
        /*1268*/ 	.word	0x000000ff
        /*126c*/ 	.word	0x000308c0
        /*1270*/ 	.short	0x0100
        /*1272*/ 	.byte	0x08
	.zero		1


	//   ....[20]....
        /*1274*/ 	.word	0x00000930
        /*1278*/ 	.word	0x000000ff
        /*127c*/ 	.word	0x000308b8
        /*1280*/ 	.short	0x0100
        /*1282*/ 	.byte	0x08
	.zero		1


	//   ....[21]....
        /*1284*/ 	.word	0x00000940
        /*1288*/ 	.word	0x000000ff
        /*128c*/ 	.word	0x000308c8
        /*1290*/ 	.short	0x0100
        /*1292*/ 	.byte	0x08
	.zero		1


	//   ....[22]....
        /*1294*/ 	.word	0x00003f40
        /*1298*/ 	.word	0x00000063
        /*129c*/ 	.word	0x00030890
        /*12a0*/ 	.short	0x010a
        /*12a2*/ 	.byte	0x3f
	.zero		1


	//   ....[23]....
        /*12a4*/ 	.word	0x000063f0
        /*12a8*/ 	.word	0x00000063
        /*12ac*/ 	.word	0x00030890
        /*12b0*/ 	.short	0x010a
        /*12b2*/ 	.byte	0x3f
	.zero		1


	//   ....[24]....
        /*12b4*/ 	.word	0x00008840
        /*12b8*/ 	.word	0x00000063
        /*12bc*/ 	.word	0x00030890
        /*12c0*/ 	.short	0x010a
        /*12c2*/ 	.byte	0x3f
	.zero		1


	//   ....[25]....
        /*12c4*/ 	.word	0x00008b80
        /*12c8*/ 	.word	0x00000024
        /*12cc*/ 	.word	0x00000000
        /*12d0*/ 	.short	0x0101
        /*12d2*/ 	.byte	0x3f
	.zero		1


	//   ....[26]....
        /*12d4*/ 	.word	0x00008bc0
        /*12d8*/ 	.word	0x00000063
        /*12dc*/ 	.word	0x000308b0
        /*12e0*/ 	.short	0x010a
        /*12e2*/ 	.byte	0x3f
	.zero		1


	//   ....[27]....
        /*12e4*/ 	.word	0x00009180
        /*12e8*/ 	.word	0x00000063
        /*12ec*/ 	.word	0x00000000
        /*12f0*/ 	.short	0x0101
        /*12f2*/ 	.byte	0x3f
	.zero		1


	//   ....[28]....
        /*12f4*/ 	.word	0x00009fd0
        /*12f8*/ 	.word	0x00000010
        /*12fc*/ 	.word	0x00030800
        /*1300*/ 	.short	0x010a
        /*1302*/ 	.byte	0x3f
	.zero		1


	//   ....[29]....
        /*1304*/ 	.word	0x0000a020
        /*1308*/ 	.word	0x00000010
        /*130c*/ 	.word	0x00030800
        /*1310*/ 	.short	0x010a
        /*1312*/ 	.byte	0x3f
	.zero		1


	//   ....[30]....
        /*1314*/ 	.word	0x0000ba80
        /*1318*/ 	.word	0x00000010
        /*131c*/ 	.word	0x00030800
        /*1320*/ 	.short	0x010a
        /*1322*/ 	.byte	0x3f
	.zero		1


	//   ....[31]....
        /*1324*/ 	.word	0x00010250
        /*1328*/ 	.word	0x00000010
        /*132c*/ 	.word	0x00030800
        /*1330*/ 	.short	0x010a
        /*1332*/ 	.byte	0x3f
	.zero		1


	//   ....[32]....
        /*1334*/ 	.word	0x00013eb0
        /*1338*/ 	.word	0x0000003b
        /*133c*/ 	.word	0x00030830
        /*1340*/ 	.short	0x010a
        /*1342*/ 	.byte	0x3f
	.zero		1


	//   ....[33]....
        /*1344*/ 	.word	0x00013f20
        /*1348*/ 	.word	0x0000003b
        /*134c*/ 	.word	0x00030830
        /*1350*/ 	.short	0x010a
        /*1352*/ 	.byte	0x3f
	.zero		1


	//   ....[34]....
        /*1354*/ 	.word	0x00014be0
        /*1358*/ 	.word	0x00000000
        /*135c*/ 	.word	0x00000000
        /*1360*/ 	.short	0x0101
        /*1362*/ 	.byte	0x3f
	.zero		1


	//   ....[35]....
        /*1364*/ 	.word	0x000168d0
        /*1368*/ 	.word	0x000000e8
        /*136c*/ 	.word	0x00030830
        /*1370*/ 	.short	0x010a
        /*1372*/ 	.byte	0x3f
	.zero		1


	//   ....[36]....
        /*1374*/ 	.word	0x00016960
        /*1378*/ 	.word	0x000000e8
        /*137c*/ 	.word	0x00030830
        /*1380*/ 	.short	0x010a
        /*1382*/ 	.byte	0x3f
	.zero		1


	//   ....[37]....
        /*1384*/ 	.word	0x00017a80
        /*1388*/ 	.word	0x00000000
        /*138c*/ 	.word	0x00030850
        /*1390*/ 	.short	0x010a
        /*1392*/ 	.byte	0x3f
	.zero		1


	//   ....[38]....
        /*1394*/ 	.word	0x00017ad0
        /*1398*/ 	.word	0x00000000
        /*139c*/ 	.word	0x00030850
        /*13a0*/ 	.short	0x010a
        /*13a2*/ 	.byte	0x3f
	.zero		1


	//   ....[39]....
        /*13a4*/ 	.word	0x00017e30
        /*13a8*/ 	.word	0x00000002
        /*13ac*/ 	.word	0x00000000
        /*13b0*/ 	.short	0x0101
        /*13b2*/ 	.byte	0x3f
	.zero		1


	//   ....[40]....
        /*13b4*/ 	.word	0x00018540
        /*13b8*/ 	.word	0x00000000
        /*13bc*/ 	.word	0x00000000
        /*13c0*/ 	.short	0x0101
        /*13c2*/ 	.byte	0x3f
	.zero		1


	//   ....[41]....
        /*13c4*/ 	.word	0x00019700
        /*13c8*/ 	.word	0x00000004
        /*13cc*/ 	.word	0x00030830
        /*13d0*/ 	.short	0x010a
        /*13d2*/ 	.byte	0x3f
	.zero		1


	//   ....[42]....
        /*13d4*/ 	.word	0x00019790
        /*13d8*/ 	.word	0x00000004
        /*13dc*/ 	.word	0x00030830
        /*13e0*/ 	.short	0x010a
        /*13e2*/ 	.byte	0x3f
	.zero		1


	//   ....[43]....
        /*13e4*/ 	.word	0x0001a8b0
        /*13e8*/ 	.word	0x000000cc
        /*13ec*/ 	.word	0x00030850
        /*13f0*/ 	.short	0x010a
        /*13f2*/ 	.byte	0x3f
	.zero		1


	//   ....[44]....
        /*13f4*/ 	.word	0x0001a900
        /*13f8*/ 	.word	0x000000cc
        /*13fc*/ 	.word	0x00030850
        /*1400*/ 	.short	0x010a
        /*1402*/ 	.byte	0x3f
	.zero		1


	//   ....[45]....
        /*1404*/ 	.word	0x0001b120
        /*1408*/ 	.word	0x0000009e
        /*140c*/ 	.word	0x00000000
        /*1410*/ 	.short	0x0101
        /*1412*/ 	.byte	0x3f
	.zero		1


	//   ....[46]....
        /*1414*/ 	.word	0x0001b2b0
        /*1418*/ 	.word	0x000000cc
        /*141c*/ 	.word	0x00000000
        /*1420*/ 	.short	0x0101
        /*1422*/ 	.byte	0x3f
	.zero		1


	//   ....[47]....
        /*1424*/ 	.word	0x0001b780
        /*1428*/ 	.word	0x00000004
        /*142c*/ 	.word	0x00030830
        /*1430*/ 	.short	0x010a
        /*1432*/ 	.byte	0x3f
	.zero		1


	//   ....[48]....
        /*1434*/ 	.word	0x0001b810
        /*1438*/ 	.word	0x00000004
        /*143c*/ 	.word	0x00030830
        /*1440*/ 	.short	0x010a
        /*1442*/ 	.byte	0x3f
	.zero		1


	//   ....[49]....
        /*1444*/ 	.word	0x0001c930
        /*1448*/ 	.word	0x00000000
        /*144c*/ 	.word	0x00030850
        /*1450*/ 	.short	0x010a
        /*1452*/ 	.byte	0x3f
	.zero		1


	//   ....[50]....
        /*1454*/ 	.word	0x0001c980
        /*1458*/ 	.word	0x00000000
        /*145c*/ 	.word	0x00030850
        /*1460*/ 	.short	0x010a
        /*1462*/ 	.byte	0x3f
	.zero		1


	//   ....[51]....
        /*1464*/ 	.word	0x0001ccc0
        /*1468*/ 	.word	0x00000002
        /*146c*/ 	.word	0x00000000
        /*1470*/ 	.short	0x0101
        /*1472*/ 	.byte	0x3f
	.zero		1


	//   ....[52]....
        /*1474*/ 	.word	0x0001d3f0
        /*1478*/ 	.word	0x00000000
        /*147c*/ 	.word	0x00000000
        /*1480*/ 	.short	0x0101
        /*1482*/ 	.byte	0x3f
	.zero		1


	//   ....[53]....
        /*1484*/ 	.word	0x0001ea10
        /*1488*/ 	.word	0x00000003
        /*148c*/ 	.word	0x00030850
        /*1490*/ 	.short	0x010a
        /*1492*/ 	.byte	0x3f
	.zero		1


	//   ....[54]....
        /*1494*/ 	.word	0x0001ea60
        /*1498*/ 	.word	0x00000003
        /*149c*/ 	.word	0x00030850
        /*14a0*/ 	.short	0x010a
        /*14a2*/ 	.byte	0x3f
	.zero		1


	//   ....[55]....
        /*14a4*/ 	.word	0x0001eed0
        /*14a8*/ 	.word	0x00000003
        /*14ac*/ 	.word	0x00000000
        /*14b0*/ 	.short	0x0101
        /*14b2*/ 	.byte	0x3f
	.zero		1


	//   ....[56]....
        /*14b4*/ 	.word	0x000212d0
        /*14b8*/ 	.word	0x00000000
        /*14bc*/ 	.word	0x00000000
        /*14c0*/ 	.short	0x0101
        /*14c2*/ 	.byte	0x3f
	.zero		1


	//   ....[57]....
        /*14c4*/ 	.word	0x00021dd0
        /*14c8*/ 	.word	0x00000006
        /*14cc*/ 	.word	0x00000000
        /*14d0*/ 	.short	0x0101
        /*14d2*/ 	.byte	0x3f
	.zero		1


	//   ....[58]....
        /*14d4*/ 	.word	0x000262c0
        /*14d8*/ 	.word	0x00000012
        /*14dc*/ 	.word	0x00030820
        /*14e0*/ 	.short	0x010a
        /*14e2*/ 	.byte	0x3f
	.zero		1


	//   ....[59]....
        /*14e4*/ 	.word	0x00026390
        /*14e8*/ 	.word	0x00000007
        /*14ec*/ 	.word	0x000308a0
        /*14f0*/ 	.short	0x010a
        /*14f2*/ 	.byte	0x3f
	.zero		1


	//   ....[60]....
        /*14f4*/ 	.word	0x000268e0
        /*14f8*/ 	.word	0x00000007
        /*14fc*/ 	.word	0x000308c0
        /*1500*/ 	.short	0x010a
        /*1502*/ 	.byte	0x3f
	.zero		1


	//   ....[61]....
        /*1504*/ 	.word	0x00026f90
        /*1508*/ 	.word	0x00000008
        /*150c*/ 	.word	0x000308a0
        /*1510*/ 	.short	0x010a
        /*1512*/ 	.byte	0x3f
	.zero		1


	//   ....[62]....
        /*1514*/ 	.word	0x000274c0
        /*1518*/ 	.word	0x00000008
        /*151c*/ 	.word	0x000308c0
        /*1520*/ 	.short	0x010a
        /*1522*/ 	.byte	0x3f
	.zero		1


	//   ....[63]....
        /*1524*/ 	.word	0x00028a80
        /*1528*/ 	.word	0x00000000
        /*152c*/ 	.word	0x00030840
        /*1530*/ 	.short	0x010a
        /*1532*/ 	.byte	0x3f
	.zero		1


	//   ....[64]....
        /*1534*/ 	.word	0x00029ad0
        /*1538*/ 	.word	0x00000012
        /*153c*/ 	.word	0x00030800
        /*1540*/ 	.short	0x0107
        /*1542*/ 	.byte	0x3f
	.zero		1


	//   ....[65]....
        /*1544*/ 	.word	0x00029be0
        /*1548*/ 	.word	0x00000012
        /*154c*/ 	.word	0x00030800
        /*1550*/ 	.short	0x0101
        /*1552*/ 	.byte	0x3f
	.zero		1


	//   ....[66]....
        /*1554*/ 	.word	0x00029c00
        /*1558*/ 	.word	0x00000012
        /*155c*/ 	.word	0x00030820
        /*1560*/ 	.short	0x010a
        /*1562*/ 	.byte	0x3f
	.zero		1


	//   ....[67]....
        /*1564*/ 	.word	0x0002a030
        /*1568*/ 	.word	0x00000003
        /*156c*/ 	.word	0x00030840
        /*1570*/ 	.short	0x010a
        /*1572*/ 	.byte	0x3f
	.zero		1


	//   ....[68]....
        /*1574*/ 	.word	0x0002a5d0
        /*1578*/ 	.word	0x00000003
        /*157c*/ 	.word	0x00000060
        /*1580*/ 	.short	0x010a
        /*1582*/ 	.byte	0x3f
	.zero		1


	//   ....[69]....
        /*1584*/ 	.word	0x0002ae40
        /*1588*/ 	.word	0x00000003
        /*158c*/ 	.word	0x00030840
        /*1590*/ 	.short	0x010a
        /*1592*/ 	.byte	0x3f
	.zero		1


	//   ....[70]....
        /*1594*/ 	.word	0x0002b3e0
        /*1598*/ 	.word	0x00000002
        /*159c*/ 	.word	0x00000060
        /*15a0*/ 	.short	0x010a
        /*15a2*/ 	.byte	0x3f
	.zero		1


	//   ....[71]....
        /*15a4*/ 	.word	0x0002bba0
        /*15a8*/ 	.word	0x00000002
        /*15ac*/ 	.word	0x00030840
        /*15b0*/ 	.short	0x010a
        /*15b2*/ 	.byte	0x3f
	.zero		1


	//   ....[72]....
        /*15b4*/ 	.word	0x0002c140
        /*15b8*/ 	.word	0x00000002
        /*15bc*/ 	.word	0x00000060
        /*15c0*/ 	.short	0x010a
        /*15c2*/ 	.byte	0x3f
	.zero		1


	//   ....[73]....
        /*15c4*/ 	.word	0x0002c8b0
        /*15c8*/ 	.word	0x00000000
        /*15cc*/ 	.word	0x00030860
        /*15d0*/ 	.short	0x010a
        /*15d2*/ 	.byte	0x3f
	.zero		1


	//   ....[74]....
        /*15d4*/ 	.word	0x0002e110
        /*15d8*/ 	.word	0x00000000
        /*15dc*/ 	.word	0x00030820
        /*15e0*/ 	.short	0x010a
        /*15e2*/ 	.byte	0x3f
	.zero		1


	//   ....[75]....
        /*15e4*/ 	.word	0x0002e310
        /*15e8*/ 	.word	0x00000006
        /*15ec*/ 	.word	0x00000000
        /*15f0*/ 	.short	0x010a
        /*15f2*/ 	.byte	0x3f
	.zero		1


	//   ....[76]....
        /*15f4*/ 	.word	0x0002e340
        /*15f8*/ 	.word	0x00000007
        /*15fc*/ 	.word	0x00000000
        /*1600*/ 	.short	0x010a
        /*1602*/ 	.byte	0x3f
	.zero		1


	//   ....[77]....
        /*1604*/ 	.word	0x0002e3a0
        /*1608*/ 	.word	0x00000004
        /*160c*/ 	.word	0x00000000
        /*1610*/ 	.short	0x010a
        /*1612*/ 	.byte	0x3f
	.zero		1


	//   ....[78]....
        /*1614*/ 	.word	0x0002e3d0
        /*1618*/ 	.word	0x00000003
        /*161c*/ 	.word	0x00000000
        /*1620*/ 	.short	0x010a
        /*1622*/ 	.byte	0x3f
	.zero		1


	//   ....[79]....
        /*1624*/ 	.word	0x0002e430
        /*1628*/ 	.word	0x00000063
        /*162c*/ 	.word	0x00030890
        /*1630*/ 	.short	0x010a
        /*1632*/ 	.byte	0x3f
	.zero		1


	//   ....[80]....
        /*1634*/ 	.word	0x0002e480
        /*1638*/ 	.word	0x00000063
        /*163c*/ 	.word	0x00030890
        /*1640*/ 	.short	0x010a
        /*1642*/ 	.byte	0x3f
	.zero		1


	//   ....[81]....
        /*1644*/ 	.word	0x0002e4d0
        /*1648*/ 	.word	0x00000063
        /*164c*/ 	.word	0x00030890
        /*1650*/ 	.short	0x010a
        /*1652*/ 	.byte	0x3f
	.zero		1


	//   ....[82]....
        /*1654*/ 	.word	0x0002e520
        /*1658*/ 	.word	0x00000063
        /*165c*/ 	.word	0x000308b0
        /*1660*/ 	.short	0x010a
        /*1662*/ 	.byte	0x3f
	.zero		1


	//   ....[83]....
        /*1664*/ 	.word	0x0002ecb0
        /*1668*/ 	.word	0x00000010
        /*166c*/ 	.word	0x00030800
        /*1670*/ 	.short	0x010a
        /*1672*/ 	.byte	0x3f
	.zero		1


	//   ....[84]....
        /*1674*/ 	.word	0x0002f410
        /*1678*/ 	.word	0x00000010
        /*167c*/ 	.word	0x00030800
        /*1680*/ 	.short	0x010a
        /*1682*/ 	.byte	0x3f
	.zero		1


	//   ....[85]....
        /*1684*/ 	.word	0x0002f460
        /*1688*/ 	.word	0x0000003b
        /*168c*/ 	.word	0x00030830
        /*1690*/ 	.short	0x010a
        /*1692*/ 	.byte	0x3f
	.zero		1


	//   ....[86]....
        /*1694*/ 	.word	0x0002f4b0
        /*1698*/ 	.word	0x000000e8
        /*169c*/ 	.word	0x00030830
        /*16a0*/ 	.short	0x010a
        /*16a2*/ 	.byte	0x3f
	.zero		1


	//   ....[87]....
        /*16a4*/ 	.word	0x0002f500
        /*16a8*/ 	.word	0x00000000
        /*16ac*/ 	.word	0x00030850
        /*16b0*/ 	.short	0x010a
        /*16b2*/ 	.byte	0x3f
	.zero		1


	//   ....[88]....
        /*16b4*/ 	.word	0x0002f550
        /*16b8*/ 	.word	0x00000004
        /*16bc*/ 	.word	0x00030830
        /*16c0*/ 	.short	0x010a
        /*16c2*/ 	.byte	0x3f
	.zero		1


	//   ....[89]....
        /*16c4*/ 	.word	0x0002f5a0
        /*16c8*/ 	.word	0x000000cc
        /*16cc*/ 	.word	0x00030850
        /*16d0*/ 	.short	0x010a
        /*16d2*/ 	.byte	0x3f
	.zero		1


	//   ....[90]....
        /*16d4*/ 	.word	0x0002f5f0
        /*16d8*/ 	.word	0x00000004
        /*16dc*/ 	.word	0x00030830
        /*16e0*/ 	.short	0x010a
        /*16e2*/ 	.byte	0x3f
	.zero		1


	//   ....[91]....
        /*16e4*/ 	.word	0x0002f640
        /*16e8*/ 	.word	0x00000000
        /*16ec*/ 	.word	0x00030850
        /*16f0*/ 	.short	0x010a
        /*16f2*/ 	.byte	0x3f
	.zero		1


	//   ....[92]....
        /*16f4*/ 	.word	0x0002f690
        /*16f8*/ 	.word	0x00000003
        /*16fc*/ 	.word	0x00030850
        /*1700*/ 	.short	0x010a
        /*1702*/ 	.byte	0x3f
	.zero		1


	//   ....[93]....
        /*1704*/ 	.word	0x0002f830
        /*1708*/ 	.word	0x00000012
        /*170c*/ 	.word	0x00030820
        /*1710*/ 	.short	0x010a
        /*1712*/ 	.byte	0x3f
	.zero		1


	//   ....[94]....
        /*1714*/ 	.word	0x0002f880
        /*1718*/ 	.word	0x00000007
        /*171c*/ 	.word	0x000308a0
        /*1720*/ 	.short	0x010a
        /*1722*/ 	.byte	0x3f
	.zero		1


	//   ....[95]....
        /*1724*/ 	.word	0x0002f8d0
        /*1728*/ 	.word	0x00000007
        /*172c*/ 	.word	0x000308c0
        /*1730*/ 	.short	0x010a
        /*1732*/ 	.byte	0x3f
	.zero		1


	//   ....[96]....
        /*1734*/ 	.word	0x0002f920
        /*1738*/ 	.word	0x00000008
        /*173c*/ 	.word	0x000308a0
        /*1740*/ 	.short	0x010a
        /*1742*/ 	.byte	0x3f
	.zero		1


	//   ....[97]....
        /*1744*/ 	.word	0x0002f970
        /*1748*/ 	.word	0x00000008
        /*174c*/ 	.word	0x000308c0
        /*1750*/ 	.short	0x010a
        /*1752*/ 	.byte	0x3f
	.zero		1


	//   ....[98]....
        /*1754*/ 	.word	0x0002fb10
        /*1758*/ 	.word	0x00000000
        /*175c*/ 	.word	0x00030840
        /*1760*/ 	.short	0x010a
        /*1762*/ 	.byte	0x3f
	.zero		1


	//   ....[99]....
        /*1764*/ 	.word	0x00030790
        /*1768*/ 	.word	0x00000012
        /*176c*/ 	.word	0x00030820
        /*1770*/ 	.short	0x010a
        /*1772*/ 	.byte	0x3f
	.zero		1


	//   ....[100]....
        /*1774*/ 	.word	0x000307e0
        /*1778*/ 	.word	0x00000003
        /*177c*/ 	.word	0x00030840
        /*1780*/ 	.short	0x010a
        /*1782*/ 	.byte	0x3f
	.zero		1


	//   ....[101]....
        /*1784*/ 	.word	0x00030830
        /*1788*/ 	.word	0x00000003
        /*178c*/ 	.word	0x00000060
        /*1790*/ 	.short	0x010a
        /*1792*/ 	.byte	0x3f
	.zero		1


	//   ....[102]....
        /*1794*/ 	.word	0x00030880
        /*1798*/ 	.word	0x00000003
        /*179c*/ 	.word	0x00030840
        /*17a0*/ 	.short	0x010a
        /*17a2*/ 	.byte	0x3f
	.zero		1


	//   ....[103]....
        /*17a4*/ 	.word	0x000308d0
        /*17a8*/ 	.word	0x00000002
        /*17ac*/ 	.word	0x00000060
        /*17b0*/ 	.short	0x010a
        /*17b2*/ 	.byte	0x3f
	.zero		1


	//   ....[104]....
        /*17b4*/ 	.word	0x00030920
        /*17b8*/ 	.word	0x00000002
        /*17bc*/ 	.word	0x00030840
        /*17c0*/ 	.short	0x010a
        /*17c2*/ 	.byte	0x3f
	.zero		1


	//   ....[105]....
        /*17c4*/ 	.word	0x00030970
        /*17c8*/ 	.word	0x00000002
        /*17cc*/ 	.word	0x00000060
        /*17d0*/ 	.short	0x010a
        /*17d2*/ 	.byte	0x3f
	.zero		1


	//   ....[106]....
        /*17d4*/ 	.word	0x000309c0
        /*17d8*/ 	.word	0x00000000
        /*17dc*/ 	.word	0x00030860
        /*17e0*/ 	.short	0x010a
        /*17e2*/ 	.byte	0x3f
	.zero		1


	//   ....[107]....
        /*17e4*/ 	.word	0x00031550
        /*17e8*/ 	.word	0x00000000
        /*17ec*/ 	.word	0x00030820
        /*17f0*/ 	.short	0x010a
        /*17f2*/ 	.byte	0x3f
	.zero		1


	//   ....[108]....
        /*17f4*/ 	.word	0x000316f0
        /*17f8*/ 	.word	0x00000006
        /*17fc*/ 	.word	0x00000000
        /*1800*/ 	.short	0x010a
        /*1802*/ 	.byte	0x3f
	.zero		1


	//   ....[109]....
        /*1804*/ 	.word	0x00031740
        /*1808*/ 	.word	0x00000007
        /*180c*/ 	.word	0x00000000
        /*1810*/ 	.short	0x010a
        /*1812*/ 	.byte	0x3f
	.zero		1


	//   ....[110]....
        /*1814*/ 	.word	0x00031790
        /*1818*/ 	.word	0x00000004
        /*181c*/ 	.word	0x00000000
        /*1820*/ 	.short	0x010a
        /*1822*/ 	.byte	0x3f
	.zero		1


	//----- nvinfo : EIATTR_NUM_MBARRIERS
	.align		4
.L_241:
        /*1824*/ 	.byte	0x03, 0x38
        /*1826*/ 	.short	0x0016


	//----- nvinfo : EIATTR_EXIT_INSTR_OFFSETS
	.align		4
        /*1828*/ 	.byte	0x04, 0x1c
        /*182a*/ 	.short	(.L_243 - .L_242)


	//   ....[0]....
.L_242:
        /*182c*/ 	.word	0x0002e420


	//----- nvinfo : EIATTR_MAX_THREADS
	.align		4
.L_243:
        /*1830*/ 	.byte	0x04, 0x05
        /*1832*/ 	.short	(.L_245 - .L_244)
.L_244:
        /*1834*/ 	.word	0x00000180
        /*1838*/ 	.word	0x00000001
        /*183c*/ 	.word	0x00000001


	//----- nvinfo : EIATTR_CRS_STACK_SIZE
	.align		4
.L_245:
        /*1840*/ 	.byte	0x04, 0x1e
        /*1842*/ 	.short	(.L_247 - .L_246)
.L_246:
        /*1844*/ 	.word	0x00000000


	//----- nvinfo : EIATTR_CBANK_PARAM_SIZE
	.align		4
.L_247:
        /*1848*/ 	.byte	0x03, 0x19
        /*184a*/ 	.short	0x0af0


	//----- nvinfo : EIATTR_PARAM_CBANK
	.align		4
        /*184c*/ 	.byte	0x04, 0x0a
        /*184e*/ 	.short	(.L_249 - .L_248)
	.align		4
.L_248:
        /*1850*/ 	.word	index@(.nv.constant0._ZN7cutlass13device_kernelIN5flash11enable_sm90INS1_16FlashAttnFwdSm90INS1_25CollectiveMainloopFwdSm90ILi2EN4cute5tupleIJNS5_1CILi1EEES8_S8_EEENS6_IJNS7_ILi128EEENS7_ILi64EEENS7_ILi256EEEEEELi256ENS_10bfloat16_tEfNS_4arch4Sm90ELb0ELb1ELb0ELb1ELb0ELb1ELb0ELb1ELb1ELb1ELb1ELb0EEENS1_21CollectiveEpilogueFwdINS6_IJSA_SC_SB_EEES9_SE_SG_Li256ELb1ELb1ELb1ELb0EEENS1_36VarlenDynamicPersistentTileSchedulerILi128ELi64ELi256ELi128ELb1ELb1ELb1ELb1ELb0ELb1EEEEEEEEEvNT_6ParamsE)
        /*1854*/ 	.short	0x0210
        /*1856*/ 	.short	0x0af0


	//----- nvinfo : EIATTR_SW_WAR
	.align		4
.L_249:
        /*1858*/ 	.byte	0x04, 0x36
        /*185a*/ 	.short	(.L_251 - .L_250)
.L_250:
        /*185c*/ 	.word	0x00000008
.L_251:


//--------------------- .nv.info._ZN7cutlass13device_kernelIN5flash11enable_sm90INS1_16FlashAttnFwdSm90INS1_25CollectiveMainloopFwdSm90ILi2EN4cute5tupleIJNS5_1CILi1EEES8_S8_EEENS6_IJNS7_ILi128EEENS7_ILi80EEENS7_ILi256EEEEEELi256ENS_10bfloat16_tEfNS_4arch4Sm90ELb1ELb0ELb0ELb0ELb0ELb0ELb0ELb1ELb1ELb1ELb1ELb0EEENS1_21CollectiveEpilogueFwdINS6_IJSA_SC_SB_EEES9_SE_SG_Li256ELb0ELb1ELb1ELb0EEENS1_19SingleTileSchedulerILb0ELb1ELb1ELi128EEEEEEEEEvNT_6ParamsE --------------------------
	.section	.nv.info._ZN7cutlass13device_kernelIN5flash11enable_sm90INS1_16FlashAttnFwdSm90INS1_25CollectiveMainloopFwdSm90ILi2EN4cute5tupleIJNS5_1CILi1EEES8_S8_EEENS6_IJNS7_ILi128EEENS7_ILi80EEENS7_ILi256EEEEEELi256ENS_10bfloat16_tEfNS_4arch4Sm90ELb1ELb0ELb0ELb0ELb0ELb0ELb0ELb1ELb1ELb1ELb1ELb0EEENS1_21CollectiveEpilogueFwdINS6_IJSA_SC_SB_EEES9_SE_SG_Li256ELb0ELb1ELb1ELb0EEENS1_19SingleTileSchedulerILb0ELb1ELb1ELi128EEEEEEEEEvNT_6ParamsE,"",@"SHT_CUDA_INFO"
	.sectionflags	@""
	.align	4


	//----- nvinfo : EIATTR_CUDA_API_VERSION
	.align		4
        /*0000*/ 	.byte	0x04, 0x37
        /*0002*/ 	.short	(.L_253 - .L_252)
.L_252:
        /*0004*/ 	.word	0x00000082


	//----- nvinfo : EIATTR_KPARAM_INFO
	.align		4
.L_253:
        /*0008*/ 	.byte	0x04, 0x17
        /*000a*/ 	.short	(.L_255 - .L_254)
.L_254:
        /*000c*/ 	.word	0x00000000
        /*0010*/ 	.short	0x0000
        /*0012*/ 	.short	0x0070
        /*0014*/ 	.byte	0x00, 0xf0, 0x01, 0x28


	//----- nvinfo : EIATTR_SPARSE_MMA_MASK
	.align		4
.L_255:
        /*0018*/ 	.byte	0x03, 0x50
        /*001a*/ 	.short	0x0000


	//----- nvinfo : EIATTR_MAXREG_COUNT
	.align		4
        /*001c*/ 	.byte	0x03, 0x1b
        /*001e*/ 	.short	0x00a8


	//----- nvinfo : EIATTR_NUM_BARRIERS
	.align		4
        /*0020*/ 	.byte	0x02, 0x4c
        /*0022*/ 	.byte	0x09
	.zero		1


	//----- nvinfo : EIATTR_EXTERNS
	.align		4
        /*0024*/ 	.byte	0x04, 0x0f
        /*0026*/ 	.short	(.L_257 - .L_256)


	//   ....[0]....
	.align		4
.L_256:
        /*0028*/ 	.word	index@(__assertfail)


	//----- nvinfo : EIATTR_ANNOTATIONS
	.align		4
.L_257:
        /*002c*/ 	.byte	0x04, 0x55
        /*002e*/ 	.short	(.L_259 - .L_258)


	//   ....[0]....
.L_258:
        /* <DEDUP_REMOVED lines=12> */


	//----- nvinfo : EIATTR_MERCURY_ISA_VERSION
	.align		4
.L_259:
        /*00e0*/ 	.byte	0x03, 0x5f
        /*00e2*/ 	.short	0x0101


	//----- nvinfo : EIATTR_INT_WARP_WIDE_INSTR_OFFSETS
	.align		4
        /*00e4*/ 	.byte	0x04, 0x31
        /*00e6*/ 	.short	(.L_261 - .L_260)


	//   ....[0]....
.L_260:
        /*00e8*/ 	.word	0x00000120


	//   ....[1]....
        /*00ec*/ 	.word	0x00000160


	//   ....[2]....
        /*00f0*/ 	.word	0x00000220


	//----- nvinfo : EIATTR_COOP_GROUP_MASK_REGIDS
	.align		4
.L_261:
        /*00f4*/ 	.byte	0x04, 0x29
        /*00f6*/ 	.short	(.L_263 - .L_262)


	//   ....[0]....
.L_262:
        /*00f8*/ 	.word	0xffffffff


	//   ....[1]....
        /*00fc*/ 	.word	0xffffffff


	//   ....[2]....
        /*0100*/ 	.word	0xffffffff


	//   ....[3]....
        /*0104*/ 	.word	0xffffffff


	//   ....[4]....
        /*0108*/ 	.word	0xffffffff


	//   ....[5]....
        /*010c*/ 	.word	0xffffffff


	//   ....[6]....
        /*0110*/ 	.word	0xffffffff


	//   ....[7]....
        /*0114*/ 	.word	0xffffffff


	//   ....[8]....
        /*0118*/ 	.word	0xffffffff


	//   ....[9]....
        /*011c*/ 	.word	0xffffffff


	//   ....[10]....
        /*0120*/ 	.word	0xffffffff


	//   ....[11]....
        /*0124*/ 	.word	0xffffffff


	//   ....[12]....
        /*0128*/ 	.word	0xffffffff


	//   ....[13]....
        /*012c*/ 	.word	0xffffffff


	//   ....[14]....
        /*0130*/ 	.word	0xffffffff


	//   ....[15]....
        /*0134*/ 	.word	0xffffffff


	//   ....[16]....
        /*0138*/ 	.word	0xffffffff


	//   ....[17]....
        /*013c*/ 	.word	0xffffffff


	//   ....[18]....
        /*0140*/ 	.word	0xffffffff


	//   ....[19]....
        /*0144*/ 	.word	0xffffffff


	//   ....[20]....
        /*0148*/ 	.word	0xffffffff


	//   ....[21]....
        /*014c*/ 	.word	0xffffffff


	//   ....[22]....
        /*0150*/ 	.word	0xffffffff


	//   ....[23]....
        /*0154*/ 	.word	0xffffffff


	//   ....[24]....
        /*0158*/ 	.word	0xffffffff


	//   ....[25]....
        /*015c*/ 	.word	0xffffffff


	//   ....[26]....
        /*0160*/ 	.word	0xffffffff


	//   ....[27]....
        /*0164*/ 	.word	0xffffffff


	//   ....[28]....
        /*0168*/ 	.word	0xffffffff


	//   ....[29]....
        /*016c*/ 	.word	0xffffffff


	//   ....[30]....
        /*0170*/ 	.word	0xffffffff


	//   ....[31]....
        /*0174*/ 	.word	0xffffffff


	//   ....[32]....
        /*0178*/ 	.word	0xffffffff


	//   ....[33]....
        /*017c*/ 	.word	0xffffffff


	//   ....[34]....
        /*0180*/ 	.word	0xffffffff


	//   ....[35]....
        /*0184*/ 	.word	0xffffffff


	//   ....[36]....
        /*0188*/ 	.word	0xffffffff


	//   ....[37]....
        /*018c*/ 	.word	0xffffffff


	//   ....[38]....
        /*0190*/ 	.word	0xffffffff


	//   ....[39]....
        /*0194*/ 	.word	0xffffffff


	//   ....[40]....
        /*0198*/ 	.word	0xffffffff


	//   ....[41]....
        /*019c*/ 	.word	0xffffffff


	//   ....[42]....
        /*01a0*/ 	.word	0xffffffff


	//   ....[43]....
        /*01a4*/ 	.word	0xffffffff


	//   ....[44]....
        /*01a8*/ 	.word	0xffffffff


	//   ....[45]....
        /*01ac*/ 	.word	0xffffffff


	//   ....[46]....
        /*01b0*/ 	.word	0xffffffff


	//   ....[47]....
        /*01b4*/ 	.word	0xffffffff


	//   ....[48]....
        /*01b8*/ 	.word	0xffffffff


	//   ....[49]....
        /*01bc*/ 	.word	0xffffffff


	//   ....[50]....
        /*01c0*/ 	.word	0xffffffff


	//   ....[51]....
        /*01c4*/ 	.word	0xffffffff


	//   ....[52]....
        /*01c8*/ 	.word	0xffffffff


	//   ....[53]....
        /*01cc*/ 	.word	0xffffffff


	//   ....[54]....
        /*01d0*/ 	.word	0xffffffff


	//   ....[55]....
        /*01d4*/ 	.word	0x0500000f


	//   ....[56]....
        /*01d8*/ 	.word	0x0500000f


	//   ....[57]....
        /*01dc*/ 	.word	0x0500000f


	//   ....[58]....
        /*01e0*/ 	.word	0x0500000f


	//   ....[59]....
        /*01e4*/ 	.word	0x0500000f


	//   ....[60]....
        /*01e8*/ 	.word	0x0500000f


	//   ....[61]....
        /*01ec*/ 	.word	0x0500000f


	//   ....[62]....
        /*01f0*/ 	.word	0x0500000f


	//   ....[63]....
        /*01f4*/ 	.word	0x0500000f


	//   ....[64]....
        /*01f8*/ 	.word	0x0500000f


	//   ....[65]....
        /*01fc*/ 	.word	0x0500000f


	//   ....[66]....
        /*0200*/ 	.word	0x0500000f


	//   ....[67]....
        /*0204*/ 	.word	0x0500000f


	//   ....[68]....
        /*0208*/ 	.word	0x0500000f


	//   ....[69]....
        /*020c*/ 	.word	0x0500000f


	//   ....[70]....
        /*0210*/ 	.word	0x0500000f


	//   ....[71]....
        /*0214*/ 	.word	0x0500000f


	//   ....[72]....
        /*0218*/ 	.word	0x0500000f


	//----- nvinfo : EIATTR_COOP_GROUP_INSTR_OFFSETS
	.align		4
.L_263:
        /*021c*/ 	.byte	0x04, 0x28
        /*021e*/ 	.short	(.L_265 - .L_264)


	//   ....[0]....
.L_264:
        /*0220*/ 	.word	0x00000060


	//   ....[1]....
        /*0224*/ 	.word	0x00000130


	//   ....[2]....
        /*0228*/ 	.word	0x00000230


	//   ....[3]....
        /*022c*/ 	.word	0x000003a0


	//   ....[4]....
        /*0230*/ 	.word	0x00000500


	//   ....[5]....
        /*0234*/ 	.word	0x00000620


	//   ....[6]....
        /*0238*/ 	.word	0x00000780


	//   ....[7]....
        /*023c*/ 	.word	0x00001350


	//   ....[8]....
        /*0240*/ 	.word	0x00001e70


	//   ....[9]....
        /*0244*/ 	.word	0x00001eb0


	//   ....[10]....
        /*0248*/ 	.word	0x00003f50


	//   ....[11]....
        /*024c*/ 	.word	0x00004030


	//   ....[12]....
        /*0250*/ 	.word	0x00004330


	//   ....[13]....
        /*0254*/ 	.word	0x000044b0


	//   ....[14]....
        /*0258*/ 	.word	0x00007b70


	//   ....[15]....
        /*025c*/ 	.word	0x00007bd0


	//   ....[16]....
        /*0260*/ 	.word	0x000080e0


	//   ....[17]....
        /*0264*/ 	.word	0x000081f0


	//   ....[18]....
        /*0268*/ 	.word	0x00008640


	//   ....[19]....
        /*026c*/ 	.word	0x00008740


	//   ....[20]....
        /*0270*/ 	.word	0x0000bce0


	//   ....[21]....
        /*0274*/ 	.word	0x0000bd10


	//   ....[22]....
        /*0278*/ 	.word	0x0000bfc0


	//   ....[23]....
        /*027c*/ 	.word	0x0000c220


	//   ....[24]....
        /*0280*/ 	.word	0x0000d2d0


	//   ....[25]....
        /*0284*/ 	.word	0x0000d300


	//   ....[26]....
        /*0288*/ 	.word	0x0000d390


	//   ....[27]....
        /*028c*/ 	.word	0x0000d3b0


	//   ....[28]....
        /*0290*/ 	.word	0x0000e5e0


	//   ....[29]....
        /*0294*/ 	.word	0x0000e640


	//   ....[30]....
        /*0298*/ 	.word	0x0000e680


	//   ....[31]....
        /*029c*/ 	.word	0x0000e6c0


	//   ....[32]....
        /*02a0*/ 	.word	0x0000e700


	//   ....[33]....
        /*02a4*/ 	.word	0x0000e710


	//   ....[34]....
        /*02a8*/ 	.word	0x0000f370


	//   ....[35]....
        /*02ac*/ 	.word	0x0000f380


	//   ....[36]....
        /*02b0*/ 	.word	0x000103b0


	//   ....[37]....
        /*02b4*/ 	.word	0x00010ed0


	//   ....[38]....
        /*02b8*/ 	.word	0x00011920


	//   ....[39]....
        /*02bc*/ 	.word	0x00011960


	//   ....[40]....
        /*02c0*/ 	.word	0x00011990


	//   ....[41]....
        /*02c4*/ 	.word	0x000119b0


	//   ....[42]....
        /*02c8*/ 	.word	0x00011a60


	//   ....[43]....
        /*02cc*/ 	.word	0x00011a80


	//   ....[44]....
        /*02d0*/ 	.word	0x00011b00


	//   ....[45]....
        /*02d4*/ 	.word	0x00011b20


	//   ....[46]....
        /*02d8*/ 	.word	0x00011ba0


	//   ....[47]....
        /*02dc*/ 	.word	0x00011bc0


	//   ....[48]....
        /*02e0*/ 	.word	0x00011c40


	//   ....[49]....
        /*02e4*/ 	.word	0x00011c60


	//   ....[50]....
        /*02e8*/ 	.word	0x00011ce0


	//   ....[51]....
        /*02ec*/ 	.word	0x00011d00


	//   ....[52]....
        /*02f0*/ 	.word	0x00011d80


	//   ....[53]....
        /*02f4*/ 	.word	0x00011d90


	//   ....[54]....
        /*02f8*/ 	.word	0x000149e0


	//   ....[55]....
        /*02fc*/ 	.word	0x00014f70


	//   ....[56]....
        /*0300*/ 	.word	0x000150f0


	//   ....[57]....
        /*0304*/ 	.word	0x00015140


	//   ....[58]....
        /*0308*/ 	.word	0x000152b0


	//   ....[59]....
        /*030c*/ 	.word	0x00015320


	//   ....[60]....
        /*0310*/ 	.word	0x00015420


	//   ....[61]....
        /*0314*/ 	.word	0x00015490


	//   ....[62]....
        /*0318*/ 	.word	0x00015590


	//   ....[63]....
        /*031c*/ 	.word	0x00015600


	//   ....[64]....
        /*0320*/ 	.word	0x00015700


	//   ....[65]....
        /*0324*/ 	.word	0x00015770


	//   ....[66]....
        /*0328*/ 	.word	0x00015870


	//   ....[67]....
        /*032c*/ 	.word	0x000158e0


	//   ....[68]....
        /*0330*/ 	.word	0x000159e0


	//   ....[69]....
        /*0334*/ 	.word	0x00015a40


	//   ....[70]....
        /*0338*/ 	.word	0x00015b30


	//   ....[71]....
        /*033c*/ 	.word	0x00015b80


	//   ....[72]....
        /*0340*/ 	.word	0x00015f80


	//----- nvinfo : EIATTR_REG_RECONFIG
	.align		4
.L_265:
        /*0344*/ 	.byte	0x01, 0x54
	.zero		2


	//----- nvinfo : EIATTR_SYSCALL_OFFSETS
	.align		4
        /*0348*/ 	.byte	0x04, 0x46
        /*034a*/ 	.short	(.L_267 - .L_266)


	//   ....[0]....
.L_266:
        /*034c*/ 	.word	0x00001520


	//   ....[1]....
        /*0350*/ 	.word	0x00010b50


	//   ....[2]....
        /*0354*/ 	.word	0x00010c90


	//   ....[3]....
        /*0358*/ 	.word	0x00010d80


	//   ....[4]....
        /*035c*/ 	.word	0x00011540


	//----- nvinfo : EIATTR_MBARRIER_INSTR_OFFSETS
	.align		4
.L_267:
        /*0360*/ 	.byte	0x04, 0x39
        /*0362*/ 	.short	(.L_269 - .L_268)


	//   ....[0]....
.L_268:
        /*0364*/ 	.word	0x00000250
        /*0368*/ 	.word	0x000000ff
        /*036c*/ 	.word	0x00038800
        /*0370*/ 	.short	0x0100
        /*0372*/ 	.byte	0x08
	.zero		1


	//   ....[1]....
        /*0374*/ 	.word	0x00000260
        /*0378*/ 	.word	0x000000ff
        /*037c*/ 	.word	0x00038820
        /*0380*/ 	.short	0x0100
        /*0382*/ 	.byte	0x08
	.zero		1


	//   ....[2]....
        /*0384*/ 	.word	0x00000350
        /*0388*/ 	.word	0x000000ff
        /*038c*/ 	.word	0x00038830
        /*0390*/ 	.short	0x0100
        /*0392*/ 	.byte	0x08
	.zero		1


	//   ....[3]....
        /*0394*/ 	.word	0x00000360
        /*0398*/ 	.word	0x000000ff
        /*039c*/ 	.word	0x00038840
        /*03a0*/ 	.short	0x0100
        /*03a2*/ 	.byte	0x08
	.zero		1


	//   ....[4]....
        /*03a4*/ 	.word	0x00000370
        /*03a8*/ 	.word	0x000000ff
        /*03ac*/ 	.word	0x00038838
        /*03b0*/ 	.short	0x0100
        /*03b2*/ 	.byte	0x08
	.zero		1


	//   ....[5]....
        /*03b4*/ 	.word	0x00000380
        /*03b8*/ 	.word	0x000000ff
        /*03bc*/ 	.word	0x00038848
        /*03c0*/ 	.short	0x0100
        /*03c2*/ 	.byte	0x08
	.zero		1


	//   ....[6]....
        /*03c4*/ 	.word	0x000004b0
        /*03c8*/ 	.word	0x000000ff
        /*03cc*/ 	.word	0x00038850
        /*03d0*/ 	.short	0x0100
        /*03d2*/ 	.byte	0x08
	.zero		1


	//   ....[7]....
        /*03d4*/ 	.word	0x000004c0
        /*03d8*/ 	.word	0x000000ff
        /*03dc*/ 	.word	0x00038860
        /*03e0*/ 	.short	0x0100
        /*03e2*/ 	.byte	0x08
	.zero		1


	//   ....[8]....
        /*03e4*/ 	.word	0x000004d0
        /*03e8*/ 	.word	0x000000ff
        /*03ec*/ 	.word	0x00038858
        /*03f0*/ 	.short	0x0100
        /*03f2*/ 	.byte	0x08
	.zero		1


	//   ....[9]....
        /*03f4*/ 	.word	0x000004e0
        /*03f8*/ 	.word	0x000000ff
        /*03fc*/ 	.word	0x00038868
        /*0400*/ 	.short	0x0100
        /*0402*/ 	.byte	0x08
	.zero		1


	//   ....[10]....
        /*0404*/ 	.word	0x000005d0
        /*0408*/ 	.word	0x000000ff
        /*040c*/ 	.word	0x00038870
        /*0410*/ 	.short	0x0100
        /*0412*/ 	.byte	0x06
	.zero		1


	//   ....[11]....
        /*0414*/ 	.word	0x000005e0
        /*0418*/ 	.word	0x000000ff
        /*041c*/ 	.word	0x00038880
        /*0420*/ 	.short	0x0100
        /*0422*/ 	.byte	0x06
	.zero		1


	//   ....[12]....
        /*0424*/ 	.word	0x000005f0
        /*0428*/ 	.word	0x000000ff
        /*042c*/ 	.word	0x00038878
        /*0430*/ 	.short	0x0100
        /*0432*/ 	.byte	0x06
	.zero		1


	//   ....[13]....
        /*0434*/ 	.word	0x00000600
        /*0438*/ 	.word	0x000000ff
        /*043c*/ 	.word	0x00038888
        /*0440*/ 	.short	0x0100
        /*0442*/ 	.byte	0x06
	.zero		1


	//   ....[14]....
        /*0444*/ 	.word	0x00000730
        /*0448*/ 	.word	0x000000ff
        /*044c*/ 	.word	0x00038890
        /*0450*/ 	.short	0x0100
        /*0452*/ 	.byte	0x08
	.zero		1


	//   ....[15]....
        /*0454*/ 	.word	0x00000740
        /*0458*/ 	.word	0x000000ff
        /*045c*/ 	.word	0x000388a0
        /*0460*/ 	.short	0x0100
        /*0462*/ 	.byte	0x08
	.zero		1


	//   ....[16]....
        /*0464*/ 	.word	0x00000750
        /*0468*/ 	.word	0x000000ff
        /*046c*/ 	.word	0x00038898
        /*0470*/ 	.short	0x0100
        /*0472*/ 	.byte	0x08
	.zero		1


	//   ....[17]....
        /*0474*/ 	.word	0x00000760
        /*0478*/ 	.word	0x000000ff
        /*047c*/ 	.word	0x000388a8
        /*0480*/ 	.short	0x0100
        /*0482*/ 	.byte	0x08
	.zero		1


	//   ....[18]....
        /*0484*/ 	.word	0x00000890
        /*0488*/ 	.word	0x000000ff
        /*048c*/ 	.word	0x000388b0
        /*0490*/ 	.short	0x0100
        /*0492*/ 	.byte	0x08
	.zero		1


	//   ....[19]....
        /*0494*/ 	.word	0x000008a0
        /*0498*/ 	.word	0x000000ff
        /*049c*/ 	.word	0x000388c0
        /*04a0*/ 	.short	0x0100
        /*04a2*/ 	.byte	0x08
	.zero		1


	//   ....[20]....
        /*04a4*/ 	.word	0x000008b0
        /*04a8*/ 	.word	0x000000ff
        /*04ac*/ 	.word	0x000388b8
        /*04b0*/ 	.short	0x0100
        /*04b2*/ 	.byte	0x08
	.zero		1


	//   ....[21]....
        /*04b4*/ 	.word	0x000008c0
        /*04b8*/ 	.word	0x000000ff
        /*04bc*/ 	.word	0x000388c8
        /*04c0*/ 	.short	0x0100
        /*04c2*/ 	.byte	0x08
	.zero		1


	//   ....[22]....
        /*04c4*/ 	.word	0x00001560
        /*04c8*/ 	.word	0x000000ff
        /*04cc*/ 	.word	0x00038800
        /*04d0*/ 	.short	0x010a
        /*04d2*/ 	.byte	0x04
	.zero		1


	//   ....[23]....
        /*04d4*/ 	.word	0x000015d0
        /*04d8*/ 	.word	0x000000ff
        /*04dc*/ 	.word	0x00038830
        /*04e0*/ 	.short	0x010a
        /*04e2*/ 	.byte	0x04
	.zero		1


	//   ....[24]....
        /*04e4*/ 	.word	0x00001670
        /*04e8*/ 	.word	0x000000ff
        /*04ec*/ 	.word	0x00038830
        /*04f0*/ 	.short	0x010a
        /*04f2*/ 	.byte	0x04
	.zero		1


	//   ....[25]....
        /*04f4*/ 	.word	0x00004870
        /*04f8*/ 	.word	0x00000000
        /*04fc*/ 	.word	0x00000000
        /*0500*/ 	.short	0x0101
        /*0502*/ 	.byte	0x3f
	.zero		1


	//   ....[26]....
        /*0504*/ 	.word	0x00005080
        /*0508*/ 	.word	0x000000ff
        /*050c*/ 	.word	0x00038830
        /*0510*/ 	.short	0x010a
        /*0512*/ 	.byte	0x06
	.zero		1


	//   ....[27]....
        /*0514*/ 	.word	0x000050d0
        /*0518*/ 	.word	0x000000ff
        /*051c*/ 	.word	0x00038830
        /*0520*/ 	.short	0x010a
        /*0522*/ 	.byte	0x06
	.zero		1


	//   ....[28]....
        /*0524*/ 	.word	0x000079c0
        /*0528*/ 	.word	0x000000ff
        /*052c*/ 	.word	0x00038850
        /*0530*/ 	.short	0x010a
        /*0532*/ 	.byte	0x07
	.zero		1


	//   ....[29]....
        /*0534*/ 	.word	0x00007a00
        /*0538*/ 	.word	0x000000ff
        /*053c*/ 	.word	0x00038850
        /*0540*/ 	.short	0x010a
        /*0542*/ 	.byte	0x07
	.zero		1


	//   ....[30]....
        /*0544*/ 	.word	0x00008b00
        /*0548*/ 	.word	0x00000014
        /*054c*/ 	.word	0x00000000
        /*0550*/ 	.short	0x0101
        /*0552*/ 	.byte	0x3f
	.zero		1


	//   ....[31]....
        /*0554*/ 	.word	0x00008b30
        /*0558*/ 	.word	0x000000a8
        /*055c*/ 	.word	0x00000000
        /*0560*/ 	.short	0x0101
        /*0562*/ 	.byte	0x3f
	.zero		1


	//   ....[32]....
        /*0564*/ 	.word	0x000090f0
        /*0568*/ 	.word	0x000000ff
        /*056c*/ 	.word	0x00038830
        /*0570*/ 	.short	0x010a
        /*0572*/ 	.byte	0x3c
	.zero		1


	//   ....[33]....
        /*0574*/ 	.word	0x00009130
        /*0578*/ 	.word	0x000000ff
        /*057c*/ 	.word	0x00038830
        /*0580*/ 	.short	0x010a
        /*0582*/ 	.byte	0x3c
	.zero		1


	//   ....[34]....
        /*0584*/ 	.word	0x0000ba30
        /*0588*/ 	.word	0x000000ff
        /*058c*/ 	.word	0x00038850
        /*0590*/ 	.short	0x010a
        /*0592*/ 	.byte	0x0b
	.zero		1


	//   ....[35]....
        /*0594*/ 	.word	0x0000ba70
        /*0598*/ 	.word	0x000000ff
        /*059c*/ 	.word	0x00038850
        /*05a0*/ 	.short	0x010a
        /*05a2*/ 	.byte	0x0b
	.zero		1


	//   ....[36]....
        /*05a4*/ 	.word	0x0000c680
        /*05a8*/ 	.word	0x0000009d
        /*05ac*/ 	.word	0x00000000
        /*05b0*/ 	.short	0x0101
        /*05b2*/ 	.byte	0x3f
	.zero		1


	//   ....[37]....
        /*05b4*/ 	.word	0x0000c760
        /*05b8*/ 	.word	0x000000ab
        /*05bc*/ 	.word	0x00000000
        /*05c0*/ 	.short	0x0101
        /*05c2*/ 	.byte	0x3f
	.zero		1


	//   ....[38]....
        /*05c4*/ 	.word	0x0000d240
        /*05c8*/ 	.word	0x000000ff
        /*05cc*/ 	.word	0x00038850
        /*05d0*/ 	.short	0x010a
        /*05d2*/ 	.byte	0x05
	.zero		1


	//   ....[39]....
        /*05d4*/ 	.word	0x0000d280
        /*05d8*/ 	.word	0x000000ff
        /*05dc*/ 	.word	0x00038850
        /*05e0*/ 	.short	0x010a
        /*05e2*/ 	.byte	0x05
	.zero		1


	//   ....[40]....
        /*05e4*/ 	.word	0x0000d690
        /*05e8*/ 	.word	0x00000009
        /*05ec*/ 	.word	0x00000000
        /*05f0*/ 	.short	0x0101
        /*05f2*/ 	.byte	0x3f
	.zero		1


	//   ....[41]....
        /*05f4*/ 	.word	0x0000e720
        /*05f8*/ 	.word	0x000000ff
        /*05fc*/ 	.word	0x00000000
        /*0600*/ 	.short	0x0101
        /*0602*/ 	.byte	0x04
	.zero		1


	//   ....[42]....
        /*0604*/ 	.word	0x000110f0
        /*0608*/ 	.word	0x000000ff
        /*060c*/ 	.word	0x00038840
        /*0610*/ 	.short	0x010a
        /*0612*/ 	.byte	0x26
	.zero		1


	//   ....[43]....
        /*0614*/ 	.word	0x00011f10
        /*0618*/ 	.word	0x000000ff
        /*061c*/ 	.word	0x00038800
        /*0620*/ 	.short	0x0107
        /*0622*/ 	.byte	0x26
	.zero		1


	//   ....[44]....
        /*0624*/ 	.word	0x00011f80
        /*0628*/ 	.word	0x000000ff
        /*062c*/ 	.word	0x00038800
        /*0630*/ 	.short	0x0101
        /*0632*/ 	.byte	0x26
	.zero		1


	//   ....[45]....
        /*0634*/ 	.word	0x00011fa0
        /*0638*/ 	.word	0x000000ff
        /*063c*/ 	.word	0x00038820
        /*0640*/ 	.short	0x010a
        /*0642*/ 	.byte	0x26
	.zero		1


	//   ....[46]....
        /*0644*/ 	.word	0x00012390
        /*0648*/ 	.word	0x000000ff
        /*064c*/ 	.word	0x00038848
        /*0650*/ 	.short	0x010a
        /*0652*/ 	.byte	0x26
	.zero		1


	//   ....[47]....
        /*0654*/ 	.word	0x00012830
        /*0658*/ 	.word	0x000000ff
        /*065c*/ 	.word	0x00038860
        /*0660*/ 	.short	0x010a
        /*0662*/ 	.byte	0x26
	.zero		1


	//   ....[48]....
        /*0664*/ 	.word	0x00012ee0
        /*0668*/ 	.word	0x000000ff
        /*066c*/ 	.word	0x00038840
        /*0670*/ 	.short	0x010a
        /*0672*/ 	.byte	0x26
	.zero		1


	//   ....[49]....
        /*0674*/ 	.word	0x00013380
        /*0678*/ 	.word	0x000000ff
        /*067c*/ 	.word	0x00038868
        /*0680*/ 	.short	0x010a
        /*0682*/ 	.byte	0x26
	.zero		1


	//   ....[50]....
        /*0684*/ 	.word	0x00013a80
        /*0688*/ 	.word	0x000000ff
        /*068c*/ 	.word	0x00038848
        /*0690*/ 	.short	0x010a
        /*0692*/ 	.byte	0x26
	.zero		1


	//   ....[51]....
        /*0694*/ 	.word	0x00013f00
        /*0698*/ 	.word	0x000000ff
        /*069c*/ 	.word	0x00038860
        /*06a0*/ 	.short	0x010a
        /*06a2*/ 	.byte	0x26
	.zero		1


	//   ....[52]....
        /*06a4*/ 	.word	0x00014440
        /*06a8*/ 	.word	0x00000003
        /*06ac*/ 	.word	0x00038860
        /*06b0*/ 	.short	0x010a
        /*06b2*/ 	.byte	0x3f
	.zero		1


	//   ....[53]....
        /*06b4*/ 	.word	0x00014970
        /*06b8*/ 	.word	0x00000002
        /*06bc*/ 	.word	0x00038820
        /*06c0*/ 	.short	0x010a
        /*06c2*/ 	.byte	0x3f
	.zero		1


	//   ....[54]....
        /*06c4*/ 	.word	0x00014af0
        /*06c8*/ 	.word	0x00000006
        /*06cc*/ 	.word	0x00000000
        /*06d0*/ 	.short	0x010a
        /*06d2*/ 	.byte	0x3f
	.zero		1


	//   ....[55]....
        /*06d4*/ 	.word	0x00014b60
        /*06d8*/ 	.word	0x00000003
        /*06dc*/ 	.word	0x00000000
        /*06e0*/ 	.short	0x010a
        /*06e2*/ 	.byte	0x3f
	.zero		1


	//   ....[56]....
        /*06e4*/ 	.word	0x00014bc0
        /*06e8*/ 	.word	0x00000000
        /*06ec*/ 	.word	0x00000000
        /*06f0*/ 	.short	0x010a
        /*06f2*/ 	.byte	0x3f
	.zero		1


	//   ....[57]....
        /*06f4*/ 	.word	0x00014bf0
        /*06f8*/ 	.word	0x00000003
        /*06fc*/ 	.word	0x00000000
        /*0700*/ 	.short	0x010a
        /*0702*/ 	.byte	0x3f
	.zero		1


	//   ....[58]....
        /*0704*/ 	.word	0x00014c70
        /*0708*/ 	.word	0x00000003
        /*070c*/ 	.word	0x00038800
        /*0710*/ 	.short	0x010a
        /*0712*/ 	.byte	0x3f
	.zero		1


	//   ....[59]....
        /*0714*/ 	.word	0x00014ce0
        /*0718*/ 	.word	0x00000003
        /*071c*/ 	.word	0x00038830
        /*0720*/ 	.short	0x010a
        /*0722*/ 	.byte	0x3f
	.zero		1


	//   ....[60]....
        /*0724*/ 	.word	0x00014d50
        /*0728*/ 	.word	0x00000006
        /*072c*/ 	.word	0x00038830
        /*0730*/ 	.short	0x010a
        /*0732*/ 	.byte	0x3f
	.zero		1


	//   ....[61]....
        /*0734*/ 	.word	0x00014db0
        /*0738*/ 	.word	0x00000003
        /*073c*/ 	.word	0x00038850
        /*0740*/ 	.short	0x010a
        /*0742*/ 	.byte	0x3f
	.zero		1


	//   ....[62]....
        /*0744*/ 	.word	0x00014e10
        /*0748*/ 	.word	0x00000006
        /*074c*/ 	.word	0x00038830
        /*0750*/ 	.short	0x010a
        /*0752*/ 	.byte	0x3f
	.zero		1


	//   ....[63]....
        /*0754*/ 	.word	0x00014e70
        /*0758*/ 	.word	0x00000003
        /*075c*/ 	.word	0x00038850
        /*0760*/ 	.short	0x010a
        /*0762*/ 	.byte	0x3f
	.zero		1


	//   ....[64]....
        /*0764*/ 	.word	0x00014ed0
        /*0768*/ 	.word	0x00000005
        /*076c*/ 	.word	0x00038850
        /*0770*/ 	.short	0x010a
        /*0772*/ 	.byte	0x3f
	.zero		1


	//   ....[65]....
        /*0774*/ 	.word	0x00015030
        /*0778*/ 	.word	0x00000003
        /*077c*/ 	.word	0x00038840
        /*0780*/ 	.short	0x010a
        /*0782*/ 	.byte	0x3f
	.zero		1


	//   ....[66]....
        /*0784*/ 	.word	0x00015bc0
        /*0788*/ 	.word	0x00000003
        /*078c*/ 	.word	0x00038820
        /*0790*/ 	.short	0x010a
        /*0792*/ 	.byte	0x3f
	.zero		1


	//   ....[67]....
        /*0794*/ 	.word	0x00015c20
        /*0798*/ 	.word	0x00000003
        /*079c*/ 	.word	0x00038848
        /*07a0*/ 	.short	0x010a
        /*07a2*/ 	.byte	0x3f
	.zero		1


	//   ....[68]....
        /*07a4*/ 	.word	0x00015c80
        /*07a8*/ 	.word	0x00000003
        /*07ac*/ 	.word	0x00038860
        /*07b0*/ 	.short	0x010a
        /*07b2*/ 	.byte	0x3f
	.zero		1


	//   ....[69]....
        /*07b4*/ 	.word	0x00015ce0
        /*07b8*/ 	.word	0x00000003
        /*07bc*/ 	.word	0x00038840
        /*07c0*/ 	.short	0x010a
        /*07c2*/ 	.byte	0x3f
	.zero		1


	//   ....[70]....
        /*07c4*/ 	.word	0x00015d40
        /*07c8*/ 	.word	0x00000003
        /*07cc*/ 	.word	0x00038868
        /*07d0*/ 	.short	0x010a
        /*07d2*/ 	.byte	0x3f
	.zero		1


	//   ....[71]....
        /*07d4*/ 	.word	0x00015da0
        /*07d8*/ 	.word	0x00000003
        /*07dc*/ 	.word	0x00038848
        /*07e0*/ 	.short	0x010a
        /*07e2*/ 	.byte	0x3f
	.zero		1


	//   ....[72]....
        /*07e4*/ 	.word	0x00015e00
        /*07e8*/ 	.word	0x00000003
        /*07ec*/ 	.word	0x00038860
        /*07f0*/ 	.short	0x010a
        /*07f2*/ 	.byte	0x3f
	.zero		1


	//   ....[73]....
        /*07f4*/ 	.word	0x00015e50
        /*07f8*/ 	.word	0x00000003
        /*07fc*/ 	.word	0x00038860
        /*0800*/ 	.short	0x010a
        /*0802*/ 	.byte	0x3f
	.zero		1


	//   ....[74]....
        /*0804*/ 	.word	0x00015ea0
        /*0808*/ 	.word	0x00000002
        /*080c*/ 	.word	0x00038820
        /*0810*/ 	.short	0x010a
        /*0812*/ 	.byte	0x3f
	.zero		1


	//   ....[75]....
        /*0814*/ 	.word	0x00016040
        /*0818*/ 	.word	0x00000006
        /*081c*/ 	.word	0x00000000
        /*0820*/ 	.short	0x010a
        /*0822*/ 	.byte	0x3f
	.zero		1


	//   ....[76]....
        /*0824*/ 	.word	0x00016090
        /*0828*/ 	.word	0x00000003
        /*082c*/ 	.word	0x00000000
        /*0830*/ 	.short	0x010a
        /*0832*/ 	.byte	0x3f
	.zero		1


	//   ....[77]....
        /*0834*/ 	.word	0x000160e0
        /*0838*/ 	.word	0x00000000
        /*083c*/ 	.word	0x00000000
        /*0840*/ 	.short	0x010a
        /*0842*/ 	.byte	0x3f
	.zero		1


	//----- nvinfo : EIATTR_NUM_MBARRIERS
	.align		4
.L_269:
        /*0844*/ 	.byte	0x03, 0x38
        /*0846*/ 	.short	0x0016


	//----- nvinfo : EIATTR_EXIT_INSTR_OFFSETS
	.align		4
        /*0848*/ 	.byte	0x04, 0x1c
        /*084a*/ 	.short	(.L_271 - .L_270)


	//   ....[0]....
.L_270:
        /*084c*/ 	.word	0x00014c40


	//----- nvinfo : EIATTR_MAX_THREADS
	.align		4
.L_271:
        /*0850*/ 	.byte	0x04, 0x05
        /*0852*/ 	.short	(.L_273 - .L_272)
.L_272:
        /*0854*/ 	.word	0x00000180
        /*0858*/ 	.word	0x00000001
        /*085c*/ 	.word	0x00000001


	//----- nvinfo : EIATTR_CRS_STACK_SIZE
	.align		4
.L_273:
        /*0860*/ 	.byte	0x04, 0x1e
        /*0862*/ 	.short	(.L_275 - .L_274)
.L_274:
        /*0864*/ 	.word	0x00000000


	//----- nvinfo : EIATTR_CBANK_PARAM_SIZE
	.align		4
.L_275:
        /*0868*/ 	.byte	0x03, 0x19
        /*086a*/ 	.short	0x0a70


	//----- nvinfo : EIATTR_PARAM_CBANK
	.align		4
        /*086c*/ 	.byte	0x04, 0x0a
        /*086e*/ 	.short	(.L_277 - .L_276)
	.align		4
.L_276:
        /*0870*/ 	.word	index@(.nv.constant0._ZN7cutlass13device_kernelIN5flash11enable_sm90INS1_16FlashAttnFwdSm90INS1_25CollectiveMainloopFwdSm90ILi2EN4cute5tupleIJNS5_1CILi1EEES8_S8_EEENS6_IJNS7_ILi128EEENS7_ILi80EEENS7_ILi256EEEEEELi256ENS_10bfloat16_tEfNS_4arch4Sm90ELb1ELb0ELb0ELb0ELb0ELb0ELb0ELb1ELb1ELb1ELb1ELb0EEENS1_21CollectiveEpilogueFwdINS6_IJSA_SC_SB_EEES9_SE_SG_Li256ELb0ELb1ELb1ELb0EEENS1_19SingleTileSchedulerILb0ELb1ELb1ELi128EEEEEEEEEvNT_6ParamsE)
        /*0874*/ 	.short	0x0210
        /*0876*/ 	.short	0x0a70


	//----- nvinfo : EIATTR_SW_WAR
	.align		4
.L_277:
        /*0878*/ 	.byte	0x04, 0x36
        /*087a*/ 	.short	(.L_279 - .L_278)
.L_278:
        /*087c*/ 	.word	0x00000008
.L_279:


//--------------------- .nv.info._ZN7cutlass13device_kernelIN5flash11enable_sm90INS1_16FlashAttnFwdSm90INS1_25CollectiveMainloopFwdSm90ILi2EN4cute5tupleIJNS5_1CILi1EEES8_S8_EEENS6_IJNS7_ILi128EEENS7_ILi80EEENS7_ILi256EEEEEELi256ENS_10bfloat16_tEfNS_4arch4Sm90ELb1ELb0ELb0ELb1ELb0ELb0ELb0ELb1ELb1ELb1ELb1ELb0EEENS1_21CollectiveEpilogueFwdINS6_IJSA_SC_SB_EEES9_SE_SG_Li256ELb1ELb1ELb1ELb0EEENS1_36VarlenDynamicPersistentTileSchedulerILi128ELi80ELi256ELi128ELb1ELb1ELb1ELb1ELb1ELb1EEEEEEEEEvNT_6ParamsE --------------------------
	.section	.nv.info._ZN7cutlass13device_kernelIN5flash11enable_sm90INS1_16FlashAttnFwdSm90INS1_25CollectiveMainloopFwdSm90ILi2EN4cute5tupleIJNS5_1CILi1EEES8_S8_EEENS6_IJNS7_ILi128EEENS7_ILi80EEENS7_ILi256EEEEEELi256ENS_10bfloat16_tEfNS_4arch4Sm90ELb1ELb0ELb0ELb1ELb0ELb0ELb0ELb1ELb1ELb1ELb1ELb0EEENS1_21CollectiveEpilogueFwdINS6_IJSA_SC_SB_EEES9_SE_SG_Li256ELb1ELb1ELb1ELb0EEENS1_36VarlenDynamicPersistentTileSchedulerILi128ELi80ELi256ELi128ELb1ELb1ELb1ELb1ELb1ELb1EEEEEEEEEvNT_6ParamsE,"",@"SHT_CUDA_INFO"
	.sectionflags	@""
	.align	4


	//----- nvinfo : EIATTR_CUDA_API_VERSION
	.align		4
        /*0000*/ 	.byte	0x04, 0x37
        /*0002*/ 	.short	(.L_281 - .L_280)
.L_280:
        /*0004*/ 	.word	0x00000082


	//----- nvinfo : EIATTR_KPARAM_INFO
	.align		4
.L_281:
        /*0008*/ 	.byte	0x04, 0x17
        /*000a*/ 	.short	(.L_283 - .L_282)
.L_282:
        /*000c*/ 	.word	0x00000000
        /*0010*/ 	.short	0x0000
        /*0012*/ 	.short	0x0070
        /*0014*/ 	.byte	0x00, 0xf0, 0x01, 0x2a


	//----- nvinfo : EIATTR_SPARSE_MMA_MASK
	.align		4
.L_283:
        /*0018*/ 	.byte	0x03, 0x50
        /*001a*/ 	.short	0x0000


	//----- nvinfo : EIATTR_MAXREG_COUNT
	.align		4
        /*001c*/ 	.byte	0x03, 0x1b
        /*001e*/ 	.short	0x00a8


	//----- nvinfo : EIATTR_NUM_BARRIERS
	.align		4
        /*0020*/ 	.byte	0x02, 0x4c
        /*0022*/ 	.byte	0x09
	.zero		1


	//----- nvinfo : EIATTR_EXTERNS
	.align		4
        /*0024*/ 	.byte	0x04, 0x0f
        /*0026*/ 	.short	(.L_285 - .L_284)


	//   ....[0]....
	.align		4
.L_284:
        /*0028*/ 	.word	index@(__assertfail)


	//----- nvinfo : EIATTR_ANNOTATIONS
	.align		4
.L_285:
        /*002c*/ 	.byte	0x04, 0x55
        /*002e*/ 	.short	(.L_287 - .L_286)


	//   ....[0]....
.L_286:
        /* <DEDUP_REMOVED lines=80> */


	//----- nvinfo : EIATTR_MERCURY_ISA_VERSION
	.align		4
.L_287:
        /*0520*/ 	.byte	0x03, 0x5f
        /*0522*/ 	.short	0x0101


	//----- nvinfo : EIATTR_UNUSED_LOAD_BYTE_OFFSET
	.align		4
        /*0524*/ 	.byte	0x04, 0x44
        /*0526*/ 	.short	(.L_289 - .L_288)


	//   ....[0]....
.L_288:
        /*0528*/ 	.word	0x00000a10
        /*052c*/ 	.word	0x0000fff0


	//   ....[1]....
        /*0530*/ 	.word	0x0000e610
        /*0534*/ 	.word	0x0000fff0


	//----- nvinfo : EIATTR_INT_WARP_WIDE_INSTR_OFFSETS
	.align		4
.L_289:
        /*0538*/ 	.byte	0x04, 0x31
        /*053a*/ 	.short	(.L_291 - .L_290)


	//   ....[0]....
.L_290:
        /*053c*/ 	.word	0x00000130


	//   ....[1]....
        /*0540*/ 	.word	0x00000170


	//   ....[2]....
        /*0544*/ 	.word	0x000001e0


	//   ....[3]....
        /*0548*/ 	.word	0x00014e20


	//   ....[4]....
        /*054c*/ 	.word	0x00014ec0


	//   ....[5]....
        /*0550*/ 	.word	0x00019310


	//   ....[6]....
        /*0554*/ 	.word	0x00019380


	//----- nvinfo : EIATTR_COOP_GROUP_MASK_REGIDS
	.align		4
.L_291:
        /*0558*/ 	.byte	0x04, 0x29
        /*055a*/ 	.short	(.L_293 - .L_292)


	//   ....[0]....
.L_292:
        /*055c*/ 	.word	0xffffffff


	//   ....[1]....
        /*0560*/ 	.word	0xffffffff


	//   ....[2]....
        /*0564*/ 	.word	0xffffffff


	//   ....[3]....
        /*0568*/ 	.word	0xffffffff


	//   ....[4]....
        /*056c*/ 	.word	0xffffffff


	//   ....[5]....
        /*0570*/ 	.word	0xffffffff


	//   ....[6]....
        /*0574*/ 	.word	0xffffffff


	//   ....[7]....
        /*0578*/ 	.word	0xffffffff


	//   ....[8]....
        /*057c*/ 	.word	0xffffffff


	//   ....[9]....
        /*0580*/ 	.word	0xffffffff


	//   ....[10]....
        /*0584*/ 	.word	0xffffffff


	//   ....[11]....
        /*0588*/ 	.word	0xffffffff


	//   ....[12]....
        /*058c*/ 	.word	0xffffffff


	//   ....[13]....
        /*0590*/ 	.word	0xffffffff


	//   ....[14]....
        /*0594*/ 	.word	0xffffffff


	//   ....[15]....
        /*0598*/ 	.word	0xffffffff


	//   ....[16]....
        /*059c*/ 	.word	0xffffffff


	//   ....[17]....
        /*05a0*/ 	.word	0xffffffff


	//   ....[18]....
        /*05a4*/ 	.word	0xffffffff


	//   ....[19]....
        /*05a8*/ 	.word	0xffffffff


	//   ....[20]....
        /*05ac*/ 	.word	0xffffffff


	//   ....[21]....
        /*05b0*/ 	.word	0xffffffff


	//   ....[22]....
        /*05b4*/ 	.word	0xffffffff


	//   ....[23]....
        /*05b8*/ 	.word	0xffffffff


	//   ....[24]....
        /*05bc*/ 	.word	0xffffffff


	//   ....[25]....
        /*05c0*/ 	.word	0xffffffff


	//   ....[26]....
        /*05c4*/ 	.word	0xffffffff


	//   ....[27]....
        /*05c8*/ 	.word	0xffffffff


	//   ....[28]....
        /*05cc*/ 	.word	0xffffffff


	//   ....[29]....
        /*05d0*/ 	.word	0xffffffff


	//   ....[30]....
        /*05d4*/ 	.word	0xffffffff


	//   ....[31]....
        /*05d8*/ 	.word	0xffffffff


	//   ....[32]....
        /*05dc*/ 	.word	0xffffffff


	//   ....[33]....
        /*05e0*/ 	.word	0xffffffff


	//   ....[34]....
        /*05e4*/ 	.word	0xffffffff


	//   ....[35]....
        /*05e8*/ 	.word	0xffffffff


	//   ....[36]....
        /*05ec*/ 	.word	0xffffffff


	//   ....[37]....
        /*05f0*/ 	.word	0xffffffff


	//   ....[38]....
        /*05f4*/ 	.word	0xffffffff


	//   ....[39]....
        /*05f8*/ 	.word	0xffffffff


	//   ....[40]....
        /*05fc*/ 	.word	0xffffffff


	//   ....[41]....
        /*0600*/ 	.word	0xffffffff


	//   ....[42]....
        /*0604*/ 	.word	0xffffffff


	//   ....[43]....
        /*0608*/ 	.word	0xffffffff


	//   ....[44]....
        /*060c*/ 	.word	0xffffffff


	//   ....[45]....
        /*0610*/ 	.word	0xffffffff


	//   ....[46]....
        /*0614*/ 	.word	0xffffffff


	//   ....[47]....
        /*0618*/ 	.word	0xffffffff


	//   ....[48]....
        /*061c*/ 	.word	0xffffffff


	//   ....[49]....
        /*0620*/ 	.word	0xffffffff


	//   ....[50]....
        /*0624*/ 	.word	0xffffffff


	//   ....[51]....
        /*0628*/ 	.word	0xffffffff


	//   ....[52]....
        /*062c*/ 	.word	0xffffffff


	//   ....[53]....
        /*0630*/ 	.word	0xffffffff


	//   ....[54]....
        /*0634*/ 	.word	0xffffffff


	//   ....[55]....
        /*0638*/ 	.word	0xffffffff


	//   ....[56]....
        /*063c*/ 	.word	0xffffffff


	//   ....[57]....
        /*0640*/ 	.word	0xffffffff


	//   ....[58]....
        /*0644*/ 	.word	0xffffffff


	//   ....[59]....
        /*0648*/ 	.word	0xffffffff


	//   ....[60]....
        /*064c*/ 	.word	0xffffffff


	//   ....[61]....
        /*0650*/ 	.word	0xffffffff


	//   ....[62]....
        /*0654*/ 	.word	0xffffffff


	//   ....[63]....
        /*0658*/ 	.word	0xffffffff


	//   ....[64]....
        /*065c*/ 	.word	0xffffffff


	//   ....[65]....
        /*0660*/ 	.word	0xffffffff


	//   ....[66]....
        /*0664*/ 	.word	0xffffffff


	//   ....[67]....
        /*0668*/ 	.word	0xffffffff


	//   ....[68]....
        /*066c*/ 	.word	0xffffffff


	//   ....[69]....
        /*0670*/ 	.word	0xffffffff


	//   ....[70]....
        /*0674*/ 	.word	0xffffffff


	//   ....[71]....
        /*0678*/ 	.word	0xffffffff


	//   ....[72]....
        /*067c*/ 	.word	0xffffffff


	//   ....[73]....
        /*0680*/ 	.word	0xffffffff


	//   ....[74]....
        /*0684*/ 	.word	0xffffffff


	//   ....[75]....
        /*0688*/ 	.word	0xffffffff


	//   ....[76]....
        /*068c*/ 	.word	0xffffffff


	//   ....[77]....
        /*0690*/ 	.word	0xffffffff


	//   ....[78]....
        /*0694*/ 	.word	0xffffffff


	//   ....[79]....
        /*0698*/ 	.word	0xffffffff


	//   ....[80]....
        /*069c*/ 	.word	0xffffffff


	//   ....[81]....
        /*06a0*/ 	.word	0xffffffff


	//   ....[82]....
        /*06a4*/ 	.word	0xffffffff


	//   ....[83]....
        /*06a8*/ 	.word	0xffffffff


	//   ....[84]....
        /*06ac*/ 	.word	0xffffffff


	//   ....[85]....
        /*06b0*/ 	.word	0xffffffff


	//   ....[86]....
        /*06b4*/ 	.word	0xffffffff


	//   ....[87]....
        /*06b8*/ 	.word	0xffffffff


	//   ....[88]....
        /*06bc*/ 	.word	0xffffffff


	//   ....[89]....
        /*06c0*/ 	.word	0xffffffff


	//   ....[90]....
        /*06c4*/ 	.word	0xffffffff


	//   ....[91]....
        /*06c8*/ 	.word	0xffffffff


	//   ....[92]....
        /*06cc*/ 	.word	0xffffffff


	//   ....[93]....
        /*06d0*/ 	.word	0xffffffff


	//   ....[94]....
        /*06d4*/ 	.word	0xffffffff


	//   ....[95]....
        /*06d8*/ 	.word	0xffffffff


	//   ....[96]....
        /*06dc*/ 	.word	0xffffffff


	//   ....[97]....
        /*06e0*/ 	.word	0xffffffff


	//   ....[98]....
        /*06e4*/ 	.word	0xffffffff


	//   ....[99]....
        /*06e8*/ 	.word	0xffffffff


	//   ....[100]....
        /*06ec*/ 	.word	0xffffffff


	//   ....[101]....
        /*06f0*/ 	.word	0xffffffff


	//   ....[102]....
        /*06f4*/ 	.word	0xffffffff


	//   ....[103]....
        /*06f8*/ 	.word	0xffffffff


	//   ....[104]....
        /*06fc*/ 	.word	0xffffffff


	//   ....[105]....
        /*0700*/ 	.word	0x0500000f


	//   ....[106]....
        /*0704*/ 	.word	0x0500000f


	//   ....[107]....
        /*0708*/ 	.word	0x0500000f


	//   ....[108]....
        /*070c*/ 	.word	0x0500000f


	//   ....[109]....
        /*0710*/ 	.word	0x0500000f


	//   ....[110]....
        /*0714*/ 	.word	0x0500000f


	//   ....[111]....
        /*0718*/ 	.word	0x0500000f


	//   ....[112]....
        /*071c*/ 	.word	0x0500000f


	//   ....[113]....
        /*0720*/ 	.word	0x0500000f


	//   ....[114]....
        /*0724*/ 	.word	0x0500000f


	//   ....[115]....
        /*0728*/ 	.word	0x0500000f


	//   ....[116]....
        /*072c*/ 	.word	0x0500000f


	//   ....[117]....
        /*0730*/ 	.word	0x0500000f


	//   ....[118]....
        /*0734*/ 	.word	0x0500000f


	//   ....[119]....
        /*0738*/ 	.word	0x0500000f


	//   ....[120]....
        /*073c*/ 	.word	0x0500000f


	//   ....[121]....
        /*0740*/ 	.word	0x0500000f


	//   ....[122]....
        /*0744*/ 	.word	0x0500000f


	//   ....[123]....
        /*0748*/ 	.word	0x0500000f


	//   ....[124]....
        /*074c*/ 	.word	0x0500000f


	//   ....[125]....
        /*0750*/ 	.word	0x0500000f


	//   ....[126]....
        /*0754*/ 	.word	0x0500000f


	//   ....[127]....
        /*0758*/ 	.word	0x0500000f


	//   ....[128]....
        /*075c*/ 	.word	0x0500000f


	//   ....[129]....
        /*0760*/ 	.word	0x0500000f


	//   ....[130]....
        /*0764*/ 	.word	0x0500000f


	//   ....[131]....
        /*0768*/ 	.word	0x0500000f


	//   ....[132]....
        /*076c*/ 	.word	0x0500000f


	//   ....[133]....
        /*0770*/ 	.word	0x0500000f


	//   ....[134]....
        /*0774*/ 	.word	0x0500000f


	//   ....[135]....
        /*0778*/ 	.word	0x0500000f


	//   ....[136]....
        /*077c*/ 	.word	0x0500000f


	//   ....[137]....
        /*0780*/ 	.word	0x0500000f


	//   ....[138]....
        /*0784*/ 	.word	0x0500000f


	//   ....[139]....
        /*0788*/ 	.word	0x0500000f


	//   ....[140]....
        /*078c*/ 	.word	0x0500000f


	//----- nvinfo : EIATTR_COOP_GROUP_INSTR_OFFSETS
	.align		4
.L_293:
        /*0790*/ 	.byte	0x04, 0x28
        /*0792*/ 	.short	(.L_295 - .L_294)


	//   ....[0]....
.L_294:
        /*0794*/ 	.word	0x00000060


	//   ....[1]....
        /*0798*/ 	.word	0x00000140


	//   ....[2]....
        /*079c*/ 	.word	0x00000190


	//   ....[3]....
        /*07a0*/ 	.word	0x000003c0


	//   ....[4]....
        /*07a4*/ 	.word	0x00000520


	//   ....[5]....
        /*07a8*/ 	.word	0x00000640


	//   ....[6]....
        /*07ac*/ 	.word	0x000007a0


	//   ....[7]....
        /*07b0*/ 	.word	0x00002110


	//   ....[8]....
        /*07b4*/ 	.word	0x000044e0


	//   ....[9]....
        /*07b8*/ 	.word	0x00004510


	//   ....[10]....
        /*07bc*/ 	.word	0x00004e10


	//   ....[11]....
        /*07c0*/ 	.word	0x00004f10


	//   ....[12]....
        /*07c4*/ 	.word	0x00005370


	//   ....[13]....
        /*07c8*/ 	.word	0x000053c0


	//   ....[14]....
        /*07cc*/ 	.word	0x000085c0


	//   ....[15]....
        /*07d0*/ 	.word	0x00008a20


	//   ....[16]....
        /*07d4*/ 	.word	0x00008a80


	//   ....[17]....
        /*07d8*/ 	.word	0x00008b30


	//   ....[18]....
        /*07dc*/ 	.word	0x00008fb0


	//   ....[19]....
        /*07e0*/ 	.word	0x000090a0


	//   ....[20]....
        /*07e4*/ 	.word	0x0000c280


	//   ....[21]....
        /*07e8*/ 	.word	0x0000c2b0


	//   ....[22]....
        /*07ec*/ 	.word	0x0000c580


	//   ....[23]....
        /*07f0*/ 	.word	0x0000c680


	//   ....[24]....
        /*07f4*/ 	.word	0x0000d950


	//   ....[25]....
        /*07f8*/ 	.word	0x0000d980


	//   ....[26]....
        /*07fc*/ 	.word	0x0000dab0


	//   ....[27]....
        /*0800*/ 	.word	0x0000dac0


	//   ....[28]....
        /*0804*/ 	.word	0x0000f7f0


	//   ....[29]....
        /*0808*/ 	.word	0x0000f810


	//   ....[30]....
        /*080c*/ 	.word	0x0000f820


	//   ....[31]....
        /*0810*/ 	.word	0x0000f830


	//   ....[32]....
        /*0814*/ 	.word	0x00010320


	//   ....[33]....
        /*0818*/ 	.word	0x00010350


	//   ....[34]....
        /*081c*/ 	.word	0x000104f0


	//   ....[35]....
        /*0820*/ 	.word	0x00010510


	//   ....[36]....
        /*0824*/ 	.word	0x00010660


	//   ....[37]....
        /*0828*/ 	.word	0x00010680


	//   ....[38]....
        /*082c*/ 	.word	0x000107e0


	//   ....[39]....
        /*0830*/ 	.word	0x00010800


	//   ....[40]....
        /*0834*/ 	.word	0x00010dd0


	//   ....[41]....
        /*0838*/ 	.word	0x00010e10


	//   ....[42]....
        /*083c*/ 	.word	0x00011860


	//   ....[43]....
        /*0840*/ 	.word	0x00011870


	//   ....[44]....
        /*0844*/ 	.word	0x00012bc0


	//   ....[45]....
        /*0848*/ 	.word	0x00012bf0


	//   ....[46]....
        /*084c*/ 	.word	0x00012d70


	//   ....[47]....
        /*0850*/ 	.word	0x00012d90


	//   ....[48]....
        /*0854*/ 	.word	0x00012ee0


	//   ....[49]....
        /*0858*/ 	.word	0x00012f00


	//   ....[50]....
        /*085c*/ 	.word	0x00013060


	//   ....[51]....
        /*0860*/ 	.word	0x00013080


	//   ....[52]....
        /*0864*/ 	.word	0x00013260


	//   ....[53]....
        /*0868*/ 	.word	0x00013490


	//   ....[54]....
        /*086c*/ 	.word	0x000134c0


	//   ....[55]....
        /*0870*/ 	.word	0x000134f0


	//   ....[56]....
        /*0874*/ 	.word	0x00013520


	//   ....[57]....
        /*0878*/ 	.word	0x00013550


	//   ....[58]....
        /*087c*/ 	.word	0x00013580


	//   ....[59]....
        /*0880*/ 	.word	0x00013730


	//   ....[60]....
        /*0884*/ 	.word	0x00013760


	//   ....[61]....
        /*0888*/ 	.word	0x00013790


	//   ....[62]....
        /*088c*/ 	.word	0x000137c0


	//   ....[63]....
        /*0890*/ 	.word	0x000137f0


	//   ....[64]....
        /*0894*/ 	.word	0x00013820


	//   ....[65]....
        /*0898*/ 	.word	0x000138c0


	//   ....[66]....
        /*089c*/ 	.word	0x000138f0


	//   ....[67]....
        /*08a0*/ 	.word	0x00013900


	//   ....[68]....
        /*08a4*/ 	.word	0x00013930


	//   ....[69]....
        /*08a8*/ 	.word	0x00015420


	//   ....[70]....
        /*08ac*/ 	.word	0x00016080


	//   ....[71]....
        /*08b0*/ 	.word	0x000160a0


	//   ....[72]....
        /*08b4*/ 	.word	0x00016180


	//   ....[73]....
        /*08b8*/ 	.word	0x00016190


	//   ....[74]....
        /*08bc*/ 	.word	0x00016240


	//   ....[75]....
        /*08c0*/ 	.word	0x00016250


	//   ....[76]....
        /*08c4*/ 	.word	0x00016300


	//   ....[77]....
        /*08c8*/ 	.word	0x00016310


	//   ....[78]....
        /*08cc*/ 	.word	0x000163c0


	//   ....[79]....
        /*08d0*/ 	.word	0x000163d0


	//   ....[80]....
        /*08d4*/ 	.word	0x00016480


	//   ....[81]....
        /*08d8*/ 	.word	0x00016490


	//   ....[82]....
        /*08dc*/ 	.word	0x00016540


	//   ....[83]....
        /*08e0*/ 	.word	0x00016550


	//   ....[84]....
        /*08e4*/ 	.word	0x000165a0


	//   ....[85]....
        /*08e8*/ 	.word	0x000165f0


	//   ....[86]....
        /*08ec*/ 	.word	0x00019c40


	//   ....[87]....
        /*08f0*/ 	.word	0x00019c70


	//   ....[88]....
        /*08f4*/ 	.word	0x00019cd0


	//   ....[89]....
        /*08f8*/ 	.word	0x00019d00


	//   ....[90]....
        /*08fc*/ 	.word	0x00019d30


	//   ....[91]....
        /*0900*/ 	.word	0x00019d60


	//   ....[92]....
        /*0904*/ 	.word	0x00019d90


	//   ....[93]....
        /*0908*/ 	.word	0x00019dc0


	//   ....[94]....
        /*090c*/ 	.word	0x00019f90


	//   ....[95]....
        /*0910*/ 	.word	0x00019fc0


	//   ....[96]....
        /*0914*/ 	.word	0x00019ff0


	//   ....[97]....
        /*0918*/ 	.word	0x0001a020


	//   ....[98]....
        /*091c*/ 	.word	0x0001a050


	//   ....[99]....
        /*0920*/ 	.word	0x0001a080


	//   ....[100]....
        /*0924*/ 	.word	0x0001a150


	//   ....[101]....
        /*0928*/ 	.word	0x0001a170


	//   ....[102]....
        /*092c*/ 	.word	0x0001a180


	//   ....[103]....
        /*0930*/ 	.word	0x0001a200


	//   ....[104]....
        /*0934*/ 	.word	0x0001ad50


	//   ....[105]....
        /*0938*/ 	.word	0x0001b340


	//   ....[106]....
        /*093c*/ 	.word	0x0001b520


	//   ....[107]....
        /*0940*/ 	.word	0x0001b570


	//   ....[108]....
        /*0944*/ 	.word	0x0001b6b0


	//   ....[109]....
        /*0948*/ 	.word	0x0001b700


	//   ....[110]....
        /*094c*/ 	.word	0x0001b840


	//   ....[111]....
        /*0950*/ 	.word	0x0001b890


	//   ....[112]....
        /*0954*/ 	.word	0x0001b9d0


	//   ....[113]....
        /*0958*/ 	.word	0x0001ba20


	//   ....[114]....
        /*095c*/ 	.word	0x0001bb60


	//   ....[115]....
        /*0960*/ 	.word	0x0001bbb0


	//   ....[116]....
        /*0964*/ 	.word	0x0001bcf0


	//   ....[117]....
        /*0968*/ 	.word	0x0001bd40


	//   ....[118]....
        /*096c*/ 	.word	0x0001be60


	//   ....[119]....
        /*0970*/ 	.word	0x0001bed0


	//   ....[120]....
        /*0974*/ 	.word	0x0001bff0


	//   ....[121]....
        /*0978*/ 	.word	0x0001c040


	//   ....[122]....
        /*097c*/ 	.word	0x0001c370


	//   ....[123]....
        /*0980*/ 	.word	0x0001c410


	//   ....[124]....
        /*0984*/ 	.word	0x0001c5b0


	//   ....[125]....
        /*0988*/ 	.word	0x0001c630


	//   ....[126]....
        /*098c*/ 	.word	0x0001c6b0


	//   ....[127]....
        /*0990*/ 	.word	0x0001c730


	//   ....[128]....
        /*0994*/ 	.word	0x0001c7b0


	//   ....[129]....
        /*0998*/ 	.word	0x0001c840


	//   ....[130]....
        /*099c*/ 	.word	0x0001c8e0


	//   ....[131]....
        /*09a0*/ 	.word	0x0001c990


	//   ....[132]....
        /*09a4*/ 	.word	0x0001ca10


	//   ....[133]....
        /*09a8*/ 	.word	0x0001ca90


	//   ....[134]....
        /*09ac*/ 	.word	0x0001cb10


	//   ....[135]....
        /*09b0*/ 	.word	0x0001cba0


	//   ....[136]....
        /*09b4*/ 	.word	0x0001cc20


	//   ....[137]....
        /*09b8*/ 	.word	0x0001ccd0


	//   ....[138]....
        /*09bc*/ 	.word	0x0001cd20


	//   ....[139]....
        /*09c0*/ 	.word	0x0001cde0


	//   ....[140]....
        /*09c4*/ 	.word	0x0001cf10


	//----- nvinfo : EIATTR_REG_RECONFIG
	.align		4
.L_295:
        /*09c8*/ 	.byte	0x01, 0x54
	.zero		2


	//----- nvinfo : EIATTR_SYSCALL_OFFSETS
	.align		4
        /*09cc*/ 	.byte	0x04, 0x46
        /*09ce*/ 	.short	(.L_297 - .L_296)


	//   ....[0]....
.L_296:
        /*09d0*/ 	.word	0x00002290


	//   ....[1]....
        /*09d4*/ 	.word	0x00015030


	//   ....[2]....
        /*09d8*/ 	.word	0x00015180


	//   ....[3]....
        /*09dc*/ 	.word	0x00015280


	//   ....[4]....
        /*09e0*/ 	.word	0x00015c10


	//----- nvinfo : EIATTR_MBARRIER_INSTR_OFFSETS
	.align		4
.L_297:
        /*09e4*/ 	.byte	0x04, 0x39
        /*09e6*/ 	.short	(.L_299 - .L_298)


	//   ....[0]....
.L_298:
        /*09e8*/ 	.word	0x00000270
        /*09ec*/ 	.word	0x000000ff
        /*09f0*/ 	.word	0x00038800
        /*09f4*/ 	.short	0x0100
        /*09f6*/ 	.byte	0x08
	.zero		1


	//   ....[1]....
        /*09f8*/ 	.word	0x00000280
        /*09fc*/ 	.word	0x000000ff
        /*0a00*/ 	.word	0x00038820
        /*0a04*/ 	.short	0x0100
        /*0a06*/ 	.byte	0x08
	.zero		1


	//   ....[2]....
        /*0a08*/ 	.word	0x00000370
        /*0a0c*/ 	.word	0x000000ff
        /*0a10*/ 	.word	0x00038830
        /*0a14*/ 	.short	0x0100
        /*0a16*/ 	.byte	0x08
	.zero		1


	//   ....[3]....
        /*0a18*/ 	.word	0x00000380
        /*0a1c*/ 	.word	0x000000ff
        /*0a20*/ 	.word	0x00038840
        /*0a24*/ 	.short	0x0100
        /*0a26*/ 	.byte	0x08
	.zero		1


	//   ....[4]....
        /*0a28*/ 	.word	0x00000390
        /*0a2c*/ 	.word	0x000000ff
        /*0a30*/ 	.word	0x00038838
        /*0a34*/ 	.short	0x0100
        /*0a36*/ 	.byte	0x08
	.zero		1


	//   ....[5]....
        /*0a38*/ 	.word	0x000003a0
        /*0a3c*/ 	.word	0x000000ff
        /*0a40*/ 	.word	0x00038848
        /*0a44*/ 	.short	0x0100
        /*0a46*/ 	.byte	0x08
	.zero		1


	//   ....[6]....
        /*0a48*/ 	.word	0x000004d0
        /*0a4c*/ 	.word	0x000000ff
        /*0a50*/ 	.word	0x00038850
        /*0a54*/ 	.short	0x0100
        /*0a56*/ 	.byte	0x08
	.zero		1


	//   ....[7]....
        /*0a58*/ 	.word	0x000004e0
        /*0a5c*/ 	.word	0x000000ff
        /*0a60*/ 	.word	0x00038860
        /*0a64*/ 	.short	0x0100
        /*0a66*/ 	.byte	0x08
	.zero		1


	//   ....[8]....
        /*0a68*/ 	.word	0x000004f0
        /*0a6c*/ 	.word	0x000000ff
        /*0a70*/ 	.word	0x00038858
        /*0a74*/ 	.short	0x0100
        /*0a76*/ 	.byte	0x08
	.zero		1


	//   ....[9]....
        /*0a78*/ 	.word	0x00000500
        /*0a7c*/ 	.word	0x000000ff
        /*0a80*/ 	.word	0x00038868
        /*0a84*/ 	.short	0x0100
        /*0a86*/ 	.byte	0x08
	.zero		1


	//   ....[10]....
        /*0a88*/ 	.word	0x000005f0
        /*0a8c*/ 	.word	0x000000ff
        /*0a90*/ 	.word	0x00038870
        /*0a94*/ 	.short	0x0100
        /*0a96*/ 	.byte	0x06
	.zero		1


	//   ....[11]....
        /*0a98*/ 	.word	0x00000600
        /*0a9c*/ 	.word	0x000000ff
        /*0aa0*/ 	.word	0x00038880
        /*0aa4*/ 	.short	0x0100
        /*0aa6*/ 	.byte	0x06
	.zero		1


	//   ....[12]....
        /*0aa8*/ 	.word	0x00000610
        /*0aac*/ 	.word	0x000000ff
        /*0ab0*/ 	.word	0x00038878
        /*0ab4*/ 	.short	0x0100
        /*0ab6*/ 	.byte	0x06
	.zero		1


	//   ....[13]....
        /*0ab8*/ 	.word	0x00000620
        /*0abc*/ 	.word	0x000000ff
        /*0ac0*/ 	.word	0x00038888
        /*0ac4*/ 	.short	0x0100
        /*0ac6*/ 	.byte	0x06
	.zero		1


	//   ....[14]....
        /*0ac8*/ 	.word	0x00000750
        /*0acc*/ 	.word	0x000000ff
        /*0ad0*/ 	.word	0x00038890
        /*0ad4*/ 	.short	0x0100
        /*0ad6*/ 	.byte	0x08
	.zero		1


	//   ....[15]....
        /*0ad8*/ 	.word	0x00000760
        /*0adc*/ 	.word	0x000000ff
        /*0ae0*/ 	.word	0x000388a0
        /*0ae4*/ 	.short	0x0100
        /*0ae6*/ 	.byte	0x08
	.zero		1


	//   ....[16]....
        /*0ae8*/ 	.word	0x00000770
        /*0aec*/ 	.word	0x000000ff
        /*0af0*/ 	.word	0x00038898
        /*0af4*/ 	.short	0x0100
        /*0af6*/ 	.byte	0x08
	.zero		1


	//   ....[17]....
        /*0af8*/ 	.word	0x00000780
        /*0afc*/ 	.word	0x000000ff
        /*0b00*/ 	.word	0x000388a8
        /*0b04*/ 	.short	0x0100
        /*0b06*/ 	.byte	0x08
	.zero		1


	//   ....[18]....
        /*0b08*/ 	.word	0x000008b0
        /*0b0c*/ 	.word	0x000000ff
        /*0b10*/ 	.word	0x000388b0
        /*0b14*/ 	.short	0x0100
        /*0b16*/ 	.byte	0x08
	.zero		1


	//   ....[19]....
        /*0b18*/ 	.word	0x000008c0
        /*0b1c*/ 	.word	0x000000ff
        /*0b20*/ 	.word	0x000388c0
        /*0b24*/ 	.short	0x0100
        /*0b26*/ 	.byte	0x08
	.zero		1


	//   ....[20]....
        /*0b28*/ 	.word	0x000008d0
        /*0b2c*/ 	.word	0x000000ff
        /*0b30*/ 	.word	0x000388b8
        /*0b34*/ 	.short	0x0100
        /*0b36*/ 	.byte	0x08
	.zero		1


	//   ....[21]....
        /*0b38*/ 	.word	0x000008e0
        /*0b3c*/ 	.word	0x000000ff
        /*0b40*/ 	.word	0x000388c8
        /*0b44*/ 	.short	0x0100
        /*0b46*/ 	.byte	0x08
	.zero		1


	//   ....[22]....
        /*0b48*/ 	.word	0x00002360
        /*0b4c*/ 	.word	0x000000ff
        /*0b50*/ 	.word	0x00038800
        /*0b54*/ 	.short	0x010a
        /*0b56*/ 	.byte	0x06
	.zero		1


	//   ....[23]....
        /*0b58*/ 	.word	0x00002400
        /*0b5c*/ 	.word	0x00000000
        /*0b60*/ 	.word	0x00038830
        /*0b64*/ 	.short	0x010a
        /*0b66*/ 	.byte	0x3f
	.zero		1


	//   ....[24]....
        /*0b68*/ 	.word	0x00002470
        /*0b6c*/ 	.word	0x00000000
        /*0b70*/ 	.word	0x00038830
        /*0b74*/ 	.short	0x010a
        /*0b76*/ 	.byte	0x3f
	.zero		1


	//   ....[25]....
        /*0b78*/ 	.word	0x00004d40
        /*0b7c*/ 	.word	0x00000000
        /*0b80*/ 	.word	0x00000000
        /*0b84*/ 	.short	0x0101
        /*0b86*/ 	.byte	0x3f
	.zero		1


	//   ....[26]....
        /*0b88*/ 	.word	0x00005de0
        /*0b8c*/ 	.word	0x000000ff
        /*0b90*/ 	.word	0x00038830
        /*0b94*/ 	.short	0x010a
        /*0b96*/ 	.byte	0x04
	.zero		1


	//   ....[27]....
        /*0b98*/ 	.word	0x00005e30
        /*0b9c*/ 	.word	0x000000ff
        /*0ba0*/ 	.word	0x00038830
        /*0ba4*/ 	.short	0x010a
        /*0ba6*/ 	.byte	0x04
	.zero		1


	//   ....[28]....
        /*0ba8*/ 	.word	0x000082e0
        /*0bac*/ 	.word	0x000000ff
        /*0bb0*/ 	.word	0x00038850
        /*0bb4*/ 	.short	0x010a
        /*0bb6*/ 	.byte	0x04
	.zero		1


	//   ....[29]....
        /*0bb8*/ 	.word	0x00008320
        /*0bbc*/ 	.word	0x000000ff
        /*0bc0*/ 	.word	0x00038850
        /*0bc4*/ 	.short	0x010a
        /*0bc6*/ 	.byte	0x04
	.zero		1


	//   ....[30]....
        /*0bc8*/ 	.word	0x00009200
        /*0bcc*/ 	.word	0x00000000
        /*0bd0*/ 	.word	0x00000000
        /*0bd4*/ 	.short	0x0101
        /*0bd6*/ 	.byte	0x3f
	.zero		1


	//   ....[31]....
        /*0bd8*/ 	.word	0x00009360
        /*0bdc*/ 	.word	0x00000015
        /*0be0*/ 	.word	0x00000000
        /*0be4*/ 	.short	0x0101
        /*0be6*/ 	.byte	0x3f
	.zero		1


	//   ....[32]....
        /*0be8*/ 	.word	0x00009b00
        /*0bec*/ 	.word	0x000000ff
        /*0bf0*/ 	.word	0x00038830
        /*0bf4*/ 	.short	0x010a
        /*0bf6*/ 	.byte	0x04
	.zero		1


	//   ....[33]....
        /*0bf8*/ 	.word	0x00009b40
        /*0bfc*/ 	.word	0x000000ff
        /*0c00*/ 	.word	0x00038830
        /*0c04*/ 	.short	0x010a
        /*0c06*/ 	.byte	0x04
	.zero		1


	//   ....[34]....
        /*0c08*/ 	.word	0x0000c000
        /*0c0c*/ 	.word	0x000000ff
        /*0c10*/ 	.word	0x00038850
        /*0c14*/ 	.short	0x010a
        /*0c16*/ 	.byte	0x04
	.zero		1


	//   ....[35]....
        /*0c18*/ 	.word	0x0000c040
        /*0c1c*/ 	.word	0x000000ff
        /*0c20*/ 	.word	0x00038850
        /*0c24*/ 	.short	0x010a
        /*0c26*/ 	.byte	0x04
	.zero		1


	//   ....[36]....
        /*0c28*/ 	.word	0x0000c8f0
        /*0c2c*/ 	.word	0x000000ac
        /*0c30*/ 	.word	0x00000000
        /*0c34*/ 	.short	0x0101
        /*0c36*/ 	.byte	0x3f
	.zero		1


	//   ....[37]....
        /*0c38*/ 	.word	0x0000cbf0
        /*0c3c*/ 	.word	0x000000ac
        /*0c40*/ 	.word	0x00000000
        /*0c44*/ 	.short	0x0101
        /*0c46*/ 	.byte	0x3f
	.zero		1


	//   ....[38]....
        /*0c48*/ 	.word	0x0000d8a0
        /*0c4c*/ 	.word	0x000000ff
        /*0c50*/ 	.word	0x00038850
        /*0c54*/ 	.short	0x010a
        /*0c56*/ 	.byte	0x08
	.zero		1


	//   ....[39]....
        /*0c58*/ 	.word	0x0000d8e0
        /*0c5c*/ 	.word	0x000000ff
        /*0c60*/ 	.word	0x00038850
        /*0c64*/ 	.short	0x010a
        /*0c66*/ 	.byte	0x08
	.zero		1


	//   ....[40]....
        /*0c68*/ 	.word	0x0000ddb0
        /*0c6c*/ 	.word	0x0000000b
        /*0c70*/ 	.word	0x00000000
        /*0c74*/ 	.short	0x0101
        /*0c76*/ 	.byte	0x3f
	.zero		1


	//   ....[41]....
        /*0c78*/ 	.word	0x00010330
        /*0c7c*/ 	.word	0x000000ff
        /*0c80*/ 	.word	0x00000000
        /*0c84*/ 	.short	0x0101
        /*0c86*/ 	.byte	0x08
	.zero		1


	//   ....[42]....
        /*0c88*/ 	.word	0x00010c10
        /*0c8c*/ 	.word	0x000000ff
        /*0c90*/ 	.word	0x00000000
        /*0c94*/ 	.short	0x0101
        /*0c96*/ 	.byte	0x08
	.zero		1


	//   ....[43]....
        /*0c98*/ 	.word	0x00015680
        /*0c9c*/ 	.word	0x00000000
        /*0ca0*/ 	.word	0x00038840
        /*0ca4*/ 	.short	0x010a
        /*0ca6*/ 	.byte	0x3f
	.zero		1


	//   ....[44]....
        /*0ca8*/ 	.word	0x000166f0
        /*0cac*/ 	.word	0x00000012
        /*0cb0*/ 	.word	0x00038800
        /*0cb4*/ 	.short	0x0107
        /*0cb6*/ 	.byte	0x3f
	.zero		1


	//   ....[45]....
        /*0cb8*/ 	.word	0x00016800
        /*0cbc*/ 	.word	0x00000012
        /*0cc0*/ 	.word	0x00038800
        /*0cc4*/ 	.short	0x0101
        /*0cc6*/ 	.byte	0x3f
	.zero		1


	//   ....[46]....
        /*0cc8*/ 	.word	0x00016820
        /*0ccc*/ 	.word	0x00000012
        /*0cd0*/ 	.word	0x00038820
        /*0cd4*/ 	.short	0x010a
        /*0cd6*/ 	.byte	0x3f
	.zero		1


	//   ....[47]....
        /*0cd8*/ 	.word	0x00016bf0
        /*0cdc*/ 	.word	0x00000003
        /*0ce0*/ 	.word	0x00038840
        /*0ce4*/ 	.short	0x010a
        /*0ce6*/ 	.byte	0x3f
	.zero		1


	//   ....[48]....
        /*0ce8*/ 	.word	0x00017190
        /*0cec*/ 	.word	0x00000003
        /*0cf0*/ 	.word	0x00000060
        /*0cf4*/ 	.short	0x010a
        /*0cf6*/ 	.byte	0x3f
	.zero		1


	//   ....[49]....
        /*0cf8*/ 	.word	0x00017a10
        /*0cfc*/ 	.word	0x00000003
        /*0d00*/ 	.word	0x00038840
        /*0d04*/ 	.short	0x010a
        /*0d06*/ 	.byte	0x3f
	.zero		1


	//   ....[50]....
        /*0d08*/ 	.word	0x00017fb0
        /*0d0c*/ 	.word	0x00000002
        /*0d10*/ 	.word	0x00000060
        /*0d14*/ 	.short	0x010a
        /*0d16*/ 	.byte	0x3f
	.zero		1


	//   ....[51]....
        /*0d18*/ 	.word	0x00018770
        /*0d1c*/ 	.word	0x00000002
        /*0d20*/ 	.word	0x00038840
        /*0d24*/ 	.short	0x010a
        /*0d26*/ 	.byte	0x3f
	.zero		1


	//   ....[52]....
        /*0d28*/ 	.word	0x00018d10
        /*0d2c*/ 	.word	0x00000002
        /*0d30*/ 	.word	0x00000060
        /*0d34*/ 	.short	0x010a
        /*0d36*/ 	.byte	0x3f
	.zero		1


	//   ....[53]....
        /*0d38*/ 	.word	0x00019480
        /*0d3c*/ 	.word	0x00000000
        /*0d40*/ 	.word	0x00038860
        /*0d44*/ 	.short	0x010a
        /*0d46*/ 	.byte	0x3f
	.zero		1


	//   ....[54]....
        /*0d48*/ 	.word	0x0001acd0
        /*0d4c*/ 	.word	0x00000000
        /*0d50*/ 	.word	0x00038820
        /*0d54*/ 	.short	0x010a
        /*0d56*/ 	.byte	0x3f
	.zero		1


	//   ....[55]....
        /*0d58*/ 	.word	0x0001aee0
        /*0d5c*/ 	.word	0x00000006
        /*0d60*/ 	.word	0x00000000
        /*0d64*/ 	.short	0x010a
        /*0d66*/ 	.byte	0x3f
	.zero		1


	//   ....[56]....
        /*0d68*/ 	.word	0x0001af10
        /*0d6c*/ 	.word	0x00000007
        /*0d70*/ 	.word	0x00000000
        /*0d74*/ 	.short	0x010a
        /*0d76*/ 	.byte	0x3f
	.zero		1


	//   ....[57]....
        /*0d78*/ 	.word	0x0001af70
        /*0d7c*/ 	.word	0x00000004
        /*0d80*/ 	.word	0x00000000
        /*0d84*/ 	.short	0x010a
        /*0d86*/ 	.byte	0x3f
	.zero		1


	//   ....[58]....
        /*0d88*/ 	.word	0x0001afa0
        /*0d8c*/ 	.word	0x00000003
        /*0d90*/ 	.word	0x00000000
        /*0d94*/ 	.short	0x010a
        /*0d96*/ 	.byte	0x3f
	.zero		1


	//   ....[59]....
        /*0d98*/ 	.word	0x0001b020
        /*0d9c*/ 	.word	0x00000003
        /*0da0*/ 	.word	0x00038800
        /*0da4*/ 	.short	0x010a
        /*0da6*/ 	.byte	0x3f
	.zero		1


	//   ....[60]....
        /*0da8*/ 	.word	0x0001b070
        /*0dac*/ 	.word	0x00000000
        /*0db0*/ 	.word	0x00038830
        /*0db4*/ 	.short	0x010a
        /*0db6*/ 	.byte	0x3f
	.zero		1


	//   ....[61]....
        /*0db8*/ 	.word	0x0001b0e0
        /*0dbc*/ 	.word	0x00000098
        /*0dc0*/ 	.word	0x00038830
        /*0dc4*/ 	.short	0x010a
        /*0dc6*/ 	.byte	0x3f
	.zero		1


	//   ....[62]....
        /*0dc8*/ 	.word	0x0001b140
        /*0dcc*/ 	.word	0x00000002
        /*0dd0*/ 	.word	0x00038850
        /*0dd4*/ 	.short	0x010a
        /*0dd6*/ 	.byte	0x3f
	.zero		1


	//   ....[63]....
        /*0dd8*/ 	.word	0x0001b1a0
        /*0ddc*/ 	.word	0x00000004
        /*0de0*/ 	.word	0x00038830
        /*0de4*/ 	.short	0x010a
        /*0de6*/ 	.byte	0x3f
	.zero		1


	//   ....[64]....
        /*0de8*/ 	.word	0x0001b200
        /*0dec*/ 	.word	0x00000002
        /*0df0*/ 	.word	0x00038850
        /*0df4*/ 	.short	0x010a
        /*0df6*/ 	.byte	0x3f
	.zero		1


	//   ....[65]....
        /*0df8*/ 	.word	0x0001b260
        /*0dfc*/ 	.word	0x00000007
        /*0e00*/ 	.word	0x00038850
        /*0e04*/ 	.short	0x010a
        /*0e06*/ 	.byte	0x3f
	.zero		1


	//   ....[66]....
        /*0e08*/ 	.word	0x0001b400
        /*0e0c*/ 	.word	0x00000000
        /*0e10*/ 	.word	0x00038840
        /*0e14*/ 	.short	0x010a
        /*0e16*/ 	.byte	0x3f
	.zero		1


	//   ....[67]....
        /*0e18*/ 	.word	0x0001c080
        /*0e1c*/ 	.word	0x00000012
        /*0e20*/ 	.word	0x00038820
        /*0e24*/ 	.short	0x010a
        /*0e26*/ 	.byte	0x3f
	.zero		1


	//   ....[68]....
        /*0e28*/ 	.word	0x0001c0d0
        /*0e2c*/ 	.word	0x00000003
        /*0e30*/ 	.word	0x00038840
        /*0e34*/ 	.short	0x010a
        /*0e36*/ 	.byte	0x3f
	.zero		1


	//   ....[69]....
        /*0e38*/ 	.word	0x0001c120
        /*0e3c*/ 	.word	0x00000003
        /*0e40*/ 	.word	0x00000060
        /*0e44*/ 	.short	0x010a
        /*0e46*/ 	.byte	0x3f
	.zero		1


	//   ....[70]....
        /*0e48*/ 	.word	0x0001c170
        /*0e4c*/ 	.word	0x00000003
        /*0e50*/ 	.word	0x00038840
        /*0e54*/ 	.short	0x010a
        /*0e56*/ 	.byte	0x3f
	.zero		1


	//   ....[71]....
        /*0e58*/ 	.word	0x0001c1c0
        /*0e5c*/ 	.word	0x00000002
        /*0e60*/ 	.word	0x00000060
        /*0e64*/ 	.short	0x010a
        /*0e66*/ 	.byte	0x3f
	.zero		1


	//   ....[72]....
        /*0e68*/ 	.word	0x0001c210
        /*0e6c*/ 	.word	0x00000002
        /*0e70*/ 	.word	0x00038840
        /*0e74*/ 	.short	0x010a
        /*0e76*/ 	.byte	0x3f
	.zero		1


	//   ....[73]....
        /*0e78*/ 	.word	0x0001c260
        /*0e7c*/ 	.word	0x00000002
        /*0e80*/ 	.word	0x00000060
        /*0e84*/ 	.short	0x010a
        /*0e86*/ 	.byte	0x3f
	.zero		1


	//   ....[74]....
        /*0e88*/ 	.word	0x0001c2b0
        /*0e8c*/ 	.word	0x00000000
        /*0e90*/ 	.word	0x00038860
        /*0e94*/ 	.short	0x010a
        /*0e96*/ 	.byte	0x3f
	.zero		1


	//   ....[75]....
        /*0e98*/ 	.word	0x0001ce30
        /*0e9c*/ 	.word	0x00000000
        /*0ea0*/ 	.word	0x00038820
        /*0ea4*/ 	.short	0x010a
        /*0ea6*/ 	.byte	0x3f
	.zero		1


	//   ....[76]....
        /*0ea8*/ 	.word	0x0001cfd0
        /*0eac*/ 	.word	0x00000006
        /*0eb0*/ 	.word	0x00000000
        /*0eb4*/ 	.short	0x010a
        /*0eb6*/ 	.byte	0x3f
	.zero		1


	//   ....[77]....
        /*0eb8*/ 	.word	0x0001d020
        /*0ebc*/ 	.word	0x00000007
        /*0ec0*/ 	.word	0x00000000
        /*0ec4*/ 	.short	0x010a
        /*0ec6*/ 	.byte	0x3f
	.zero		1


	//   ....[78]....
        /*0ec8*/ 	.word	0x0001d070
        /*0ecc*/ 	.word	0x00000004
        /*0ed0*/ 	.word	0x00000000
        /*0ed4*/ 	.short	0x010a
        /*0ed6*/ 	.byte	0x3f
	.zero		1


	//----- nvinfo : EIATTR_NUM_MBARRIERS
	.align		4
.L_299:
        /*0ed8*/ 	.byte	0x03, 0x38
        /*0eda*/ 	.short	0x0016


	//----- nvinfo : EIATTR_EXIT_INSTR_OFFSETS
	.align		4
        /*0edc*/ 	.byte	0x04, 0x1c
        /*0ede*/ 	.short	(.L_301 - .L_300)


	//   ....[0]....
.L_300:
        /*0ee0*/ 	.word	0x00000a50


	//   ....[1]....
        /*0ee4*/ 	.word	0x00013210


	//   ....[2]....
        /*0ee8*/ 	.word	0x0001aff0


	//----- nvinfo : EIATTR_MAX_THREADS
	.align		4
.L_301:
        /*0eec*/ 	.byte	0x04, 0x05
        /*0eee*/ 	.short	(.L_303 - .L_302)
.L_302:
        /*0ef0*/ 	.word	0x00000180
        /*0ef4*/ 	.word	0x00000001
        /*0ef8*/ 	.word	0x00000001


	//----- nvinfo : EIATTR_CRS_STACK_SIZE
	.align		4
.L_303:
        /*0efc*/ 	.byte	0x04, 0x1e
        /*0efe*/ 	.short	(.L_305 - .L_304)
.L_304:
        /*0f00*/ 	.word	0x00000000


	//----- nvinfo : EIATTR_CBANK_PARAM_SIZE
	.align		4
.L_305:
        /*0f04*/ 	.byte	0x03, 0x19
        /*0f06*/ 	.short	0x0af0


	//----- nvinfo : EIATTR_PARAM_CBANK
	.align		4
        /*0f08*/ 	.byte	0x04, 0x0a
        /*0f0a*/ 	.short	(.L_307 - .L_306)
	.align		4
.L_306:
        /*0f0c*/ 	.word	index@(.nv.constant0._ZN7cutlass13device_kernelIN5flash11enable_sm90INS1_16FlashAttnFwdSm90INS1_25CollectiveMainloopFwdSm90ILi2EN4cute5tupleIJNS5_1CILi1EEES8_S8_EEENS6_IJNS7_ILi128EEENS7_ILi80EEENS7_ILi256EEEEEELi256ENS_10bfloat16_tEfNS_4arch4Sm90ELb1ELb0ELb0ELb1ELb0ELb0ELb0ELb1ELb1ELb1ELb1ELb0EEENS1_21CollectiveEpilogueFwdINS6_IJSA_SC_SB_EEES9_SE_SG_Li256ELb1ELb1ELb1ELb0EEENS1_36VarlenDynamicPersistentTileSchedulerILi128ELi80ELi256ELi128ELb1ELb1ELb1ELb1ELb1ELb1EEEEEEEEEvNT_6ParamsE)
        /*0f10*/ 	.short	0x0210
        /*0f12*/ 	.short	0x0af0


	//----- nvinfo : EIATTR_SW_WAR
	.align		4
.L_307:
        /*0f14*/ 	.byte	0x04, 0x36
        /*0f16*/ 	.short	(.L_309 - .L_308)
.L_308:
        /*0f18*/ 	.word	0x00000008
.L_309:


//--------------------- .nv.info._ZN7cutlass13device_kernelIN5flash11enable_sm90INS1_16FlashAttnFwdSm90INS1_25CollectiveMainloopFwdSm90ILi2EN4cute5tupleIJNS5_1CILi1EEES8_S8_EEENS6_IJNS7_ILi128EEENS7_ILi80EEENS7_ILi256EEEEEELi256ENS_10bfloat16_tEfNS_4arch4Sm90ELb1ELb0ELb0ELb1ELb0ELb1ELb0ELb1ELb1ELb1ELb1ELb0EEENS1_21CollectiveEpilogueFwdINS6_IJSA_SC_SB_EEES9_SE_SG_Li256ELb1ELb1ELb1ELb0EEENS1_36VarlenDynamicPersistentTileSchedulerILi128ELi80ELi256ELi128ELb1ELb1ELb1ELb1ELb1ELb1EEEEEEEEEvNT_6ParamsE --------------------------
	.section	.nv.info._ZN7cutlass13device_kernelIN5flash11enable_sm90INS1_16FlashAttnFwdSm90INS1_25CollectiveMainloopFwdSm90ILi2EN4cute5tupleIJNS5_1CILi1EEES8_S8_EEENS6_IJNS7_ILi128EEENS7_ILi80EEENS7_ILi256EEEEEELi256ENS_10bfloat16_tEfNS_4arch4Sm90ELb1ELb0ELb0ELb1ELb0ELb1ELb0ELb1ELb1ELb1ELb1ELb0EEENS1_21CollectiveEpilogueFwdINS6_IJSA_SC_SB_EEES9_SE_SG_Li256ELb1ELb1ELb1ELb0EEENS1_36VarlenDynamicPersistentTileSchedulerILi128ELi80ELi256ELi128ELb1ELb1ELb1ELb1ELb1ELb1EEEEEEEEEvNT_6ParamsE,"",@"SHT_CUDA_INFO"
	.sectionflags	@""
	.align	4


	//----- nvinfo : EIATTR_CUDA_API_VERSION
	.align		4
        /*0000*/ 	.byte	0x04, 0x37
        /*0002*/ 	.short	(.L_311 - .L_310)
.L_310:
        /*0004*/ 	.word	0x00000082


	//----- nvinfo : EIATTR_KPARAM_INFO
	.align		4
.L_311:
        /*0008*/ 	.byte	0x04, 0x17
        /*000a*/ 	.short	(.L_313 - .L_312)
.L_312:
        /*000c*/ 	.word	0x00000000
        /*0010*/ 	.short	0x0000
        /*0012*/ 	.short	0x0070
        /*0014*/ 	.byte	0x00, 0xf0, 0x01, 0x2a


	//----- nvinfo : EIATTR_SPARSE_MMA_MASK
	.align		4
.L_313:
        /*0018*/ 	.byte	0x03, 0x50
        /*001a*/ 	.short	0x0000


	//----- nvinfo : EIATTR_MAXREG_COUNT
	.align		4
        /*001c*/ 	.byte	0x03, 0x1b
        /*001e*/ 	.short	0x00a8


	//----- nvinfo : EIATTR_NUM_BARRIERS
	.align		4
        /*0020*/ 	.byte	0x02, 0x4c
        /*0022*/ 	.byte	0x10
	.zero		1


	//----- nvinfo : EIATTR_EXTERNS
	.align		4
        /*0024*/ 	.byte	0x04, 0x0f
        /*0026*/ 	.short	(.L_315 - .L_314)


	//   ....[0]....
	.align		4
.L_314:
        /*0028*/ 	.word	index@(__assertfail)


	//----- nvinfo : EIATTR_ANNOTATIONS
	.align		4
.L_315:
        /*002c*/ 	.byte	0x04, 0x55
        /*002e*/ 	.short	(.L_317 - .L_316)


	//   ....[0]....
.L_316:
        /* <DEDUP_REMOVED lines=154> */


	//----- nvinfo : EIATTR_MERCURY_ISA_VERSION
	.align		4
.L_317:
        /*09c0*/ 	.byte	0x03, 0x5f
        /*09c2*/ 	.short	0x0101


	//----- nvinfo : EIATTR_UNUSED_LOAD_BYTE_OFFSET
	.align		4
        /*09c4*/ 	.byte	0x04, 0x44
        /*09c6*/ 	.short	(.L_319 - .L_318)


	//   ....[0]....
.L_318:
        /*09c8*/ 	.word	0x00000aa0
        /*09cc*/ 	.word	0x0000fff0


	//   ....[1]....
        /*09d0*/ 	.word	0x00025720
        /*09d4*/ 	.word	0x0000fff0


	//----- nvinfo : EIATTR_INT_WARP_WIDE_INSTR_OFFSETS
	.align		4
.L_319:
        /*09d8*/ 	.byte	0x04, 0x31
        /*09da*/ 	.short	(.L_321 - .L_320)


	//   ....[0]....
.L_320:
        /*09dc*/ 	.word	0x00000190


	//   ....[1]....
        /*09e0*/ 	.word	0x000001d0


	//   ....[2]....
        /*09e4*/ 	.word	0x00000240


	//   ....[3]....
        /*09e8*/ 	.word	0x0002dae0


	//   ....[4]....
        /*09ec*/ 	.word	0x0002db80


	//   ....[5]....
        /*09f0*/ 	.word	0x00032010


	//   ....[6]....
        /*09f4*/ 	.word	0x00032080


	//----- nvinfo : EIATTR_COOP_GROUP_MASK_REGIDS
	.align		4
.L_321:
        /*09f8*/ 	.byte	0x04, 0x29
        /*09fa*/ 	.short	(.L_323 - .L_322)


	//   ....[0]....
.L_322:
        /*09fc*/ 	.word	0xffffffff


	//   ....[1]....
        /*0a00*/ 	.word	0xffffffff


	//   ....[2]....
        /*0a04*/ 	.word	0xffffffff


	//   ....[3]....
        /*0a08*/ 	.word	0xffffffff


	//   ....[4]....
        /*0a0c*/ 	.word	0xffffffff


	//   ....[5]....
        /*0a10*/ 	.word	0xffffffff


	//   ....[6]....
        /*0a14*/ 	.word	0xffffffff


	//   ....[7]....
        /*0a18*/ 	.word	0xffffffff


	//   ....[8]....
        /*0a1c*/ 	.word	0xffffffff


	//   ....[9]....
        /*0a20*/ 	.word	0xffffffff


	//   ....[10]....
        /*0a24*/ 	.word	0xffffffff


	//   ....[11]....
        /*0a28*/ 	.word	0xffffffff


	//   ....[12]....
        /*0a2c*/ 	.word	0xffffffff


	//   ....[13]....
        /*0a30*/ 	.word	0xffffffff


	//   ....[14]....
        /*0a34*/ 	.word	0xffffffff


	//   ....[15]....
        /*0a38*/ 	.word	0xffffffff


	//   ....[16]....
        /*0a3c*/ 	.word	0xffffffff


	//   ....[17]....
        /*0a40*/ 	.word	0xffffffff


	//   ....[18]....
        /*0a44*/ 	.word	0xffffffff


	//   ....[19]....
        /*0a48*/ 	.word	0xffffffff


	//   ....[20]....
        /*0a4c*/ 	.word	0xffffffff


	//   ....[21]....
        /*0a50*/ 	.word	0xffffffff


	//   ....[22]....
        /*0a54*/ 	.word	0xffffffff


	//   ....[23]....
        /*0a58*/ 	.word	0xffffffff


	//   ....[24]....
        /*0a5c*/ 	.word	0xffffffff


	//   ....[25]....
        /*0a60*/ 	.word	0xffffffff


	//   ....[26]....
        /*0a64*/ 	.word	0xffffffff


	//   ....[27]....
        /*0a68*/ 	.word	0xffffffff


	//   ....[28]....
        /*0a6c*/ 	.word	0xffffffff


	//   ....[29]....
        /*0a70*/ 	.word	0xffffffff


	//   ....[30]....
        /*0a74*/ 	.word	0xffffffff


	//   ....[31]....
        /*0a78*/ 	.word	0xffffffff


	//   ....[32]....
        /*0a7c*/ 	.word	0xffffffff


	//   ....[33]....
        /*0a80*/ 	.word	0xffffffff


	//   ....[34]....
        /*0a84*/ 	.word	0xffffffff


	//   ....[35]....
        /*0a88*/ 	.word	0xffffffff


	//   ....[36]....
        /*0a8c*/ 	.word	0xffffffff


	//   ....[37]....
        /*0a90*/ 	.word	0xffffffff


	//   ....[38]....
        /*0a94*/ 	.word	0xffffffff


	//   ....[39]....
        /*0a98*/ 	.word	0xffffffff


	//   ....[40]....
        /*0a9c*/ 	.word	0xffffffff


	//   ....[41]....
        /*0aa0*/ 	.word	0xffffffff


	//   ....[42]....
        /*0aa4*/ 	.word	0xffffffff


	//   ....[43]....
        /*0aa8*/ 	.word	0xffffffff


	//   ....[44]....
        /*0aac*/ 	.word	0xffffffff


	//   ....[45]....
        /*0ab0*/ 	.word	0xffffffff


	//   ....[46]....
        /*0ab4*/ 	.word	0xffffffff


	//   ....[47]....
        /*0ab8*/ 	.word	0xffffffff


	//   ....[48]....
        /*0abc*/ 	.word	0xffffffff


	//   ....[49]....
        /*0ac0*/ 	.word	0xffffffff


	//   ....[50]....
        /*0ac4*/ 	.word	0xffffffff


	//   ....[51]....
        /*0ac8*/ 	.word	0xffffffff


	//   ....[52]....
        /*0acc*/ 	.word	0xffffffff


	//   ....[53]....
        /*0ad0*/ 	.word	0xffffffff


	//   ....[54]....
        /*0ad4*/ 	.word	0xffffffff


	//   ....[55]....
        /*0ad8*/ 	.word	0xffffffff


	//   ....[56]....
        /*0adc*/ 	.word	0xffffffff


	//   ....[57]....
        /*0ae0*/ 	.word	0xffffffff


	//   ....[58]....
        /*0ae4*/ 	.word	0xffffffff


	//   ....[59]....
        /*0ae8*/ 	.word	0xffffffff


	//   ....[60]....
        /*0aec*/ 	.word	0xffffffff


	//   ....[61]....
        /*0af0*/ 	.word	0xffffffff


	//   ....[62]....
        /*0af4*/ 	.word	0xffffffff


	//   ....[63]....
        /*0af8*/ 	.word	0xffffffff


	//   ....[64]....
        /*0afc*/ 	.word	0xffffffff


	//   ....[65]....
        /*0b00*/ 	.word	0xffffffff


	//   ....[66]....
        /*0b04*/ 	.word	0xffffffff


	//   ....[67]....
        /*0b08*/ 	.word	0xffffffff


	//   ....[68]....
        /*0b0c*/ 	.word	0xffffffff


	//   ....[69]....
        /*0b10*/ 	.word	0xffffffff


	//   ....[70]....
        /*0b14*/ 	.word	0xffffffff


	//   ....[71]....
        /*0b18*/ 	.word	0xffffffff


	//   ....[72]....
        /*0b1c*/ 	.word	0xffffffff


	//   ....[73]....
        /*0b20*/ 	.word	0xffffffff


	//   ....[74]....
        /*0b24*/ 	.word	0xffffffff


	//   ....[75]....
        /*0b28*/ 	.word	0xffffffff


	//   ....[76]....
        /*0b2c*/ 	.word	0xffffffff


	//   ....[77]....
        /*0b30*/ 	.word	0xffffffff


	//   ....[78]....
        /*0b34*/ 	.word	0xffffffff


	//   ....[79]....
        /*0b38*/ 	.word	0xffffffff


	//   ....[80]....
        /*0b3c*/ 	.word	0xffffffff


	//   ....[81]....
        /*0b40*/ 	.word	0xffffffff


	//   ....[82]....
        /*0b44*/ 	.word	0xffffffff


	//   ....[83]....
        /*0b48*/ 	.word	0xffffffff


	//   ....[84]....
        /*0b4c*/ 	.word	0xffffffff


	//   ....[85]....
        /*0b50*/ 	.word	0xffffffff


	//   ....[86]....
        /*0b54*/ 	.word	0xffffffff


	//   ....[87]....
        /*0b58*/ 	.word	0xffffffff


	//   ....[88]....
        /*0b5c*/ 	.word	0xffffffff


	//   ....[89]....
        /*0b60*/ 	.word	0xffffffff


	//   ....[90]....
        /*0b64*/ 	.word	0xffffffff


	//   ....[91]....
        /*0b68*/ 	.word	0xffffffff


	//   ....[92]....
        /*0b6c*/ 	.word	0xffffffff


	//   ....[93]....
        /*0b70*/ 	.word	0xffffffff


	//   ....[94]....
        /*0b74*/ 	.word	0xffffffff


	//   ....[95]....
        /*0b78*/ 	.word	0xffffffff


	//   ....[96]....
        /*0b7c*/ 	.word	0xffffffff


	//   ....[97]....
        /*0b80*/ 	.word	0xffffffff


	//   ....[98]....
        /*0b84*/ 	.word	0xffffffff


	//   ....[99]....
        /*0b88*/ 	.word	0xffffffff


	//   ....[100]....
        /*0b8c*/ 	.word	0xffffffff


	//   ....[101]....
        /*0b90*/ 	.word	0xffffffff


	//   ....[102]....
        /*0b94*/ 	.word	0xffffffff


	//   ....[103]....
        /*0b98*/ 	.word	0xffffffff


	//   ....[104]....
        /*0b9c*/ 	.word	0xffffffff


	//   ....[105]....
        /*0ba0*/ 	.word	0xffffffff


	//   ....[106]....
        /*0ba4*/ 	.word	0xffffffff


	//   ....[107]....
        /*0ba8*/ 	.word	0xffffffff


	//   ....[108]....
        /*0bac*/ 	.word	0xffffffff


	//   ....[109]....
        /*0bb0*/ 	.word	0xffffffff


	//   ....[110]....
        /*0bb4*/ 	.word	0xffffffff


	//   ....[111]....
        /*0bb8*/ 	.word	0xffffffff


	//   ....[112]....
        /*0bbc*/ 	.word	0xffffffff


	//   ....[113]....
        /*0bc0*/ 	.word	0xffffffff


	//   ....[114]....
        /*0bc4*/ 	.word	0xffffffff


	//   ....[115]....
        /*0bc8*/ 	.word	0xffffffff


	//   ....[116]....
        /*0bcc*/ 	.word	0xffffffff


	//   ....[117]....
        /*0bd0*/ 	.word	0xffffffff


	//   ....[118]....
        /*0bd4*/ 	.word	0xffffffff


	//   ....[119]....
        /*0bd8*/ 	.word	0xffffffff


	//   ....[120]....
        /*0bdc*/ 	.word	0xffffffff


	//   ....[121]....
        /*0be0*/ 	.word	0xffffffff


	//   ....[122]....
        /*0be4*/ 	.word	0xffffffff


	//   ....[123]....
        /*0be8*/ 	.word	0xffffffff


	//   ....[124]....
        /*0bec*/ 	.word	0xffffffff


	//   ....[125]....
        /*0bf0*/ 	.word	0xffffffff


	//   ....[126]....
        /*0bf4*/ 	.word	0xffffffff


	//   ....[127]....
        /*0bf8*/ 	.word	0xffffffff


	//   ....[128]....
        /*0bfc*/ 	.word	0xffffffff


	//   ....[129]....
        /*0c00*/ 	.word	0xffffffff


	//   ....[130]....
        /*0c04*/ 	.word	0xffffffff


	//   ....[131]....
        /*0c08*/ 	.word	0xffffffff


	//   ....[132]....
        /*0c0c*/ 	.word	0xffffffff


	//   ....[133]....
        /*0c10*/ 	.word	0xffffffff


	//   ....[134]....
        /*0c14*/ 	.word	0xffffffff


	//   ....[135]....
        /*0c18*/ 	.word	0xffffffff


	//   ....[136]....
        /*0c1c*/ 	.word	0xffffffff


	//   ....[137]....
        /*0c20*/ 	.word	0xffffffff


	//   ....[138]....
        /*0c24*/ 	.word	0x0500000f


	//   ....[139]....
        /*0c28*/ 	.word	0x0500000f


	//   ....[140]....
        /*0c2c*/ 	.word	0x0500000f


	//   ....[141]....
        /*0c30*/ 	.word	0x0500000f


	//   ....[142]....
        /*0c34*/ 	.word	0x0500000f


	//   ....[143]....
        /*0c38*/ 	.word	0x0500000f


	//   ....[144]....
        /*0c3c*/ 	.word	0x0500000f


	//   ....[145]....
        /*0c40*/ 	.word	0x0500000f


	//   ....[146]....
        /*0c44*/ 	.word	0x0500000f


	//   ....[147]....
        /*0c48*/ 	.word	0x0500000f


	//   ....[148]....
        /*0c4c*/ 	.word	0x0500000f


	//   ....[149]....
        /*0c50*/ 	.word	0x0500000f


	//   ....[150]....
        /*0c54*/ 	.word	0x0500000f


	//   ....[151]....
        /*0c58*/ 	.word	0x0500000f


	//   ....[152]....
        /*0c5c*/ 	.word	0x0500000f


	//   ....[153]....
        /*0c60*/ 	.word	0x0500000f


	//   ....[154]....
        /*0c64*/ 	.word	0x0500000f


	//   ....[155]....
        /*0c68*/ 	.word	0x0500000f


	//   ....[156]....
        /*0c6c*/ 	.word	0x0500000f


	//   ....[157]....
        /*0c70*/ 	.word	0x0500000f


	//   ....[158]....
        /*0c74*/ 	.word	0x0500000f


	//   ....[159]....
        /*0c78*/ 	.word	0x0500000f


	//   ....[160]....
        /*0c7c*/ 	.word	0x0500000f


	//   ....[161]....
        /*0c80*/ 	.word	0x0500000f


	//   ....[162]....
        /*0c84*/ 	.word	0x0500000f


	//   ....[163]....
        /*0c88*/ 	.word	0x0500000f


	//   ....[164]....
        /*0c8c*/ 	.word	0x0500000f


	//   ....[165]....
        /*0c90*/ 	.word	0x0500000f


	//   ....[166]....
        /*0c94*/ 	.word	0x0500000f


	//   ....[167]....
        /*0c98*/ 	.word	0x0500000f


	//   ....[168]....
        /*0c9c*/ 	.word	0x0500000f


	//   ....[169]....
        /*0ca0*/ 	.word	0x0500000f


	//   ....[170]....
        /*0ca4*/ 	.word	0x0500000f


	//   ....[171]....
        /*0ca8*/ 	.word	0x0500000f


	//   ....[172]....
        /*0cac*/ 	.word	0x0500000f


	//   ....[173]....
        /*0cb0*/ 	.word	0x0500000f


	//   ....[174]....
        /*0cb4*/ 	.word	0x0500000f


	//   ....[175]....
        /*0cb8*/ 	.word	0x0500000f


	//   ....[176]....
        /*0cbc*/ 	.word	0x0500000f


	//   ....[177]....
        /*0cc0*/ 	.word	0x0500000f


	//   ....[178]....
        /*0cc4*/ 	.word	0x0500000f


	//   ....[179]....
        /*0cc8*/ 	.word	0x0500000f


	//   ....[180]....
        /*0ccc*/ 	.word	0x0500000f


	//   ....[181]....
        /*0cd0*/ 	.word	0x0500000f


	//   ....[182]....
        /*0cd4*/ 	.word	0x0500000f


	//   ....[183]....
        /*0cd8*/ 	.word	0x0500000f


	//   ....[184]....
        /*0cdc*/ 	.word	0x0500000f


	//   ....[185]....
        /*0ce0*/ 	.word	0x0500000f


	//   ....[186]....
        /*0ce4*/ 	.word	0x0500000f


	//   ....[187]....
        /*0ce8*/ 	.word	0x0500000f


	//   ....[188]....
        /*0cec*/ 	.word	0x0500000f


	//   ....[189]....
        /*0cf0*/ 	.word	0x0500000f


	//   ....[190]....
        /*0cf4*/ 	.word	0x0500000f


	//   ....[191]....
        /*0cf8*/ 	.word	0x0500000f


	//   ....[192]....
        /*0cfc*/ 	.word	0x0500000f


	//   ....[193]....
        /*0d00*/ 	.word	0x0500000f


	//   ....[194]....
        /*0d04*/ 	.word	0x0500000f


	//   ....[195]....
        /*0d08*/ 	.word	0x0500000f


	//   ....[196]....
        /*0d0c*/ 	.word	0x0500000f


	//   ....[197]....
        /*0d10*/ 	.word	0x0500000f


	//   ....[198]....
        /*0d14*/ 	.word	0x0500000f


	//   ....[199]....
        /*0d18*/ 	.word	0x0500000f


	//   ....[200]....
        /*0d1c*/ 	.word	0x0500000f


	//   ....[201]....
        /*0d20*/ 	.word	0x0500000f


	//   ....[202]....
        /*0d24*/ 	.word	0x0500000f


	//   ....[203]....
        /*0d28*/ 	.word	0x0500000f


	//   ....[204]....
        /*0d2c*/ 	.word	0x0500000f


	//   ....[205]....
        /*0d30*/ 	.word	0x0500000f


	//   ....[206]....
        /*0d34*/ 	.word	0x0500000f


	//----- nvinfo : EIATTR_COOP_GROUP_INSTR_OFFSETS
	.align		4
.L_323:
        /*0d38*/ 	.byte	0x04, 0x28
        /*0d3a*/ 	.short	(.L_325 - .L_324)


	//   ....[0]....
.L_324:
        /*0d3c*/ 	.word	0x00000060


	//   ....[1]....
        /*0d40*/ 	.word	0x000001a0


	//   ....[2]....
        /*0d44*/ 	.word	0x000001f0


	//   ....[3]....
        /*0d48*/ 	.word	0x00000420


	//   ....[4]....
        /*0d4c*/ 	.word	0x00000580


	//   ....[5]....
        /*0d50*/ 	.word	0x000006a0


	//   ....[6]....
        /*0d54*/ 	.word	0x00000800


	//   ....[7]....
        /*0d58*/ 	.word	0x0000c0a0


	//   ....[8]....
        /*0d5c*/ 	.word	0x0000c790


	//   ....[9]....
        /*0d60*/ 	.word	0x0000c7a0


	//   ....[10]....
        /*0d64*/ 	.word	0x0000c7b0


	//   ....[11]....
        /*0d68*/ 	.word	0x0000c7c0


	//   ....[12]....
        /*0d6c*/ 	.word	0x0000cda0


	//   ....[13]....
        /*0d70*/ 	.word	0x0000cdb0


	//   ....[14]....
        /*0d74*/ 	.word	0x0000cdc0


	//   ....[15]....
        /*0d78*/ 	.word	0x0000cdd0


	//   ....[16]....
        /*0d7c*/ 	.word	0x0000d350


	//   ....[17]....
        /*0d80*/ 	.word	0x0000d360


	//   ....[18]....
        /*0d84*/ 	.word	0x0000d370


	//   ....[19]....
        /*0d88*/ 	.word	0x0000d380


	//   ....[20]....
        /*0d8c*/ 	.word	0x0000d920


	//   ....[21]....
        /*0d90*/ 	.word	0x0000d930


	//   ....[22]....
        /*0d94*/ 	.word	0x0000d940


	//   ....[23]....
        /*0d98*/ 	.word	0x0000d950


	//   ....[24]....
        /*0d9c*/ 	.word	0x000113f0


	//   ....[25]....
        /*0da0*/ 	.word	0x00011400


	//   ....[26]....
        /*0da4*/ 	.word	0x00011410


	//   ....[27]....
        /*0da8*/ 	.word	0x00011420


	//   ....[28]....
        /*0dac*/ 	.word	0x000118f0


	//   ....[29]....
        /*0db0*/ 	.word	0x00011900


	//   ....[30]....
        /*0db4*/ 	.word	0x00011910


	//   ....[31]....
        /*0db8*/ 	.word	0x00011920


	//   ....[32]....
        /*0dbc*/ 	.word	0x00011d60


	//   ....[33]....
        /*0dc0*/ 	.word	0x00011d70


	//   ....[34]....
        /*0dc4*/ 	.word	0x00011d80


	//   ....[35]....
        /*0dc8*/ 	.word	0x00011d90


	//   ....[36]....
        /*0dcc*/ 	.word	0x00012200


	//   ....[37]....
        /*0dd0*/ 	.word	0x00012210


	//   ....[38]....
        /*0dd4*/ 	.word	0x00012220


	//   ....[39]....
        /*0dd8*/ 	.word	0x00012230


	//   ....[40]....
        /*0ddc*/ 	.word	0x00019020


	//   ....[41]....
        /*0de0*/ 	.word	0x00019920


	//   ....[42]....
        /*0de4*/ 	.word	0x00019930


	//   ....[43]....
        /*0de8*/ 	.word	0x00019980


	//   ....[44]....
        /*0dec*/ 	.word	0x00019f90


	//   ....[45]....
        /*0df0*/ 	.word	0x0001a070


	//   ....[46]....
        /*0df4*/ 	.word	0x0001e4d0


	//   ....[47]....
        /*0df8*/ 	.word	0x0001e890


	//   ....[48]....
        /*0dfc*/ 	.word	0x0001e8f0


	//   ....[49]....
        /*0e00*/ 	.word	0x0001eb90


	//   ....[50]....
        /*0e04*/ 	.word	0x0001eec0


	//   ....[51]....
        /*0e08*/ 	.word	0x0001ef20


	//   ....[52]....
        /*0e0c*/ 	.word	0x000234d0


	//   ....[53]....
        /*0e10*/ 	.word	0x000234f0


	//   ....[54]....
        /*0e14*/ 	.word	0x00023710


	//   ....[55]....
        /*0e18*/ 	.word	0x00023810


	//   ....[56]....
        /*0e1c*/ 	.word	0x00024a50


	//   ....[57]....
        /*0e20*/ 	.word	0x00024b50


	//   ....[58]....
        /*0e24*/ 	.word	0x00024d50


	//   ....[59]....
        /*0e28*/ 	.word	0x00024d70


	//   ....[60]....
        /*0e2c*/ 	.word	0x000267e0


	//   ....[61]....
        /*0e30*/ 	.word	0x000267f0


	//   ....[62]....
        /*0e34*/ 	.word	0x00026800


	//   ....[63]....
        /*0e38*/ 	.word	0x00026810


	//   ....[64]....
        /*0e3c*/ 	.word	0x00027270


	//   ....[65]....
        /*0e40*/ 	.word	0x00027280


	//   ....[66]....
        /*0e44*/ 	.word	0x000273e0


	//   ....[67]....
        /*0e48*/ 	.word	0x00027400


	//   ....[68]....
        /*0e4c*/ 	.word	0x00027550


	//   ....[69]....
        /*0e50*/ 	.word	0x00027570


	//   ....[70]....
        /*0e54*/ 	.word	0x000276d0


	//   ....[71]....
        /*0e58*/ 	.word	0x000276f0


	//   ....[72]....
        /*0e5c*/ 	.word	0x00027d50


	//   ....[73]....
        /*0e60*/ 	.word	0x00027df0


	//   ....[74]....
        /*0e64*/ 	.word	0x00028950


	//   ....[75]....
        /*0e68*/ 	.word	0x00028960


	//   ....[76]....
        /*0e6c*/ 	.word	0x00029a90


	//   ....[77]....
        /*0e70*/ 	.word	0x00029aa0


	//   ....[78]....
        /*0e74*/ 	.word	0x00029c00


	//   ....[79]....
        /*0e78*/ 	.word	0x00029c20


	//   ....[80]....
        /*0e7c*/ 	.word	0x00029d70


	//   ....[81]....
        /*0e80*/ 	.word	0x00029d90


	//   ....[82]....
        /*0e84*/ 	.word	0x00029ef0


	//   ....[83]....
        /*0e88*/ 	.word	0x00029f10


	//   ....[84]....
        /*0e8c*/ 	.word	0x0002a0f0


	//   ....[85]....
        /*0e90*/ 	.word	0x0002a330


	//   ....[86]....
        /*0e94*/ 	.word	0x0002a360


	//   ....[87]....
        /*0e98*/ 	.word	0x0002a390


	//   ....[88]....
        /*0e9c*/ 	.word	0x0002a3c0


	//   ....[89]....
        /*0ea0*/ 	.word	0x0002a3f0


	//   ....[90]....
        /*0ea4*/ 	.word	0x0002a420


	//   ....[91]....
        /*0ea8*/ 	.word	0x0002a5d0


	//   ....[92]....
        /*0eac*/ 	.word	0x0002a600


	//   ....[93]....
        /*0eb0*/ 	.word	0x0002a630


	//   ....[94]....
        /*0eb4*/ 	.word	0x0002a660


	//   ....[95]....
        /*0eb8*/ 	.word	0x0002a690


	//   ....[96]....
        /*0ebc*/ 	.word	0x0002a6c0


	//   ....[97]....
        /*0ec0*/ 	.word	0x0002a760


	//   ....[98]....
        /*0ec4*/ 	.word	0x0002a790


	//   ....[99]....
        /*0ec8*/ 	.word	0x0002a7a0


	//   ....[100]....
        /*0ecc*/ 	.word	0x0002a7d0


	//   ....[101]....
        /*0ed0*/ 	.word	0x0002be50


	//   ....[102]....
        /*0ed4*/ 	.word	0x0002e0e0


	//   ....[103]....
        /*0ed8*/ 	.word	0x0002ed80


	//   ....[104]....
        /*0edc*/ 	.word	0x0002eda0


	//   ....[105]....
        /*0ee0*/ 	.word	0x0002ee80


	//   ....[106]....
        /*0ee4*/ 	.word	0x0002ee90


	//   ....[107]....
        /*0ee8*/ 	.word	0x0002ef40


	//   ....[108]....
        /*0eec*/ 	.word	0x0002ef50


	//   ....[109]....
        /*0ef0*/ 	.word	0x0002f000


	//   ....[110]....
        /*0ef4*/ 	.word	0x0002f010


	//   ....[111]....
        /*0ef8*/ 	.word	0x0002f0c0


	//   ....[112]....
        /*0efc*/ 	.word	0x0002f0d0


	//   ....[113]....
        /*0f00*/ 	.word	0x0002f180


	//   ....[114]....
        /*0f04*/ 	.word	0x0002f190


	//   ....[115]....
        /*0f08*/ 	.word	0x0002f240


	//   ....[116]....
        /*0f0c*/ 	.word	0x0002f250


	//   ....[117]....
        /*0f10*/ 	.word	0x0002f2a0


	//   ....[118]....
        /*0f14*/ 	.word	0x0002f2f0


	//   ....[119]....
        /*0f18*/ 	.word	0x00032950


	//   ....[120]....
        /*0f1c*/ 	.word	0x00032980


	//   ....[121]....
        /*0f20*/ 	.word	0x000329e0


	//   ....[122]....
        /*0f24*/ 	.word	0x00032a10


	//   ....[123]....
        /*0f28*/ 	.word	0x00032a40


	//   ....[124]....
        /*0f2c*/ 	.word	0x00032a70


	//   ....[125]....
        /*0f30*/ 	.word	0x00032aa0


	//   ....[126]....
        /*0f34*/ 	.word	0x00032ad0


	//   ....[127]....
        /*0f38*/ 	.word	0x00032ca0


	//   ....[128]....
        /*0f3c*/ 	.word	0x00032cd0


	//   ....[129]....
        /*0f40*/ 	.word	0x00032d00


	//   ....[130]....
        /*0f44*/ 	.word	0x00032d30


	//   ....[131]....
        /*0f48*/ 	.word	0x00032d60


	//   ....[132]....
        /*0f4c*/ 	.word	0x00032d90


	//   ....[133]....
        /*0f50*/ 	.word	0x00032e60


	//   ....[134]....
        /*0f54*/ 	.word	0x00032e80


	//   ....[135]....
        /*0f58*/ 	.word	0x00032e90


	//   ....[136]....
        /*0f5c*/ 	.word	0x00032f10


	//   ....[137]....
        /*0f60*/ 	.word	0x00033a60


	//   ....[138]....
        /*0f64*/ 	.word	0x00033ea0


	//   ....[139]....
        /*0f68*/ 	.word	0x00033f30


	//   ....[140]....
        /*0f6c*/ 	.word	0x00033f80


	//   ....[141]....
        /*0f70*/ 	.word	0x00033fd0


	//   ....[142]....
        /*0f74*/ 	.word	0x00034070


	//   ....[143]....
        /*0f78*/ 	.word	0x00034100


	//   ....[144]....
        /*0f7c*/ 	.word	0x00034150


	//   ....[145]....
        /*0f80*/ 	.word	0x000341a0


	//   ....[146]....
        /*0f84*/ 	.word	0x00034240


	//   ....[147]....
        /*0f88*/ 	.word	0x000342d0


	//   ....[148]....
        /*0f8c*/ 	.word	0x00034320


	//   ....[149]....
        /*0f90*/ 	.word	0x00034370


	//   ....[150]....
        /*0f94*/ 	.word	0x00034410


	//   ....[151]....
        /*0f98*/ 	.word	0x000344a0


	//   ....[152]....
        /*0f9c*/ 	.word	0x000344f0


	//   ....[153]....
        /*0fa0*/ 	.word	0x00034540


	//   ....[154]....
        /*0fa4*/ 	.word	0x00034630


	//   ....[155]....
        /*0fa8*/ 	.word	0x000346c0


	//   ....[156]....
        /*0fac*/ 	.word	0x00034710


	//   ....[157]....
        /*0fb0*/ 	.word	0x00034760


	//   ....[158]....
        /*0fb4*/ 	.word	0x000347f0


	//   ....[159]....
        /*0fb8*/ 	.word	0x00034880


	//   ....[160]....
        /*0fbc*/ 	.word	0x000348d0


	//   ....[161]....
        /*0fc0*/ 	.word	0x00034920


	//   ....[162]....
        /*0fc4*/ 	.word	0x000349b0


	//   ....[163]....
        /*0fc8*/ 	.word	0x00034a40


	//   ....[164]....
        /*0fcc*/ 	.word	0x00034a90


	//   ....[165]....
        /*0fd0*/ 	.word	0x00034ae0


	//   ....[166]....
        /*0fd4*/ 	.word	0x00034b80


	//   ....[167]....
        /*0fd8*/ 	.word	0x00034c10


	//   ....[168]....
        /*0fdc*/ 	.word	0x00034c60


	//   ....[169]....
        /*0fe0*/ 	.word	0x00034cb0


	//   ....[170]....
        /*0fe4*/ 	.word	0x00034fb0


	//   ....[171]....
        /*0fe8*/ 	.word	0x00035290


	//   ....[172]....
        /*0fec*/ 	.word	0x00035470


	//   ....[173]....
        /*0ff0*/ 	.word	0x000354c0


	//   ....[174]....
        /*0ff4*/ 	.word	0x00035600


	//   ....[175]....
        /*0ff8*/ 	.word	0x00035650


	//   ....[176]....
        /*0ffc*/ 	.word	0x00035790


	//   ....[177]....
        /*1000*/ 	.word	0x000357e0


	//   ....[178]....
        /*1004*/ 	.word	0x00035920


	//   ....[179]....
        /*1008*/ 	.word	0x00035970


	//   ....[180]....
        /*100c*/ 	.word	0x00035ab0


	//   ....[181]....
        /*1010*/ 	.word	0x00035b00


	//   ....[182]....
        /*1014*/ 	.word	0x00035c40


	//   ....[183]....
        /*1018*/ 	.word	0x00035c90


	//   ....[184]....
        /*101c*/ 	.word	0x00035db0


	//   ....[185]....
        /*1020*/ 	.word	0x00035e20


	//   ....[186]....
        /*1024*/ 	.word	0x00035f40


	//   ....[187]....
        /*1028*/ 	.word	0x00035f90


	//   ....[188]....
        /*102c*/ 	.word	0x000362c0


	//   ....[189]....
        /*1030*/ 	.word	0x00036360


	//   ....[190]....
        /*1034*/ 	.word	0x00036510


	//   ....[191]....
        /*1038*/ 	.word	0x00036590


	//   ....[192]....
        /*103c*/ 	.word	0x00036610


	//   ....[193]....
        /*1040*/ 	.word	0x00036690


	//   ....[194]....
        /*1044*/ 	.word	0x00036710


	//   ....[195]....
        /*1048*/ 	.word	0x000367a0


	//   ....[196]....
        /*104c*/ 	.word	0x00036840


	//   ....[197]....
        /*1050*/ 	.word	0x000368f0


	//   ....[198]....
        /*1054*/ 	.word	0x00036970


	//   ....[199]....
        /*1058*/ 	.word	0x000369f0


	//   ....[200]....
        /*105c*/ 	.word	0x00036a70


	//   ....[201]....
        /*1060*/ 	.word	0x00036b00


	//   ....[202]....
        /*1064*/ 	.word	0x00036b80


	//   ....[203]....
        /*1068*/ 	.word	0x00036c30


	//   ....[204]....
        /*106c*/ 	.word	0x00036c80


	//   ....[205]....
        /*1070*/ 	.word	0x00036d40


	//   ....[206]....
        /*1074*/ 	.word	0x00036e70


	//----- nvinfo : EIATTR_REG_RECONFIG
	.align		4
.L_325:
        /*1078*/ 	.byte	0x01, 0x54
	.zero		2


	//----- nvinfo : EIATTR_SYSCALL_OFFSETS
	.align		4
        /*107c*/ 	.byte	0x04, 0x46
        /*107e*/ 	.short	(.L_327 - .L_326)


	//   ....[0]....
.L_326:
        /*1080*/ 	.word	0x00002310


	//   ....[1]....
        /*1084*/ 	.word	0x00002460


	//   ....[2]....
        /*1088*/ 	.word	0x0000c210


	//   ....[3]....
        /*108c*/ 	.word	0x0000c540


	//   ....[4]....
        /*1090*/ 	.word	0x0002dcf0


	//   ....[5]....
        /*1094*/ 	.word	0x0002de40


	//   ....[6]....
        /*1098*/ 	.word	0x0002df30


	//   ....[7]....
        /*109c*/ 	.word	0x0002e910


	//----- nvinfo : EIATTR_MBARRIER_INSTR_OFFSETS
	.align		4
.L_327:
        /*10a0*/ 	.byte	0x04, 0x39
        /*10a2*/ 	.short	(.L_329 - .L_328)


	//   ....[0]....
.L_328:
        /*10a4*/ 	.word	0x000002d0
        /*10a8*/ 	.word	0x000000ff
        /*10ac*/ 	.word	0x00038800
        /*10b0*/ 	.short	0x0100
        /*10b2*/ 	.byte	0x08
	.zero		1


	//   ....[1]....
        /*10b4*/ 	.word	0x000002e0
        /*10b8*/ 	.word	0x000000ff
        /*10bc*/ 	.word	0x00038820
        /*10c0*/ 	.short	0x0100
        /*10c2*/ 	.byte	0x08
	.zero		1


	//   ....[2]....
        /*10c4*/ 	.word	0x000003d0
        /*10c8*/ 	.word	0x000000ff
        /*10cc*/ 	.word	0x00038830
        /*10d0*/ 	.short	0x0100
        /*10d2*/ 	.byte	0x08
	.zero		1


	//   ....[3]....
        /*10d4*/ 	.word	0x000003e0
        /*10d8*/ 	.word	0x000000ff
        /*10dc*/ 	.word	0x00038840
        /*10e0*/ 	.short	0x0100
        /*10e2*/ 	.byte	0x08
	.zero		1


	//   ....[4]....
        /*10e4*/ 	.word	0x000003f0
        /*10e8*/ 	.word	0x000000ff
        /*10ec*/ 	.word	0x00038838
        /*10f0*/ 	.short	0x0100
        /*10f2*/ 	.byte	0x08
	.zero		1


	//   ....[5]....
        /*10f4*/ 	.word	0x00000400
        /*10f8*/ 	.word	0x000000ff
        /*10fc*/ 	.word	0x00038848
        /*1100*/ 	.short	0x0100
        /*1102*/ 	.byte	0x08
	.zero		1


	//   ....[6]....
        /*1104*/ 	.word	0x00000530
        /*1108*/ 	.word	0x000000ff
        /*110c*/ 	.word	0x00038850
        /*1110*/ 	.short	0x0100
        /*1112*/ 	.byte	0x08
	.zero		1


	//   ....[7]....
        /*1114*/ 	.word	0x00000540
        /*1118*/ 	.word	0x000000ff
        /*111c*/ 	.word	0x00038860
        /*1120*/ 	.short	0x0100
        /*1122*/ 	.byte	0x08
	.zero		1


	//   ....[8]....
        /*1124*/ 	.word	0x00000550
        /*1128*/ 	.word	0x000000ff
        /*112c*/ 	.word	0x00038858
        /*1130*/ 	.short	0x0100
        /*1132*/ 	.byte	0x08
	.zero		1


	//   ....[9]....
        /*1134*/ 	.word	0x00000560
        /*1138*/ 	.word	0x000000ff
        /*113c*/ 	.word	0x00038868
        /*1140*/ 	.short	0x0100
        /*1142*/ 	.byte	0x08
	.zero		1


	//   ....[10]....
        /*1144*/ 	.word	0x00000650
        /*1148*/ 	.word	0x000000ff
        /*114c*/ 	.word	0x00038870
        /*1150*/ 	.short	0x0100
        /*1152*/ 	.byte	0x06
	.zero		1


	//   ....[11]....
        /*1154*/ 	.word	0x00000660
        /*1158*/ 	.word	0x000000ff
        /*115c*/ 	.word	0x00038880
        /*1160*/ 	.short	0x0100
        /*1162*/ 	.byte	0x06
	.zero		1


	//   ....[12]....
        /*1164*/ 	.word	0x00000670
        /*1168*/ 	.word	0x000000ff
        /*116c*/ 	.word	0x00038878
        /*1170*/ 	.short	0x0100
        /*1172*/ 	.byte	0x06
	.zero		1


	//   ....[13]....
        /*1174*/ 	.word	0x00000680
        /*1178*/ 	.word	0x000000ff
        /*117c*/ 	.word	0x00038888
        /*1180*/ 	.short	0x0100
        /*1182*/ 	.byte	0x06
	.zero		1


	//   ....[14]....
        /*1184*/ 	.word	0x000007b0
        /*1188*/ 	.word	0x000000ff
        /*118c*/ 	.word	0x00038890
        /*1190*/ 	.short	0x0100
        /*1192*/ 	.byte	0x08
	.zero		1


	//   ....[15]....
        /*1194*/ 	.word	0x000007c0
        /*1198*/ 	.word	0x000000ff
        /*119c*/ 	.word	0x000388a0
        /*11a0*/ 	.short	0x0100
        /*11a2*/ 	.byte	0x08
	.zero		1


	//   ....[16]....
        /*11a4*/ 	.word	0x000007d0
        /*11a8*/ 	.word	0x000000ff
        /*11ac*/ 	.word	0x00038898
        /*11b0*/ 	.short	0x0100
        /*11b2*/ 	.byte	0x08
	.zero		1


	//   ....[17]....
        /*11b4*/ 	.word	0x000007e0
        /*11b8*/ 	.word	0x000000ff
        /*11bc*/ 	.word	0x000388a8
        /*11c0*/ 	.short	0x0100
        /*11c2*/ 	.byte	0x08
	.zero		1


	//   ....[18]....
        /*11c4*/ 	.word	0x00000910
        /*11c8*/ 	.word	0x000000ff
        /*11cc*/ 	.word	0x000388b0
        /*11d0*/ 	.short	0x0100
        /*11d2*/ 	.byte	0x08
	.zero		1


	//   ....[19]....
        /*11d4*/ 	.word	0x00000920
        /*11d8*/ 	.word	0x000000ff
        /*11dc*/ 	.word	0x000388c0
        /*11e0*/ 	.short	0x0100
        /*11e2*/ 	.byte	0x08
	.zero		1


	//   ....[20]....
        /*11e4*/ 	.word	0x00000930
        /*11e8*/ 	.word	0x000000ff
        /*11ec*/ 	.word	0x000388b8
        /*11f0*/ 	.short	0x0100
        /*11f2*/ 	.byte	0x08
	.zero		1


	//   ....[21]....
        /*11f4*/ 	.word	0x00000940
        /*11f8*/ 	.word	0x000000ff
        /*11fc*/ 	.word	0x000388c8
        /*1200*/ 	.short	0x0100
        /*1202*/ 	.byte	0x08
	.zero		1


	//   ....[22]....
        /*1204*/ 	.word	0x00003f70
        /*1208*/ 	.word	0x00000000
        /*120c*/ 	.word	0x00038890
        /*1210*/ 	.short	0x010a
        /*1212*/ 	.byte	0x3f
	.zero		1


	//   ....[23]....
        /*1214*/ 	.word	0x00007780
        /*1218*/ 	.word	0x00000000
        /*121c*/ 	.word	0x00038890
        /*1220*/ 	.short	0x010a
        /*1222*/ 	.byte	0x3f
	.zero		1


	//   ....[24]....
        /*1224*/ 	.word	0x0000abc0
        /*1228*/ 	.word	0x00000000
        /*122c*/ 	.word	0x00038890
        /*1230*/ 	.short	0x010a
        /*1232*/ 	.byte	0x3f
	.zero		1


	//   ....[25]....
        /*1234*/ 	.word	0x0000b020
        /*1238*/ 	.word	0x00000024
        /*123c*/ 	.word	0x00000000
        /*1240*/ 	.short	0x0101
        /*1242*/ 	.byte	0x3f
	.zero		1


	//   ....[26]....
        /*1244*/ 	.word	0x0000b060
        /*1248*/ 	.word	0x00000000
        /*124c*/ 	.word	0x000388b0
        /*1250*/ 	.short	0x010a
        /*1252*/ 	.byte	0x3f
	.zero		1


	//   ....[27]....
        /*1254*/ 	.word	0x0000b7d0
        /*1258*/ 	.word	0x00000000
        /*125c*/ 	.word	0x00000000
        /*1260*/ 	.short	0x0101
        /*1262*/ 	.byte	0x3f
	.zero		1


	//   ....[28]....
        /*1264*/ 	.word	0x0000c2a0
        /*1268*/ 	.word	0x00000010
        /*126c*/ 	.word	0x00038800
        /*1270*/ 	.short	0x010a
        /*1272*/ 	.byte	0x3f
	.zero		1


	//   ....[29]....
        /*1274*/ 	.word	0x0000c2f0
        /*1278*/ 	.word	0x00000010
        /*127c*/ 	.word	0x00038800
        /*1280*/ 	.short	0x010a
        /*1282*/ 	.byte	0x3f
	.zero		1


	//   ....[30]....
        /*1284*/ 	.word	0x0000dd80
        /*1288*/ 	.word	0x00000010
        /*128c*/ 	.word	0x00038800
        /*1290*/ 	.short	0x010a
        /*1292*/ 	.byte	0x3f
	.zero		1


	//   ....[31]....
        /*1294*/ 	.word	0x00012530
        /*1298*/ 	.word	0x00000010
        /*129c*/ 	.word	0x00038800
        /*12a0*/ 	.short	0x010a
        /*12a2*/ 	.byte	0x3f
	.zero		1


	//   ....[32]....
        /*12a4*/ 	.word	0x00016170
        /*12a8*/ 	.word	0x00000000
        /*12ac*/ 	.word	0x00038830
        /*12b0*/ 	.short	0x010a
        /*12b2*/ 	.byte	0x3f
	.zero		1


	//   ....[33]....
        /*12b4*/ 	.word	0x000161e0
        /*12b8*/ 	.word	0x00000000
        /*12bc*/ 	.word	0x00038830
        /*12c0*/ 	.short	0x010a
        /*12c2*/ 	.byte	0x3f
	.zero		1


	//   ....[34]....
        /*12c4*/ 	.word	0x00019870
        /*12c8*/ 	.word	0x00000000
        /*12cc*/ 	.word	0x00000000
        /*12d0*/ 	.short	0x0101
        /*12d2*/ 	.byte	0x3f
	.zero		1


	//   ....[35]....
        /*12d4*/ 	.word	0x0001aa60
        /*12d8*/ 	.word	0x0000000b
        /*12dc*/ 	.word	0x00038830
        /*12e0*/ 	.short	0x010a
        /*12e2*/ 	.byte	0x3f
	.zero		1


	//   ....[36]....
        /*12e4*/ 	.word	0x0001aae0
        /*12e8*/ 	.word	0x0000000b
        /*12ec*/ 	.word	0x00038830
        /*12f0*/ 	.short	0x010a
        /*12f2*/ 	.byte	0x3f
	.zero		1


	//   ....[37]....
        /*12f4*/ 	.word	0x0001e1e0
        /*12f8*/ 	.word	0x00000009
        /*12fc*/ 	.word	0x00038850
        /*1300*/ 	.short	0x010a
        /*1302*/ 	.byte	0x3f
	.zero		1


	//   ....[38]....
        /*1304*/ 	.word	0x0001e230
        /*1308*/ 	.word	0x00000009
        /*130c*/ 	.word	0x00038850
        /*1310*/ 	.short	0x010a
        /*1312*/ 	.byte	0x3f
	.zero		1


	//   ....[39]....
        /*1314*/ 	.word	0x0001f0f0
        /*1318*/ 	.word	0x00000000
        /*131c*/ 	.word	0x00000000
        /*1320*/ 	.short	0x0101
        /*1322*/ 	.byte	0x3f
	.zero		1


	//   ....[40]....
        /*1324*/ 	.word	0x0001f240
        /*1328*/ 	.word	0x00000009
        /*132c*/ 	.word	0x00000000
        /*1330*/ 	.short	0x0101
        /*1332*/ 	.byte	0x3f
	.zero		1


	//   ....[41]....
        /*1334*/ 	.word	0x0001f960
        /*1338*/ 	.word	0x00000004
        /*133c*/ 	.word	0x00038830
        /*1340*/ 	.short	0x010a
        /*1342*/ 	.byte	0x3f
	.zero		1


	//   ....[42]....
        /*1344*/ 	.word	0x0001f9e0
        /*1348*/ 	.word	0x00000004
        /*134c*/ 	.word	0x00038830
        /*1350*/ 	.short	0x010a
        /*1352*/ 	.byte	0x3f
	.zero		1


	//   ....[43]....
        /*1354*/ 	.word	0x000230e0
        /*1358*/ 	.word	0x00000009
        /*135c*/ 	.word	0x00038850
        /*1360*/ 	.short	0x010a
        /*1362*/ 	.byte	0x3f
	.zero		1


	//   ....[44]....
        /*1364*/ 	.word	0x00023130
        /*1368*/ 	.word	0x00000009
        /*136c*/ 	.word	0x00038850
        /*1370*/ 	.short	0x010a
        /*1372*/ 	.byte	0x3f
	.zero		1


	//   ....[45]....
        /*1374*/ 	.word	0x00023a20
        /*1378*/ 	.word	0x000000a5
        /*137c*/ 	.word	0x00000000
        /*1380*/ 	.short	0x0101
        /*1382*/ 	.byte	0x3f
	.zero		1


	//   ....[46]....
        /*1384*/ 	.word	0x00023c00
        /*1388*/ 	.word	0x000000a5
        /*138c*/ 	.word	0x00000000
        /*1390*/ 	.short	0x0101
        /*1392*/ 	.byte	0x3f
	.zero		1


	//   ....[47]....
        /*1394*/ 	.word	0x00024970
        /*1398*/ 	.word	0x0000000a
        /*139c*/ 	.word	0x00038850
        /*13a0*/ 	.short	0x010a
        /*13a2*/ 	.byte	0x3f
	.zero		1


	//   ....[48]....
        /*13a4*/ 	.word	0x000249c0
        /*13a8*/ 	.word	0x0000000a
        /*13ac*/ 	.word	0x00038850
        /*13b0*/ 	.short	0x010a
        /*13b2*/ 	.byte	0x3f
	.zero		1


	//   ....[49]....
        /*13b4*/ 	.word	0x00024eb0
        /*13b8*/ 	.word	0x0000000a
        /*13bc*/ 	.word	0x00000000
        /*13c0*/ 	.short	0x0101
        /*13c2*/ 	.byte	0x3f
	.zero		1


	//   ....[50]....
        /*13c4*/ 	.word	0x00027260
        /*13c8*/ 	.word	0x00000008
        /*13cc*/ 	.word	0x00000000
        /*13d0*/ 	.short	0x0101
        /*13d2*/ 	.byte	0x3f
	.zero		1


	//   ....[51]....
        /*13d4*/ 	.word	0x00027d70
        /*13d8*/ 	.word	0x00000002
        /*13dc*/ 	.word	0x00000000
        /*13e0*/ 	.short	0x0101
        /*13e2*/ 	.byte	0x3f
	.zero		1


	//   ....[52]....
        /*13e4*/ 	.word	0x0002bf30
        /*13e8*/ 	.word	0x00000012
        /*13ec*/ 	.word	0x00038820
        /*13f0*/ 	.short	0x010a
        /*13f2*/ 	.byte	0x3f
	.zero		1


	//   ....[53]....
        /*13f4*/ 	.word	0x0002c000
        /*13f8*/ 	.word	0x00000006
        /*13fc*/ 	.word	0x000388a0
        /*1400*/ 	.short	0x010a
        /*1402*/ 	.byte	0x3f
	.zero		1


	//   ....[54]....
        /*1404*/ 	.word	0x0002c540
        /*1408*/ 	.word	0x00000006
        /*140c*/ 	.word	0x000388c0
        /*1410*/ 	.short	0x010a
        /*1412*/ 	.byte	0x3f
	.zero		1


	//   ....[55]....
        /*1414*/ 	.word	0x0002cbd0
        /*1418*/ 	.word	0x00000006
        /*141c*/ 	.word	0x000388a0
        /*1420*/ 	.short	0x010a
        /*1422*/ 	.byte	0x3f
	.zero		1


	//   ....[56]....
        /*1424*/ 	.word	0x0002d100
        /*1428*/ 	.word	0x00000006
        /*142c*/ 	.word	0x000388c0
        /*1430*/ 	.short	0x010a
        /*1432*/ 	.byte	0x3f
	.zero		1


	//   ....[57]....
        /*1434*/ 	.word	0x0002e360
        /*1438*/ 	.word	0x00000000
        /*143c*/ 	.word	0x00038840
        /*1440*/ 	.short	0x010a
        /*1442*/ 	.byte	0x3f
	.zero		1


	//   ....[58]....
        /*1444*/ 	.word	0x0002f3f0
        /*1448*/ 	.word	0x00000012
        /*144c*/ 	.word	0x00038800
        /*1450*/ 	.short	0x0107
        /*1452*/ 	.byte	0x3f
	.zero		1


	//   ....[59]....
        /*1454*/ 	.word	0x0002f500
        /*1458*/ 	.word	0x00000012
        /*145c*/ 	.word	0x00038800
        /*1460*/ 	.short	0x0101
        /*1462*/ 	.byte	0x3f
	.zero		1


	//   ....[60]....
        /*1464*/ 	.word	0x0002f520
        /*1468*/ 	.word	0x00000012
        /*146c*/ 	.word	0x00038820
        /*1470*/ 	.short	0x010a
        /*1472*/ 	.byte	0x3f
	.zero		1


	//   ....[61]....
        /*1474*/ 	.word	0x0002f8f0
        /*1478*/ 	.word	0x00000003
        /*147c*/ 	.word	0x00038840
        /*1480*/ 	.short	0x010a
        /*1482*/ 	.byte	0x3f
	.zero		1


	//   ....[62]....
        /*1484*/ 	.word	0x0002fe90
        /*1488*/ 	.word	0x00000003
        /*148c*/ 	.word	0x00000060
        /*1490*/ 	.short	0x010a
        /*1492*/ 	.byte	0x3f
	.zero		1


	//   ....[63]....
        /*1494*/ 	.word	0x00030710
        /*1498*/ 	.word	0x00000003
        /*149c*/ 	.word	0x00038840
        /*14a0*/ 	.short	0x010a
        /*14a2*/ 	.byte	0x3f
	.zero		1


	//   ....[64]....
        /*14a4*/ 	.word	0x00030cb0
        /*14a8*/ 	.word	0x00000002
        /*14ac*/ 	.word	0x00000060
        /*14b0*/ 	.short	0x010a
        /*14b2*/ 	.byte	0x3f
	.zero		1


	//   ....[65]....
        /*14b4*/ 	.word	0x00031470
        /*14b8*/ 	.word	0x00000002
        /*14bc*/ 	.word	0x00038840
        /*14c0*/ 	.short	0x010a
        /*14c2*/ 	.byte	0x3f
	.zero		1


	//   ....[66]....
        /*14c4*/ 	.word	0x00031a10
        /*14c8*/ 	.word	0x00000002
        /*14cc*/ 	.word	0x00000060
        /*14d0*/ 	.short	0x010a
        /*14d2*/ 	.byte	0x3f
	.zero		1


	//   ....[67]....
        /*14d4*/ 	.word	0x00032180
        /*14d8*/ 	.word	0x00000000
        /*14dc*/ 	.word	0x00038860
        /*14e0*/ 	.short	0x010a
        /*14e2*/ 	.byte	0x3f
	.zero		1


	//   ....[68]....
        /*14e4*/ 	.word	0x000339e0
        /*14e8*/ 	.word	0x00000000
        /*14ec*/ 	.word	0x00038820
        /*14f0*/ 	.short	0x010a
        /*14f2*/ 	.byte	0x3f
	.zero		1


	//   ....[69]....
        /*14f4*/ 	.word	0x00033be0
        /*14f8*/ 	.word	0x00000006
        /*14fc*/ 	.word	0x00000000
        /*1500*/ 	.short	0x010a
        /*1502*/ 	.byte	0x3f
	.zero		1


	//   ....[70]....
        /*1504*/ 	.word	0x00033c10
        /*1508*/ 	.word	0x00000007
        /*150c*/ 	.word	0x00000000
        /*1510*/ 	.short	0x010a
        /*1512*/ 	.byte	0x3f
	.zero		1


	//   ....[71]....
        /*1514*/ 	.word	0x00033c70
        /*1518*/ 	.word	0x00000004
        /*151c*/ 	.word	0x00000000
        /*1520*/ 	.short	0x010a
        /*1522*/ 	.byte	0x3f
	.zero		1


	//   ....[72]....
        /*1524*/ 	.word	0x00033ca0
        /*1528*/ 	.word	0x00000003
        /*152c*/ 	.word	0x00000000
        /*1530*/ 	.short	0x010a
        /*1532*/ 	.byte	0x3f
	.zero		1


	//   ....[73]....
        /*1534*/ 	.word	0x00033d00
        /*1538*/ 	.word	0x00000000
        /*153c*/ 	.word	0x00038890
        /*1540*/ 	.short	0x010a
        /*1542*/ 	.byte	0x3f
	.zero		1


	//   ....[74]....
        /*1544*/ 	.word	0x00033d50
        /*1548*/ 	.word	0x00000000
        /*154c*/ 	.word	0x00038890
        /*1550*/ 	.short	0x010a
        /*1552*/ 	.byte	0x3f
	.zero		1


	//   ....[75]....
        /*1554*/ 	.word	0x00033da0
        /*1558*/ 	.word	0x00000000
        /*155c*/ 	.word	0x00038890
        /*1560*/ 	.short	0x010a
        /*1562*/ 	.byte	0x3f
	.zero		1


	//   ....[76]....
        /*1564*/ 	.word	0x00033df0
        /*1568*/ 	.word	0x00000000
        /*156c*/ 	.word	0x000388b0
        /*1570*/ 	.short	0x010a
        /*1572*/ 	.byte	0x3f
	.zero		1


	//   ....[77]....
        /*1574*/ 	.word	0x00034580
        /*1578*/ 	.word	0x00000010
        /*157c*/ 	.word	0x00038800
        /*1580*/ 	.short	0x010a
        /*1582*/ 	.byte	0x3f
	.zero		1


	//   ....[78]....
        /*1584*/ 	.word	0x00034cf0
        /*1588*/ 	.word	0x00000010
        /*158c*/ 	.word	0x00038800
        /*1590*/ 	.short	0x010a
        /*1592*/ 	.byte	0x3f
	.zero		1


	//   ....[79]....
        /*1594*/ 	.word	0x00034d40
        /*1598*/ 	.word	0x00000000
        /*159c*/ 	.word	0x00038830
        /*15a0*/ 	.short	0x010a
        /*15a2*/ 	.byte	0x3f
	.zero		1


	//   ....[80]....
        /*15a4*/ 	.word	0x00034d90
        /*15a8*/ 	.word	0x0000000b
        /*15ac*/ 	.word	0x00038830
        /*15b0*/ 	.short	0x010a
        /*15b2*/ 	.byte	0x3f
	.zero		1


	//   ....[81]....
        /*15b4*/ 	.word	0x00034de0
        /*15b8*/ 	.word	0x00000009
        /*15bc*/ 	.word	0x00038850
        /*15c0*/ 	.short	0x010a
        /*15c2*/ 	.byte	0x3f
	.zero		1


	//   ....[82]....
        /*15c4*/ 	.word	0x00034e30
        /*15c8*/ 	.word	0x00000004
        /*15cc*/ 	.word	0x00038830
        /*15d0*/ 	.short	0x010a
        /*15d2*/ 	.byte	0x3f
	.zero		1


	//   ....[83]....
        /*15d4*/ 	.word	0x00034e80
        /*15d8*/ 	.word	0x00000009
        /*15dc*/ 	.word	0x00038850
        /*15e0*/ 	.short	0x010a
        /*15e2*/ 	.byte	0x3f
	.zero		1


	//   ....[84]....
        /*15e4*/ 	.word	0x00034ed0
        /*15e8*/ 	.word	0x0000000a
        /*15ec*/ 	.word	0x00038850
        /*15f0*/ 	.short	0x010a
        /*15f2*/ 	.byte	0x3f
	.zero		1


	//   ....[85]....
        /*15f4*/ 	.word	0x00035070
        /*15f8*/ 	.word	0x00000012
        /*15fc*/ 	.word	0x00038820
        /*1600*/ 	.short	0x010a
        /*1602*/ 	.byte	0x3f
	.zero		1


	//   ....[86]....
        /*1604*/ 	.word	0x000350c0
        /*1608*/ 	.word	0x00000006
        /*160c*/ 	.word	0x000388a0
        /*1610*/ 	.short	0x010a
        /*1612*/ 	.byte	0x3f
	.zero		1


	//   ....[87]....
        /*1614*/ 	.word	0x00035110
        /*1618*/ 	.word	0x00000006
        /*161c*/ 	.word	0x000388c0
        /*1620*/ 	.short	0x010a
        /*1622*/ 	.byte	0x3f
	.zero		1


	//   ....[88]....
        /*1624*/ 	.word	0x00035160
        /*1628*/ 	.word	0x00000006
        /*162c*/ 	.word	0x000388a0
        /*1630*/ 	.short	0x010a
        /*1632*/ 	.byte	0x3f
	.zero		1


	//   ....[89]....
        /*1634*/ 	.word	0x000351b0
        /*1638*/ 	.word	0x00000006
        /*163c*/ 	.word	0x000388c0
        /*1640*/ 	.short	0x010a
        /*1642*/ 	.byte	0x3f
	.zero		1


	//   ....[90]....
        /*1644*/ 	.word	0x00035350
        /*1648*/ 	.word	0x00000000
        /*164c*/ 	.word	0x00038840
        /*1650*/ 	.short	0x010a
        /*1652*/ 	.byte	0x3f
	.zero		1


	//   ....[91]....
        /*1654*/ 	.word	0x00035fd0
        /*1658*/ 	.word	0x00000012
        /*165c*/ 	.word	0x00038820
        /*1660*/ 	.short	0x010a
        /*1662*/ 	.byte	0x3f
	.zero		1


	//   ....[92]....
        /*1664*/ 	.word	0x00036020
        /*1668*/ 	.word	0x00000003
        /*166c*/ 	.word	0x00038840
        /*1670*/ 	.short	0x010a
        /*1672*/ 	.byte	0x3f
	.zero		1


	//   ....[93]....
        /*1674*/ 	.word	0x00036070
        /*1678*/ 	.word	0x00000003
        /*167c*/ 	.word	0x00000060
        /*1680*/ 	.short	0x010a
        /*1682*/ 	.byte	0x3f
	.zero		1


	//   ....[94]....
        /*1684*/ 	.word	0x000360c0
        /*1688*/ 	.word	0x00000003
        /*168c*/ 	.word	0x00038840
        /*1690*/ 	.short	0x010a
        /*1692*/ 	.byte	0x3f
	.zero		1


	//   ....[95]....
        /*1694*/ 	.word	0x00036110
        /*1698*/ 	.word	0x00000002
        /*169c*/ 	.word	0x00000060
        /*16a0*/ 	.short	0x010a
        /*16a2*/ 	.byte	0x3f
	.zero		1


	//   ....[96]....
        /*16a4*/ 	.word	0x00036160
        /*16a8*/ 	.word	0x00000002
        /*16ac*/ 	.word	0x00038840
        /*16b0*/ 	.short	0x010a
        /*16b2*/ 	.byte	0x3f
	.zero		1


	//   ....[97]....
        /*16b4*/ 	.word	0x000361b0
        /*16b8*/ 	.word	0x00000002
        /*16bc*/ 	.word	0x00000060
        /*16c0*/ 	.short	0x010a
        /*16c2*/ 	.byte	0x3f
	.zero		1


	//   ....[98]....
        /*16c4*/ 	.word	0x00036200
        /*16c8*/ 	.word	0x00000000
        /*16cc*/ 	.word	0x00038860
        /*16d0*/ 	.short	0x010a
        /*16d2*/ 	.byte	0x3f
	.zero		1


	//   ....[99]....
        /*16d4*/ 	.word	0x00036d90
        /*16d8*/ 	.word	0x00000000
        /*16dc*/ 	.word	0x00038820
        /*16e0*/ 	.short	0x010a
        /*16e2*/ 	.byte	0x3f
	.zero		1


	//   ....[100]....
        /*16e4*/ 	.word	0x00036f30
        /*16e8*/ 	.word	0x00000006
        /*16ec*/ 	.word	0x00000000
        /*16f0*/ 	.short	0x010a
        /*16f2*/ 	.byte	0x3f
	.zero		1


	//   ....[101]....
        /*16f4*/ 	.word	0x00036f80
        /*16f8*/ 	.word	0x00000007
        /*16fc*/ 	.word	0x00000000
        /*1700*/ 	.short	0x010a
        /*1702*/ 	.byte	0x3f
	.zero		1


	//   ....[102]....
        /*1704*/ 	.word	0x00036fd0
        /*1708*/ 	.word	0x00000004
        /*170c*/ 	.word	0x00000000
        /*1710*/ 	.short	0x010a
        /*1712*/ 	.byte	0x3f
	.zero		1


	//----- nvinfo : EIATTR_NUM_MBARRIERS
	.align		4
.L_329:
        /*1714*/ 	.byte	0x03, 0x38
        /*1716*/ 	.short	0x0016


	//----- nvinfo : EIATTR_EXIT_INSTR_OFFSETS
	.align		4
        /*1718*/ 	.byte	0x04, 0x1c
        /*171a*/ 	.short	(.L_331 - .L_330)


	//   ....[0]....
.L_330:
        /*171c*/ 	.word	0x00033cf0


	//----- nvinfo : EIATTR_MAX_THREADS
	.align		4
.L_331:
        /*1720*/ 	.byte	0x04, 0x05
        /*1722*/ 	.short	(.L_333 - .L_332)
.L_332:
        /*1724*/ 	.word	0x00000180
        /*1728*/ 	.word	0x00000001
        /*172c*/ 	.word	0x00000001


	//----- nvinfo : EIATTR_CRS_STACK_SIZE
	.align		4
.L_333:
        /*1730*/ 	.byte	0x04, 0x1e
        /*1732*/ 	.short	(.L_335 - .L_334)
.L_334:
        /*1734*/ 	.word	0x00000000


	//----- nvinfo : EIATTR_CBANK_PARAM_SIZE
	.align		4
.L_335:
        /*1738*/ 	.byte	0x03, 0x19
        /*173a*/ 	.short	0x0af0


	//----- nvinfo : EIATTR_PARAM_CBANK
	.align		4
        /*173c*/ 	.byte	0x04, 0x0a
        /*173e*/ 	.short	(.L_337 - .L_336)
	.align		4
.L_336:
        /*1740*/ 	.word	index@(.nv.constant0._ZN7cutlass13device_kernelIN5flash11enable_sm90INS1_16FlashAttnFwdSm90INS1_25CollectiveMainloopFwdSm90ILi2EN4cute5tupleIJNS5_1CILi1EEES8_S8_EEENS6_IJNS7_ILi128EEENS7_ILi80EEENS7_ILi256EEEEEELi256ENS_10bfloat16_tEfNS_4arch4Sm90ELb1ELb0ELb0ELb1ELb0ELb1ELb0ELb1ELb1ELb1ELb1ELb0EEENS1_21CollectiveEpilogueFwdINS6_IJSA_SC_SB_EEES9_SE_SG_Li256ELb1ELb1ELb1ELb0EEENS1_36VarlenDynamicPersistentTileSchedulerILi128ELi80ELi256ELi128ELb1ELb1ELb1ELb1ELb1ELb1EEEEEEEEEvNT_6ParamsE)
        /*1744*/ 	.short	0x0210
        /*1746*/ 	.short	0x0af0


	//----- nvinfo : EIATTR_SW_WAR
	.align		4
.L_337:
        /*1748*/ 	.byte	0x04, 0x36
        /*174a*/ 	.short	(.L_339 - .L_338)
.L_338:
        /*174c*/ 	.word	0x00000008
.L_339:


//--------------------- .nv.callgraph             --------------------------
	.section	.nv.callgraph,"",@"SHT_CUDA_CALLGRAPH"
	.align	4
	.sectionentsize	8
	.align		4
        /*0000*/ 	.word	0x00000000
	.align		4
        /*0004*/ 	.word	0xffffffff
	.align		4
        /*0008*/ 	.word	index@(_ZN7cutlass13device_kernelIN5flash11enable_sm90INS1_16FlashAttnFwdSm90INS1_25CollectiveMainloopFwdSm90ILi2EN4cute5tupleIJNS5_1CILi1EEES8_S8_EEENS6_IJNS7_ILi128EEENS7_ILi80EEENS7_ILi256EEEEEELi256ENS_10bfloat16_tEfNS_4arch4Sm90ELb0ELb0ELb0ELb0ELb0ELb0ELb0ELb1ELb1ELb1ELb1ELb0EEENS1_21CollectiveEpilogueFwdINS6_IJSA_SC_SB_EEES9_SE_SG_Li256ELb0ELb1ELb1ELb0EEENS1_19SingleTileSchedulerILb0ELb1ELb1ELi128EEEEEEEEEvNT_6ParamsE)
	.align		4
        /*000c*/ 	.word	index@(__assertfail)
	.align		4
        /*0010*/ 	.word	index@(_ZN7cutlass13device_kernelIN5flash11enable_sm90INS1_16FlashAttnFwdSm90INS1_25CollectiveMainloopFwdSm90ILi2EN4cute5tupleIJNS5_1CILi1EEES8_S8_EEENS6_IJNS7_ILi128EEENS7_ILi80EEENS7_ILi256EEEEEELi256ENS_10bfloat16_tEfNS_4arch4Sm90ELb0ELb0ELb0ELb1ELb0ELb0ELb0ELb1ELb1ELb1ELb1ELb0EEENS1_21CollectiveEpilogueFwdINS6_IJSA_SC_SB_EEES9_SE_SG_Li256ELb1ELb1ELb1ELb0EEENS1_36VarlenDynamicPersistentTileSchedulerILi128ELi80ELi256ELi128ELb1ELb1ELb1ELb0ELb1ELb1EEEEEEEEEvNT_6ParamsE)
	.align		4
        /*0014*/ 	.word	index@(__assertfail)
	.align		4
        /*0018*/ 	.word	index@(_ZN7cutlass13device_kernelIN5flash11enable_sm90INS1_16FlashAttnFwdSm90INS1_25CollectiveMainloopFwdSm90ILi2EN4cute5tupleIJNS5_1CILi1EEES8_S8_EEENS6_IJNS7_ILi128EEENS7_ILi80EEENS7_ILi256EEEEEELi256ENS_10bfloat16_tEfNS_4arch4Sm90ELb0ELb0ELb0ELb1ELb0ELb1ELb0ELb1ELb1ELb1ELb1ELb0EEENS1_21CollectiveEpilogueFwdINS6_IJSA_SC_SB_EEES9_SE_SG_Li256ELb1ELb1ELb1ELb0EEENS1_36VarlenDynamicPersistentTileSchedulerILi128ELi80ELi256ELi128ELb1ELb1ELb1ELb0ELb1ELb1EEEEEEEEEvNT_6ParamsE)
	.align		4
        /*001c*/ 	.word	index@(__assertfail)
	.align		4
        /*0020*/ 	.word	index@(_ZN7cutlass13device_kernelIN5flash11enable_sm90INS1_16FlashAttnFwdSm90INS1_25CollectiveMainloopFwdSm90ILi2EN4cute5tupleIJNS5_1CILi1EEES8_S8_EEENS6_IJNS7_ILi128EEENS7_ILi64EEENS7_ILi256EEEEEELi256ENS_10bfloat16_tEfNS_4arch4Sm90ELb0ELb1ELb0ELb0ELb0ELb0ELb0ELb1ELb1ELb1ELb1ELb0EEENS1_21CollectiveEpilogueFwdINS6_IJSA_SC_SB_EEES9_SE_SG_Li256ELb0ELb1ELb1ELb0EEENS1_19SingleTileSchedulerILb0ELb1ELb1ELi128EEEEEEEEEvNT_6ParamsE)
	.align		4
        /*0024*/ 	.word	index@(__assertfail)
	.align		4
        /*0028*/ 	.word	index@(_ZN7cutlass13device_kernelIN5flash11enable_sm90INS1_16FlashAttnFwdSm90INS1_25CollectiveMainloopFwdSm90ILi2EN4cute5tupleIJNS5_1CILi1EEES8_S8_EEENS6_IJNS7_ILi128EEENS7_ILi64EEENS7_ILi256EEEEEELi256ENS_10bfloat16_tEfNS_4arch4Sm90ELb0ELb1ELb0ELb1ELb0ELb0ELb0ELb1ELb1ELb1ELb1ELb0EEENS1_21CollectiveEpilogueFwdINS6_IJSA_SC_SB_EEES9_SE_SG_Li256ELb1ELb1ELb1ELb0EEENS1_36VarlenDynamicPersistentTileSchedulerILi128ELi64ELi256ELi128ELb1ELb1ELb1ELb1ELb0ELb1EEEEEEEEEvNT_6ParamsE)
	.align		4
        /*002c*/ 	.word	index@(__assertfail)
	.align		4
        /*0030*/ 	.word	index@(_ZN7cutlass13device_kernelIN5flash11enable_sm90INS1_16FlashAttnFwdSm90INS1_25CollectiveMainloopFwdSm90ILi2EN4cute5tupleIJNS5_1CILi1EEES8_S8_EEENS6_IJNS7_ILi128EEENS7_ILi64EEENS7_ILi256EEEEEELi256ENS_10bfloat16_tEfNS_4arch4Sm90ELb0ELb1ELb0ELb1ELb0ELb1ELb0ELb1ELb1ELb1ELb1ELb0EEENS1_21CollectiveEpilogueFwdINS6_IJSA_SC_SB_EEES9_SE_SG_Li256ELb1ELb1ELb1ELb0EEENS1_36VarlenDynamicPersistentTileSchedulerILi128ELi64ELi256ELi128ELb1ELb1ELb1ELb1ELb0ELb1EEEEEEEEEvNT_6ParamsE)
	.align		4
        /*0034*/ 	.word	index@(__assertfail)
	.align		4
        /*0038*/ 	.word	index@(_ZN7cutlass13device_kernelIN5flash11enable_sm90INS1_16FlashAttnFwdSm90INS1_25CollectiveMainloopFwdSm90ILi2EN4cute5tupleIJNS5_1CILi1EEES8_S8_EEENS6_IJNS7_ILi128EEENS7_ILi80EEENS7_ILi256EEEEEELi256ENS_10bfloat16_tEfNS_4arch4Sm90ELb1ELb0ELb0ELb0ELb0ELb0ELb0ELb1ELb1ELb1ELb1ELb0EEENS1_21CollectiveEpilogueFwdINS6_IJSA_SC_SB_EEES9_SE_SG_Li256ELb0ELb1ELb1ELb0EEENS1_19SingleTileSchedulerILb0ELb1ELb1ELi128EEEEEEEEEvNT_6ParamsE)
	.align		4
        /*003c*/ 	.word	index@(__assertfail)
	.align		4
        /*0040*/ 	.word	index@(_ZN7cutlass13device_kernelIN5flash11enable_sm90INS1_16FlashAttnFwdSm90INS1_25CollectiveMainloopFwdSm90ILi2EN4cute5tupleIJNS5_1CILi1EEES8_S8_EEENS6_IJNS7_ILi128EEENS7_ILi80EEENS7_ILi256EEEEEELi256ENS_10bfloat16_tEfNS_4arch4Sm90ELb1ELb0ELb0ELb1ELb0ELb0ELb0ELb1ELb1ELb1ELb1ELb0EEENS1_21CollectiveEpilogueFwdINS6_IJSA_SC_SB_EEES9_SE_SG_Li256ELb1ELb1ELb1ELb0EEENS1_36VarlenDynamicPersistentTileSchedulerILi128ELi80ELi256ELi128ELb1ELb1ELb1ELb1ELb1ELb1EEEEEEEEEvNT_6ParamsE)
	.align		4
        /*0044*/ 	.word	index@(__assertfail)
	.align		4
        /*0048*/ 	.word	index@(_ZN7cutlass13device_kernelIN5flash11enable_sm90INS1_16FlashAttnFwdSm90INS1_25CollectiveMainloopFwdSm90ILi2EN4cute5tupleIJNS5_1CILi1EEES8_S8_EEENS6_IJNS7_ILi128EEENS7_ILi80EEENS7_ILi256EEEEEELi256ENS_10bfloat16_tEfNS_4arch4Sm90ELb1ELb0ELb0ELb1ELb0ELb1ELb0ELb1ELb1ELb1ELb1ELb0EEENS1_21CollectiveEpilogueFwdINS6_IJSA_SC_SB_EEES9_SE_SG_Li256ELb1ELb1ELb1ELb0EEENS1_36VarlenDynamicPersistentTileSchedulerILi128ELi80ELi256ELi128ELb1ELb1ELb1ELb1ELb1ELb1EEEEEEEEEvNT_6ParamsE)
	.align		4
        /*004c*/ 	.word	index@(__assertfail)
	.align		4
        /*0050*/ 	.word	0x00000000
	.align		4
        /*0054*/ 	.word	0xfffffffe
	.align		4
        /*0058*/ 	.word	0x00000000
	.align		4
        /*005c*/ 	.word	0xfffffffd
	.align		4
        /*0060*/ 	.word	0x00000000
	.align		4
        /*0064*/ 	.word	0xfffffffc


//--------------------- .nv.constant4             --------------------------
	.section	.nv.constant4,"a",@progbits
	.align	8
	.align		8
.nv.constant4:
        /*0000*/ 	.dword	__assertfail
	.align		8
        /*0008*/ 	.dword	__unnamed_1
	.align		8
        /*0010*/ 	.dword	__unnamed_2
	.align		8
        /*0018*/ 	.dword	__unnamed_3
	.align		8
        /*0020*/ 	.dword	__unnamed_4
	.align		8
        /*0028*/ 	.dword	__unnamed_5
	.align		8
        /*0030*/ 	.dword	__unnamed_6
	.align		8
        /*0038*/ 	.dword	__unnamed_7
	.align		8
        /*0040*/ 	.dword	__unnamed_8
	.align		8
        /*0048*/ 	.dword	__unnamed_9
	.align		8
        /*0050*/ 	.dword	_ZN72_INTERNAL_782a7624_36_flash_fwd_hdim256_bf16_split_sm90_cu_ceb34e2a_31844cuda3std3__45__cpo5beginE
	.align		8
        /*0058*/ 	.dword	_ZN72_INTERNAL_782a7624_36_flash_fwd_hdim256_bf16_split_sm90_cu_ceb34e2a_31844cuda3std3__45__cpo3endE
	.align		8
        /*0060*/ 	.dword	_ZN72_INTERNAL_782a7624_36_flash_fwd_hdim256_bf16_split_sm90_cu_ceb34e2a_31844cuda3std3__45__cpo6cbeginE
	.align		8
        /*0068*/ 	.dword	_ZN72_INTERNAL_782a7624_36_flash_fwd_hdim256_bf16_split_sm90_cu_ceb34e2a_31844cuda3std3__45__cpo4cendE
	.align		8
        /*0070*/ 	.dword	_ZN72_INTERNAL_782a7624_36_flash_fwd_hdim256_bf16_split_sm90_cu_ceb34e2a_31844cuda3std3__474_GLOBAL__N__782a7624_36_flash_fwd_hdim256_bf16_split_sm90_cu_ceb34e2a_31846ignoreE
	.align		8
        /*0078*/ 	.dword	_ZN72_INTERNAL_782a7624_36_flash_fwd_hdim256_bf16_split_sm90_cu_ceb34e2a_31844cuda3std3__419piecewise_constructE
	.align		8
        /*0080*/ 	.dword	_ZN72_INTERNAL_782a7624_36_flash_fwd_hdim256_bf16_split_sm90_cu_ceb34e2a_31844cuda3std3__48in_placeE
	.align		8
        /*0088*/ 	.dword	_ZN72_INTERNAL_782a7624_36_flash_fwd_hdim256_bf16_split_sm90_cu_ceb34e2a_31844cuda3std6ranges3__45__cpo4swapE
	.align		8
        /*0090*/ 	.dword	_ZN72_INTERNAL_782a7624_36_flash_fwd_hdim256_bf16_split_sm90_cu_ceb34e2a_31844cuda3std6ranges3__45__cpo9iter_moveE
	.align		8
        /*0098*/ 	.dword	_ZN72_INTERNAL_782a7624_36_flash_fwd_hdim256_bf16_split_sm90_cu_ceb34e2a_31844cute7productE
	.align		8
        /*00a0*/ 	.dword	_ZN72_INTERNAL_782a7624_36_flash_fwd_hdim256_bf16_split_sm90_cu_ceb34e2a_31844cute1_E
	.align		8
        /*00a8*/ 	.dword	$str$20
	.align		8
        /*00b0*/ 	.dword	$str$21


//--------------------- .text._ZN7cutlass13device_kernelIN5flash11enable_sm90INS1_16FlashAttnFwdSm90INS1_25CollectiveMainloopFwdSm90ILi2EN4cute5tupleIJNS5_1CILi1EEES8_S8_EEENS6_IJNS7_ILi128EEENS7_ILi80EEENS7_ILi256EEEEEELi256ENS_10bfloat16_tEfNS_4arch4Sm90ELb0ELb0ELb0ELb0ELb0ELb0ELb0ELb1ELb1ELb1ELb1ELb0EEENS1_21CollectiveEpilogueFwdINS6_IJSA_SC_SB_EEES9_SE_SG_Li256ELb0ELb1ELb1ELb0EEENS1_19SingleTileSchedulerILb0ELb1ELb1ELi128EEEEEEEEEvNT_6ParamsE --------------------------
	.section	.text._ZN7cutlass13device_kernelIN5flash11enable_sm90INS1_16FlashAttnFwdSm90INS1_25CollectiveMainloopFwdSm90ILi2EN4cute5tupleIJNS5_1CILi1EEES8_S8_EEENS6_IJNS7_ILi128EEENS7_ILi80EEENS7_ILi256EEEEEELi256ENS_10bfloat16_tEfNS_4arch4Sm90ELb0ELb0ELb0ELb0ELb0ELb0ELb0ELb1ELb1ELb1ELb1ELb0EEENS1_21CollectiveEpilogueFwdINS6_IJSA_SC_SB_EEES9_SE_SG_Li256ELb0ELb1ELb1ELb0EEENS1_19SingleTileSchedulerILb0ELb1ELb1ELi128EEEEEEEEEvNT_6ParamsE,"ax",@progbits
	.align	128
.text._ZN7cutlass13device_kernelIN5flash11enable_sm90INS1_16FlashAttnFwdSm90INS1_25CollectiveMainloopFwdSm90ILi2EN4cute5tupleIJNS5_1CILi1EEES8_S8_EEENS6_IJNS7_ILi128EEENS7_ILi80EEENS7_ILi256EEEEEELi256ENS_10bfloat16_tEfNS_4arch4Sm90ELb0ELb0ELb0ELb0ELb0ELb0ELb0ELb1ELb1ELb1ELb1ELb0EEENS1_21CollectiveEpilogueFwdINS6_IJSA_SC_SB_EEES9_SE_SG_Li256ELb0ELb1ELb1ELb0EEENS1_19SingleTileSchedulerILb0ELb1ELb1ELi128EEEEEEEEEvNT_6ParamsE:
        .type           _ZN7cutlass13device_kernelIN5flash11enable_sm90INS1_16FlashAttnFwdSm90INS1_25CollectiveMainloopFwdSm90ILi2EN4cute5tupleIJNS5_1CILi1EEES8_S8_EEENS6_IJNS7_ILi128EEENS7_ILi80EEENS7_ILi256EEEEEELi256ENS_10bfloat16_tEfNS_4arch4Sm90ELb0ELb0ELb0ELb0ELb0ELb0ELb0ELb1ELb1ELb1ELb1ELb0EEENS1_21CollectiveEpilogueFwdINS6_IJSA_SC_SB_EEES9_SE_SG_Li256ELb0ELb1ELb1ELb0EEENS1_19SingleTileSchedulerILb0ELb1ELb1ELi128EEEEEEEEEvNT_6ParamsE,@function
        .size           _ZN7cutlass13device_kernelIN5flash11enable_sm90INS1_16FlashAttnFwdSm90INS1_25CollectiveMainloopFwdSm90ILi2EN4cute5tupleIJNS5_1CILi1EEES8_S8_EEENS6_IJNS7_ILi128EEENS7_ILi80EEENS7_ILi256EEEEEELi256ENS_10bfloat16_tEfNS_4arch4Sm90ELb0ELb0ELb0ELb0ELb0ELb0ELb0ELb1ELb1ELb1ELb1ELb0EEENS1_21CollectiveEpilogueFwdINS6_IJSA_SC_SB_EEES9_SE_SG_Li256ELb0ELb1ELb1ELb0EEENS1_19SingleTileSchedulerILb0ELb1ELb1ELi128EEEEEEEEEvNT_6ParamsE,(.L_x_3200 - _ZN7cutlass13device_kernelIN5flash11enable_sm90INS1_16FlashAttnFwdSm90INS1_25CollectiveMainloopFwdSm90ILi2EN4cute5tupleIJNS5_1CILi1EEES8_S8_EEENS6_IJNS7_ILi128EEENS7_ILi80EEENS7_ILi256EEEEEELi256ENS_10bfloat16_tEfNS_4arch4Sm90ELb0ELb0ELb0ELb0ELb0ELb0ELb0ELb1ELb1ELb1ELb1ELb0EEENS1_21CollectiveEpilogueFwdINS6_IJSA_SC_SB_EEES9_SE_SG_Li256ELb0ELb1ELb1ELb0EEENS1_19SingleTileSchedulerILb0ELb1ELb1ELi128EEEEEEEEEvNT_6ParamsE)
        .other          _ZN7cutlass13device_kernelIN5flash11enable_sm90INS1_16FlashAttnFwdSm90INS1_25CollectiveMainloopFwdSm90ILi2EN4cute5tupleIJNS5_1CILi1EEES8_S8_EEENS6_IJNS7_ILi128EEENS7_ILi80EEENS7_ILi256EEEEEELi256ENS_10bfloat16_tEfNS_4arch4Sm90ELb0ELb0ELb0ELb0ELb0ELb0ELb0ELb1ELb1ELb1ELb1ELb0EEENS1_21CollectiveEpilogueFwdINS6_IJSA_SC_SB_EEES9_SE_SG_Li256ELb0ELb1ELb1ELb0EEENS1_19SingleTileSchedulerILb0ELb1ELb1ELi128EEEEEEEEEvNT_6ParamsE,@"STO_CUDA_ENTRY STV_DEFAULT"
_ZN7cutlass13device_kernelIN5flash11enable_sm90INS1_16FlashAttnFwdSm90INS1_25CollectiveMainloopFwdSm90ILi2EN4cute5tupleIJNS5_1CILi1EEES8_S8_EEENS6_IJNS7_ILi128EEENS7_ILi80EEENS7_ILi256EEEEEELi256ENS_10bfloat16_tEfNS_4arch4Sm90ELb0ELb0ELb0ELb0ELb0ELb0ELb0ELb1ELb1ELb1ELb1ELb0EEENS1_21CollectiveEpilogueFwdINS6_IJSA_SC_SB_EEES9_SE_SG_Li256ELb0ELb1ELb1ELb0EEENS1_19SingleTileSchedulerILb0ELb1ELb1ELi128EEEEEEEEEvNT_6ParamsE:
[----:B------:R-:W0:Y:S02]  /*0000*/  LDC R1, c[0x0][0x28] ;  /* 0x00000a00ff017b82 */ /* 0x000e240000000800 */
[----:B0-----:R-:W-:Y:S01]  /*0010*/  VIADD R1, R1, 0xffffffe8 ;  /* 0xffffffe801017836 */ /* 0x001fe20000000000 */
[----:B------:R-:W0:Y:S01]  /*0020*/  S2R R3, SR_TID.X ;  /* 0x0000000000037919 */ /* 0x000e220000002100 */
[----:B------:R-:W-:Y:S01]  /*0030*/  ELECT P0, URZ, PT ;  /* 0x00000000003f782f */ /* 0x000fe20003800000 */
[----:B------:R-:W-:Y:S01]  /*0040*/  BSSY B0, `(.L_x_0) ;  /* 0x000000d000007945 */ /* 0x000fe20003800000 */
[----:B0-----:R-:W-:-:S05]  /*0050*/  SHF.R.U32.HI R0, RZ, 0x5, R3 ;  /* 0x00000005ff007819 */ /* 0x001fca0000011603 */
[----:B------:R-:W0:Y:S02]  /*0060*/  SHFL.IDX PT, R2, R0, RZ, 0x1f ;  /* 0x00001fff00027589 */ /* 0x000e2400000e0000 */
[----:B0-----:R-:W-:-:S13]  /*0070*/  ISETP.EQ.AND P0, PT, R2, RZ, P0 ;  /* 0x000000ff0200720c */ /* 0x001fda0000702270 */
[----:B------:R-:W-:Y:S05]  /*0080*/  @!P0 BRA `(.L_x_1) ;  /* 0x0000000000208947 */ /* 0x000fea0003800000 */
[----:B------:R-:W-:Y:S02]  /*0090*/  ULDC.64 UR4, c[0x0][0x198] ;  /* 0x0000660000047ab9 */ /* 0x000fe40000000a00 */
[----:B------:R-:W-:Y:S02]  /*00a0*/  UIADD3 UR6, UP0, UR4, 0x370, URZ ;  /* 0x0000037004067890 */ /* 0x000fe4000ff1e03f */
[----:B------:R-:W-:Y:S02]  /*00b0*/  UIADD3 UR4, UP1, UR4, 0x470, URZ ;  /* 0x0000047004047890 */ /* 0x000fe4000ff3e03f */
[----:B------:R-:W-:Y:S02]  /*00c0*/  UIADD3.X UR7, URZ, UR5, URZ, UP0, !UPT ;  /* 0x000000053f077290 */ /* 0x000fe400087fe43f */
[----:B------:R-:W-:-:S07]  /*00d0*/  UIADD3.X UR5, URZ, UR5, URZ, UP1, !UPT ;  /* 0x000000053f057290 */ /* 0x000fce0008ffe43f */
[----:B------:R0:W-:Y:S02]  /*00e0*/  UTMACCTL.PF [UR6] ;  /* 0x00000000060079b9 */ /* 0x0001e40008040000 */
[----:B------:R0:W-:Y:S02]  /*00f0*/  UTMACCTL.PF [UR4] ;  /* 0x00000000040079b9 */ /* 0x0001e40008040000 */
[----:B0-----:R-:W-:Y:S01]  /*0100*/  NOP ;  /* 0x0000000000007918 */ /* 0x001fe20000000000 */
.L_x_1:
[----:B------:R-:W-:Y:S05]  /*0110*/  BSYNC B0 ;  /* 0x0000000000007941 */ /* 0x000fea0003800000 */
.L_x_0:
[----:B------:R-:W-:Y:S01]  /*0120*/  VOTEU.ANY UP0, P0 ;  /* 0x00000000003f7886 */ /* 0x000fe20000000100 */
[----:B------:R-:W0:Y:S01]  /*0130*/  SHFL.IDX PT, R2, R0, RZ, 0x1f ;  /* 0x00001fff00027589 */ /* 0x000e2200000e0000 */
[----:B------:R-:W-:Y:S01]  /*0140*/  UMOV UR4, 0x80 ;  /* 0x0000008000047882 */ /* 0x000fe20000000000 */
[----:B------:R-:W-:Y:S01]  /*0150*/  UMOV UR7, 0x100 ;  /* 0x0000010000077882 */ /* 0x000fe20000000000 */
[----:B------:R-:W-:Y:S01]  /*0160*/  VOTEU.ANY UP1, P0 ;  /* 0x00000000003f7886 */ /* 0x000fe20000020100 */
[----:B------:R-:W1:Y:S01]  /*0170*/  @UP0 S2UR UR8, SR_CgaCtaId ;  /* 0x00000000000809c3 */ /* 0x000e620000008800 */
[----:B------:R-:W-:Y:S01]  /*0180*/  @UP0 UMOV UR6, 0x400 ;  /* 0x0000040000060882 */ /* 0x000fe20000000000 */
[----:B------:R-:W-:-:S04]  /*0190*/  @UP0 UIADD3 UR4, -UR4, 0x100000, URZ ;  /* 0x0010000004040890 */ /* 0x000fc8000fffe13f */
[----:B------:R-:W-:Y:S02]  /*01a0*/  @UP0 USHF.L.U32 UR5, UR4, 0xb, URZ ;  /* 0x0000000b04050899 */ /* 0x000fe4000800063f */
[----:B------:R-:W-:Y:S01]  /*01b0*/  @UP0 USHF.L.U32 UR4, UR4, 0x1, URZ ;  /* 0x0000000104040899 */ /* 0x000fe2000800063f */
[----:B0-----:R-:W-:Y:S02]  /*01c0*/  ISETP.NE.AND P1, PT, R2, RZ, PT ;  /* 0x000000ff0200720c */ /* 0x001fe40003f25270 */
[----:B------:R-:W-:Y:S01]  /*01d0*/  SHF.R.U32.HI R2, RZ, 0x7, R3 ;  /* 0x00000007ff027819 */ /* 0x000fe20000011603 */
[----:B-1----:R-:W-:Y:S02]  /*01e0*/  @UP0 ULEA UR8, UR8, UR6, 0x18 ;  /* 0x0000000608080291 */ /* 0x002fe4000f8ec03f */
[----:B------:R-:W-:-:S04]  /*01f0*/  @UP0 UIADD3 UR6, -UR7, 0x100000, URZ ;  /* 0x0010000007060890 */ /* 0x000fc8000fffe13f */
[----:B------:R-:W-:Y:S02]  /*0200*/  @UP0 USHF.L.U32 UR7, UR6, 0xb, URZ ;  /* 0x0000000b06070899 */ /* 0x000fe4000800063f */
[----:B------:R-:W-:Y:S01]  /*0210*/  @UP0 USHF.L.U32 UR6, UR6, 0x1, URZ ;  /* 0x0000000106060899 */ /* 0x000fe2000800063f */
[----:B------:R-:W-:Y:S01]  /*0220*/  VOTEU.ANY UP0, P0 ;  /* 0x00000000003f7886 */ /* 0x000fe20000000100 */
[----:B------:R-:W0:Y:S04]  /*0230*/  SHFL.IDX PT, R2, R2, RZ, 0x1f ;  /* 0x00001fff02027589 */ /* 0x000e2800000e0000 */
[----:B------:R-:W1:Y:S02]  /*0240*/  FENCE.VIEW.ASYNC.S ;  /* 0x00000000000073c6 */ /* 0x000e640000000000 */
[----:B-1----:R1:W2:Y:S04]  /*0250*/  @UP0 SYNCS.EXCH.64 URZ, [UR8+0x38800], UR4 ;  /* 0x03880004083f05b2 */ /* 0x0022a80008000100 */
[----:B------:R1:W3:Y:S01]  /*0260*/  @UP1 SYNCS.EXCH.64 URZ, [UR8+0x38820], UR6 ;  /* 0x03882006083f15b2 */ /* 0x0002e20008000100 */
[----:B------:R-:W-:Y:S05]  /*0270*/  @P1 BRA `(.L_x_2) ;  /* 0x0000000000481947 */ /* 0x000fea0003800000 */
[----:B-1----:R-:W1:Y:S01]  /*0280*/  S2UR UR5, SR_CgaCtaId ;  /* 0x00000000000579c3 */ /* 0x002e620000008800 */
[----:B------:R-:W-:Y:S01]  /*0290*/  UMOV UR4, 0x400 ;  /* 0x0000040000047882 */ /* 0x000fe20000000000 */
[----:B------:R-:W-:Y:S01]  /*02a0*/  UMOV UR6, 0x1 ;  /* 0x0000000100067882 */ /* 0x000fe20000000000 */
[----:B------:R-:W-:Y:S01]  /*02b0*/  UMOV UR7, 0x2 ;  /* 0x0000000200077882 */ /* 0x000fe20000000000 */
[----:B------:R-:W-:Y:S01]  /*02c0*/  ELECT P0, URZ, PT ;  /* 0x00000000003f782f */ /* 0x000fe20003800000 */
[----:B-1----:R-:W-:Y:S02]  /*02d0*/  ULEA UR8, UR5, UR4, 0x18 ;  /* 0x0000000405087291 */ /* 0x002fe4000f8ec03f */
[----:B------:R-:W-:-:S04]  /*02e0*/  UIADD3 UR4, -UR6, 0x100000, URZ ;  /* 0x0010000006047890 */ /* 0x000fc8000fffe13f */
[----:B------:R-:W-:Y:S02]  /*02f0*/  USHF.L.U32 UR5, UR4, 0xb, URZ ;  /* 0x0000000b04057899 */ /* 0x000fe4000800063f */
[----:B------:R-:W-:Y:S02]  /*0300*/  USHF.L.U32 UR4, UR4, 0x1, URZ ;  /* 0x0000000104047899 */ /* 0x000fe4000800063f */
[----:B------:R-:W-:-:S04]  /*0310*/  UIADD3 UR6, -UR7, 0x100000, URZ ;  /* 0x0010000007067890 */ /* 0x000fc8000fffe13f */
[----:B------:R-:W-:Y:S02]  /*0320*/  USHF.L.U32 UR7, UR6, 0xb, URZ ;  /* 0x0000000b06077899 */ /* 0x000fe4000800063f */
[----:B------:R-:W-:Y:S01]  /*0330*/  USHF.L.U32 UR6, UR6, 0x1, URZ ;  /* 0x0000000106067899 */ /* 0x000fe2000800063f */
[----:B------:R-:W1:Y:S03]  /*0340*/  FENCE.VIEW.ASYNC.S ;  /* 0x00000000000073c6 */ /* 0x000e660000000000 */
[----:B-1----:R4:W1:Y:S08]  /*0350*/  SYNCS.EXCH.64 URZ, [UR8+0x38830], UR4 ;  /* 0x03883004083f75b2 */ /* 0x0028700008000100 */
[----:B------:R4:W0:Y:S01]  /*0360*/  SYNCS.EXCH.64 URZ, [UR8+0x38840], UR6 ;  /* 0x03884006083f75b2 */ /* 0x0008220008000100 */
[----:B------:R4:W0:Y:S01]  /*0370*/  SYNCS.EXCH.64 URZ, [UR8+0x38838], UR4 ;  /* 0x03883804083f75b2 */ /* 0x0008220008000100 */
[----:B------:R4:W0:Y:S02]  /*0380*/  SYNCS.EXCH.64 URZ, [UR8+0x38848], UR6 ;  /* 0x03884806083f75b2 */ /* 0x0008240008000100 */
[----:B----4-:R-:W-:Y:S01]  /*0390*/  NOP ;  /* 0x0000000000007918 */ /* 0x010fe20000000000 */
.L_x_2:
[----:B------:R-:W4:Y:S01]  /*03a0*/  SHFL.IDX PT, R3, R0, RZ, 0x1f ;  /* 0x00001fff00037589 */ /* 0x000f2200000e0000 */
[----:B------:R-:W-:Y:S01]  /*03b0*/  NOP ;  /* 0x0000000000007918 */ /* 0x000fe20000000000 */
[----:B----4-:R-:W-:-:S13]  /*03c0*/  ISETP.NE.AND P0, PT, R3, RZ, PT ;  /* 0x000000ff0300720c */ /* 0x010fda0003f05270 */
        /* <DEDUP_REMOVED lines=19> */
.L_x_3:
[----:B------:R-:W4:Y:S01]  /*0500*/  SHFL.IDX PT, R3, R0, RZ, 0x1f ;  /* 0x00001fff00037589 */ /* 0x000f2200000e0000 */
[----:B------:R-:W-:Y:S01]  /*0510*/  NOP ;  /* 0x0000000000007918 */ /* 0x000fe20000000000 */
[----:B----4-:R-:W-:-:S13]  /*0520*/  ISETP.NE.AND P0, PT, R3, RZ, PT ;  /* 0x000000ff0300720c */ /* 0x010fda0003f05270 */
[----:B------:R-:W-:Y:S05]  /*0530*/  @P0 BRA `(.L_x_4) ;  /* 0x0000000000380947 */ /* 0x000fea0003800000 */
[----:B-1----:R-:W1:Y:S01]  /*0540*/  S2UR UR5, SR_CgaCtaId ;  /* 0x00000000000579c3 */ /* 0x002e620000008800 */
[----:B------:R-:W-:Y:S01]  /*0550*/  UMOV UR4, 0x400 ;  /* 0x0000040000047882 */ /* 0x000fe20000000000 */
[----:B------:R-:W-:Y:S01]  /*0560*/  UMOV UR7, 0x1 ;  /* 0x0000000100077882 */ /* 0x000fe20000000000 */
[----:B------:R-:W-:Y:S01]  /*0570*/  ELECT P0, URZ, PT ;  /* 0x00000000003f782f */ /* 0x000fe20003800000 */
[----:B-1----:R-:W-:Y:S02]  /*0580*/  ULEA UR6, UR5, UR4, 0x18 ;  /* 0x0000000405067291 */ /* 0x002fe4000f8ec03f */
[----:B------:R-:W-:-:S04]  /*0590*/  UIADD3 UR4, -UR7, 0x100000, URZ ;  /* 0x0010000007047890 */ /* 0x000fc8000fffe13f */
[----:B------:R-:W-:Y:S02]  /*05a0*/  USHF.L.U32 UR5, UR4, 0xb, URZ ;  /* 0x0000000b04057899 */ /* 0x000fe4000800063f */
[----:B------:R-:W-:Y:S01]  /*05b0*/  USHF.L.U32 UR4, UR4, 0x1, URZ ;  /* 0x0000000104047899 */ /* 0x000fe2000800063f */
[----:B------:R-:W1:Y:S11]  /*05c0*/  FENCE.VIEW.ASYNC.S ;  /* 0x00000000000073c6 */ /* 0x000e760000000000 */
[----:B-1----:R4:W1:Y:S01]  /*05d0*/  SYNCS.EXCH.64 URZ, [UR6+0x38870], UR4 ;  /* 0x03887004063f75b2 */ /* 0x0028620008000100 */
[----:B------:R4:W0:Y:S01]  /*05e0*/  SYNCS.EXCH.64 URZ, [UR6+0x38880], UR4 ;  /* 0x03888004063f75b2 */ /* 0x0008220008000100 */
[----:B------:R4:W0:Y:S01]  /*05f0*/  SYNCS.EXCH.64 URZ, [UR6+0x38878], UR4 ;  /* 0x03887804063f75b2 */ /* 0x0008220008000100 */
[----:B------:R4:W0:Y:S02]  /*0600*/  SYNCS.EXCH.64 URZ, [UR6+0x38888], UR4 ;  /* 0x03888804063f75b2 */ /* 0x0008240008000100 */
[----:B----4-:R-:W-:Y:S01]  /*0610*/  NOP ;  /* 0x0000000000007918 */ /* 0x010fe20000000000 */
.L_x_4:
        /* <DEDUP_REMOVED lines=22> */
.L_x_5:
        /* <DEDUP_REMOVED lines=22> */
.L_x_6:
[----:B0-----:R-:W-:Y:S01]  /*08e0*/  ISETP.NE.AND P0, PT, R2, RZ, PT ;  /* 0x000000ff0200720c */ /* 0x001fe20003f05270 */
[----:B------:R-:W-:Y:S01]  /*08f0*/  IMAD.MOV.U32 R2, RZ, RZ, 0x1 ;  /* 0x00000001ff027424 */ /* 0x000fe200078e00ff */
[----:B------:R-:W-:Y:S01]  /*0900*/  NOP ;  /* 0x0000000000007918 */ /* 0x000fe20000000000 */
[----:B------:R-:W-:Y:S03]  /*0910*/  BSSY B6, `(.L_x_7) ;  /* 0x000104d000067945 */ /* 0x000fe60003800000 */
[----:B------:R-:W-:-:S05]  /*0920*/  SEL R2, R2, 0x2, !P0 ;  /* 0x0000000202027807 */ /* 0x000fca0004000000 */
[----:B------:R0:W-:Y:S01]  /*0930*/  STL [R1+0x14], R2 ;  /* 0x0000140201007387 */ /* 0x0001e20000100800 */
[----:B-123--:R-:W-:Y:S06]  /*0940*/  BAR.SYNC.DEFER_BLOCKING 0x0 ;  /* 0x0000000000007b1d */ /* 0x00efec0000010000 */
[----:B------:R-:W-:Y:S05]  /*0950*/  @!P0 BRA `(.L_x_8) ;  /* 0x000000bc00308947 */ /* 0x000fea0003800000 */
.L_x_9:
[----:B------:R-:W-:-:S08]  /*0960*/  NOP ;  /* 0x0000000000007918 */ /* 0x000fd00000000000 */
[----:B------:R-:W1:Y:S02]  /*0970*/  USETMAXREG.TRY_ALLOC.CTAPOOL UP0, 0xf0 ;  /* 0x000000f0000079c8 */ /* 0x000e640008000600 */
[----:B-1----:R-:W-:-:S13]  /*0980*/  PLOP3.LUT P0, PT, PT, PT, UP0, 0x80, 0x0 ;  /* 0x000000000000781c */ /* 0x002fda0003f0f008 */
[----:B------:R-:W-:Y:S05]  /*0990*/  @!P0 BRA `(.L_x_9) ;  /* 0xfffffffc00f08947 */ /* 0x000fea000383ffff */
[----:B0-----:R-:W0:Y:S08]  /*09a0*/  LDC R2, c[0x0][0xc50] ;  /* 0x00031400ff027b82 */ /* 0x001e300000000800 */
[----:B------:R-:W1:Y:S08]  /*09b0*/  S2UR UR4, SR_CTAID.Y ;  /* 0x00000000000479c3 */ /* 0x000e700000002600 */
[----:B------:R-:W2:Y:S08]  /*09c0*/  S2UR UR5, SR_CTAID.Z ;  /* 0x00000000000579c3 */ /* 0x000eb00000002700 */
[----:B------:R-:W-:Y:S06]  /*09d0*/  BAR.ARV 0x8, 0x180 ;  /* 0x0206000000007b1d */ /* 0x000fec0000002000 */
[----:B0-----:R-:W-:Y:S01]  /*09e0*/  ISETP.NE.AND P0, PT, R2, 0x1, PT ;  /* 0x000000010200780c */ /* 0x001fe20003f05270 */
[----:B-1----:R-:W-:-:S12]  /*09f0*/  IMAD.U32 R18, RZ, RZ, UR4 ;  /* 0x00000004ff127e24 */ /* 0x002fd8000f8e00ff */
[----:B------:R-:W0:Y:S08]  /*0a00*/  @P0 LDC R0, c[0x0][0xc54] ;  /* 0x00031500ff000b82 */ /* 0x000e300000000800 */
[----:B------:R-:W1:Y:S01]  /*0a10*/  @P0 LDC R3, c[0x0][0xc58] ;  /* 0x00031600ff030b82 */ /* 0x000e620000000800 */
[----:B0-----:R-:W-:-:S05]  /*0a20*/  @P0 IMAD.HI.U32 R0, R0, UR4, RZ ;  /* 0x0000000400000c27 */ /* 0x001fca000f8e00ff */
[----:B-1----:R-:W-:Y:S02]  /*0a30*/  @P0 SHF.R.U32.HI R18, RZ, R3, R0 ;  /* 0x00000003ff120219 */ /* 0x002fe40000011600 */
[----:B--2---:R-:W-:-:S03]  /*0a40*/  ISETP.LE.AND P0, PT, RZ, UR5, PT ;  /* 0x00000005ff007c0c */ /* 0x004fc6000bf03270 */
[----:B------:R-:W-:-:S04]  /*0a50*/  IMAD.MOV R3, RZ, RZ, -R18 ;  /* 0x000000ffff037224 */ /* 0x000fc800078e0a12 */
[----:B------:R-:W-:-:S06]  /*0a60*/  IMAD R2, R2, R3, UR4 ;  /* 0x0000000402027e24 */ /* 0x000fcc000f8e0203 */
[----:B------:R-:W-:Y:S05]  /*0a70*/  @!P0 BRA `(.L_x_10) ;  /* 0x0000010000d88947 */ /* 0x000fea0003800000 */
[----:B------:R-:W0:Y:S01]  /*0a80*/  LDC.64 R4, c[0x0][0x418] ;  /* 0x00010600ff047b82 */ /* 0x000e220000000a00 */
[----:B------:R-:W-:Y:S01]  /*0a90*/  LOP3.LUT R17, R2, 0xffff, RZ, 0xc0, !PT ;  /* 0x0000ffff02117812 */ /* 0x000fe200078ec0ff */
[----:B------:R-:W-:-:S06]  /*0aa0*/  IMAD.MOV.U32 R22, RZ, RZ, RZ ;  /* 0x000000ffff167224 */ /* 0x000fcc00078e00ff */
[----:B------:R-:W1:Y:S08]  /*0ab0*/  LDC R19, c[0x0][0x424] ;  /* 0x00010900ff137b82 */ /* 0x000e700000000800 */
[----:B------:R-:W2:Y:S01]  /*0ac0*/  LDC R0, c[0x0][0x2f0] ;  /* 0x0000bc00ff007b82 */ /* 0x000ea20000000800 */
[----:B0-----:R-:W-:-:S04]  /*0ad0*/  ISETP.NE.U32.AND P0, PT, R4, RZ, PT ;  /* 0x000000ff0400720c */ /* 0x001fc80003f05070 */
[----:B------:R-:W-:-:S04]  /*0ae0*/  ISETP.NE.AND.EX P0, PT, R5, RZ, PT, P0 ;  /* 0x000000ff0500720c */ /* 0x000fc80003f05300 */
[----:B-1----:R-:W-:-:S05]  /*0af0*/  SEL R19, R19, 0x1, P0 ;  /* 0x0000000113137807 */ /* 0x002fca0000000000 */
[----:B--2---:R-:W-:-:S04]  /*0b00*/  IMAD R19, R19, R0, RZ ;  /* 0x0000000013137224 */ /* 0x004fc800078e02ff */
[C---:B------:R-:W-:Y:S01]  /*0b10*/  VIADD R0, R19.reuse, 0x4f ;  /* 0x0000004f13007836 */ /* 0x040fe20000000000 */
[----:B------:R-:W-:-:S03]  /*0b20*/  ISETP.GE.AND P0, PT, R19, 0x1, PT ;  /* 0x000000011300780c */ /* 0x000fc60003f06270 */
[----:B------:R-:W-:-:S05]  /*0b30*/  IMAD.HI R0, R0, 0x66666667, RZ ;  /* 0x6666666700007827 */ /* 0x000fca00078e02ff */
[----:B------:R-:W-:-:S04]  /*0b40*/  SHF.R.U32.HI R3, RZ, 0x1f, R0 ;  /* 0x0000001fff037819 */ /* 0x000fc80000011600 */
[----:B------:R-:W-:Y:S01]  /*0b50*/  LEA.HI.SX32 R0, R0, R3, 0x1b ;  /* 0x0000000300007211 */ /* 0x000fe200078fdaff */
[----:B------:R-:W-:Y:S06]  /*0b60*/  @!P0 BRA `(.L_x_11) ;  /* 0x0000000000788947 */ /* 0x000fec0003800000 */
[----:B------:R-:W-:-:S04]  /*0b70*/  SHF.R.U32.HI R5, RZ, 0x10, R2 ;  /* 0x00000010ff057819 */ /* 0x000fc80000011602 */
[----:B------:R-:W-:-:S13]  /*0b80*/  ISETP.NE.AND P0, PT, R5, RZ, PT ;  /* 0x000000ff0500720c */ /* 0x000fda0003f05270 */
[----:B------:R-:W0:Y:S02]  /*0b90*/  @!P0 LDC R5, c[0x0][0x9f0] ;  /* 0x00027c00ff058b82 */ /* 0x000e240000000800 */
[-C--:B0-----:R-:W-:Y:S02]  /*0ba0*/  IABS R7, R5.reuse ;  /* 0x0000000500077213 */ /* 0x081fe40000000000 */
[----:B------:R-:W-:Y:S02]  /*0bb0*/  IADD3 R4, R0, -0x1, R5 ;  /* 0xffffffff00047810 */ /* 0x000fe40007ffe005 */
[----:B------:R-:W0:Y:S01]  /*0bc0*/  I2F.RP R6, R7 ;  /* 0x0000000700067306 */ /* 0x000e220000209400 */
[----:B------:R-:W-:-:S05]  /*0bd0*/  IABS R10, R5 ;  /* 0x00000005000a7213 */ /* 0x000fca0000000000 */
[----:B------:R-:W-:Y:S02]  /*0be0*/  IMAD.MOV R10, RZ, RZ, -R10 ;  /* 0x000000ffff0a7224 */ /* 0x000fe400078e0a0a */
[----:B0-----:R-:W0:Y:S02]  /*0bf0*/  MUFU.RCP R6, R6 ;  /* 0x0000000600067308 */ /* 0x001e240000001000 */
[----:B0-----:R-:W-:Y:S02]  /*0c00*/  IADD3 R2, R6, 0xffffffe, RZ ;  /* 0x0ffffffe06027810 */ /* 0x001fe40007ffe0ff */
[----:B------:R-:W-:-:S04]  /*0c10*/  IABS R6, R4 ;  /* 0x0000000400067213 */ /* 0x000fc80000000000 */
[----:B------:R0:W1:Y:S01]  /*0c20*/  F2I.FTZ.U32.TRUNC.NTZ R3, R2 ;  /* 0x0000000200037305 */ /* 0x000062000021f000 */
[----:B------:R-:W-:-:S04]  /*0c30*/  LOP3.LUT R4, R4, R5, RZ, 0x3c, !PT ;  /* 0x0000000504047212 */ /* 0x000fc800078e3cff */
[----:B------:R-:W-:Y:S01]  /*0c40*/  ISETP.GE.AND P2, PT, R4, RZ, PT ;  /* 0x000000ff0400720c */ /* 0x000fe20003f46270 */
[----:B0-----:R-:W-:Y:S02]  /*0c50*/  IMAD.MOV.U32 R2, RZ, RZ, RZ ;  /* 0x000000ffff027224 */ /* 0x001fe400078e00ff */
[----:B-1----:R-:W-:-:S04]  /*0c60*/  IMAD.MOV R8, RZ, RZ, -R3 ;  /* 0x000000ffff087224 */ /* 0x002fc800078e0a03 */
[----:B------:R-:W-:-:S04]  /*0c70*/  IMAD R9, R8, R7, RZ ;  /* 0x0000000708097224 */ /* 0x000fc800078e02ff */
[----:B------:R-:W-:-:S04]  /*0c80*/  IMAD.HI.U32 R3, R3, R9, R2 ;  /* 0x0000000903037227 */ /* 0x000fc800078e0002 */
[----:B------:R-:W-:Y:S02]  /*0c90*/  IMAD.MOV.U32 R2, RZ, RZ, R10 ;  /* 0x000000ffff027224 */ /* 0x000fe400078e000a */
[----:B------:R-:W-:-:S04]  /*0ca0*/  IMAD.HI.U32 R3, R3, R6, RZ ;  /* 0x0000000603037227 */ /* 0x000fc800078e00ff */
[----:B------:R-:W-:-:S05]  /*0cb0*/  IMAD R2, R3, R2, R6 ;  /* 0x0000000203027224 */ /* 0x000fca00078e0206 */
[----:B------:R-:W-:-:S13]  /*0cc0*/  ISETP.GT.U32.AND P1, PT, R7, R2, PT ;  /* 0x000000020700720c */ /* 0x000fda0003f24070 */
[----:B------:R-:W-:Y:S02]  /*0cd0*/  @!P1 IMAD.IADD R2, R2, 0x1, -R7 ;  /* 0x0000000102029824 */ /* 0x000fe400078e0a07 */
[----:B------:R-:W-:Y:S01]  /*0ce0*/  @!P1 VIADD R3, R3, 0x1 ;  /* 0x0000000103039836 */ /* 0x000fe20000000000 */
[----:B------:R-:W-:Y:S02]  /*0cf0*/  ISETP.NE.AND P1, PT, R5, RZ, PT ;  /* 0x000000ff0500720c */ /* 0x000fe40003f25270 */
[----:B------:R-:W-:-:S13]  /*0d00*/  ISETP.GE.U32.AND P0, PT, R2, R7, PT ;  /* 0x000000070200720c */ /* 0x000fda0003f06070 */
[----:B------:R-:W-:-:S05]  /*0d10*/  @P0 IADD3 R3, R3, 0x1, RZ ;  /* 0x0000000103030810 */ /* 0x000fca0007ffe0ff */
[----:B------:R-:W-:Y:S01]  /*0d20*/  @!P2 IMAD.MOV R3, RZ, RZ, -R3 ;  /* 0x000000ffff03a224 */ /* 0x000fe200078e0a03 */
[----:B------:R-:W-:-:S05]  /*0d30*/  @!P1 LOP3.LUT R3, RZ, R5, RZ, 0x33, !PT ;  /* 0x00000005ff039212 */ /* 0x000fca00078e33ff */
[----:B------:R-:W-:-:S07]  /*0d40*/  IMAD.MOV.U32 R22, RZ, RZ, R3 ;  /* 0x000000ffff167224 */ /* 0x000fce00078e0003 */
.L_x_11:
[----:B------:R-:W0:Y:S01]  /*0d50*/  S2R R2, SR_TID.X ;  /* 0x0000000000027919 */ /* 0x000e220000002100 */
[-C--:B------:R-:W-:Y:S01]  /*0d60*/  IMAD R17, R17, R22.reuse, RZ ;  /* 0x0000001611117224 */ /* 0x080fe200078e02ff */
[----:B------:R-:W-:Y:S01]  /*0d70*/  PLOP3.LUT P0, PT, PT, PT, PT, 0x80, 0x0 ;  /* 0x000000000000781c */ /* 0x000fe20003f0f070 */
[----:B------:R-:W-:Y:S01]  /*0d80*/  IMAD.MOV.U32 R3, RZ, RZ, RZ ;  /* 0x000000ffff037224 */ /* 0x000fe200078e00ff */
[----:B------:R-:W-:Y:S02]  /*0d90*/  CS2R R150, SRZ ;  /* 0x0000000000967805 */ /* 0x000fe4000001ff00 */
[----:B------:R-:W-:Y:S02]  /*0da0*/  CS2R R148, SRZ ;  /* 0x0000000000947805 */ /* 0x000fe4000001ff00 */
[----:B------:R-:W-:Y:S01]  /*0db0*/  VIADDMNMX R22, R17, R22, R0, PT ;  /* 0x0000001611167246 */ /* 0x000fe20003800100 */
[----:B------:R-:W-:Y:S01]  /*0dc0*/  IMAD.MOV.U32 R0, RZ, RZ, RZ ;  /* 0x000000ffff007224 */ /* 0x000fe200078e00ff */
[----:B------:R-:W-:-:S02]  /*0dd0*/  CS2R R146, SRZ ;  /* 0x0000000000927805 */ /* 0x000fc4000001ff00 */
[----:B------:R-:W-:Y:S02]  /*0de0*/  CS2R R144, SRZ ;  /* 0x0000000000907805 */ /* 0x000fe4000001ff00 */
[----:B------:R-:W-:Y:S02]  /*0df0*/  ISETP.GT.AND P1, PT, R22, R17, PT ;  /* 0x000000111600720c */ /* 0x000fe40003f24270 */
[----:B------:R-:W-:Y:S02]  /*0e00*/  CS2R R142, SRZ ;  /* 0x00000000008e7805 */ /* 0x000fe4000001ff00 */
[----:B------:R-:W-:Y:S02]  /*0e10*/  CS2R R140, SRZ ;  /* 0x00000000008c7805 */ /* 0x000fe4000001ff00 */
[----:B------:R-:W-:Y:S02]  /*0e20*/  CS2R R138, SRZ ;  /* 0x00000000008a7805 */ /* 0x000fe4000001ff00 */
[----:B------:R-:W-:-:S02]  /*0e30*/  CS2R R136, SRZ ;  /* 0x0000000000887805 */ /* 0x000fc4000001ff00 */
[----:B------:R-:W-:Y:S02]  /*0e40*/  CS2R R134, SRZ ;  /* 0x0000000000867805 */ /* 0x000fe4000001ff00 */
[----:B------:R-:W-:Y:S02]  /*0e50*/  CS2R R132, SRZ ;  /* 0x0000000000847805 */ /* 0x000fe4000001ff00 */
        /* <DEDUP_REMOVED lines=14> */
[----:B------:R-:W-:Y:S01]  /*0f40*/  CS2R R102, SRZ ;  /* 0x0000000000667805 */ /* 0x000fe2000001ff00 */
[----:B0-----:R-:W-:Y:S01]  /*0f50*/  VIADD R23, R2, 0xffffff80 ;  /* 0xffffff8002177836 */ /* 0x001fe20000000000 */
        /* <DEDUP_REMOVED lines=38> */
[----:B------:R-:W-:Y:S01]  /*11c0*/  CS2R R24, SRZ ;  /* 0x0000000000187805 */ /* 0x000fe2000001ff00 */
[----:B------:R-:W-:Y:S06]  /*11d0*/  @!P1 BRA `(.L_x_12) ;  /* 0x0000008c00e09947 */ /* 0x000fec0003800000 */
[----:B------:R-:W-:Y:S01]  /*11e0*/  SHF.R.S32.HI R0, RZ, 0x1f, R23 ;  /* 0x0000001fff007819 */ /* 0x000fe20000011417 */
[----:B------:R-:W0:Y:S01]  /*11f0*/  S2UR UR7, SR_CgaCtaId ;  /* 0x00000000000779c3 */ /* 0x000e220000008800 */
[----:B------:R-:W-:Y:S02]  /*1200*/  UMOV UR6, 0x400 ;  /* 0x0000040000067882 */ /* 0x000fe40000000000 */
[----:B------:R-:W-:-:S04]  /*1210*/  LEA.HI R64, R0, R23, RZ, 0x7 ;  /* 0x0000001700407211 */ /* 0x000fc800078f38ff */
[----:B------:R-:W-:-:S06]  /*1220*/  SHF.R.S32.HI R0, RZ, 0x7, R64 ;  /* 0x00000007ff007819 */ /* 0x000fcc0000011440 */
[----:B------:R-:W1:Y:S01]  /*1230*/  SHFL.IDX PT, R0, R0, RZ, 0x1f ;  /* 0x00001fff00007589 */ /* 0x000e6200000e0000 */
[----:B0-----:R-:W-:-:S04]  /*1240*/  ULEA UR8, UR7, UR6, 0x18 ;  /* 0x0000000607087291 */ /* 0x001fc8000f8ec03f */
[----:B------:R-:W-:Y:S02]  /*1250*/  UIADD3 UR6, UR8, 0x14400, URZ ;  /* 0x0001440008067890 */ /* 0x000fe4000fffe03f */
[----:B------:R-:W-:Y:S02]  /*1260*/  IMAD.U32 R16, RZ, RZ, UR8 ;  /* 0x00000008ff107e24 */ /* 0x000fe4000f8e00ff */
[----:B------:R-:W-:Y:S01]  /*1270*/  ULOP3.LUT UP0, URZ, UR6, 0x9f, URZ, 0xc0, !UPT ;  /* 0x0000009f063f7892 */ /* 0x000fe2000f80c03f */
[----:B-1----:R-:W-:-:S05]  /*1280*/  R2UR UR4, R0 ;  /* 0x00000000000472ca */ /* 0x002fca00000e0000 */
[----:B------:R-:W-:-:S08]  /*1290*/  PLOP3.LUT P0, PT, PT, PT, UP0, 0x80, 0x0 ;  /* 0x000000000000781c */ /* 0x000fd00003f0f008 */
[----:B------:R-:W-:-:S04]  /*12a0*/  ULEA.HI UR5, UR4, UR4, URZ, 0x1 ;  /* 0x0000000404057291 */ /* 0x000fc8000f8f083f */
[----:B------:R-:W-:-:S04]  /*12b0*/  ULOP3.LUT UR5, UR5, 0x1e, URZ, 0xc0, !UPT ;  /* 0x0000001e05057892 */ /* 0x000fc8000f8ec03f */
[----:B------:R-:W-:-:S04]  /*12c0*/  UIADD3 UR5, UR4, -UR5, URZ ;  /* 0x8000000504057290 */ /* 0x000fc8000fffe03f */
[----:B------:R-:W-:-:S04]  /*12d0*/  ULEA UR5, UR5, UR6, 0xd ;  /* 0x0000000605057291 */ /* 0x000fc8000f8e683f */
[----:B------:R-:W-:-:S04]  /*12e0*/  USHF.R.U32.HI UR5, URZ, 0x4, UR5 ;  /* 0x000000043f057899 */ /* 0x000fc80008011605 */
[----:B------:R-:W-:Y:S01]  /*12f0*/  ULOP3.LUT UR36, UR5, 0x3fff, URZ, 0xc0, !UPT ;  /* 0x00003fff05247892 */ /* 0x000fe2000f8ec03f */
[----:B------:R-:W-:Y:S11]  /*1300*/  @!P0 BRA `(.L_x_13) ;  /* 0x0000000000408947 */ /* 0x000ff60003800000 */
[----:B------:R-:W-:Y:S01]  /*1310*/  MOV R0, 0x0 ;  /* 0x0000000000007802 */ /* 0x000fe20000000f00 */
[----:B------:R-:W-:Y:S01]  /*1320*/  ULDC.64 UR4, c[0x4][0xa8] ;  /* 0x01002a0000047ab9 */ /* 0x000fe20000000a00 */
[----:B------:R-:W-:Y:S01]  /*1330*/  ULDC.64 UR6, c[0x4][0x28] ;  /* 0x01000a0000067ab9 */ /* 0x000fe20000000a00 */
[----:B------:R-:W-:Y:S01]  /*1340*/  MOV R4, UR4 ;  /* 0x0000000400047c02 */ /* 0x000fe20008000f00 */
[----:B------:R0:W1:Y:S01]  /*1350*/  LDC.64 R2, c[0x4][R0] ;  /* 0x0100000000027b82 */ /* 0x0000620000000a00 */
[----:B------:R-:W-:Y:S01]  /*1360*/  IMAD.U32 R5, RZ, RZ, UR5 ;  /* 0x00000005ff057e24 */ /* 0x000fe2000f8e00ff */
[----:B------:R-:W-:Y:S01]  /*1370*/  ULDC.64 UR4, c[0x4][0xb0] ;  /* 0x01002c0000047ab9 */ /* 0x000fe20000000a00 */
[----:B------:R-:W-:Y:S01]  /*1380*/  IMAD.U32 R10, RZ, RZ, UR6 ;  /* 0x00000006ff0a7e24 */ /* 0x000fe2000f8e00ff */
[----:B------:R-:W-:Y:S01]  /*1390*/  MOV R12, 0x1 ;  /* 0x00000001000c7802 */ /* 0x000fe20000000f00 */
[----:B------:R-:W-:Y:S02]  /*13a0*/  IMAD.U32 R6, RZ, RZ, UR4 ;  /* 0x00000004ff067e24 */ /* 0x000fe4000f8e00ff */
[----:B------:R-:W-:-:S02]  /*13b0*/  IMAD.U32 R7, RZ, RZ, UR5 ;  /* 0x00000005ff077e24 */ /* 0x000fc4000f8e00ff */
[----:B------:R-:W-:Y:S02]  /*13c0*/  IMAD.U32 R11, RZ, RZ, UR7 ;  /* 0x00000007ff0b7e24 */ /* 0x000fe4000f8e00ff */
[----:B------:R-:W-:Y:S02]  /*13d0*/  IMAD.MOV.U32 R8, RZ, RZ, 0x70 ;  /* 0x00000070ff087424 */ /* 0x000fe400078e00ff */
[----:B0-----:R-:W-:-:S07]  /*13e0*/  IMAD.MOV.U32 R13, RZ, RZ, RZ ;  /* 0x000000ffff0d7224 */ /* 0x001fce00078e00ff */
[----:B------:R-:W-:-:S07]  /*13f0*/  LEPC R20, `(.L_x_13) ;  /* 0x000000001014794e */ /* 0x000fce0000000000 */
[----:B-1----:R-:W-:Y:S05]  /*1400*/  CALL.ABS.NOINC R2 ;  /* 0x0000000002007343 */ /* 0x002fea0003c00000 */
.L_x_13:
[----:B------:R-:W2:Y:S01]  /*1410*/  LDL.LU R20, [R1+0x14] ;  /* 0x0000140001147983 */ /* 0x000ea20000300800 */
[----:B------:R-:W-:Y:S02]  /*1420*/  R2UR UR4, R16 ;  /* 0x00000000100472ca */ /* 0x000fe400000e0000 */
[----:B------:R-:W-:-:S11]  /*1430*/  SHF.L.U32 R2, RZ, 0x1f, RZ ;  /* 0x0000001fff027819 */ /* 0x000fd600000006ff */
[----:B------:R-:W0:Y:S01]  /*1440*/  SYNCS.PHASECHK.TRANS64.TRYWAIT P1, [UR4+0x38800], R2 ;  /* 0x03880002ff0075a7 */ /* 0x000e220008020144 */
[----:B--2---:R-:W-:-:S04]  /*1450*/  LOP3.LUT R0, R20, 0x1, RZ, 0xfc, !PT ;  /* 0x0000000114007812 */ /* 0x004fc800078efcff */
[----:B------:R-:W-:Y:S01]  /*1460*/  ISETP.NE.AND P0, PT, R0, 0x3, PT ;  /* 0x000000030000780c */ /* 0x000fe20003f05270 */
[----:B0-----:R-:W-:-:S12]  /*1470*/  @!P1 BRA `(.L_x_14) ;  /* 0x000000f800609947 */ /* 0x001fd80003800000 */
.L_x_132:
[----:B------:R-:W-:Y:S05]  /*1480*/  @!P0 BRA `(.L_x_15) ;  /* 0x0000000000048947 */ /* 0x000fea0003800000 */
[----:B------:R-:W-:Y:S01]  /*1490*/  BPT.TRAP 0x1 ;  /* 0x000000040000795c */ /* 0x000fe20000300000 */
.L_x_15:
[----:B------:R-:W-:-:S13]  /*14a0*/  R2UR UR4, R16 ;  /* 0x00000000100472ca */ /* 0x000fda00000e0000 */
[----:B------:R1:W2:Y:S01]  /*14b0*/  SYNCS.PHASECHK.TRANS64.TRYWAIT P2, [UR4+0x38830], R2 ;  /* 0x03883002ff0075a7 */ /* 0x0002a20008040144 */
[----:B------:R-:W-:Y:S05]  /*14c0*/  @!P0 BRA `(.L_x_16) ;  /* 0x0000000000048947 */ /* 0x000fea0003800000 */
[----:B------:R-:W-:Y:S01]  /*14d0*/  BPT.TRAP 0x1 ;  /* 0x000000040000795c */ /* 0x000fe20000300000 */
.L_x_16:
[----:B------:R-:W3:Y:S01]  /*14e0*/  S2R R0, SR_TID.X ;  /* 0x0000000000007919 */ /* 0x000ee20000002100 */
[----:B------:R-:W-:Y:S01]  /*14f0*/  IMAD.U32 R4, RZ, RZ, UR36 ;  /* 0x00000024ff047e24 */ /* 0x000fe2000f8e00ff */
[----:B---3--:R-:W-:-:S04]  /*1500*/  LOP3.LUT R0, R0, 0x7f, RZ, 0xc0, !PT ;  /* 0x0000007f00007812 */ /* 0x008fc800078ec0ff */
[----:B------:R-:W-:Y:S01]  /*1510*/  ISETP.NE.AND P1, PT, R0, RZ, PT ;  /* 0x000000ff0000720c */ /* 0x000fe20003f25270 */
[----:B--2---:R-:W-:-:S12]  /*1520*/  @P2 BRA `(.L_x_17) ;  /* 0x00000000000c2947 */ /* 0x004fd80003800000 */
[----:B------:R-:W-:-:S13]  /*1530*/  R2UR UR4, R16 ;  /* 0x00000000100472ca */ /* 0x000fda00000e0000 */
[----:B------:R-:W2:Y:S02]  /*1540*/  SYNCS.PHASECHK.TRANS64.TRYWAIT P2, [UR4+0x38830], R2 ;  /* 0x03883002ff0075a7 */ /* 0x000ea40008040144 */
[----:B--2---:R-:W-:Y:S05]  /*1550*/  @!P2 BRA `(.L_x_18) ;  /* 0x000000f80044a947 */ /* 0x004fea0003800000 */
.L_x_17:
[----:B------:R-:W-:Y:S05]  /*1560*/  WARPSYNC.ALL ;  /* 0x0000000000007948 */ /* 0x000fea0003800000 */
[----:B------:R-:W-:Y:S01]  /*1570*/  IMAD.MOV.U32 R9, RZ, RZ, RZ ;  /* 0x000000ffff097224 */ /* 0x000fe200078e00ff */
[----:B------:R-:W-:Y:S01]  /*1580*/  LOP3.LUT R4, R4, 0x10000, RZ, 0xfc, !PT ;  /* 0x0001000004047812 */ /* 0x000fe200078efcff */
[----:B------:R-:W-:Y:S02]  /*1590*/  IMAD.MOV.U32 R151, RZ, RZ, RZ ;  /* 0x000000ffff977224 */ /* 0x000fe400078e00ff */
[----:B------:R-:W-:Y:S01]  /*15a0*/  IMAD.MOV.U32 R5, RZ, RZ, 0x40000040 ;  /* 0x40000040ff057424 */ /* 0x000fe200078e00ff */
[----:B------:R-:W-:Y:S01]  /*15b0*/  R2UR UR60, R16 ;  /* 0x00000000103c72ca */ /* 0x000fe200000e0000 */
[----:B------:R-:W-:Y:S01]  /*15c0*/  WARPGROUP.ARRIVE ;  /* 0x00000000000079c5 */ /* 0x000fe20000000000 */
[C---:B------:R-:W-:Y:S01]  /*15d0*/  R2UR UR8, R4.reuse ;  /* 0x00000000040872ca */ /* 0x040fe200000e0000 */
[----:B------:R-:W-:Y:S01]  /*15e0*/  UMOV UR11, 0x40000040 ;  /* 0x40000040000b7882 */ /* 0x000fe20000000000 */
        /* <DEDUP_REMOVED lines=8> */
[----:B------:R-:W-:Y:S01]  /*1670*/  R2UR UR17, R5 ;  /* 0x00000000051172ca */ /* 0x000fe200000e0000 */
[----:B------:R-:W-:Y:S01]  /*1680*/  UIADD3 UR4, UR60, 0x24400, URZ ;  /* 0x000244003c047890 */ /* 0x000fe2000fffe03f */
[----:B------:R-:W-:Y:S01]  /*1690*/  R2UR UR6, R4 ;  /* 0x00000000040672ca */ /* 0x000fe200000e0000 */
[----:B------:R-:W-:Y:S01]  /*16a0*/  UMOV UR25, 0x40000040 ;  /* 0x4000004000197882 */ /* 0x000fe20000000000 */
[----:B------:R-:W-:Y:S01]  /*16b0*/  MOV R13, UR21 ;  /* 0x00000015000d7c02 */ /* 0x000fe20008000f00 */
[----:B------:R-:W-:Y:S01]  /*16c0*/  USHF.R.U32.HI UR4, URZ, 0x4, UR4 ;  /* 0x000000043f047899 */ /* 0x000fe20008011604 */
[----:B------:R-:W-:Y:S01]  /*16d0*/  LOP3.LUT R64, R64, 0xffffff80, RZ, 0xc0, !PT ;  /* 0xffffff8040407812 */ /* 0x000fe200078ec0ff */
[----:B------:R-:W-:Y:S01]  /*16e0*/  UMOV UR27, 0x40000040 ;  /* 0x40000040001b7882 */ /* 0x000fe20000000000 */
[----:B------:R-:W-:Y:S01]  /*16f0*/  UMOV UR29, 0x40000040 ;  /* 0x40000040001d7882 */ /* 0x000fe20000000000 */
[----:B------:R-:W-:Y:S01]  /*1700*/  ULOP3.LUT UR4, UR4, 0x3fff, URZ, 0xc0, !UPT ;  /* 0x00003fff04047892 */ /* 0x000fe2000f8ec03f */
[----:B------:R-:W-:Y:S01]  /*1710*/  IMAD.MOV.U32 R0, RZ, RZ, -0x2 ;  /* 0xfffffffeff007424 */ /* 0x000fe200078e00ff */
[----:B------:R-:W-:Y:S01]  /*1720*/  UMOV UR31, 0x40000040 ;  /* 0x40000040001f7882 */ /* 0x000fe20000000000 */
[----:B------:R-:W-:Y:S01]  /*1730*/  UMOV UR33, 0x40000040 ;  /* 0x4000004000217882 */ /* 0x000fe20000000000 */
[----:B------:R-:W-:Y:S01]  /*1740*/  ULOP3.LUT UR61, UR4, 0x10000, URZ, 0xfc, !UPT ;  /* 0x00010000043d7892 */ /* 0x000fe2000f8efc3f */
[----:B------:R-:W-:Y:S01]  /*1750*/  IMAD.IADD R64, R23, 0x1, -R64 ;  /* 0x0000000117407824 */ /* 0x000fe200078e0a40 */
[----:B------:R-:W-:Y:S01]  /*1760*/  UIADD3 UR5, UR6, 0x2, URZ ;  /* 0x0000000206057890 */ /* 0x000fe2000fffe03f */
[----:B------:R-:W-:Y:S01]  /*1770*/  P2R R20, PR, RZ, 0x1 ;  /* 0x00000001ff147803 */ /* 0x000fe20000000000 */
[----:B------:R-:W-:Y:S01]  /*1780*/  UIADD3 UR4, UR61, 0x80, URZ ;  /* 0x000000803d047890 */ /* 0x000fe2000fffe03f */
[----:B------:R-:W-:Y:S01]  /*1790*/  MOV R150, R151 ;  /* 0x0000009700967202 */ /* 0x000fe20000000f00 */
[----:B------:R-:W-:Y:S01]  /*17a0*/  UIADD3 UR7, UR6, 0x4, URZ ;  /* 0x0000000406077890 */ /* 0x000fe2000fffe03f */
[----:B0-----:R-:W-:Y:S01]  /*17b0*/  SHF.R.S32.HI R3, RZ, 0x1f, R64 ;  /* 0x0000001fff037819 */ /* 0x001fe20000011440 */
[----:B------:R-:W-:Y:S01]  /*17c0*/  UMOV UR10, UR61 ;  /* 0x0000003d000a7c82 */ /* 0x000fe20008000000 */
[----:B------:R-:W-:Y:S01]  /*17d0*/  UMOV UR20, UR5 ;  /* 0x0000000500147c82 */ /* 0x000fe20008000000 */
[----:B------:R-:W-:Y:S01]  /*17e0*/  HGMMA.64x16x16.F32.BF16 R56, gdesc[UR8], RZ, !UPT, gsb0 ;  /* 0x00200000083879f0 */ /* 0x000fe2000c0018ff */
[----:B------:R-:W-:Y:S01]  /*17f0*/  UMOV UR14, UR4 ;  /* 0x00000004000e7c82 */ /* 0x000fe20008000000 */
[----:B------:R-:W-:Y:S01]  /*1800*/  R2UR UR8, R4 ;  /* 0x00000000040872ca */ /* 0x000fe200000e0000 */
[----:B------:R-:W-:Y:S01]  /*1810*/  UIADD3 UR4, UR61, 0x100, URZ ;  /* 0x000001003d047890 */ /* 0x000fe2000fffe03f */
[----:B------:R-:W-:Y:S01]  /*1820*/  R2UR UR9, R5 ;  /* 0x00000000050972ca */ /* 0x000fe200000e0000 */
[----:B------:R-:W-:Y:S01]  /*1830*/  UMOV UR11, 0x40000040 ;  /* 0x40000040000b7882 */ /* 0x000fe20000000000 */
[----:B------:R-:W-:Y:S01]  /*1840*/  UMOV UR5, 0x40000040 ;  /* 0x4000004000057882 */ /* 0x000fe20000000000 */
[----:B------:R-:W-:Y:S01]  /*1850*/  IMAD.U32 R12, RZ, RZ, UR20 ;  /* 0x00000014ff0c7e24 */ /* 0x000fe2000f8e00ff */
[----:B------:R-:W-:Y:S01]  /*1860*/  UIADD3 UR22, UR61, 0x284, URZ ;  /* 0x000002843d167890 */ /* 0x000fe2000fffe03f */
[----:B------:R-:W-:Y:S01]  /*1870*/  LEA.HI R3, R3, R64, RZ, 0x2 ;  /* 0x0000004003037211 */ /* 0x000fe200078f10ff */
[----:B------:R-:W-:Y:S01]  /*1880*/  UMOV UR10, UR4 ;  /* 0x00000004000a7c82 */ /* 0x000fe20008000000 */
[----:B------:R-:W-:Y:S01]  /*1890*/  UIADD3 UR4, UR61, 0x180, URZ ;  /* 0x000001803d047890 */ /* 0x000fe2000fffe03f */
[--C-:B------:R-:W-:Y:S01]  /*18a0*/  IMAD.MOV.U32 R149, RZ, RZ, R151.reuse ;  /* 0x000000ffff957224 */ /* 0x100fe200078e0097 */
[----:B------:R-:W-:Y:S01]  /*18b0*/  UIADD3 UR24, UR6, 0x406, URZ ;  /* 0x0000040606187890 */ /* 0x000fe2000fffe03f */
[----:B------:R-:W-:Y:S01]  /*18c0*/  LOP3.LUT R3, R3, 0x7ffffffc, RZ, 0xc0, !PT ;  /* 0x7ffffffc03037812 */ /* 0x000fe200078ec0ff */
[----:B------:R-:W-:Y:S01]  /*18d0*/  UIADD3 UR26, UR61, 0x286, URZ ;  /* 0x000002863d1a7890 */ /* 0x000fe2000fffe03f */
[--C-:B------:R-:W-:Y:S01]  /*18e0*/  IMAD.MOV.U32 R148, RZ, RZ, R151.reuse ;  /* 0x000000ffff947224 */ /* 0x100fe200078e0097 */
[----:B------:R-:W-:Y:S01]  /*18f0*/  UIADD3 UR28, UR6, 0x800, URZ ;  /* 0x00000800061c7890 */ /* 0x000fe2000fffe03f */
[----:B------:R-:W-:Y:S01]  /*1900*/  IMAD.MOV.U32 R147, RZ, RZ, R151 ;  /* 0x000000ffff937224 */ /* 0x000fe200078e0097 */
[----:B------:R-:W-:Y:S01]  /*1910*/  UIADD3 UR30, UR61, 0x500, URZ ;  /* 0x000005003d1e7890 */ /* 0x000fe2000fffe03f */
[----:B------:R-:W-:Y:S01]  /*1920*/  IMAD.IADD R3, R64, 0x1, -R3 ;  /* 0x0000000140037824 */ /* 0x000fe200078e0a03 */
[----:B------:R-:W-:Y:S01]  /*1930*/  UIADD3 UR32, UR6, 0x802, URZ ;  /* 0x0000080206207890 */ /* 0x000fe2000fffe03f */
[--C-:B------:R-:W-:Y:S01]  /*1940*/  IMAD.MOV.U32 R146, RZ, RZ, R151.reuse ;  /* 0x000000ffff927224 */ /* 0x100fe200078e0097 */
[----:B------:R-:W-:Y:S01]  /*1950*/  UIADD3 UR34, UR61, 0x502, URZ ;  /* 0x000005023d227890 */ /* 0x000fe2000fffe03f */
[----:B------:R-:W-:Y:S01]  /*1960*/  IMAD R0, R3, R0, 0x50 ;  /* 0x0000005003007424 */ /* 0x000fe200078e0200 */
[----:B------:R-:W-:Y:S01]  /*1970*/  UMOV UR35, 0x40000040 ;  /* 0x4000004000237882 */ /* 0x000fe20000000000 */
[----:B------:R-:W-:Y:S01]  /*1980*/  UIADD3 UR36, UR6, 0x804, URZ ;  /* 0x0000080406247890 */ /* 0x000fe2000fffe03f */
[----:B------:R-:W-:Y:S01]  /*1990*/  IMAD.MOV.U32 R145, RZ, RZ, R151 ;  /* 0x000000ffff917224 */ /* 0x000fe200078e0097 */
[----:B------:R-:W-:Y:S01]  /*19a0*/  UIADD3 UR38, UR61, 0x504, URZ ;  /* 0x000005043d267890 */ /* 0x000fe2000fffe03f */
[----:B------:R-:W-:Y:S01]  /*19b0*/  IMAD.IADD R19, R19, 0x1, R0 ;  /* 0x0000000113137824 */ /* 0x000fe200078e0200 */
[----:B------:R-:W-:Y:S01]  /*19c0*/  UMOV UR37, 0x40000040 ;  /* 0x4000004000257882 */ /* 0x000fe20000000000 */
[----:B------:R-:W-:Y:S01]  /*19d0*/  UMOV UR39, 0x40000040 ;  /* 0x4000004000277882 */ /* 0x000fe20000000000 */
[----:B------:R-:W-:Y:S01]  /*19e0*/  UIADD3 UR40, UR6, 0x806, URZ ;  /* 0x0000080606287890 */ /* 0x000fe2000fffe03f */
[----:B------:R-:W-:Y:S01]  /*19f0*/  IMAD R19, R22, -0x50, R19 ;  /* 0xffffffb016137824 */ /* 0x000fe200078e0213 */
[----:B------:R-:W-:Y:S01]  /*1a00*/  UIADD3 UR42, UR61, 0x506, URZ ;  /* 0x000005063d2a7890 */ /* 0x000fe2000fffe03f */
[----:B------:R-:W-:Y:S01]  /*1a10*/  IMAD.MOV.U32 R144, RZ, RZ, R151 ;  /* 0x000000ffff907224 */ /* 0x000fe200078e0097 */
[----:B------:R-:W-:Y:S01]  /*1a20*/  UMOV UR41, 0x40000040 ;  /* 0x4000004000297882 */ /* 0x000fe20000000000 */
[----:B------:R-:W-:Y:S01]  /*1a30*/  UMOV UR43, 0x40000040 ;  /* 0x40000040002b7882 */ /* 0x000fe20000000000 */
[----:B------:R-:W-:Y:S01]  /*1a40*/  UIADD3 UR44, UR6, 0xc00, URZ ;  /* 0x00000c00062c7890 */ /* 0x000fe2000fffe03f */
[C---:B------:R-:W-:Y:S01]  /*1a50*/  ISETP.GT.AND P6, PT, R19.reuse, RZ, PT ;  /* 0x000000ff1300720c */ /* 0x040fe20003fc4270 */
[----:B------:R-:W-:Y:S01]  /*1a60*/  UIADD3 UR46, UR61, 0x780, URZ ;  /* 0x000007803d2e7890 */ /* 0x000fe2000fffe03f */
[C---:B------:R-:W-:Y:S01]  /*1a70*/  ISETP.GT.AND P5, PT, R19.reuse, 0x1, PT ;  /* 0x000000011300780c */ /* 0x040fe20003fa4270 */
[----:B------:R-:W-:Y:S01]  /*1a80*/  UMOV UR45, 0x40000040 ;  /* 0x40000040002d7882 */ /* 0x000fe20000000000 */
[----:B------:R-:W-:Y:S01]  /*1a90*/  UMOV UR47, 0x40000040 ;  /* 0x40000040002f7882 */ /* 0x000fe20000000000 */
[----:B------:R-:W-:Y:S01]  /*1aa0*/  UIADD3 UR48, UR6, 0xc02, URZ ;  /* 0x00000c0206307890 */ /* 0x000fe2000fffe03f */
[C---:B------:R-:W-:Y:S01]  /*1ab0*/  ISETP.GT.AND P4, PT, R19.reuse, 0x8, PT ;  /* 0x000000081300780c */ /* 0x040fe20003f84270 */
[----:B------:R-:W-:Y:S01]  /*1ac0*/  UIADD3 UR50, UR61, 0x782, URZ ;  /* 0x000007823d327890 */ /* 0x000fe2000fffe03f */
[C---:B------:R-:W-:Y:S01]  /*1ad0*/  ISETP.GT.AND P3, PT, R19.reuse, 0x9, PT ;  /* 0x000000091300780c */ /* 0x040fe20003f64270 */
[----:B------:R-:W-:Y:S01]  /*1ae0*/  UMOV UR49, 0x40000040 ;  /* 0x4000004000317882 */ /* 0x000fe20000000000 */
[----:B------:R-:W-:Y:S01]  /*1af0*/  UMOV UR51, 0x40000040 ;  /* 0x4000004000337882 */ /* 0x000fe20000000000 */
[----:B------:R-:W-:Y:S01]  /*1b00*/  UIADD3 UR52, UR6, 0xc04, URZ ;  /* 0x00000c0406347890 */ /* 0x000fe2000fffe03f */
[----:B------:R-:W-:Y:S01]  /*1b10*/  ISETP.GT.AND P2, PT, R19, 0x10, PT ;  /* 0x000000101300780c */ /* 0x000fe20003f44270 */
[----:B------:R-:W-:-:S02]  /*1b20*/  WARPGROUP.DEPBAR.LE gsb0, 0x0 ;  /* 0x00008000000079c5 */ /* 0x000fc40000010000 */
[----:B------:R-:W-:Y:S01]  /*1b30*/  WARPGROUP.ARRIVE ;  /* 0x00000000000079c5 */ /* 0x000fe20000000000 */
[----:B------:R-:W-:Y:S01]  /*1b40*/  UIADD3 UR54, UR61, 0x784, URZ ;  /* 0x000007843d367890 */ /* 0x000fe2000fffe03f */
[-C--:B------:R-:W-:Y:S01]  /*1b50*/  MOV R143, R151.reuse ;  /* 0x00000097008f7202 */ /* 0x080fe20000000f00 */
[----:B------:R-:W-:Y:S01]  /*1b60*/  UMOV UR53, 0x40000040 ;  /* 0x4000004000357882 */ /* 0x000fe20000000000 */
[----:B------:R-:W-:Y:S01]  /*1b70*/  UMOV UR55, 0x40000040 ;  /* 0x4000004000377882 */ /* 0x000fe20000000000 */
[----:B------:R-:W-:Y:S01]  /*1b80*/  UIADD3 UR58, UR61, 0x786, URZ ;  /* 0x000007863d3a7890 */ /* 0x000fe2000fffe03f */
[----:B------:R-:W-:Y:S01]  /*1b90*/  HGMMA.64x16x16.F32.BF16 R48, gdesc[UR12], RZ, !UPT, gsb0 ;  /* 0x002000000c3079f0 */ /* 0x000fe2000c0018ff */
[----:B------:R-:W-:Y:S01]  /*1ba0*/  R2UR UR12, R4 ;  /* 0x00000000040c72ca */ /* 0x000fe200000e0000 */
[----:B------:R-:W-:Y:S01]  /*1bb0*/  UMOV UR14, UR4 ;  /* 0x00000004000e7c82 */ /* 0x000fe20008000000 */
[----:B------:R-:W-:Y:S01]  /*1bc0*/  R2UR UR13, R5 ;  /* 0x00000000050d72ca */ /* 0x000fe200000e0000 */
[----:B------:R-:W-:Y:S01]  /*1bd0*/  UMOV UR15, 0x40000040 ;  /* 0x40000040000f7882 */ /* 0x000fe20000000000 */
[----:B------:R-:W-:Y:S01]  /*1be0*/  UIADD3 UR4, UR61, 0x202, URZ ;  /* 0x000002023d047890 */ /* 0x000fe2000fffe03f */
[--C-:B------:R-:W-:Y:S01]  /*1bf0*/  IMAD.MOV.U32 R142, RZ, RZ, R151.reuse ;  /* 0x000000ffff8e7224 */ /* 0x100fe200078e0097 */
[----:B------:R-:W-:Y:S01]  /*1c00*/  UMOV UR59, 0x40000040 ;  /* 0x40000040003b7882 */ /* 0x000fe20000000000 */
[--C-:B------:R-:W-:Y:S01]  /*1c10*/  IMAD.MOV.U32 R141, RZ, RZ, R151.reuse ;  /* 0x000000ffff8d7224 */ /* 0x100fe200078e0097 */
[-C--:B------:R-:W-:Y:S01]  /*1c20*/  MOV R136, R151.reuse ;  /* 0x0000009700887202 */ /* 0x080fe20000000f00 */
        /* <DEDUP_REMOVED lines=15> */
[----:B------:R-:W-:Y:S01]  /*1d20*/  MOV R66, R151 ;  /* 0x0000009700427202 */ /* 0x000fe20000000f00 */
[----:B------:R-:W-:-:S02]  /*1d30*/  IMAD.MOV.U32 R131, RZ, RZ, R151 ;  /* 0x000000ffff837224 */ /* 0x000fc400078e0097 */
[--C-:B------:R-:W-:Y:S02]  /*1d40*/  IMAD.MOV.U32 R130, RZ, RZ, R151.reuse ;  /* 0x000000ffff827224 */ /* 0x100fe400078e0097 */
[--C-:B------:R-:W-:Y:S02]  /*1d50*/  IMAD.MOV.U32 R128, RZ, RZ, R151.reuse ;  /* 0x000000ffff807224 */ /* 0x100fe400078e0097 */
[--C-:B------:R-:W-:Y:S02]  /*1d60*/  IMAD.MOV.U32 R127, RZ, RZ, R151.reuse ;  /* 0x000000ffff7f7224 */ /* 0x100fe400078e0097 */
[--C-:B------:R-:W-:Y:S02]  /*1d70*/  IMAD.MOV.U32 R126, RZ, RZ, R151.reuse ;  /* 0x000000ffff7e7224 */ /* 0x100fe400078e0097 */
[--C-:B------:R-:W-:Y:S02]  /*1d80*/  IMAD.MOV.U32 R125, RZ, RZ, R151.reuse ;  /* 0x000000ffff7d7224 */ /* 0x100fe400078e0097 */
[----:B------:R-:W-:-:S02]  /*1d90*/  IMAD.MOV.U32 R124, RZ, RZ, R151 ;  /* 0x000000ffff7c7224 */ /* 0x000fc400078e0097 */
[--C-:B------:R-:W-:Y:S02]  /*1da0*/  IMAD.MOV.U32 R123, RZ, RZ, R151.reuse ;  /* 0x000000ffff7b7224 */ /* 0x100fe400078e0097 */
[--C-:B------:R-:W-:Y:S02]  /*1db0*/  IMAD.MOV.U32 R121, RZ, RZ, R151.reuse ;  /* 0x000000ffff797224 */ /* 0x100fe400078e0097 */
[--C-:B------:R-:W-:Y:S02]  /*1dc0*/  IMAD.MOV.U32 R120, RZ, RZ, R151.reuse ;  /* 0x000000ffff787224 */ /* 0x100fe400078e0097 */
[--C-:B------:R-:W-:Y:S02]  /*1dd0*/  IMAD.MOV.U32 R119, RZ, RZ, R151.reuse ;  /* 0x000000ffff777224 */ /* 0x100fe400078e0097 */
[--C-:B------:R-:W-:Y:S02]  /*1de0*/  IMAD.MOV.U32 R118, RZ, RZ, R151.reuse ;  /* 0x000000ffff767224 */ /* 0x100fe400078e0097 */
[----:B------:R-:W-:Y:S01]  /*1df0*/  IMAD.MOV.U32 R117, RZ, RZ, R151 ;  /* 0x000000ffff757224 */ /* 0x000fe200078e0097 */
[----:B------:R-:W-:-:S02]  /*1e00*/  WARPGROUP.DEPBAR.LE gsb0, 0x0 ;  /* 0x00008000000079c5 */ /* 0x000fc40000010000 */
[----:B------:R-:W-:Y:S01]  /*1e10*/  WARPGROUP.ARRIVE ;  /* 0x00000000000079c5 */ /* 0x000fe20000000000 */
[--C-:B------:R-:W-:Y:S02]  /*1e20*/  IMAD.MOV.U32 R116, RZ, RZ, R151.reuse ;  /* 0x000000ffff747224 */ /* 0x100fe400078e0097 */
[--C-:B------:R-:W-:Y:S02]  /*1e30*/  IMAD.MOV.U32 R114, RZ, RZ, R151.reuse ;  /* 0x000000ffff727224 */ /* 0x100fe400078e0097 */
[--C-:B------:R-:W-:Y:S01]  /*1e40*/  IMAD.MOV.U32 R113, RZ, RZ, R151.reuse ;  /* 0x000000ffff717224 */ /* 0x100fe200078e0097 */
[----:B------:R-:W-:Y:S01]  /*1e50*/  HGMMA.64x16x16.F32.BF16 R40, gdesc[UR8], RZ, !UPT, gsb0 ;  /* 0x00200000082879f0 */ /* 0x000fe2000c0018ff */
[----:B------:R-:W-:Y:S01]  /*1e60*/  UIADD3 UR8, UR61, 0x200, URZ ;  /* 0x000002003d087890 */ /* 0x000fe2000fffe03f */
[--C-:B------:R-:W-:Y:S01]  /*1e70*/  IMAD.MOV.U32 R112, RZ, RZ, R151.reuse ;  /* 0x000000ffff707224 */ /* 0x100fe200078e0097 */
[----:B------:R-:W-:Y:S01]  /*1e80*/  UIADD3 UR10, UR61, 0x2, URZ ;  /* 0x000000023d0a7890 */ /* 0x000fe2000fffe03f */
[--C-:B------:R-:W-:Y:S01]  /*1e90*/  IMAD.MOV.U32 R111, RZ, RZ, R151.reuse ;  /* 0x000000ffff6f7224 */ /* 0x100fe200078e0097 */
[----:B------:R-:W-:Y:S01]  /*1ea0*/  UMOV UR9, UR21 ;  /* 0x0000001500097c82 */ /* 0x000fe20008000000 */
[----:B------:R-:W-:Y:S01]  /*1eb0*/  UMOV UR11, 0x40000040 ;  /* 0x40000040000b7882 */ /* 0x000fe20000000000 */
[--C-:B------:R-:W-:Y:S01]  /*1ec0*/  IMAD.MOV.U32 R110, RZ, RZ, R151.reuse ;  /* 0x000000ffff6e7224 */ /* 0x100fe200078e0097 */
[----:B------:R-:W-:Y:S01]  /*1ed0*/  UMOV UR18, UR8 ;  /* 0x0000000800127c82 */ /* 0x000fe20008000000 */
[----:B------:R-:W-:Y:S01]  /*1ee0*/  UMOV UR8, UR20 ;  /* 0x0000001400087c82 */ /* 0x000fe20008000000 */
        /* <DEDUP_REMOVED lines=20> */
[--C-:B------:R-:W-:Y:S01]  /*2030*/  IMAD.MOV.U32 R82, RZ, RZ, R151.reuse ;  /* 0x000000ffff527224 */ /* 0x100fe200078e0097 */
[----:B------:R-:W-:Y:S02]  /*2040*/  WARPGROUP.DEPBAR.LE gsb0, 0x0 ;  /* 0x00008000000079c5 */ /* 0x000fe40000010000 */
        /* <DEDUP_REMOVED lines=9> */
[----:B------:R-:W-:Y:S01]  /*20e0*/  UIADD3 UR14, UR61, 0x280, URZ ;  /* 0x000002803d0e7890 */ /* 0x000fe2000fffe03f */
[--C-:B------:R-:W-:Y:S01]  /*20f0*/  IMAD.MOV.U32 R68, RZ, RZ, R151.reuse ;  /* 0x000000ffff447224 */ /* 0x100fe200078e0097 */
[----:B------:R-:W-:Y:S01]  /*2100*/  UMOV UR15, 0x40000040 ;  /* 0x40000040000f7882 */ /* 0x000fe20000000000 */
[----:B------:R-:W-:Y:S01]  /*2110*/  IMAD.MOV.U32 R64, RZ, RZ, R151 ;  /* 0x000000ffff407224 */ /* 0x000fe200078e0097 */
[----:B------:R-:W-:-:S02]  /*2120*/  WARPGROUP.DEPBAR.LE gsb0, 0x0 ;  /* 0x00008000000079c5 */ /* 0x000fc40000010000 */
[----:B------:R-:W-:-:S06]  /*2130*/  WARPGROUP.ARRIVE ;  /* 0x00000000000079c5 */ /* 0x000fcc0000000000 */
[----:B------:R-:W-:Y:S01]  /*2140*/  HGMMA.64x16x16.F32.BF16 R24, gdesc[UR16], RZ, !UPT, gsb0 ;  /* 0x00200000101879f0 */ /* 0x000fe2000c0018ff */
[----:B------:R-:W-:Y:S02]  /*2150*/  UIADD3 UR16, UR6, 0x402, URZ ;  /* 0x0000040206107890 */ /* 0x000fe4000fffe03f */
[----:B------:R-:W-:Y:S01]  /*2160*/  UIADD3 UR18, UR61, 0x282, URZ ;  /* 0x000002823d127890 */ /* 0x000fe2000fffe03f */
[----:B------:R-:W-:Y:S01]  /*2170*/  UMOV UR17, 0x40000040 ;  /* 0x4000004000117882 */ /* 0x000fe20000000000 */
[----:B------:R-:W-:Y:S01]  /*2180*/  UMOV UR19, 0x40000040 ;  /* 0x4000004000137882 */ /* 0x000fe20000000000 */
[----:B------:R-:W-:Y:S02]  /*2190*/  WARPGROUP.DEPBAR.LE gsb0, 0x0 ;  /* 0x00008000000079c5 */ /* 0x000fe40000010000 */
[----:B------:R-:W-:-:S06]  /*21a0*/  WARPGROUP.ARRIVE ;  /* 0x00000000000079c5 */ /* 0x000fcc0000000000 */
[----:B------:R-:W-:Y:S01]  /*21b0*/  HGMMA.64x16x16.F32.BF16 R56, gdesc[UR8], R56, gsb0 ;  /* 0x00200000083879f0 */ /* 0x000fe20008001838 */
[----:B------:R-:W-:Y:S01]  /*21c0*/  UIADD3 UR10, UR61, 0x82, URZ ;  /* 0x000000823d0a7890 */ /* 0x000fe2000fffe03f */
[----:B------:R-:W-:Y:S01]  /*21d0*/  UMOV UR8, UR20 ;  /* 0x0000001400087c82 */ /* 0x000fe20008000000 */
[----:B------:R-:W-:Y:S01]  /*21e0*/  UMOV UR9, UR21 ;  /* 0x0000001500097c82 */ /* 0x000fe20008000000 */
        /* <DEDUP_REMOVED lines=18> */
[----:B------:R-:W-:Y:S01]  /*2310*/  UMOV UR8, UR20 ;  /* 0x0000001400087c82 */ /* 0x000fe20008000000 */
[----:B------:R-:W-:Y:S01]  /*2320*/  UMOV UR9, UR21 ;  /* 0x0000001500097c82 */ /* 0x000fe20008000000 */
[----:B------:R-:W-:Y:S01]  /*2330*/  UMOV UR10, UR4 ;  /* 0x00000004000a7c82 */ /* 0x000fe20008000000 */
[----:B------:R-:W-:Y:S01]  /*2340*/  UMOV UR11, 0x40000040 ;  /* 0x40000040000b7882 */ /* 0x000fe20000000000 */
[----:B------:R-:W-:Y:S01]  /*2350*/  UMOV UR4, UR7 ;  /* 0x0000000700047c82 */ /* 0x000fe20008000000 */
[----:B------:R-:W-:Y:S02]  /*2360*/  UIADD3 UR7, UR61, 0x204, URZ ;  /* 0x000002043d077890 */ /* 0x000fe4000fffe03f */
[----:B------:R-:W-:Y:S01]  /*2370*/  UIADD3 UR20, UR6, 0x404, URZ ;  /* 0x0000040406147890 */ /* 0x000fe2000fffe03f */
[----:B------:R-:W-:Y:S01]  /*2380*/  UMOV UR21, 0x40000040 ;  /* 0x4000004000157882 */ /* 0x000fe20000000000 */
[----:B------:R-:W-:-:S02]  /*2390*/  WARPGROUP.DEPBAR.LE gsb0, 0x0 ;  /* 0x00008000000079c5 */ /* 0x000fc40000010000 */
[----:B------:R-:W-:-:S06]  /*23a0*/  WARPGROUP.ARRIVE ;  /* 0x00000000000079c5 */ /* 0x000fcc0000000000 */
[----:B------:R-:W-:Y:S01]  /*23b0*/  HGMMA.64x16x16.F32.BF16 R24, gdesc[UR8], R24, gsb0 ;  /* 0x00200000081879f0 */ /* 0x000fe20008001818 */
[----:B------:R-:W-:Y:S01]  /*23c0*/  UMOV UR8, UR4 ;  /* 0x0000000400087c82 */ /* 0x000fe20008000000 */
[----:B------:R-:W-:Y:S01]  /*23d0*/  UMOV UR9, UR5 ;  /* 0x0000000500097c82 */ /* 0x000fe20008000000 */
[----:B------:R-:W-:Y:S01]  /*23e0*/  UMOV UR10, UR12 ;  /* 0x0000000c000a7c82 */ /* 0x000fe20008000000 */
[----:B------:R-:W-:Y:S01]  /*23f0*/  UMOV UR11, 0x40000040 ;  /* 0x40000040000b7882 */ /* 0x000fe20000000000 */
[----:B------:R-:W-:Y:S01]  /*2400*/  UIADD3 UR12, UR6, 0x6, URZ ;  /* 0x00000006060c7890 */ /* 0x000fe2000fffe03f */
        /* <DEDUP_REMOVED lines=32> */
[----:B------:R-:W-:Y:S01]  /*2610*/  UMOV UR8, UR12 ;  /* 0x0000000c00087c82 */ /* 0x000fe20008000000 */
[----:B------:R-:W-:Y:S01]  /*2620*/  UMOV UR9, 0x40000040 ;  /* 0x4000004000097882 */ /* 0x000fe20000000000 */
[----:B------:R-:W-:Y:S01]  /*2630*/  UMOV UR10, UR13 ;  /* 0x0000000d000a7c82 */ /* 0x000fe20008000000 */
[----:B------:R-:W-:Y:S01]  /*2640*/  UMOV UR11, 0x40000040 ;  /* 0x40000040000b7882 */ /* 0x000fe20000000000 */
[----:B------:R-:W-:Y:S01]  /*2650*/  UIADD3 UR12, UR6, 0x400, URZ ;  /* 0x00000400060c7890 */ /* 0x000fe2000fffe03f */
[----:B------:R-:W-:Y:S01]  /*2660*/  UMOV UR13, 0x40000040 ;  /* 0x40000040000d7882 */ /* 0x000fe20000000000 */
[----:B------:R-:W-:Y:S02]  /*2670*/  WARPGROUP.DEPBAR.LE gsb0, 0x0 ;  /* 0x00008000000079c5 */ /* 0x000fe40000010000 */
[----:B------:R-:W-:-:S06]  /*2680*/  WARPGROUP.ARRIVE ;  /* 0x00000000000079c5 */ /* 0x000fcc0000000000 */
[----:B------:R-:W-:Y:S01]  /*2690*/  HGMMA.64x16x16.F32.BF16 R56, gdesc[UR8], R56, gsb0 ;  /* 0x00200000083879f0 */ /* 0x000fe20008001838 */
        /* <DEDUP_REMOVED lines=15> */
[----:B------:R-:W-:Y:S01]  /*2790*/  UMOV UR10, UR7 ;  /* 0x00000007000a7c82 */ /* 0x000fe20008000000 */
[----:B------:R-:W-:Y:S01]  /*27a0*/  UMOV UR11, 0x40000040 ;  /* 0x40000040000b7882 */ /* 0x000fe20000000000 */
[----:B------:R-:W-:Y:S01]  /*27b0*/  UIADD3 UR7, UR61, 0x480, URZ ;  /* 0x000004803d077890 */ /* 0x000fe2000fffe03f */
[----:B------:R-:W-:Y:S02]  /*27c0*/  WARPGROUP.DEPBAR.LE gsb0, 0x0 ;  /* 0x00008000000079c5 */ /* 0x000fe40000010000 */
[----:B------:R-:W-:-:S06]  /*27d0*/  WARPGROUP.ARRIVE ;  /* 0x00000000000079c5 */ /* 0x000fcc0000000000 */
[----:B------:R-:W-:Y:S01]  /*27e0*/  HGMMA.64x16x16.F32.BF16 R24, gdesc[UR8], R24, gsb0 ;  /* 0x00200000081879f0 */ /* 0x000fe20008001818 */
[----:B------:R-:W-:Y:S02]  /*27f0*/  UMOV UR11, 0x40000040 ;  /* 0x40000040000b7882 */ /* 0x000fe40000000000 */
[----:B------:R-:W-:Y:S01]  /*2800*/  UMOV UR57, UR11 ;  /* 0x0000000b00397c82 */ /* 0x000fe20008000000 */
[----:B------:R-:W-:Y:S01]  /*2810*/  IMAD.U32 R11, RZ, RZ, UR11 ;  /* 0x0000000bff0b7e24 */ /* 0x000fe2000f8e00ff */
        /* <DEDUP_REMOVED lines=23> */
[----:B------:R-:W-:Y:S03]  /*2990*/  HGMMA.64x16x16.F32.BF16 R24, gdesc[UR12], R24, gsb0 ;  /* 0x002000000c1879f0 */ /* 0x000fe60008001818 */
        /* <DEDUP_REMOVED lines=212> */
[----:B------:R-:W-:Y:S02]  /*36e0*/  UIADD3 UR7, UR6, 0xc06, URZ ;  /* 0x00000c0606077890 */ /* 0x000fe4000fffe03f */
[----:B------:R-:W-:-:S05]  /*36f0*/  UIADD3 UR6, UR61, 0x984, URZ ;  /* 0x000009843d067890 */ /* 0x000fca000fffe03f */
[----:B------:R-:W-:Y:S02]  /*3700*/  UMOV UR10, UR7 ;  /* 0x00000007000a7c82 */ /* 0x000fe40008000000 */
[----:B------:R-:W-:Y:S01]  /*3710*/  UMOV UR56, UR10 ;  /* 0x0000000a00387c82 */ /* 0x000fe20008000000 */
[----:B------:R-:W-:Y:S01]  /*3720*/  IMAD.U32 R10, RZ, RZ, UR10 ;  /* 0x0000000aff0a7e24 */ /* 0x000fe2000f8e00ff */
        /* <DEDUP_REMOVED lines=23> */
[----:B------:R-:W-:Y:S02]  /*38a0*/  ULDC UR6, c[0x0][0x988] ;  /* 0x0002620000067ab9 */ /* 0x000fe40000000800 */
[----:B-1----:R-:W-:Y:S01]  /*38b0*/  MOV R2, UR6 ;  /* 0x0000000600027c02 */ /* 0x002fe20008000f00 */
[----:B------:R-:W-:Y:S02]  /*38c0*/  WARPGROUP.DEPBAR.LE gsb0, 0x0 ;  /* 0x00008000000079c5 */ /* 0x000fe40000010000 */
[----:B------:R-:W-:-:S06]  /*38d0*/  WARPGROUP.ARRIVE ;  /* 0x00000000000079c5 */ /* 0x000fcc0000000000 */
[----:B------:R-:W-:Y:S03]  /*38e0*/  HGMMA.64x16x16.F32.BF16 R24, gdesc[UR52], R24, gsb0 ;  /* 0x00200000341879f0 */ /* 0x000fe60008001818 */
        /* <DEDUP_REMOVED lines=8> */
[----:B------:R-:W-:Y:S01]  /*3970*/  WARPGROUP.ARRIVE ;  /* 0x00000000000079c5 */ /* 0x000fe20000000000 */
[----:B------:R-:W-:Y:S01]  /*3980*/  FSEL R7, R58, -INF , P6 ;  /* 0xff8000003a077808 */ /* 0x000fe20003000000 */
[----:B------:R-:W-:Y:S01]  /*3990*/  IMAD.MOV.U32 R58, RZ, RZ, R151 ;  /* 0x000000ffff3a7224 */ /* 0x000fe200078e0097 */
[----:B------:R-:W-:-:S02]  /*39a0*/  FSEL R59, R59, -INF , P5 ;  /* 0xff8000003b3b7808 */ /* 0x000fc40002800000 */
[----:B------:R-:W-:Y:S01]  /*39b0*/  FSEL R21, R62, -INF , P4 ;  /* 0xff8000003e157808 */ /* 0x000fe20002000000 */
[----:B------:R-:W-:Y:S01]  /*39c0*/  HGMMA.64x16x16.F32.BF16 R48, gdesc[UR56], R48, gsb0 ;  /* 0x00200000383079f0 */ /* 0x000fe20008001830 */
[----:B------:R-:W-:Y:S01]  /*39d0*/  UIADD3 UR58, UR61, 0x886, URZ ;  /* 0x000008863d3a7890 */ /* 0x000fe2000fffe03f */
[----:B------:R-:W-:Y:S01]  /*39e0*/  FMNMX.FTZ R0, R7, R59, !PT ;  /* 0x0000003b07007209 */ /* 0x000fe20007810000 */
[----:B------:R-:W-:Y:S01]  /*39f0*/  UMOV UR56, UR10 ;  /* 0x0000000a00387c82 */ /* 0x000fe20008000000 */
[----:B------:R-:W-:Y:S01]  /*3a00*/  UMOV UR57, UR11 ;  /* 0x0000000b00397c82 */ /* 0x000fe20008000000 */
[----:B------:R-:W-:Y:S01]  /*3a10*/  UMOV UR59, 0x40000040 ;  /* 0x40000040003b7882 */ /* 0x000fe20000000000 */
[----:B------:R-:W-:Y:S01]  /*3a20*/  FSEL R63, R63, -INF , P3 ;  /* 0xff8000003f3f7808 */ /* 0x000fe20001800000 */
[--C-:B------:R-:W-:Y:S01]  /*3a30*/  IMAD.MOV.U32 R62, RZ, RZ, R151.reuse ;  /* 0x000000ffff3e7224 */ /* 0x100fe200078e0097 */
[----:B------:R-:W-:Y:S02]  /*3a40*/  FMNMX.FTZ R0, R21, R0, !PT ;  /* 0x0000000015007209 */ /* 0x000fe40007810000 */
[----:B------:R-:W-:Y:S01]  /*3a50*/  FSEL R3, R56, -INF , P6 ;  /* 0xff80000038037808 */ /* 0x000fe20003000000 */
[----:B------:R-:W-:Y:S01]  /*3a60*/  IMAD.MOV.U32 R56, RZ, RZ, R151 ;  /* 0x000000ffff387224 */ /* 0x000fe200078e0097 */
[----:B------:R-:W-:-:S02]  /*3a70*/  ISETP.GT.AND P6, PT, R19, 0x11, PT ;  /* 0x000000111300780c */ /* 0x000fc40003fc4270 */
[----:B------:R-:W-:Y:S02]  /*3a80*/  FMNMX.FTZ R0, R63, R0, !PT ;  /* 0x000000003f007209 */ /* 0x000fe40007810000 */
[----:B------:R-:W-:Y:S02]  /*3a90*/  FSEL R57, R57, -INF , P5 ;  /* 0xff80000039397808 */ /* 0x000fe40002800000 */
[C---:B------:R-:W-:Y:S02]  /*3aa0*/  ISETP.GT.AND P5, PT, R19.reuse, 0x18, PT ;  /* 0x000000181300780c */ /* 0x040fe40003fa4270 */
[----:B------:R-:W-:Y:S01]  /*3ab0*/  FSEL R15, R60, -INF , P4 ;  /* 0xff8000003c0f7808 */ /* 0x000fe20002000000 */
[----:B------:R-:W-:Y:S01]  /*3ac0*/  IMAD.MOV.U32 R60, RZ, RZ, R151 ;  /* 0x000000ffff3c7224 */ /* 0x000fe200078e0097 */
[----:B------:R-:W-:Y:S02]  /*3ad0*/  ISETP.GT.AND P4, PT, R19, 0x19, PT ;  /* 0x000000191300780c */ /* 0x000fe40003f84270 */
[----:B------:R-:W-:-:S02]  /*3ae0*/  FSEL R61, R61, -INF , P3 ;  /* 0xff8000003d3d7808 */ /* 0x000fc40001800000 */
[----:B------:R-:W-:Y:S01]  /*3af0*/  ISETP.GT.AND P3, PT, R19, 0x20, PT ;  /* 0x000000201300780c */ /* 0x000fe20003f64270 */
[----:B------:R-:W-:Y:S02]  /*3b00*/  WARPGROUP.DEPBAR.LE gsb0, 0x0 ;  /* 0x00008000000079c5 */ /* 0x000fe40000010000 */
[----:B------:R-:W-:Y:S01]  /*3b10*/  WARPGROUP.ARRIVE ;  /* 0x00000000000079c5 */ /* 0x000fe20000000000 */
[----:B------:R-:W-:Y:S01]  /*3b20*/  FSEL R65, R50, -INF , P2 ;  /* 0xff80000032417808 */ /* 0x000fe20001000000 */
[--C-:B------:R-:W-:Y:S01]  /*3b30*/  IMAD.MOV.U32 R50, RZ, RZ, R151.reuse ;  /* 0x000000ffff327224 */ /* 0x100fe200078e0097 */
[----:B------:R-:W-:Y:S02]  /*3b40*/  FSEL R51, R51, -INF , P6 ;  /* 0xff80000033337808 */ /* 0x000fe40003000000 */
[----:B------:R-:W-:Y:S01]  /*3b50*/  FMNMX.FTZ R0, R65, R0, !PT ;  /* 0x0000000041007209 */ /* 0x000fe20007810000 */
[----:B------:R-:W-:Y:S01]  /*3b60*/  HGMMA.64x16x16.F32.BF16 R40, gdesc[UR56], R40, gsb0 ;  /* 0x00200000382879f0 */ /* 0x000fe20008001828 */
[----:B------:R-:W-:Y:S01]  /*3b70*/  UIADD3 UR58, UR61, 0x906, URZ ;  /* 0x000009063d3a7890 */ /* 0x000fe2000fffe03f */
[----:B------:R-:W-:Y:S01]  /*3b80*/  FSEL R67, R54, -INF , P5 ;  /* 0xff80000036437808 */ /* 0x000fe20002800000 */
[----:B------:R-:W-:Y:S01]  /*3b90*/  UMOV UR56, UR10 ;  /* 0x0000000a00387c82 */ /* 0x000fe20008000000 */
[----:B------:R-:W-:Y:S01]  /*3ba0*/  UMOV UR57, UR11 ;  /* 0x0000000b00397c82 */ /* 0x000fe20008000000 */
[----:B------:R-:W-:Y:S01]  /*3bb0*/  UMOV UR59, 0x40000040 ;  /* 0x40000040003b7882 */ /* 0x000fe20000000000 */
[----:B------:R-:W-:Y:S01]  /*3bc0*/  FMNMX.FTZ R0, R51, R0, !PT ;  /* 0x0000000033007209 */ /* 0x000fe20007810000 */
[----:B------:R-:W-:Y:S01]  /*3bd0*/  IMAD.MOV.U32 R54, RZ, RZ, R151 ;  /* 0x000000ffff367224 */ /* 0x000fe200078e0097 */
[----:B------:R-:W-:-:S02]  /*3be0*/  FSEL R55, R55, -INF , P4 ;  /* 0xff80000037377808 */ /* 0x000fc40002000000 */
[----:B------:R-:W-:Y:S02]  /*3bf0*/  FMNMX.FTZ R0, R67, R0, !PT ;  /* 0x0000000043007209 */ /* 0x000fe40007810000 */
[----:B------:R-:W-:Y:S01]  /*3c00*/  FSEL R23, R48, -INF , P2 ;  /* 0xff80000030177808 */ /* 0x000fe20001000000 */
[----:B------:R-:W-:Y:S01]  /*3c10*/  IMAD.MOV.U32 R48, RZ, RZ, R151 ;  /* 0x000000ffff307224 */ /* 0x000fe200078e0097 */
[----:B------:R-:W-:Y:S02]  /*3c20*/  ISETP.GT.AND P2, PT, R19, 0x21, PT ;  /* 0x000000211300780c */ /* 0x000fe40003f44270 */
[----:B------:R-:W-:Y:S02]  /*3c30*/  FMNMX.FTZ R0, R55, R0, !PT ;  /* 0x0000000037007209 */ /* 0x000fe40007810000 */
[----:B------:R-:W-:Y:S02]  /*3c40*/  FSEL R49, R49, -INF , P6 ;  /* 0xff80000031317808 */ /* 0x000fe40003000000 */
[----:B------:R-:W-:-:S02]  /*3c50*/  ISETP.GT.AND P6, PT, R19, 0x28, PT ;  /* 0x000000281300780c */ /* 0x000fc40003fc4270 */
[----:B------:R-:W-:Y:S02]  /*3c60*/  FSEL R53, R53, -INF , P4 ;  /* 0xff80000035357808 */ /* 0x000fe40002000000 */
[----:B------:R-:W-:Y:S01]  /*3c70*/  ISETP.GT.AND P4, PT, R19, 0x30, PT ;  /* 0x000000301300780c */ /* 0x000fe20003f84270 */
[----:B------:R-:W-:Y:S02]  /*3c80*/  WARPGROUP.DEPBAR.LE gsb0, 0x0 ;  /* 0x00008000000079c5 */ /* 0x000fe40000010000 */
[----:B------:R-:W-:Y:S01]  /*3c90*/  WARPGROUP.ARRIVE ;  /* 0x00000000000079c5 */ /* 0x000fe20000000000 */
[----:B------:R-:W-:Y:S01]  /*3ca0*/  FSEL R69, R42, -INF , P3 ;  /* 0xff8000002a457808 */ /* 0x000fe20001800000 */
[----:B------:R-:W-:Y:S01]  /*3cb0*/  IMAD.U32 R42, RZ, RZ, UR60 ;  /* 0x0000003cff2a7e24 */ /* 0x000fe2000f8e00ff */
        /* <DEDUP_REMOVED lines=8> */
[----:B------:R-:W-:-:S02]  /*3d40*/  ISETP.GT.AND P5, PT, R19, 0x29, PT ;  /* 0x000000291300780c */ /* 0x000fc40003fa4270 */
[----:B------:R-:W-:Y:S01]  /*3d50*/  FSEL R73, R46, -INF , P6 ;  /* 0xff8000002e497808 */ /* 0x000fe20003000000 */
[----:B------:R-:W-:Y:S01]  /*3d60*/  IMAD.MOV.U32 R46, RZ, RZ, R151 ;  /* 0x000000ffff2e7224 */ /* 0x000fe200078e0097 */
[----:B------:R-:W-:Y:S02]  /*3d70*/  FMNMX.FTZ R0, R71, R0, !PT ;  /* 0x0000000047007209 */ /* 0x000fe40007810000 */
[----:B------:R-:W-:Y:S02]  /*3d80*/  FSEL R75, R47, -INF , P5 ;  /* 0xff8000002f4b7808 */ /* 0x000fe40002800000 */
[----:B------:R-:W-:Y:S02]  /*3d90*/  FMNMX.FTZ R0, R73, R0, !PT ;  /* 0x0000000049007209 */ /* 0x000fe40007810000 */
[----:B------:R-:W-:Y:S02]  /*3da0*/  FSEL R47, R40, -INF , P3 ;  /* 0xff800000282f7808 */ /* 0x000fe40001800000 */
[----:B------:R-:W-:-:S02]  /*3db0*/  ISETP.GT.AND P3, PT, R19, 0x31, PT ;  /* 0x000000311300780c */ /* 0x000fc40003f64270 */
[----:B------:R-:W-:Y:S02]  /*3dc0*/  FMNMX.FTZ R0, R75, R0, !PT ;  /* 0x000000004b007209 */ /* 0x000fe40007810000 */
[----:B------:R-:W-:Y:S02]  /*3dd0*/  FSEL R41, R41, -INF , P2 ;  /* 0xff80000029297808 */ /* 0x000fe40001000000 */
[----:B------:R-:W-:Y:S02]  /*3de0*/  ISETP.GT.AND P2, PT, R19, 0x38, PT ;  /* 0x000000381300780c */ /* 0x000fe40003f44270 */
[----:B------:R-:W-:Y:S02]  /*3df0*/  FSEL R45, R45, -INF , P5 ;  /* 0xff8000002d2d7808 */ /* 0x000fe40002800000 */
[----:B------:R-:W-:Y:S02]  /*3e00*/  ISETP.GT.AND P5, PT, R19, 0x40, PT ;  /* 0x000000401300780c */ /* 0x000fe40003fa4270 */
[----:B------:R-:W-:Y:S01]  /*3e10*/  MOV R52, R151 ;  /* 0x0000009700347202 */ /* 0x000fe20000000f00 */
[----:B------:R-:W-:-:S02]  /*3e20*/  WARPGROUP.DEPBAR.LE gsb0, 0x0 ;  /* 0x00008000000079c5 */ /* 0x000fc40000010000 */
[----:B------:R-:W-:Y:S01]  /*3e30*/  WARPGROUP.ARRIVE ;  /* 0x00000000000079c5 */ /* 0x000fe20000000000 */
[----:B------:R-:W-:Y:S02]  /*3e40*/  FSEL R77, R34, -INF , P4 ;  /* 0xff800000224d7808 */ /* 0x000fe40002000000 */
[----:B------:R-:W-:Y:S02]  /*3e50*/  FSEL R79, R35, -INF , P3 ;  /* 0xff800000234f7808 */ /* 0x000fe40001800000 */
[----:B------:R-:W-:Y:S01]  /*3e60*/  FMNMX.FTZ R0, R77, R0, !PT ;  /* 0x000000004d007209 */ /* 0x000fe20007810000 */
[----:B------:R-:W-:Y:S01]  /*3e70*/  HGMMA.64x16x16.F32.BF16 R24, gdesc[UR56], R24, gsb0 ;  /* 0x00200000381879f0 */ /* 0x000fe20008001818 */
[----:B------:R-:W-:Y:S01]  /*3e80*/  FSEL R35, R44, -INF , P6 ;  /* 0xff8000002c237808 */ /* 0x000fe20003000000 */
[----:B------:R-:W-:Y:S01]  /*3e90*/  IMAD.MOV.U32 R44, RZ, RZ, R151 ;  /* 0x000000ffff2c7224 */ /* 0x000fe200078e0097 */
[----:B------:R-:W-:Y:S02]  /*3ea0*/  ISETP.GT.AND P6, PT, R19, 0x39, PT ;  /* 0x000000391300780c */ /* 0x000fe40003fc4270 */
[----:B------:R-:W-:-:S02]  /*3eb0*/  FSEL R81, R38, -INF , P2 ;  /* 0xff80000026517808 */ /* 0x000fc40001000000 */
[----:B------:R-:W-:Y:S02]  /*3ec0*/  FMNMX.FTZ R0, R79, R0, !PT ;  /* 0x000000004f007209 */ /* 0x000fe40007810000 */
[----:B------:R-:W-:Y:S02]  /*3ed0*/  FSEL R83, R39, -INF , P6 ;  /* 0xff80000027537808 */ /* 0x000fe40003000000 */
[----:B------:R-:W-:Y:S02]  /*3ee0*/  FMNMX.FTZ R0, R81, R0, !PT ;  /* 0x0000000051007209 */ /* 0x000fe40007810000 */
[----:B------:R-:W-:Y:S02]  /*3ef0*/  FSEL R39, R32, -INF , P4 ;  /* 0xff80000020277808 */ /* 0x000fe40002000000 */
[----:B------:R-:W-:Y:S02]  /*3f00*/  ISETP.GT.AND P4, PT, R19, 0x41, PT ;  /* 0x000000411300780c */ /* 0x000fe40003f84270 */
[----:B------:R-:W-:-:S02]  /*3f10*/  FMNMX.FTZ R0, R83, R0, !PT ;  /* 0x0000000053007209 */ /* 0x000fc40007810000 */
[----:B------:R-:W-:Y:S02]  /*3f20*/  FSEL R33, R33, -INF , P3 ;  /* 0xff80000021217808 */ /* 0x000fe40001800000 */
[----:B------:R-:W-:Y:S02]  /*3f30*/  ISETP.GT.AND P3, PT, R19, 0x48, PT ;  /* 0x000000481300780c */ /* 0x000fe40003f64270 */
[----:B------:R-:W-:Y:S01]  /*3f40*/  FSEL R37, R37, -INF , P6 ;  /* 0xff80000025257808 */ /* 0x000fe20003000000 */
[----:B------:R-:W-:Y:S02]  /*3f50*/  WARPGROUP.DEPBAR.LE gsb0, 0x0 ;  /* 0x00008000000079c5 */ /* 0x000fe40000010000 */
[----:B------:R-:W-:Y:S02]  /*3f60*/  FSEL R85, R26, -INF , P5 ;  /* 0xff8000001a557808 */ /* 0x000fe40002800000 */
[----:B------:R-:W-:Y:S02]  /*3f70*/  FSEL R87, R27, -INF , P4 ;  /* 0xff8000001b577808 */ /* 0x000fe40002000000 */
[----:B------:R-:W-:-:S02]  /*3f80*/  FMNMX.FTZ R0, R85, R0, !PT ;  /* 0x0000000055007209 */ /* 0x000fc40007810000 */
[----:B------:R-:W-:Y:S02]  /*3f90*/  FSEL R27, R36, -INF , P2 ;  /* 0xff800000241b7808 */ /* 0x000fe40001000000 */
[----:B------:R-:W-:Y:S02]  /*3fa0*/  ISETP.GT.AND P2, PT, R19, 0x49, PT ;  /* 0x000000491300780c */ /* 0x000fe40003f44270 */
[----:B------:R-:W-:Y:S02]  /*3fb0*/  FSEL R89, R30, -INF , P3 ;  /* 0xff8000001e597808 */ /* 0x000fe40001800000 */
[----:B------:R-:W-:Y:S02]  /*3fc0*/  FMNMX.FTZ R0, R87, R0, !PT ;  /* 0x0000000057007209 */ /* 0x000fe40007810000 */
[----:B------:R-:W-:Y:S02]  /*3fd0*/  FSEL R31, R31, -INF , P2 ;  /* 0xff8000001f1f7808 */ /* 0x000fe40001000000 */
[----:B------:R-:W-:-:S02]  /*3fe0*/  FMNMX.FTZ R0, R89, R0, !PT ;  /* 0x0000000059007209 */ /* 0x000fc40007810000 */
[----:B------:R-:W-:Y:S02]  /*3ff0*/  FSEL R25, R25, -INF , P4 ;  /* 0xff80000019197808 */ /* 0x000fe40002000000 */
[----:B------:R-:W-:Y:S02]  /*4000*/  FMNMX.FTZ R8, R31, R0, !PT ;  /* 0x000000001f087209 */ /* 0x000fe40007810000 */
[----:B------:R-:W-:-:S03]  /*4010*/  FSEL R29, R29, -INF , P2 ;  /* 0xff8000001d1d7808 */ /* 0x000fc60001000000 */
[----:B------:R-:W0:Y:S02]  /*4020*/  SHFL.BFLY PT, R19, R8, 0x2, 0x1f ;  /* 0x0c401f0008137f89 */ /* 0x000e2400000e0000 */
[----:B0-----:R-:W-:-:S05]  /*4030*/  FMNMX.FTZ R19, R8, R19, !PT ;  /* 0x0000001308137209 */ /* 0x001fca0007810000 */
[----:B------:R-:W0:Y:S02]  /*4040*/  SHFL.BFLY PT, R6, R19, 0x1, 0x1f ;  /* 0x0c201f0013067f89 */ /* 0x000e2400000e0000 */
[----:B0-----:R-:W-:Y:S02]  /*4050*/  FMNMX.FTZ R6, R19, R6, !PT ;  /* 0x0000000613067209 */ /* 0x001fe40007810000 */
[----:B------:R-:W-:Y:S02]  /*4060*/  FSEL R19, R24, -INF , P5 ;  /* 0xff80000018137808 */ /* 0x000fe40002800000 */
[C---:B------:R-:W-:Y:S01]  /*4070*/  FSETP.NEU.FTZ.AND P0, PT, R6.reuse, -INF , PT ;  /* 0xff8000000600780b */ /* 0x040fe20003f1d000 */
[----:B------:R-:W-:-:S05]  /*4080*/  FMUL.FTZ R0, R6, R2 ;  /* 0x0000000206007220 */ /* 0x000fca0000410000 */
[----:B------:R-:W-:Y:S02]  /*4090*/  FSEL R14, R0, RZ, P0 ;  /* 0x000000ff000e7208 */ /* 0x000fe40000000000 */
[----:B------:R-:W-:Y:S02]  /*40a0*/  FMNMX.FTZ R0, R3, R57, !PT ;  /* 0x0000003903007209 */ /* 0x000fe40007810000 */
[----:B------:R-:W-:Y:S01]  /*40b0*/  ISETP.NE.AND P0, PT, R20, RZ, PT ;  /* 0x000000ff1400720c */ /* 0x000fe20003f05270 */
[--C-:B------:R-:W-:Y:S01]  /*40c0*/  FFMA.FTZ R21, R21, R2, -R14.reuse ;  /* 0x0000000215157223 */ /* 0x100fe2000001080e */
[----:B------:R-:W-:Y:S01]  /*40d0*/  FMNMX.FTZ R0, R15, R0, !PT ;  /* 0x000000000f007209 */ /* 0x000fe20007810000 */
[-CC-:B------:R-:W-:Y:S01]  /*40e0*/  FFMA.FTZ R7, R7, R2.reuse, -R14.reuse ;  /* 0x0000000207077223 */ /* 0x180fe2000001080e */
[--C-:B------:R-:W-:Y:S01]  /*40f0*/  FFMA.FTZ R59, R59, R2, -R14.reuse ;  /* 0x000000023b3b7223 */ /* 0x100fe2000001080e */
[----:B------:R0:W-:Y:S01]  /*4100*/  MUFU.EX2 R211, R21 ;  /* 0x0000001500d37308 */ /* 0x0001e20000000800 */
[----:B------:R-:W-:Y:S01]  /*4110*/  FMNMX.FTZ R0, R61, R0, !PT ;  /* 0x000000003d007209 */ /* 0x000fe20007810000 */
[-CC-:B------:R-:W-:Y:S01]  /*4120*/  FFMA.FTZ R63, R63, R2.reuse, -R14.reuse ;  /* 0x000000023f3f7223 */ /* 0x180fe2000001080e */
[-CC-:B------:R-:W-:Y:S01]  /*4130*/  FFMA.FTZ R65, R65, R2.reuse, -R14.reuse ;  /* 0x0000000241417223 */ /* 0x180fe2000001080e */
[--C-:B------:R-:W-:Y:S01]  /*4140*/  FFMA.FTZ R51, R51, R2, -R14.reuse ;  /* 0x0000000233337223 */ /* 0x100fe2000001080e */
[----:B------:R-:W-:Y:S01]  /*4150*/  FMNMX.FTZ R0, R23, R0, !PT ;  /* 0x0000000017007209 */ /* 0x000fe20007810000 */
[-CC-:B------:R-:W-:Y:S01]  /*4160*/  FFMA.FTZ R67, R67, R2.reuse, -R14.reuse ;  /* 0x0000000243437223 */ /* 0x180fe2000001080e */
[--C-:B------:R-:W-:Y:S01]  /*4170*/  FFMA.FTZ R55, R55, R2, -R14.reuse ;  /* 0x0000000237377223 */ /* 0x100fe2000001080e */
[----:B------:R-:W-:Y:S01]  /*4180*/  MUFU.EX2 R209, R7 ;  /* 0x0000000700d17308 */ /* 0x000fe20000000800 */
[----:B------:R-:W-:Y:S01]  /*4190*/  FMNMX.FTZ R0, R49, R0, !PT ;  /* 0x0000000031007209 */ /* 0x000fe20007810000 */
[-CC-:B------:R-:W-:Y:S01]  /*41a0*/  FFMA.FTZ R69, R69, R2.reuse, -R14.reuse ;  /* 0x0000000245457223 */ /* 0x180fe2000001080e */
[----:B0-----:R-:W-:Y:S01]  /*41b0*/  FSEL R21, R28, -INF , P3 ;  /* 0xff8000001c157808 */ /* 0x001fe20001800000 */
        /* <DEDUP_REMOVED lines=16> */
[----:B------:R-:W-:Y:S01]  /*42c0*/  FFMA.FTZ R14, R31, R2, -R14 ;  /* 0x000000021f0e7223 */ /* 0x000fe2000001080e */
[----:B------:R-:W-:-:S02]  /*42d0*/  FMNMX.FTZ R0, R35, R0, !PT ;  /* 0x0000000023007209 */ /* 0x000fc40007810000 */
[----:B0-----:R-:W-:Y:S01]  /*42e0*/  MOV R59, R151 ;  /* 0x00000097003b7202 */ /* 0x001fe20000000f00 */
[----:B------:R-:W-:Y:S01]  /*42f0*/  MUFU.EX2 R65, R65 ;  /* 0x0000004100417308 */ /* 0x000fe20000000800 */
[----:B------:R-:W-:Y:S01]  /*4300*/  FMNMX.FTZ R0, R45, R0, !PT ;  /* 0x000000002d007209 */ /* 0x000fe20007810000 */
[----:B-1----:R-:W-:-:S03]  /*4310*/  IMAD.MOV.U32 R63, RZ, RZ, R151 ;  /* 0x000000ffff3f7224 */ /* 0x002fc600078e0097 */
[----:B------:R-:W-:-:S03]  /*4320*/  FMNMX.FTZ R0, R39, R0, !PT ;  /* 0x0000000027007209 */ /* 0x000fc60007810000 */
[----:B------:R0:W1:Y:S01]  /*4330*/  MUFU.EX2 R24, R51 ;  /* 0x0000003300187308 */ /* 0x0000620000000800 */
[----:B------:R-:W-:-:S04]  /*4340*/  FMNMX.FTZ R0, R33, R0, !PT ;  /* 0x0000000021007209 */ /* 0x000fc80007810000 */
[----:B------:R-:W-:-:S03]  /*4350*/  FMNMX.FTZ R0, R27, R0, !PT ;  /* 0x000000001b007209 */ /* 0x000fc60007810000 */
[----:B------:R-:W-:Y:S01]  /*4360*/  MUFU.EX2 R67, R67 ;  /* 0x0000004300437308 */ /* 0x000fe20000000800 */
[----:B------:R-:W-:Y:S01]  /*4370*/  FMNMX.FTZ R0, R37, R0, !PT ;  /* 0x0000000025007209 */ /* 0x000fe20007810000 */
[----:B0-----:R-:W-:-:S03]  /*4380*/  IMAD.MOV.U32 R51, RZ, RZ, R151 ;  /* 0x000000ffff337224 */ /* 0x001fc600078e0097 */
[----:B------:R-:W-:-:S03]  /*4390*/  FMNMX.FTZ R0, R19, R0, !PT ;  /* 0x0000000013007209 */ /* 0x000fc60007810000 */
[----:B------:R0:W2:Y:S01]  /*43a0*/  MUFU.EX2 R28, R55 ;  /* 0x00000037001c7308 */ /* 0x0000a20000000800 */
[----:B------:R-:W-:Y:S02]  /*43b0*/  FMNMX.FTZ R0, R25, R0, !PT ;  /* 0x0000000019007209 */ /* 0x000fe40007810000 */
[----:B-1----:R-:W-:Y:S02]  /*43c0*/  F2FP.BF16.F32.PACK_AB R205, R24, R65 ;  /* 0x0000004118cd723e */ /* 0x002fe400000010ff */
[----:B------:R-:W-:-:S03]  /*43d0*/  FMNMX.FTZ R0, R21, R0, !PT ;  /* 0x0000000015007209 */ /* 0x000fc60007810000 */
[----:B------:R-:W-:Y:S01]  /*43e0*/  MUFU.EX2 R69, R69 ;  /* 0x0000004500457308 */ /* 0x000fe20000000800 */
[----:B------:R-:W-:Y:S01]  /*43f0*/  FMNMX.FTZ R0, R29, R0, !PT ;  /* 0x000000001d007209 */ /* 0x000fe20007810000 */
[----:B0-----:R-:W-:-:S04]  /*4400*/  IMAD.MOV.U32 R55, RZ, RZ, R151 ;  /* 0x000000ffff377224 */ /* 0x001fc800078e0097 */
[----:B------:R-:W0:Y:S02]  /*4410*/  SHFL.BFLY PT, R7, R0, 0x2, 0x1f ;  /* 0x0c401f0000077f89 */ /* 0x000e2400000e0000 */
[----:B------:R-:W-:Y:S01]  /*4420*/  MUFU.EX2 R40, R14 ;  /* 0x0000000e00287308 */ /* 0x000fe20000000800 */
[----:B--2---:R-:W-:-:S07]  /*4430*/  F2FP.BF16.F32.PACK_AB R207, R28, R67 ;  /* 0x000000431ccf723e */ /* 0x004fce00000010ff */
[----:B------:R1:W2:Y:S08]  /*4440*/  MUFU.EX2 R30, R71 ;  /* 0x00000047001e7308 */ /* 0x0002b00000000800 */
[----:B------:R-:W-:Y:S01]  /*4450*/  MUFU.EX2 R73, R73 ;  /* 0x0000004900497308 */ /* 0x000fe20000000800 */
[----:B-1----:R-:W-:Y:S01]  /*4460*/  IMAD.MOV.U32 R71, RZ, RZ, R151 ;  /* 0x000000ffff477224 */ /* 0x002fe200078e0097 */
[----:B0-----:R-:W-:-:S06]  /*4470*/  FMNMX.FTZ R8, R0, R7, !PT ;  /* 0x0000000700087209 */ /* 0x001fcc0007810000 */
[----:B------:R0:W1:Y:S01]  /*4480*/  MUFU.EX2 R32, R75 ;  /* 0x0000004b00207308 */ /* 0x0000620000000800 */
[----:B--2---:R-:W-:Y:S01]  /*4490*/  F2FP.BF16.F32.PACK_AB R201, R30, R69 ;  /* 0x000000451ec9723e */ /* 0x004fe200000010ff */
[----:B------:R-:W2:Y:S06]  /*44a0*/  SHFL.BFLY PT, R7, R8, 0x1, 0x1f ;  /* 0x0c201f0008077f89 */ /* 0x000eac00000e0000 */
[----:B------:R-:W-:Y:S01]  /*44b0*/  MUFU.EX2 R77, R77 ;  /* 0x0000004d004d7308 */ /* 0x000fe20000000800 */
[----:B0-----:R-:W-:-:S07]  /*44c0*/  IMAD.MOV.U32 R75, RZ, RZ, R151 ;  /* 0x000000ffff4b7224 */ /* 0x001fce00078e0097 */
[----:B------:R0:W3:Y:S01]  /*44d0*/  MUFU.EX2 R34, R79 ;  /* 0x0000004f00227308 */ /* 0x0000e20000000800 */
[----:B-1----:R-:W-:-:S07]  /*44e0*/  F2FP.BF16.F32.PACK_AB R203, R32, R73 ;  /* 0x0000004920cb723e */ /* 0x002fce00000010ff */
[----:B------:R-:W-:Y:S01]  /*44f0*/  MUFU.EX2 R81, R81 ;  /* 0x0000005100517308 */ /* 0x000fe20000000800 */
[----:B0-----:R-:W-:Y:S01]  /*4500*/  IMAD.MOV.U32 R79, RZ, RZ, R151 ;  /* 0x000000ffff4f7224 */ /* 0x001fe200078e0097 */
[----:B--2---:R-:W-:-:S04]  /*4510*/  FMNMX.FTZ R7, R8, R7, !PT ;  /* 0x0000000708077209 */ /* 0x004fc80007810000 */
[C---:B------:R-:W-:Y:S01]  /*4520*/  FSETP.NEU.FTZ.AND P2, PT, R7.reuse, -INF , PT ;  /* 0xff8000000700780b */ /* 0x040fe20003f5d000 */
[----:B------:R-:W-:Y:S01]  /*4530*/  FMUL.FTZ R0, R7, R2 ;  /* 0x0000000207007220 */ /* 0x000fe20000410000 */
[----:B------:R0:W-:Y:S01]  /*4540*/  MUFU.EX2 R36, R83 ;  /* 0x0000005300247308 */ /* 0x0001e20000000800 */
[----:B---3--:R-:W-:-:S03]  /*4550*/  F2FP.BF16.F32.PACK_AB R197, R34, R77 ;  /* 0x0000004d22c5723e */ /* 0x008fc600000010ff */
[----:B------:R-:W-:Y:S01]  /*4560*/  FSEL R8, R0, RZ, P2 ;  /* 0x000000ff00087208 */ /* 0x000fe20001000000 */
[----:B------:R-:W-:Y:S01]  /*4570*/  FADD.FTZ R0, R209, R20 ;  /* 0x00000014d1007221 */ /* 0x000fe20000010000 */
[----:B------:R-:W-:Y:S01]  /*4580*/  F2FP.BF16.F32.PACK_AB R209, R20, R209 ;  /* 0x000000d114d1723e */ /* 0x000fe200000010ff */
[----:B------:R-:W-:Y:S01]  /*4590*/  VIADD R20, R22, 0xfffffffe ;  /* 0xfffffffe16147836 */ /* 0x000fe20000000000 */
[----:B------:R-:W-:Y:S01]  /*45a0*/  MUFU.EX2 R85, R85 ;  /* 0x0000005500557308 */ /* 0x000fe20000000800 */
[-CC-:B------:R-:W-:Y:S01]  /*45b0*/  FFMA.FTZ R3, R3, R2.reuse, -R8.reuse ;  /* 0x0000000203037223 */ /* 0x180fe20000010808 */
[-CC-:B------:R-:W-:Y:S01]  /*45c0*/  FFMA.FTZ R57, R57, R2.reuse, -R8.reuse ;  /* 0x0000000239397223 */ /* 0x180fe20000010808 */
[-CC-:B------:R-:W-:Y:S01]  /*45d0*/  FFMA.FTZ R15, R15, R2.reuse, -R8.reuse ;  /* 0x000000020f0f7223 */ /* 0x180fe20000010808 */
[-CC-:B------:R-:W-:Y:S01]  /*45e0*/  FFMA.FTZ R61, R61, R2.reuse, -R8.reuse ;  /* 0x000000023d3d7223 */ /* 0x180fe20000010808 */
[-C--:B------:R-:W-:Y:S01]  /*45f0*/  FFMA.FTZ R23, R23, R2.reuse, -R8 ;  /* 0x0000000217177223 */ /* 0x080fe20000010808 */
[----:B------:R-:W-:Y:S01]  /*4600*/  FADD.FTZ R31, R211, R0 ;  /* 0x00000000d31f7221 */ /* 0x000fe20000010000 */
[-CC-:B------:R-:W-:Y:S01]  /*4610*/  FFMA.FTZ R49, R49, R2.reuse, -R8.reuse ;  /* 0x0000000231317223 */ /* 0x180fe20000010808 */
[----:B------:R-:W-:Y:S01]  /*4620*/  MUFU.EX2 R3, R3 ;  /* 0x0000000300037308 */ /* 0x000fe20000000800 */
[-CC-:B------:R-:W-:Y:S01]  /*4630*/  FFMA.FTZ R43, R43, R2.reuse, -R8.reuse ;  /* 0x000000022b2b7223 */ /* 0x180fe20000010808 */
[----:B------:R-:W-:Y:S01]  /*4640*/  FADD.FTZ R0, R26, R31 ;  /* 0x0000001f1a007221 */ /* 0x000fe20000010000 */
[-CC-:B------:R-:W-:Y:S01]  /*4650*/  FFMA.FTZ R41, R41, R2.reuse, -R8.reuse ;  /* 0x0000000229297223 */ /* 0x180fe20000010808 */
[-CC-:B------:R-:W-:Y:S01]  /*4660*/  FFMA.FTZ R53, R53, R2.reuse, -R8.reuse ;  /* 0x0000000235357223 */ /* 0x180fe20000010808 */
[-C--:B------:R-:W-:Y:S01]  /*4670*/  FFMA.FTZ R47, R47, R2.reuse, -R8 ;  /* 0x000000022f2f7223 */ /* 0x080fe20000010808 */
[----:B------:R-:W-:Y:S01]  /*4680*/  FADD.FTZ R31, R65, R0 ;  /* 0x00000000411f7221 */ /* 0x000fe20000010000 */
[-CC-:B------:R-:W-:Y:S01]  /*4690*/  FFMA.FTZ R35, R35, R2.reuse, -R8.reuse ;  /* 0x0000000223237223 */ /* 0x180fe20000010808 */
[----:B------:R-:W1:Y:S01]  /*46a0*/  MUFU.EX2 R208, R57 ;  /* 0x0000003900d07308 */ /* 0x000e620000000800 */
[-CC-:B------:R-:W-:Y:S01]  /*46b0*/  FFMA.FTZ R45, R45, R2.reuse, -R8.reuse ;  /* 0x000000022d2d7223 */ /* 0x180fe20000010808 */
[----:B------:R-:W-:Y:S01]  /*46c0*/  FADD.FTZ R14, R24, R31 ;  /* 0x0000001f180e7221 */ /* 0x000fe20000010000 */
[-CC-:B------:R-:W-:Y:S01]  /*46d0*/  FFMA.FTZ R39, R39, R2.reuse, -R8.reuse ;  /* 0x0000000227277223 */ /* 0x180fe20000010808 */
[-CC-:B------:R-:W-:Y:S01]  /*46e0*/  FFMA.FTZ R33, R33, R2.reuse, -R8.reuse ;  /* 0x0000000221217223 */ /* 0x180fe20000010808 */
[-CC-:B------:R-:W-:Y:S01]  /*46f0*/  FFMA.FTZ R27, R27, R2.reuse, -R8.reuse ;  /* 0x000000021b1b7223 */ /* 0x180fe20000010808 */
[-CC-:B------:R-:W-:Y:S01]  /*4700*/  FFMA.FTZ R37, R37, R2.reuse, -R8.reuse ;  /* 0x0000000225257223 */ /* 0x180fe20000010808 */
[-CC-:B------:R-:W-:Y:S01]  /*4710*/  FFMA.FTZ R19, R19, R2.reuse, -R8.reuse ;  /* 0x0000000213137223 */ /* 0x180fe20000010808 */
[----:B------:R-:W2:Y:S01]  /*4720*/  MUFU.EX2 R15, R15 ;  /* 0x0000000f000f7308 */ /* 0x000ea20000000800 */
[-CC-:B------:R-:W-:Y:S01]  /*4730*/  FFMA.FTZ R25, R25, R2.reuse, -R8.reuse ;  /* 0x0000000219197223 */ /* 0x180fe20000010808 */
[-CC-:B------:R-:W-:Y:S01]  /*4740*/  FFMA.FTZ R21, R21, R2.reuse, -R8.reuse ;  /* 0x0000000215157223 */ /* 0x180fe20000010808 */
[----:B------:R-:W-:Y:S01]  /*4750*/  FFMA.FTZ R8, R29, R2, -R8 ;  /* 0x000000021d087223 */ /* 0x000fe20000010808 */
[----:B------:R-:W-:Y:S01]  /*4760*/  ISETP.GE.AND P2, PT, R20, R17, PT ;  /* 0x000000111400720c */ /* 0x000fe20003f46270 */
[--C-:B0-----:R-:W-:Y:S01]  /*4770*/  IMAD.MOV.U32 R83, RZ, RZ, R151.reuse ;  /* 0x000000ffff537224 */ /* 0x101fe200078e0097 */
[----:B------:R-:W-:Y:S01]  /*4780*/  F2FP.BF16.F32.PACK_AB R211, R26, R211 ;  /* 0x000000d31ad3723e */ /* 0x000fe200000010ff */
[--C-:B------:R-:W-:Y:S01]  /*4790*/  IMAD.MOV.U32 R65, RZ, RZ, R151.reuse ;  /* 0x000000ffff417224 */ /* 0x100fe200078e0097 */
[----:B------:R0:W3:Y:S01]  /*47a0*/  MUFU.EX2 R210, R61 ;  /* 0x0000003d00d27308 */ /* 0x0000e20000000800 */
[----:B-1----:R-:W-:Y:S01]  /*47b0*/  FADD.FTZ R0, R3, R208 ;  /* 0x000000d003007221 */ /* 0x002fe20000010000 */
[----:B------:R-:W-:Y:S01]  /*47c0*/  F2FP.BF16.F32.PACK_AB R199, R36, R81 ;  /* 0x0000005124c7723e */ /* 0x000fe200000010ff */
[--C-:B------:R-:W-:Y:S01]  /*47d0*/  IMAD.MOV.U32 R57, RZ, RZ, R151.reuse ;  /* 0x000000ffff397224 */ /* 0x100fe200078e0097 */
[----:B------:R-:W-:Y:S01]  /*47e0*/  F2FP.BF16.F32.PACK_AB R208, R208, R3 ;  /* 0x00000003d0d0723e */ /* 0x000fe200000010ff */
[----:B------:R-:W-:Y:S01]  /*47f0*/  IMAD.MOV.U32 R3, RZ, RZ, 0x3f800000 ;  /* 0x3f800000ff037424 */ /* 0x000fe200078e00ff */
[----:B------:R-:W-:Y:S01]  /*4800*/  MOV R24, R151 ;  /* 0x0000009700187202 */ /* 0x000fe20000000f00 */
[--C-:B------:R-:W-:Y:S01]  /*4810*/  IMAD.MOV.U32 R26, RZ, RZ, R151.reuse ;  /* 0x000000ffff1a7224 */ /* 0x100fe200078e0097 */
[----:B------:R-:W1:Y:S01]  /*4820*/  MUFU.EX2 R23, R23 ;  /* 0x0000001700177308 */ /* 0x000e620000000800 */
[----:B--2---:R-:W-:Y:S01]  /*4830*/  FADD.FTZ R31, R15, R0 ;  /* 0x000000000f1f7221 */ /* 0x004fe20000010000 */
[----:B0-----:R-:W-:-:S06]  /*4840*/  IMAD.MOV.U32 R61, RZ, RZ, R151 ;  /* 0x000000ffff3d7224 */ /* 0x001fcc00078e0097 */
[----:B------:R0:W2:Y:S01]  /*4850*/  MUFU.EX2 R204, R49 ;  /* 0x0000003100cc7308 */ /* 0x0000a20000000800 */
[C---:B---3--:R-:W-:Y:S01]  /*4860*/  FADD.FTZ R0, R210.reuse, R31 ;  /* 0x0000001fd2007221 */ /* 0x048fe20000010000 */
[----:B------:R-:W-:-:S06]  /*4870*/  F2FP.BF16.F32.PACK_AB R210, R210, R15 ;  /* 0x0000000fd2d2723e */ /* 0x000fcc00000010ff */
[----:B------:R-:W3:Y:S01]  /*4880*/  MUFU.EX2 R43, R43 ;  /* 0x0000002b002b7308 */ /* 0x000ee20000000800 */
[----:B-1----:R-:W-:Y:S01]  /*4890*/  FADD.FTZ R31, R23, R0 ;  /* 0x00000000171f7221 */ /* 0x002fe20000010000 */
[----:B------:R-:W-:Y:S02]  /*48a0*/  @!P1 VIADD R0, R42, 0x38840 ;  /* 0x000388402a009836 */ /* 0x000fe40000000000 */
[----:B0-----:R-:W-:-:S03]  /*48b0*/  IMAD.MOV.U32 R49, RZ, RZ, R151 ;  /* 0x000000ffff317224 */ /* 0x001fc600078e0097 */
[----:B------:R-:W-:Y:S01]  /*48c0*/  @!P1 PRMT R0, RZ, 0x654, R0 ;  /* 0x00000654ff009816 */ /* 0x000fe20000000000 */
[----:B------:R0:W-:Y:S03]  /*48d0*/  MUFU.EX2 R200, R41 ;  /* 0x0000002900c87308 */ /* 0x0001e60000000800 */
[----:B------:R1:W-:Y:S05]  /*48e0*/  @!P1 SYNCS.ARRIVE.TRANS64.RED.A1T0 RZ, [R0+URZ], RZ ;  /* 0x000000ff00ff99a7 */ /* 0x0003ea000810043f */
[----:B------:R4:W1:Y:S01]  /*48f0*/  MUFU.EX2 R206, R53 ;  /* 0x0000003500ce7308 */ /* 0x0008620000000800 */
[----:B0-----:R-:W-:Y:S01]  /*4900*/  FADD.FTZ R41, R67, R14 ;  /* 0x0000000e43297221 */ /* 0x001fe20000010000 */
[----:B------:R-:W-:-:S03]  /*4910*/  IMAD.MOV.U32 R67, RZ, RZ, R151 ;  /* 0x000000ffff437224 */ /* 0x000fc600078e0097 */
[----:B------:R-:W-:Y:S01]  /*4920*/  FADD.FTZ R14, R28, R41 ;  /* 0x000000291c0e7221 */ /* 0x000fe20000010000 */
[----:B------:R-:W-:Y:S02]  /*4930*/  IMAD.MOV.U32 R28, RZ, RZ, R151 ;  /* 0x000000ffff1c7224 */ /* 0x000fe400078e0097 */
[----:B------:R-:W0:Y:S01]  /*4940*/  MUFU.EX2 R47, R47 ;  /* 0x0000002f002f7308 */ /* 0x000e220000000800 */
[----:B------:R-:W-:Y:S01]  /*4950*/  FADD.FTZ R41, R69, R14 ;  /* 0x0000000e45297221 */ /* 0x000fe20000010000 */
[C---:B--2---:R-:W-:Y:S01]  /*4960*/  FADD.FTZ R14, R204.reuse, R31 ;  /* 0x0000001fcc0e7221 */ /* 0x044fe20000010000 */
[----:B------:R-:W-:Y:S01]  /*4970*/  F2FP.BF16.F32.PACK_AB R204, R204, R23 ;  /* 0x00000017cccc723e */ /* 0x000fe200000010ff */
[----:B------:R-:W-:Y:S02]  /*4980*/  IMAD.MOV.U32 R69, RZ, RZ, R151 ;  /* 0x000000ffff457224 */ /* 0x000fe400078e0097 */
[----:B------:R-:W-:Y:S01]  /*4990*/  FADD.FTZ R42, R30, R41 ;  /* 0x000000291e2a7221 */ /* 0x000fe20000010000 */
[----:B---3--:R-:W-:Y:S01]  /*49a0*/  FADD.FTZ R31, R43, R14 ;  /* 0x0000000e2b1f7221 */ /* 0x008fe20000010000 */
[--C-:B----4-:R-:W-:Y:S01]  /*49b0*/  IMAD.MOV.U32 R53, RZ, RZ, R151.reuse ;  /* 0x000000ffff357224 */ /* 0x110fe200078e0097 */
[----:B------:R-:W2:Y:S01]  /*49c0*/  MUFU.EX2 R35, R35 ;  /* 0x0000002300237308 */ /* 0x000ea20000000800 */
[----:B------:R-:W-:-:S02]  /*49d0*/  IMAD.MOV.U32 R41, RZ, RZ, R151 ;  /* 0x000000ffff297224 */ /* 0x000fc400078e0097 */
[C---:B-1----:R-:W-:Y:S01]  /*49e0*/  FADD.FTZ R0, R206.reuse, R31 ;  /* 0x0000001fce007221 */ /* 0x042fe20000010000 */
[----:B------:R-:W-:Y:S01]  /*49f0*/  F2FP.BF16.F32.PACK_AB R206, R206, R43 ;  /* 0x0000002bcece723e */ /* 0x000fe200000010ff */
[--C-:B------:R-:W-:Y:S02]  /*4a00*/  IMAD.MOV.U32 R43, RZ, RZ, R151.reuse ;  /* 0x000000ffff2b7224 */ /* 0x100fe400078e0097 */
[----:B------:R-:W-:Y:S01]  /*4a10*/  IMAD.MOV.U32 R30, RZ, RZ, R151 ;  /* 0x000000ffff1e7224 */ /* 0x000fe200078e0097 */
[----:B------:R1:W3:Y:S01]  /*4a20*/  MUFU.EX2 R202, R45 ;  /* 0x0000002d00ca7308 */ /* 0x0002e20000000800 */
[----:B0-----:R-:W-:-:S04]  /*4a30*/  FADD.FTZ R31, R47, R0 ;  /* 0x000000002f1f7221 */ /* 0x001fc80000010000 */
[C---:B------:R-:W-:Y:S01]  /*4a40*/  FADD.FTZ R0, R200.reuse, R31 ;  /* 0x0000001fc8007221 */ /* 0x040fe20000010000 */
[----:B------:R-:W-:Y:S01]  /*4a50*/  F2FP.BF16.F32.PACK_AB R200, R200, R47 ;  /* 0x0000002fc8c8723e */ /* 0x000fe200000010ff */
[----:B------:R-:W-:Y:S01]  /*4a60*/  IMAD.MOV.U32 R47, RZ, RZ, R151 ;  /* 0x000000ffff2f7224 */ /* 0x000fe200078e0097 */
[----:B------:R-:W0:Y:S01]  /*4a70*/  MUFU.EX2 R39, R39 ;  /* 0x0000002700277308 */ /* 0x000e220000000800 */
[----:B--2---:R-:W-:Y:S01]  /*4a80*/  FADD.FTZ R29, R35, R0 ;  /* 0x00000000231d7221 */ /* 0x004fe20000010000 */
[----:B-1----:R-:W-:-:S06]  /*4a90*/  MOV R45, R151 ;  /* 0x00000097002d7202 */ /* 0x002fcc0000000f00 */
[----:B------:R1:W2:Y:S01]  /*4aa0*/  MUFU.EX2 R196, R33 ;  /* 0x0000002100c47308 */ /* 0x0002a20000000800 */
[C---:B---3--:R-:W-:Y:S01]  /*4ab0*/  FADD.FTZ R0, R202.reuse, R29 ;  /* 0x0000001dca007221 */ /* 0x048fe20000010000 */
[----:B------:R-:W-:Y:S01]  /*4ac0*/  F2FP.BF16.F32.PACK_AB R202, R202, R35 ;  /* 0x00000023caca723e */ /* 0x000fe200000010ff */
[----:B------:R-:W-:-:S05]  /*4ad0*/  IMAD.MOV.U32 R35, RZ, RZ, R151 ;  /* 0x000000ffff237224 */ /* 0x000fca00078e0097 */
[----:B------:R-:W3:Y:S01]  /*4ae0*/  MUFU.EX2 R27, R27 ;  /* 0x0000001b001b7308 */ /* 0x000ee20000000800 */
[----:B-1----:R-:W-:Y:S01]  /*4af0*/  FADD.FTZ R33, R73, R42 ;  /* 0x0000002a49217221 */ /* 0x002fe20000010000 */
[----:B0-----:R-:W-:Y:S01]  /*4b00*/  FADD.FTZ R29, R39, R0 ;  /* 0x00000000271d7221 */ /* 0x001fe20000010000 */
[----:B------:R-:W-:Y:S01]  /*4b10*/  MOV R73, R151 ;  /* 0x0000009700497202 */ /* 0x000fe20000000f00 */
[----:B------:R-:W-:Y:S02]  /*4b20*/  IMAD.MOV.U32 R42, RZ, RZ, R151 ;  /* 0x000000ffff2a7224 */ /* 0x000fe400078e0097 */
[----:B------:R-:W-:Y:S01]  /*4b30*/  FADD.FTZ R14, R32, R33 ;  /* 0x00000021200e7221 */ /* 0x000fe20000010000 */
[----:B------:R-:W-:Y:S01]  /*4b40*/  IMAD.MOV.U32 R32, RZ, RZ, R151 ;  /* 0x000000ffff207224 */ /* 0x000fe200078e0097 */
[----:B------:R0:W-:Y:S02]  /*4b50*/  MUFU.EX2 R198, R37 ;  /* 0x0000002500c67308 */ /* 0x0001e40000000800 */
[----:B------:R-:W-:Y:S01]  /*4b60*/  FADD.FTZ R33, R77, R14 ;  /* 0x0000000e4d217221 */ /* 0x000fe20000010000 */
[C---:B--2---:R-:W-:Y:S01]  /*4b70*/  FADD.FTZ R0, R196.reuse, R29 ;  /* 0x0000001dc4007221 */ /* 0x044fe20000010000 */
[----:B------:R-:W-:Y:S01]  /*4b80*/  F2FP.BF16.F32.PACK_AB R196, R196, R39 ;  /* 0x00000027c4c4723e */ /* 0x000fe200000010ff */
[----:B------:R-:W-:-:S02]  /*4b90*/  IMAD.MOV.U32 R77, RZ, RZ, R151 ;  /* 0x000000ffff4d7224 */ /* 0x000fc400078e0097 */
[----:B------:R-:W-:Y:S01]  /*4ba0*/  FADD.FTZ R14, R34, R33 ;  /* 0x00000021220e7221 */ /* 0x000fe20000010000 */
[--C-:B------:R-:W-:Y:S01]  /*4bb0*/  IMAD.MOV.U32 R39, RZ, RZ, R151.reuse ;  /* 0x000000ffff277224 */ /* 0x100fe200078e0097 */
[----:B------:R-:W-:Y:S02]  /*4bc0*/  MUFU.EX2 R19, R19 ;  /* 0x0000001300137308 */ /* 0x000fe40000000800 */
[----:B------:R-:W-:Y:S01]  /*4bd0*/  FADD.FTZ R31, R81, R14 ;  /* 0x0000000e511f7221 */ /* 0x000fe20000010000 */
[--C-:B------:R-:W-:Y:S02]  /*4be0*/  IMAD.MOV.U32 R81, RZ, RZ, R151.reuse ;  /* 0x000000ffff517224 */ /* 0x100fe400078e0097 */
[----:B0-----:R-:W-:Y:S02]  /*4bf0*/  IMAD.MOV.U32 R37, RZ, RZ, R151 ;  /* 0x000000ffff257224 */ /* 0x001fe400078e0097 */
[----:B------:R-:W-:Y:S01]  /*4c00*/  FADD.FTZ R14, R36, R31 ;  /* 0x0000001f240e7221 */ /* 0x000fe20000010000 */
[--C-:B------:R-:W-:Y:S01]  /*4c10*/  IMAD.MOV.U32 R36, RZ, RZ, R151.reuse ;  /* 0x000000ffff247224 */ /* 0x100fe200078e0097 */
[----:B------:R0:W1:Y:S02]  /*4c20*/  MUFU.EX2 R38, R87 ;  /* 0x0000005700267308 */ /* 0x0000640000000800 */
[----:B------:R-:W-:Y:S01]  /*4c30*/  FADD.FTZ R31, R85, R14 ;  /* 0x0000000e551f7221 */ /* 0x000fe20000010000 */
[----:B------:R-:W-:-:S02]  /*4c40*/  IMAD.MOV.U32 R34, RZ, RZ, R151 ;  /* 0x000000ffff227224 */ /* 0x000fc400078e0097 */
[----:B------:R-:W-:-:S03]  /*4c50*/  IMAD.MOV.U32 R33, RZ, RZ, R151 ;  /* 0x000000ffff217224 */ /* 0x000fc600078e0097 */
[----:B------:R3:W2:Y:S01]  /*4c60*/  MUFU.EX2 R192, R25 ;  /* 0x0000001900c07308 */ /* 0x0006a20000000800 */
[----:B0-----:R-:W-:-:S07]  /*4c70*/  MOV R87, R151 ;  /* 0x0000009700577202 */ /* 0x001fce0000000f00 */
[----:B------:R-:W0:Y:S01]  /*4c80*/  MUFU.EX2 R89, R89 ;  /* 0x0000005900597308 */ /* 0x000e220000000800 */
[----:B---3--:R-:W-:Y:S01]  /*4c90*/  FADD.FTZ R25, R27, R0 ;  /* 0x000000001b197221 */ /* 0x008fe20000010000 */
[C---:B-1----:R-:W-:Y:S01]  /*4ca0*/  FADD.FTZ R14, R38.reuse, R31 ;  /* 0x0000001f260e7221 */ /* 0x042fe20000010000 */
[----:B------:R-:W-:Y:S01]  /*4cb0*/  F2FP.BF16.F32.PACK_AB R193, R38, R85 ;  /* 0x0000005526c1723e */ /* 0x000fe200000010ff */
[----:B------:R-:W-:Y:S02]  /*4cc0*/  IMAD.MOV.U32 R85, RZ, RZ, R151 ;  /* 0x000000ffff557224 */ /* 0x000fe400078e0097 */
[C---:B------:R-:W-:Y:S01]  /*4cd0*/  FADD.FTZ R0, R198.reuse, R25 ;  /* 0x00000019c6007221 */ /* 0x040fe20000010000 */
[----:B------:R-:W-:Y:S01]  /*4ce0*/  F2FP.BF16.F32.PACK_AB R198, R198, R27 ;  /* 0x0000001bc6c6723e */ /* 0x000fe200000010ff */
[----:B------:R-:W-:Y:S01]  /*4cf0*/  IMAD.MOV.U32 R27, RZ, RZ, R151 ;  /* 0x000000ffff1b7224 */ /* 0x000fe200078e0097 */
[----:B------:R-:W1:Y:S01]  /*4d00*/  MUFU.EX2 R21, R21 ;  /* 0x0000001500157308 */ /* 0x000e620000000800 */
[----:B------:R-:W-:Y:S01]  /*4d10*/  FADD.FTZ R25, R19, R0 ;  /* 0x0000000013197221 */ /* 0x000fe20000010000 */
[----:B------:R-:W-:-:S02]  /*4d20*/  MOV R38, R151 ;  /* 0x0000009700267202 */ /* 0x000fc40000000f00 */
[----:B------:R-:W-:Y:S01]  /*4d30*/  MOV R31, R151 ;  /* 0x00000097001f7202 */ /* 0x000fe20000000f00 */
[C---:B--2---:R-:W-:Y:S01]  /*4d40*/  FADD.FTZ R0, R192.reuse, R25 ;  /* 0x00000019c0007221 */ /* 0x044fe20000010000 */
[----:B------:R-:W-:Y:S01]  /*4d50*/  F2FP.BF16.F32.PACK_AB R192, R192, R19 ;  /* 0x00000013c0c0723e */ /* 0x000fe200000010ff */
[--C-:B------:R-:W-:Y:S01]  /*4d60*/  IMAD.MOV.U32 R25, RZ, RZ, R151.reuse ;  /* 0x000000ffff197224 */ /* 0x100fe200078e0097 */
[----:B------:R-:W2:Y:S01]  /*4d70*/  MUFU.EX2 R8, R8 ;  /* 0x0000000800087308 */ /* 0x000ea20000000800 */
[----:B0-----:R-:W-:Y:S01]  /*4d80*/  FADD.FTZ R29, R89, R14 ;  /* 0x0000000e591d7221 */ /* 0x001fe20000010000 */
[C---:B------:R-:W-:Y:S01]  /*4d90*/  F2FP.BF16.F32.PACK_AB R195, R40.reuse, R89 ;  /* 0x0000005928c3723e */ /* 0x040fe200000010ff */
[----:B------:R-:W-:Y:S02]  /*4da0*/  IMAD.MOV.U32 R89, RZ, RZ, R151 ;  /* 0x000000ffff597224 */ /* 0x000fe400078e0097 */
[----:B------:R-:W-:Y:S01]  /*4db0*/  FADD.FTZ R14, R40, R29 ;  /* 0x0000001d280e7221 */ /* 0x000fe20000010000 */
[----:B------:R-:W-:-:S02]  /*4dc0*/  IMAD.MOV.U32 R40, RZ, RZ, R151 ;  /* 0x000000ffff287224 */ /* 0x000fc400078e0097 */
[----:B------:R-:W-:Y:S02]  /*4dd0*/  IMAD.MOV.U32 R29, RZ, RZ, R151 ;  /* 0x000000ffff1d7224 */ /* 0x000fe400078e0097 */
[----:B-1----:R-:W-:Y:S01]  /*4de0*/  FADD.FTZ R15, R21, R0 ;  /* 0x00000000150f7221 */ /* 0x002fe20000010000 */
[----:B------:R-:W-:-:S03]  /*4df0*/  IMAD.MOV.U32 R0, RZ, RZ, 0x3f800000 ;  /* 0x3f800000ff007424 */ /* 0x000fc600078e00ff */
[C---:B--2---:R-:W-:Y:S01]  /*4e00*/  FADD.FTZ R15, R8.reuse, R15 ;  /* 0x0000000f080f7221 */ /* 0x044fe20000010000 */
[----:B------:R-:W-:Y:S01]  /*4e10*/  F2FP.BF16.F32.PACK_AB R194, R8, R21 ;  /* 0x0000001508c2723e */ /* 0x000fe200000010ff */
[----:B------:R-:W-:Y:S01]  /*4e20*/  IMAD.MOV.U32 R8, RZ, RZ, RZ ;  /* 0x000000ffff087224 */ /* 0x000fe200078e00ff */
[----:B------:R-:W-:Y:S06]  /*4e30*/  @!P2 BRA `(.L_x_19) ;  /* 0x0000003c009ca947 */ /* 0x000fec0003800000 */
[----:B------:R-:W-:Y:S01]  /*4e40*/  UMOV UR6, URZ ;  /* 0x0000003f00067c82 */ /* 0x000fe20008000000 */
[----:B------:R-:W-:Y:S01]  /*4e50*/  IMAD.MOV.U32 R19, RZ, RZ, R6 ;  /* 0x000000ffff137224 */ /* 0x000fe200078e0006 */
[----:B------:R-:W-:Y:S01]  /*4e60*/  CS2R R150, SRZ ;  /* 0x0000000000967805 */ /* 0x000fe2000001ff00 */
[----:B------:R-:W-:Y:S01]  /*4e70*/  IMAD.MOV.U32 R21, RZ, RZ, R7 ;  /* 0x000000ffff157224 */ /* 0x000fe200078e0007 */
[----:B------:R-:W-:Y:S01]  /*4e80*/  CS2R R146, SRZ ;  /* 0x0000000000927805 */ /* 0x000fe2000001ff00 */
[----:B------:R-:W-:Y:S01]  /*4e90*/  IMAD.MOV.U32 R22, RZ, RZ, RZ ;  /* 0x000000ffff167224 */ /* 0x000fe200078e00ff */
[----:B------:R-:W-:Y:S01]  /*4ea0*/  CS2R R142, SRZ ;  /* 0x00000000008e7805 */ /* 0x000fe2000001ff00 */
[----:B------:R-:W-:Y:S01]  /*4eb0*/  IMAD.MOV.U32 R0, RZ, RZ, 0x3f800000 ;  /* 0x3f800000ff007424 */ /* 0x000fe200078e00ff */
[----:B------:R-:W-:Y:S01]  /*4ec0*/  CS2R R138, SRZ ;  /* 0x00000000008a7805 */ /* 0x000fe2000001ff00 */
[----:B------:R-:W-:Y:S01]  /*4ed0*/  IMAD.MOV.U32 R3, RZ, RZ, 0x3f800000 ;  /* 0x3f800000ff037424 */ /* 0x000fe200078e00ff */
        /* <DEDUP_REMOVED lines=60> */
[----:B------:R-:W-:-:S07]  /*52a0*/  IMAD.U32 R214, RZ, RZ, UR6 ;  /* 0x00000006ffd67e24 */ /* 0x000fce000f8e00ff */
.L_x_28:
[----:B------:R-:W-:-:S13]  /*52b0*/  R2UR UR6, R214 ;  /* 0x00000000d60672ca */ /* 0x000fda00000e0000 */
[----:B------:R-:W-:-:S04]  /*52c0*/  UIADD3 UR6, UR6, 0x1, URZ ;  /* 0x0000000106067890 */ /* 0x000fc8000fffe03f */
[----:B------:R-:W-:-:S04]  /*52d0*/  UISETP.NE.AND UP0, UPT, UR6, 0x2, UPT ;  /* 0x000000020600788c */ /* 0x000fc8000bf05270 */
[----:B------:R-:W-:Y:S02]  /*52e0*/  USEL UR7, URZ, 0x1, UP0 ;  /* 0x000000013f077887 */ /* 0x000fe40008000000 */
[----:B------:R-:W-:-:S04]  /*52f0*/  USEL UR6, UR6, URZ, UP0 ;  /* 0x0000003f06067287 */ /* 0x000fc80008000000 */
[----:B------:R-:W-:Y:S02]  /*5300*/  LOP3.LUT R8, R22, UR7, RZ, 0x3c, !PT ;  /* 0x0000000716087c12 */ /* 0x000fe4000f8e3cff */
[----:B------:R-:W-:Y:S01]  /*5310*/  MOV R9, UR6 ;  /* 0x0000000600097c02 */ /* 0x000fe20008000f00 */
[----:B------:R-:W-:Y:S06]  /*5320*/  @!P0 BRA `(.L_x_20) ;  /* 0x0000000000048947 */ /* 0x000fec0003800000 */
[----:B------:R-:W-:Y:S01]  /*5330*/  BPT.TRAP 0x1 ;  /* 0x000000040000795c */ /* 0x000fe20000300000 */
.L_x_20:
[----:B------:R-:W-:Y:S02]  /*5340*/  R2UR UR7, R16 ;  /* 0x00000000100772ca */ /* 0x000fe400000e0000 */
[----:B------:R-:W-:-:S11]  /*5350*/  SHF.L.U32 R2, R8, 0x1f, RZ ;  /* 0x0000001f08027819 */ /* 0x000fd600000006ff */
[----:B------:R-:W-:-:S06]  /*5360*/  ULEA UR6, UR6, UR7, 0x3 ;  /* 0x0000000706067291 */ /* 0x000fcc000f8e183f */
[----:B------:R-:W-:-:S03]  /*5370*/  IMAD.U32 R215, RZ, RZ, UR6 ;  /* 0x00000006ffd77e24 */ /* 0x000fc6000f8e00ff */
[----:B------:R0:W1:Y:S01]  /*5380*/  SYNCS.PHASECHK.TRANS64.TRYWAIT P2, [UR6+0x38830], R2 ;  /* 0x03883002ff0075a7 */ /* 0x0000620008040146 */
[----:B------:R-:W-:Y:S05]  /*5390*/  @!P0 BRA `(.L_x_21) ;  /* 0x0000000000048947 */ /* 0x000fea0003800000 */
[----:B------:R-:W-:Y:S01]  /*53a0*/  BPT.TRAP 0x1 ;  /* 0x000000040000795c */ /* 0x000fe20000300000 */
.L_x_21:
[----:B-1----:R-:W-:Y:S05]  /*53b0*/  @P2 BRA `(.L_x_22) ;  /* 0x00000000000c2947 */ /* 0x002fea0003800000 */
[----:B------:R-:W-:-:S13]  /*53c0*/  R2UR UR6, R215 ;  /* 0x00000000d70672ca */ /* 0x000fda00000e0000 */
[----:B------:R-:W1:Y:S02]  /*53d0*/  SYNCS.PHASECHK.TRANS64.TRYWAIT P2, [UR6+0x38830], R2 ;  /* 0x03883002ff0075a7 */ /* 0x000e640008040146 */
[----:B-1----:R-:W-:Y:S05]  /*53e0*/  @!P2 BRA `(.L_x_23) ;  /* 0x000000b800bca947 */ /* 0x002fea0003800000 */
.L_x_22:
[----:B------:R-:W-:Y:S01]  /*53f0*/  R2UR UR60, R9 ;  /* 0x00000000093c72ca */ /* 0x000fe200000e0000 */
[----:B------:R-:W-:Y:S01]  /*5400*/  WARPGROUP.ARRIVE ;  /* 0x00000000000079c5 */ /* 0x000fe20000000000 */
[C---:B------:R-:W-:Y:S01]  /*5410*/  R2UR UR56, R4.reuse ;  /* 0x00000000043872ca */ /* 0x040fe200000e0000 */
[----:B------:R-:W-:Y:S01]  /*5420*/  UMOV UR59, 0x40000040 ;  /* 0x40000040003b7882 */ /* 0x000fe20000000000 */
[C---:B------:R-:W-:Y:S01]  /*5430*/  R2UR UR57, R5.reuse ;  /* 0x00000000053972ca */ /* 0x040fe200000e0000 */
[----:B------:R-:W-:Y:S01]  /*5440*/  UMOV UR43, 0x40000040 ;  /* 0x40000040002b7882 */ /* 0x000fe20000000000 */
[----:B01----:R-:W-:Y:S01]  /*5450*/  MOV R2, UR41 ;  /* 0x0000002900027c02 */ /* 0x003fe20008000f00 */
[----:B------:R-:W-:Y:S01]  /*5460*/  UMOV UR47, 0x40000040 ;  /* 0x40000040002f7882 */ /* 0x000fe20000000000 */
[----:B------:R-:W-:Y:S01]  /*5470*/  MOV R6, UR40 ;  /* 0x0000002800067c02 */ /* 0x000fe20008000f00 */
[----:B------:R-:W-:Y:S01]  /*5480*/  UMOV UR51, 0x40000040 ;  /* 0x4000004000337882 */ /* 0x000fe20000000000 */
[C---:B------:R-:W-:Y:S01]  /*5490*/  R2UR UR40, R4.reuse ;  /* 0x00000000042872ca */ /* 0x040fe200000e0000 */
[----:B------:R-:W-:Y:S01]  /*54a0*/  UMOV UR55, 0x40000040 ;  /* 0x4000004000377882 */ /* 0x000fe20000000000 */
[C---:B------:R-:W-:Y:S01]  /*54b0*/  R2UR UR41, R5.reuse ;  /* 0x00000000052972ca */ /* 0x040fe200000e0000 */
[----:B------:R-:W-:Y:S01]  /*54c0*/  UIMAD UR60, UR60, 0xa00, UR61 ;  /* 0x00000a003c3c78a4 */ /* 0x000fe2000f8e023d */
[----:B------:R-:W-:Y:S01]  /*54d0*/  MOV R7, UR45 ;  /* 0x0000002d00077c02 */ /* 0x000fe20008000f00 */
[----:B------:R-:W-:Y:S01]  /*54e0*/  UMOV UR15, 0x40000040 ;  /* 0x40000040000f7882 */ /* 0x000fe20000000000 */
[----:B------:R-:W-:Y:S01]  /*54f0*/  MOV R23, UR44 ;  /* 0x0000002c00177c02 */ /* 0x000fe20008000f00 */
[----:B------:R-:W-:Y:S01]  /*5500*/  UIADD3 UR6, UR60, 0x80, URZ ;  /* 0x000000803c067890 */ /* 0x000fe2000fffe03f */
[C---:B------:R-:W-:Y:S01]  /*5510*/  R2UR UR44, R4.reuse ;  /* 0x00000000042c72ca */ /* 0x040fe200000e0000 */
[----:B------:R-:W-:Y:S01]  /*5520*/  UIADD3 UR7, UR60, 0x100, URZ ;  /* 0x000001003c077890 */ /* 0x000fe2000fffe03f */
[C---:B------:R-:W-:Y:S01]  /*5530*/  R2UR UR45, R5.reuse ;  /* 0x00000000052d72ca */ /* 0x040fe200000e0000 */
[----:B------:R-:W-:Y:S01]  /*5540*/  UMOV UR58, UR60 ;  /* 0x0000003c003a7c82 */ /* 0x000fe20008000000 */
[----:B------:R-:W-:Y:S01]  /*5550*/  MOV R152, UR49 ;  /* 0x0000003100987c02 */ /* 0x000fe20008000f00 */
[----:B------:R-:W-:Y:S01]  /*5560*/  HGMMA.64x16x16.F32.BF16 R184, gdesc[UR56], RZ, !UPT, gsb0 ;  /* 0x0020000038b879f0 */ /* 0x000fe2000c0018ff */
[----:B------:R-:W-:Y:S01]  /*5570*/  UMOV UR42, UR6 ;  /* 0x00000006002a7c82 */ /* 0x000fe20008000000 */
[----:B------:R-:W-:Y:S01]  /*5580*/  MOV R153, UR48 ;  /* 0x0000003000997c02 */ /* 0x000fe20008000f00 */
[----:B------:R-:W-:Y:S01]  /*5590*/  UMOV UR46, UR7 ;  /* 0x00000007002e7c82 */ /* 0x000fe20008000000 */
[C---:B------:R-:W-:Y:S01]  /*55a0*/  R2UR UR48, R4.reuse ;  /* 0x00000000043072ca */ /* 0x040fe200000e0000 */
[----:B------:R-:W-:Y:S01]  /*55b0*/  UIADD3 UR6, UR60, 0x180, URZ ;  /* 0x000001803c067890 */ /* 0x000fe2000fffe03f */
[C---:B------:R-:W-:Y:S01]  /*55c0*/  R2UR UR49, R5.reuse ;  /* 0x00000000053172ca */ /* 0x040fe200000e0000 */
[----:B------:R-:W-:Y:S01]  /*55d0*/  UIADD3 UR58, UR60, 0x200, URZ ;  /* 0x000002003c3a7890 */ /* 0x000fe2000fffe03f */
[----:B------:R-:W-:Y:S01]  /*55e0*/  R2UR UR56, R4 ;  /* 0x00000000043872ca */ /* 0x000fe200000e0000 */
[----:B------:R-:W-:Y:S01]  /*55f0*/  UMOV UR59, 0x40000040 ;  /* 0x40000040003b7882 */ /* 0x000fe20000000000 */
[----:B------:R-:W-:Y:S01]  /*5600*/  R2UR UR57, R5 ;  /* 0x00000000053972ca */ /* 0x000fe200000e0000 */
[----:B------:R-:W-:Y:S01]  /*5610*/  UIADD3 UR7, UR60, 0x182, URZ ;  /* 0x000001823c077890 */ /* 0x000fe2000fffe03f */
[----:B------:R-:W-:Y:S01]  /*5620*/  MOV R212, UR53 ;  /* 0x0000003500d47c02 */ /* 0x000fe20008000f00 */
[----:B------:R-:W-:Y:S01]  /*5630*/  UMOV UR50, UR6 ;  /* 0x0000000600327c82 */ /* 0x000fe20008000000 */
[----:B------:R-:W-:Y:S01]  /*5640*/  MOV R213, UR52 ;  /* 0x0000003400d57c02 */ /* 0x000fe20008000f00 */
[----:B------:R-:W-:Y:S01]  /*5650*/  UIADD3 UR6, UR60, 0x2, URZ ;  /* 0x000000023c067890 */ /* 0x000fe2000fffe03f */
[----:B------:R-:W-:Y:S01]  /*5660*/  R2UR UR52, R12 ;  /* 0x000000000c3472ca */ /* 0x000fe200000e0000 */
[----:B------:R-:W-:Y:S01]  /*5670*/  UIADD3 UR14, UR60, 0x280, URZ ;  /* 0x000002803c0e7890 */ /* 0x000fe2000fffe03f */
[----:B------:R-:W-:Y:S01]  /*5680*/  R2UR UR53, R13 ;  /* 0x000000000d3572ca */ /* 0x000fe200000e0000 */
[----:B------:R-:W-:Y:S01]  /*5690*/  UIADD3 UR18, UR60, 0x282, URZ ;  /* 0x000002823c127890 */ /* 0x000fe2000fffe03f */
[-C--:B------:R-:W-:Y:S01]  /*56a0*/  FMUL.FTZ R24, R24, R3.reuse ;  /* 0x0000000318187220 */ /* 0x080fe20000410000 */
[----:B------:R-:W-:Y:S01]  /*56b0*/  UMOV UR19, 0x40000040 ;  /* 0x4000004000137882 */ /* 0x000fe20000000000 */
[----:B------:R-:W-:Y:S01]  /*56c0*/  UMOV UR54, UR6 ;  /* 0x0000000600367c82 */ /* 0x000fe20008000000 */
[----:B------:R-:W-:Y:S01]  /*56d0*/  UIADD3 UR6, UR60, 0x102, URZ ;  /* 0x000001023c067890 */ /* 0x000fe2000fffe03f */
[-C--:B------:R-:W-:Y:S01]  /*56e0*/  FMUL.FTZ R25, R25, R3.reuse ;  /* 0x0000000319197220 */ /* 0x080fe20000410000 */
[----:B------:R-:W-:Y:S01]  /*56f0*/  UIADD3 UR22, UR60, 0x284, URZ ;  /* 0x000002843c167890 */ /* 0x000fe2000fffe03f */
[-C--:B------:R-:W-:Y:S01]  /*5700*/  FMUL.FTZ R28, R28, R3.reuse ;  /* 0x000000031c1c7220 */ /* 0x080fe20000410000 */
[----:B------:R-:W-:Y:S01]  /*5710*/  UMOV UR23, 0x40000040 ;  /* 0x4000004000177882 */ /* 0x000fe20000000000 */
[----:B------:R-:W-:Y:S01]  /*5720*/  UIADD3 UR26, UR60, 0x286, URZ ;  /* 0x000002863c1a7890 */ /* 0x000fe2000fffe03f */
[-C--:B------:R-:W-:Y:S01]  /*5730*/  FMUL.FTZ R29, R29, R3.reuse ;  /* 0x000000031d1d7220 */ /* 0x080fe20000410000 */
[----:B------:R-:W-:Y:S01]  /*5740*/  UMOV UR10, UR52 ;  /* 0x00000034000a7c82 */ /* 0x000fe20008000000 */
[----:B------:R-:W-:Y:S01]  /*5750*/  UMOV UR11, UR53 ;  /* 0x00000035000b7c82 */ /* 0x000fe20008000000 */
[----:B------:R-:W-:Y:S01]  /*5760*/  UMOV UR27, 0x40000040 ;  /* 0x40000040001b7882 */ /* 0x000fe20000000000 */
[----:B------:R-:W-:Y:S01]  /*5770*/  UIADD3 UR30, UR60, 0x500, URZ ;  /* 0x000005003c1e7890 */ /* 0x000fe2000fffe03f */
[-C--:B------:R-:W-:Y:S01]  /*5780*/  FMUL.FTZ R32, R32, R3.reuse ;  /* 0x0000000320207220 */ /* 0x080fe20000410000 */
[----:B------:R-:W-:Y:S01]  /*5790*/  UMOV UR31, 0x40000040 ;  /* 0x40000040001f7882 */ /* 0x000fe20000000000 */
[----:B------:R-:W-:Y:S01]  /*57a0*/  UIADD3 UR34, UR60, 0x502, URZ ;  /* 0x000005023c227890 */ /* 0x000fe2000fffe03f */
[-C--:B------:R-:W-:Y:S01]  /*57b0*/  FMUL.FTZ R33, R33, R3.reuse ;  /* 0x0000000321217220 */ /* 0x080fe20000410000 */
[----:B------:R-:W-:Y:S01]  /*57c0*/  UMOV UR35, 0x40000040 ;  /* 0x4000004000237882 */ /* 0x000fe20000000000 */
[----:B------:R-:W-:Y:S01]  /*57d0*/  UIADD3 UR38, UR60, 0x504, URZ ;  /* 0x000005043c267890 */ /* 0x000fe2000fffe03f */
[-C--:B------:R-:W-:Y:S01]  /*57e0*/  FMUL.FTZ R36, R36, R3.reuse ;  /* 0x0000000324247220 */ /* 0x080fe20000410000 */
[----:B------:R-:W-:Y:S01]  /*57f0*/  UMOV UR39, 0x40000040 ;  /* 0x4000004000277882 */ /* 0x000fe20000000000 */
[-C--:B------:R-:W-:Y:S01]  /*5800*/  FMUL.FTZ R37, R37, R3.reuse ;  /* 0x0000000325257220 */ /* 0x080fe20000410000 */
        /* <DEDUP_REMOVED lines=8> */
[----:B------:R-:W-:Y:S01]  /*5890*/  FMUL.FTZ R56, R56, R3 ;  /* 0x0000000338387220 */ /* 0x000fe20000410000 */
[----:B------:R-:W-:-:S02]  /*58a0*/  WARPGROUP.DEPBAR.LE gsb0, 0x0 ;  /* 0x00008000000079c5 */ /* 0x000fc40000010000 */
[----:B------:R-:W-:Y:S01]  /*58b0*/  WARPGROUP.ARRIVE ;  /* 0x00000000000079c5 */ /* 0x000fe20000000000 */
[-C--:B------:R-:W-:Y:S01]  /*58c0*/  FMUL.FTZ R57, R57, R3.reuse ;  /* 0x0000000339397220 */ /* 0x080fe20000410000 */
[-C--:B------:R-:W-:Y:S01]  /*58d0*/  FMUL.FTZ R60, R60, R3.reuse ;  /* 0x000000033c3c7220 */ /* 0x080fe20000410000 */
[-C--:B------:R-:W-:Y:S01]  /*58e0*/  FMUL.FTZ R61, R61, R3.reuse ;  /* 0x000000033d3d7220 */ /* 0x080fe20000410000 */
[-C--:B------:R-:W-:Y:S01]  /*58f0*/  FMUL.FTZ R64, R64, R3.reuse ;  /* 0x0000000340407220 */ /* 0x080fe20000410000 */
[-C--:B------:R-:W-:Y:S01]  /*5900*/  FMUL.FTZ R65, R65, R3.reuse ;  /* 0x0000000341417220 */ /* 0x080fe20000410000 */
[----:B------:R-:W-:Y:S01]  /*5910*/  HGMMA.64x16x16.F32.BF16 R176, gdesc[UR40], RZ, !UPT, gsb0 ;  /* 0x0020000028b079f0 */ /* 0x000fe2000c0018ff */
[----:B------:R-:W-:Y:S01]  /*5920*/  R2UR UR41, R2 ;  /* 0x00000000022972ca */ /* 0x000fe200000e0000 */
[----:B------:R-:W-:Y:S01]  /*5930*/  UIADD3 UR42, UR60, 0x506, URZ ;  /* 0x000005063c2a7890 */ /* 0x000fe2000fffe03f */
[----:B------:R-:W-:Y:S01]  /*5940*/  R2UR UR40, R6 ;  /* 0x00000000062872ca */ /* 0x000fe200000e0000 */
[----:B------:R-:W-:Y:S01]  /*5950*/  UMOV UR43, 0x40000040 ;  /* 0x40000040002b7882 */ /* 0x000fe20000000000 */
[----:B------:R-:W-:Y:S01]  /*5960*/  MOV R2, UR9 ;  /* 0x0000000900027c02 */ /* 0x000fe20008000f00 */
[-C--:B------:R-:W-:Y:S01]  /*5970*/  FMUL.FTZ R68, R68, R3.reuse ;  /* 0x0000000344447220 */ /* 0x080fe20000410000 */
[----:B------:R-:W-:Y:S01]  /*5980*/  MOV R6, UR8 ;  /* 0x0000000800067c02 */ /* 0x000fe20008000f00 */
        /* <DEDUP_REMOVED lines=118> */
[----:B------:R-:W-:Y:S01]  /*60f0*/  FMUL.FTZ R151, R151, R0 ;  /* 0x0000000097977220 */ /* 0x000fe20000410000 */
[----:B------:R-:W-:-:S02]  /*6100*/  WARPGROUP.DEPBAR.LE gsb0, 0x0 ;  /* 0x00008000000079c5 */ /* 0x000fc40000010000 */
[----:B------:R-:W-:-:S06]  /*6110*/  WARPGROUP.ARRIVE ;  /* 0x00000000000079c5 */ /* 0x000fcc0000000000 */
[----:B------:R-:W-:Y:S01]  /*6120*/  HGMMA.64x16x16.F32.BF16 R152, gdesc[UR56], RZ, !UPT, gsb0 ;  /* 0x00200000389879f0 */ /* 0x000fe2000c0018ff */
[----:B------:R-:W-:Y:S01]  /*6130*/  UIADD3 UR58, UR60, 0x82, URZ ;  /* 0x000000823c3a7890 */ /* 0x000fe2000fffe03f */
[----:B------:R-:W-:Y:S01]  /*6140*/  UMOV UR56, UR10 ;  /* 0x0000000a00387c82 */ /* 0x000fe20008000000 */
[----:B------:R-:W-:Y:S01]  /*6150*/  UMOV UR57, UR11 ;  /* 0x0000000b00397c82 */ /* 0x000fe20008000000 */
[----:B------:R-:W-:Y:S01]  /*6160*/  UMOV UR59, 0x40000040 ;  /* 0x40000040003b7882 */ /* 0x000fe20000000000 */
[----:B------:R-:W-:Y:S02]  /*6170*/  WARPGROUP.DEPBAR.LE gsb0, 0x0 ;  /* 0x00008000000079c5 */ /* 0x000fe40000010000 */
[----:B------:R-:W-:-:S06]  /*6180*/  WARPGROUP.ARRIVE ;  /* 0x00000000000079c5 */ /* 0x000fcc0000000000 */
[----:B------:R-:W-:Y:S01]  /*6190*/  HGMMA.64x16x16.F32.BF16 R184, gdesc[UR52], R184, gsb0 ;  /* 0x0020000034b879f0 */ /* 0x000fe200080018b8 */
[----:B------:R-:W-:Y:S01]  /*61a0*/  R2UR UR53, R212 ;  /* 0x00000000d43572ca */ /* 0x000fe200000e0000 */
[----:B------:R-:W-:Y:S01]  /*61b0*/  UIADD3 UR54, UR60, 0x784, URZ ;  /* 0x000007843c367890 */ /* 0x000fe2000fffe03f */
[----:B------:R-:W-:Y:S01]  /*61c0*/  R2UR UR52, R213 ;  /* 0x00000000d53472ca */ /* 0x000fe200000e0000 */
        /* <DEDUP_REMOVED lines=13> */
[----:B------:R-:W-:Y:S01]  /*62a0*/  UMOV UR57, UR11 ;  /* 0x0000000b00397c82 */ /* 0x000fe20008000000 */
[----:B------:R-:W-:Y:S01]  /*62b0*/  UMOV UR58, UR7 ;  /* 0x00000007003a7c82 */ /* 0x000fe20008000000 */
[----:B------:R-:W-:Y:S01]  /*62c0*/  UMOV UR59, 0x40000040 ;  /* 0x40000040003b7882 */ /* 0x000fe20000000000 */
        /* <DEDUP_REMOVED lines=8> */
[----:B------:R-:W-:Y:S02]  /*6350*/  UIADD3 UR6, UR60, 0x4, URZ ;  /* 0x000000043c067890 */ /* 0x000fe4000fffe03f */
[----:B------:R-:W-:Y:S02]  /*6360*/  UIADD3 UR10, UR60, 0x84, URZ ;  /* 0x000000843c0a7890 */ /* 0x000fe4000fffe03f */
[----:B------:R-:W-:Y:S01]  /*6370*/  UIADD3 UR11, UR60, 0x104, URZ ;  /* 0x000001043c0b7890 */ /* 0x000fe2000fffe03f */
[----:B------:R-:W-:-:S02]  /*6380*/  WARPGROUP.DEPBAR.LE gsb0, 0x0 ;  /* 0x00008000000079c5 */ /* 0x000fc40000010000 */
        /* <DEDUP_REMOVED lines=27> */
[----:B------:R-:W-:Y:S01]  /*6540*/  UMOV UR11, 0x40000040 ;  /* 0x40000040000b7882 */ /* 0x000fe20000000000 */
[----:B------:R-:W-:Y:S02]  /*6550*/  WARPGROUP.DEPBAR.LE gsb0, 0x0 ;  /* 0x00008000000079c5 */ /* 0x000fe40000010000 */
[----:B------:R-:W-:-:S06]  /*6560*/  WARPGROUP.ARRIVE ;  /* 0x00000000000079c5 */ /* 0x000fcc0000000000 */
[----:B------:R-:W-:Y:S01]  /*6570*/  HGMMA.64x16x16.F32.BF16 R152, gdesc[UR4], R152, gsb0 ;  /* 0x00200000049879f0 */ /* 0x000fe20008001898 */
[----:B------:R-:W-:Y:S02]  /*6580*/  UIADD3 UR6, UR60, 0x86, URZ ;  /* 0x000000863c067890 */ /* 0x000fe4000fffe03f */
        /* <DEDUP_REMOVED lines=28> */
[----:B------:R-:W-:Y:S01]  /*6750*/  R2UR UR8, R10 ;  /* 0x000000000a0872ca */ /* 0x000fe200000e0000 */
[----:B------:R-:W-:Y:S01]  /*6760*/  UMOV UR11, 0x40000040 ;  /* 0x40000040000b7882 */ /* 0x000fe20000000000 */
[----:B------:R-:W-:Y:S01]  /*6770*/  R2UR UR9, R11 ;  /* 0x000000000b0972ca */ /* 0x000fe200000e0000 */
        /* <DEDUP_REMOVED lines=287> */
[----:B------:R-:W-:-:S07]  /*7970*/  UIADD3 UR6, UR60, 0x786, URZ ;  /* 0x000007863c067890 */ /* 0x000fce000fffe03f */
[----:B------:R-:W-:Y:S01]  /*7980*/  UMOV UR10, UR6 ;  /* 0x00000006000a7c82 */ /* 0x000fe20008000000 */
[----:B------:R-:W-:Y:S01]  /*7990*/  UIADD3 UR6, UR60, 0x886, URZ ;  /* 0x000008863c067890 */ /* 0x000fe2000fffe03f */
[----:B------:R-:W-:Y:S02]  /*79a0*/  WARPGROUP.DEPBAR.LE gsb0, 0x0 ;  /* 0x00008000000079c5 */ /* 0x000fe40000010000 */
[----:B------:R-:W-:-:S06]  /*79b0*/  WARPGROUP.ARRIVE ;  /* 0x00000000000079c5 */ /* 0x000fcc0000000000 */
[----:B------:R-:W-:Y:S01]  /*79c0*/  HGMMA.64x16x16.F32.BF16 R160, gdesc[UR52], R160, gsb0 ;  /* 0x0020000034a079f0 */ /* 0x000fe200080018a0 */
[----:B------:R-:W-:Y:S01]  /*79d0*/  UMOV UR54, UR7 ;  /* 0x0000000700367c82 */ /* 0x000fe20008000000 */
[----:B------:R-:W-:Y:S01]  /*79e0*/  UMOV UR55, 0x40000040 ;  /* 0x4000004000377882 */ /* 0x000fe20000000000 */
[----:B------:R-:W-:Y:S02]  /*79f0*/  UIADD3 UR7, UR60, 0x906, URZ ;  /* 0x000009063c077890 */ /* 0x000fe4000fffe03f */
        /* <DEDUP_REMOVED lines=8> */
[----:B------:R-:W-:Y:S01]  /*7a80*/  UMOV UR11, UR9 ;  /* 0x00000009000b7c82 */ /* 0x000fe20008000000 */
[----:B------:R-:W-:Y:S01]  /*7a90*/  UMOV UR56, UR10 ;  /* 0x0000000a00387c82 */ /* 0x000fe20008000000 */
[----:B------:R-:W-:Y:S01]  /*7aa0*/  UMOV UR57, UR11 ;  /* 0x0000000b00397c82 */ /* 0x000fe20008000000 */
[----:B------:R-:W-:Y:S02]  /*7ab0*/  R2UR UR9, R2 ;  /* 0x00000000020972ca */ /* 0x000fe400000e0000 */
[----:B------:R-:W-:Y:S01]  /*7ac0*/  R2UR UR8, R6 ;  /* 0x00000000060872ca */ /* 0x000fe200000e0000 */
[----:B------:R-:W-:Y:S02]  /*7ad0*/  WARPGROUP.DEPBAR.LE gsb0, 0x0 ;  /* 0x00008000000079c5 */ /* 0x000fe40000010000 */
[----:B------:R-:W-:-:S06]  /*7ae0*/  WARPGROUP.ARRIVE ;  /* 0x00000000000079c5 */ /* 0x000fcc0000000000 */
[----:B------:R-:W-:Y:S01]  /*7af0*/  HGMMA.64x16x16.F32.BF16 R176, gdesc[UR56], R176, gsb0 ;  /* 0x0020000038b079f0 */ /* 0x000fe200080018b0 */
[----:B------:R-:W-:Y:S01]  /*7b00*/  UMOV UR56, UR10 ;  /* 0x0000000a00387c82 */ /* 0x000fe20008000000 */
        /* <DEDUP_REMOVED lines=19> */
[----:B------:R-:W-:Y:S03]  /*7c40*/  HGMMA.64x16x16.F32.BF16 R152, gdesc[UR56], R152, gsb0 ;  /* 0x00200000389879f0 */ /* 0x000fe60008001898 */
[----:B------:R-:W-:Y:S02]  /*7c50*/  WARPGROUP.DEPBAR.LE gsb0, 0x0 ;  /* 0x00008000000079c5 */ /* 0x000fe40000010000 */
[----:B------:R-:W-:Y:S05]  /*7c60*/  @!P0 BRA `(.L_x_24) ;  /* 0x0000000000048947 */ /* 0x000fea0003800000 */
[----:B------:R-:W-:Y:S01]  /*7c70*/  BPT.TRAP 0x1 ;  /* 0x000000040000795c */ /* 0x000fe20000300000 */
.L_x_24:
[----:B------:R-:W-:Y:S02]  /*7c80*/  R2UR UR7, R16 ;  /* 0x00000000100772ca */ /* 0x000fe400000e0000 */
[----:B------:R-:W-:Y:S02]  /*7c90*/  R2UR UR6, R214 ;  /* 0x00000000d60672ca */ /* 0x000fe400000e0000 */
[----:B------:R-:W-:-:S11]  /*7ca0*/  SHF.L.U32 R0, R22, 0x1f, RZ ;  /* 0x0000001f16007819 */ /* 0x000fd600000006ff */
[----:B------:R-:W-:-:S09]  /*7cb0*/  ULEA UR7, UR6, UR7, 0x3 ;  /* 0x0000000706077291 */ /* 0x000fd2000f8e183f */
[----:B------:R0:W1:Y:S01]  /*7cc0*/  SYNCS.PHASECHK.TRANS64.TRYWAIT P2, [UR7+0x38850], R0 ;  /* 0x03885000ff0075a7 */ /* 0x0000620008040147 */
[----:B------:R-:W-:Y:S05]  /*7cd0*/  @!P0 BRA `(.L_x_25) ;  /* 0x0000000000048947 */ /* 0x000fea0003800000 */
[----:B------:R-:W-:Y:S01]  /*7ce0*/  BPT.TRAP 0x1 ;  /* 0x000000040000795c */ /* 0x000fe20000300000 */
.L_x_25:
[----:B-1----:R-:W-:Y:S05]  /*7cf0*/  @P2 BRA `(.L_x_26) ;  /* 0x0000000000082947 */ /* 0x002fea0003800000 */
[----:B------:R-:W1:Y:S02]  /*7d00*/  SYNCS.PHASECHK.TRANS64.TRYWAIT P2, [UR7+0x38850], R0 ;  /* 0x03885000ff0075a7 */ /* 0x000e640008040147 */
[----:B-1----:R-:W-:Y:S05]  /*7d10*/  @!P2 BRA `(.L_x_27) ;  /* 0x00000090008ca947 */ /* 0x002fea0003800000 */
.L_x_26:
[----:B------:R-:W-:Y:S01]  /*7d20*/  R2UR UR6, R16 ;  /* 0x00000000100672ca */ /* 0x000fe200000e0000 */
[----:B------:R-:W-:Y:S01]  /*7d30*/  WARPGROUP.ARRIVE ;  /* 0x00000000000079c5 */ /* 0x000fe20000000000 */
[----:B------:R-:W-:Y:S01]  /*7d40*/  R2UR UR10, R214 ;  /* 0x00000000d60a72ca */ /* 0x000fe200000e0000 */
[----:B------:R-:W-:Y:S01]  /*7d50*/  UMOV UR11, 0x40000040 ;  /* 0x40000040000b7882 */ /* 0x000fe20000000000 */
[----:B01----:R-:W-:Y:S01]  /*7d60*/  FMNMX.FTZ R0, R184, R21, !PT ;  /* 0x00000015b8007209 */ /* 0x003fe20007810000 */
[----:B------:R-:W0:Y:S01]  /*7d70*/  LDC R2, c[0x0][0x988] ;  /* 0x00026200ff027b82 */ /* 0x000e220000000800 */
[----:B------:R-:W-:Y:S02]  /*7d80*/  R2UR UR14, R215 ;  /* 0x00000000d70e72ca */ /* 0x000fe400000e0000 */
[----:B------:R-:W-:Y:S02]  /*7d90*/  FMNMX.FTZ R3, R185, R0, !PT ;  /* 0x00000000b9037209 */ /* 0x000fe40007810000 */
[C---:B------:R-:W-:Y:S01]  /*7da0*/  ISETP.GT.AND P2, PT, R20.reuse, R17, PT ;  /* 0x000000111400720c */ /* 0x040fe20003f44270 */
[----:B------:R-:W-:Y:S01]  /*7db0*/  VIADD R20, R20, 0xffffffff ;  /* 0xffffffff14147836 */ /* 0x000fe20000000000 */
[----:B------:R-:W-:Y:S01]  /*7dc0*/  FMNMX.FTZ R0, R188, R3, !PT ;  /* 0x00000003bc007209 */ /* 0x000fe20007810000 */
[----:B------:R-:W-:-:S03]  /*7dd0*/  UIADD3 UR6, UR6, 0x400, URZ ;  /* 0x0000040006067890 */ /* 0x000fc6000fffe03f */
[----:B------:R-:W-:Y:S01]  /*7de0*/  FMNMX.FTZ R3, R189, R0, !PT ;  /* 0x00000000bd037209 */ /* 0x000fe20007810000 */
[----:B------:R-:W-:-:S03]  /*7df0*/  USHF.R.U32.HI UR6, URZ, 0x4, UR6 ;  /* 0x000000043f067899 */ /* 0x000fc60008011606 */
[----:B------:R-:W-:Y:S01]  /*7e00*/  FMNMX.FTZ R0, R176, R3, !PT ;  /* 0x00000003b0007209 */ /* 0x000fe20007810000 */
[----:B------:R-:W-:-:S03]  /*7e10*/  ULOP3.LUT UR6, UR6, 0x3fff, URZ, 0xc0, !UPT ;  /* 0x00003fff06067892 */ /* 0x000fc6000f8ec03f */
[----:B------:R-:W-:Y:S01]  /*7e20*/  FMNMX.FTZ R3, R177, R0, !PT ;  /* 0x00000000b1037209 */ /* 0x000fe20007810000 */
[----:B------:R-:W-:-:S03]  /*7e30*/  ULOP3.LUT UR6, UR6, 0x2800000, URZ, 0xfc, !UPT ;  /* 0x0280000006067892 */ /* 0x000fc6000f8efc3f */
[----:B------:R-:W-:Y:S01]  /*7e40*/  FMNMX.FTZ R0, R180, R3, !PT ;  /* 0x00000003b4007209 */ /* 0x000fe20007810000 */
[----:B------:R-:W-:-:S03]  /*7e50*/  UIMAD UR6, UR10, 0xa00, UR6 ;  /* 0x00000a000a0678a4 */ /* 0x000fc6000f8e0206 */
[----:B------:R-:W-:-:S04]  /*7e60*/  FMNMX.FTZ R3, R181, R0, !PT ;  /* 0x00000000b5037209 */ /* 0x000fc80007810000 */
[----:B------:R-:W-:Y:S01]  /*7e70*/  UMOV UR10, UR6 ;  /* 0x00000006000a7c82 */ /* 0x000fe20008000000 */
[----:B------:R-:W-:Y:S01]  /*7e80*/  FMNMX.FTZ R0, R168, R3, !PT ;  /* 0x00000003a8007209 */ /* 0x000fe20007810000 */
[----:B------:R-:W-:Y:S01]  /*7e90*/  HGMMA.64x256x16.F32.BF16 R24, R208, gdesc[UR8].tnspB, R24, gsb0 ;  /* 0x43e00008d0187df0 */ /* 0x000fe20008001818 */
[----:B------:R-:W-:Y:S01]  /*7ea0*/  UIADD3 UR10, UR6, 0x80, URZ ;  /* 0x00000080060a7890 */ /* 0x000fe2000fffe03f */
[----:B------:R-:W-:Y:S01]  /*7eb0*/  UMOV UR11, 0x40000040 ;  /* 0x40000040000b7882 */ /* 0x000fe20000000000 */
[----:B------:R-:W-:-:S04]  /*7ec0*/  FMNMX.FTZ R3, R169, R0, !PT ;  /* 0x00000000a9037209 */ /* 0x000fc80007810000 */
        /* <DEDUP_REMOVED lines=9> */
[----:B------:R-:W-:Y:S02]  /*7f60*/  FMNMX.FTZ R6, R157, R0, !PT ;  /* 0x000000009d067209 */ /* 0x000fe40007810000 */
[----:B------:R-:W-:-:S03]  /*7f70*/  FMNMX.FTZ R0, R186, R19, !PT ;  /* 0x00000013ba007209 */ /* 0x000fc60007810000 */
[----:B------:R-:W1:Y:S02]  /*7f80*/  SHFL.BFLY PT, R3, R6, 0x2, 0x1f ;  /* 0x0c401f0006037f89 */ /* 0x000e6400000e0000 */
[----:B-1----:R-:W-:Y:S02]  /*7f90*/  FMNMX.FTZ R22, R6, R3, !PT ;  /* 0x0000000306167209 */ /* 0x002fe40007810000 */
[----:B------:R-:W-:-:S03]  /*7fa0*/  FMNMX.FTZ R3, R187, R0, !PT ;  /* 0x00000000bb037209 */ /* 0x000fc60007810000 */
[----:B------:R-:W1:Y:S01]  /*7fb0*/  SHFL.BFLY PT, R7, R22, 0x1, 0x1f ;  /* 0x0c201f0016077f89 */ /* 0x000e6200000e0000 */
[----:B------:R-:W-:Y:S02]  /*7fc0*/  FMNMX.FTZ R0, R190, R3, !PT ;  /* 0x00000003be007209 */ /* 0x000fe40007810000 */
[----:B-1----:R-:W-:-:S05]  /*7fd0*/  FMNMX.FTZ R7, R22, R7, !PT ;  /* 0x0000000716077209 */ /* 0x002fca0007810000 */
[----:B------:R-:W-:-:S04]  /*7fe0*/  FADD.FTZ R21, -R7, R21 ;  /* 0x0000001507157221 */ /* 0x000fc80000010100 */
[----:B0-----:R-:W-:Y:S01]  /*7ff0*/  FMUL.FTZ R6, R21, R2 ;  /* 0x0000000215067220 */ /* 0x001fe20000410000 */
[----:B------:R-:W-:-:S03]  /*8000*/  FMNMX.FTZ R21, R191, R0, !PT ;  /* 0x00000000bf157209 */ /* 0x000fc60007810000 */
[----:B------:R-:W-:Y:S01]  /*8010*/  MUFU.EX2 R3, R6 ;  /* 0x0000000600037308 */ /* 0x000fe20000000800 */
[----:B------:R-:W-:-:S04]  /*8020*/  FMNMX.FTZ R0, R178, R21, !PT ;  /* 0x00000015b2007209 */ /* 0x000fc80007810000 */
[----:B------:R-:W-:-:S04]  /*8030*/  FMNMX.FTZ R21, R179, R0, !PT ;  /* 0x00000000b3157209 */ /* 0x000fc80007810000 */
[----:B------:R-:W-:-:S04]  /*8040*/  FMNMX.FTZ R0, R182, R21, !PT ;  /* 0x00000015b6007209 */ /* 0x000fc80007810000 */
[----:B------:R-:W-:-:S04]  /*8050*/  FMNMX.FTZ R23, R183, R0, !PT ;  /* 0x00000000b7177209 */ /* 0x000fc80007810000 */
[----:B------:R-:W-:-:S04]  /*8060*/  FMNMX.FTZ R0, R170, R23, !PT ;  /* 0x00000017aa007209 */ /* 0x000fc80007810000 */
[----:B------:R-:W-:-:S04]  /*8070*/  FMNMX.FTZ R23, R171, R0, !PT ;  /* 0x00000000ab177209 */ /* 0x000fc80007810000 */
[----:B------:R-:W-:Y:S01]  /*8080*/  FMNMX.FTZ R0, R174, R23, !PT ;  /* 0x00000017ae007209 */ /* 0x000fe20007810000 */
[----:B------:R-:W-:Y:S02]  /*8090*/  WARPGROUP.DEPBAR.LE gsb0, 0x0 ;  /* 0x00008000000079c5 */ /* 0x000fe40000010000 */
[----:B------:R-:W-:-:S06]  /*80a0*/  WARPGROUP.ARRIVE ;  /* 0x00000000000079c5 */ /* 0x000fcc0000000000 */
[----:B------:R-:W-:Y:S01]  /*80b0*/  HGMMA.64x256x16.F32.BF16 R24, R204, gdesc[UR8].tnspB, R24, gsb0 ;  /* 0x43e00008cc187df0 */ /* 0x000fe20008001818 */
[----:B------:R-:W-:Y:S01]  /*80c0*/  UIADD3 UR10, UR6, 0x100, URZ ;  /* 0x00000100060a7890 */ /* 0x000fe2000fffe03f */
[----:B------:R-:W-:Y:S01]  /*80d0*/  UMOV UR11, 0x40000040 ;  /* 0x40000040000b7882 */ /* 0x000fe20000000000 */
[----:B------:R-:W-:Y:S02]  /*80e0*/  WARPGROUP.DEPBAR.LE gsb0, 0x0 ;  /* 0x00008000000079c5 */ /* 0x000fe40000010000 */
[----:B------:R-:W-:-:S15]  /*80f0*/  WARPGROUP.ARRIVE ;  /* 0x00000000000079c5 */ /* 0x000fde0000000000 */
[----:B------:R-:W-:-:S08]  /*8100*/  NOP ;  /* 0x0000000000007918 */ /* 0x000fd00000000000 */
[----:B------:R-:W-:Y:S01]  /*8110*/  HGMMA.64x256x16.F32.BF16 R24, R200, gdesc[UR8].tnspB, R24, gsb0 ;  /* 0x43e00008c8187df0 */ /* 0x000fe20008001818 */
[----:B------:R-:W-:Y:S01]  /*8120*/  UIADD3 UR10, UR6, 0x180, URZ ;  /* 0x00000180060a7890 */ /* 0x000fe2000fffe03f */
[----:B------:R-:W-:Y:S01]  /*8130*/  UMOV UR11, 0x40000040 ;  /* 0x40000040000b7882 */ /* 0x000fe20000000000 */
[----:B------:R-:W-:Y:S01]  /*8140*/  UIADD3 UR6, UR6, 0x200, URZ ;  /* 0x0000020006067890 */ /* 0x000fe2000fffe03f */
[----:B------:R-:W-:Y:S02]  /*8150*/  WARPGROUP.DEPBAR.LE gsb0, 0x0 ;  /* 0x00008000000079c5 */ /* 0x000fe40000010000 */
[----:B------:R-:W-:-:S15]  /*8160*/  WARPGROUP.ARRIVE ;  /* 0x00000000000079c5 */ /* 0x000fde0000000000 */
[----:B------:R-:W-:-:S07]  /*8170*/  NOP ;  /* 0x0000000000007918 */ /* 0x000fce0000000000 */
[----:B------:R-:W-:Y:S01]  /*8180*/  HGMMA.64x256x16.F32.BF16 R24, R196, gdesc[UR8].tnspB, R24, gsb0 ;  /* 0x43e00008c4187df0 */ /* 0x000fe20008001818 */
[----:B------:R-:W-:Y:S01]  /*8190*/  UMOV UR10, UR6 ;  /* 0x00000006000a7c82 */ /* 0x000fe20008000000 */
[----:B------:R-:W-:Y:S01]  /*81a0*/  UMOV UR11, 0x40000040 ;  /* 0x40000040000b7882 */ /* 0x000fe20000000000 */
[----:B------:R-:W-:-:S13]  /*81b0*/  R2UR UR6, R9 ;  /* 0x00000000090672ca */ /* 0x000fda00000e0000 */
[----:B------:R-:W-:Y:S01]  /*81c0*/  MOV R214, UR6 ;  /* 0x0000000600d67c02 */ /* 0x000fe20008000f00 */
[----:B------:R-:W-:Y:S02]  /*81d0*/  WARPGROUP.DEPBAR.LE gsb0, 0x0 ;  /* 0x00008000000079c5 */ /* 0x000fe40000010000 */
[----:B------:R-:W-:Y:S01]  /*81e0*/  WARPGROUP.ARRIVE ;  /* 0x00000000000079c5 */ /* 0x000fe20000000000 */
[----:B------:R-:W-:-:S04]  /*81f0*/  FMUL.FTZ R197, R7, R2 ;  /* 0x0000000207c57220 */ /* 0x000fc80000410000 */
[----:B------:R-:W-:-:S04]  /*8200*/  FFMA.FTZ R22, R185, R2, -R197 ;  /* 0x00000002b9167223 */ /* 0x000fc800000108c5 */
[----:B------:R-:W-:Y:S01]  /*8210*/  HGMMA.64x256x16.F32.BF16 R24, R192, gdesc[UR8].tnspB, R24, gsb0 ;  /* 0x43e00008c0187df0 */ /* 0x000fe20008001818 */
[----:B------:R-:W-:Y:S01]  /*8220*/  FMNMX.FTZ R185, R175, R0, !PT ;  /* 0x00000000afb97209 */ /* 0x000fe20007810000 */
[-CC-:B------:R-:W-:Y:S01]  /*8230*/  FFMA.FTZ R208, R184, R2.reuse, -R197.reuse ;  /* 0x00000002b8d07223 */ /* 0x180fe200000108c5 */
[----:B------:R0:W-:Y:S01]  /*8240*/  MUFU.EX2 R21, R22 ;  /* 0x0000001600157308 */ /* 0x0001e20000000800 */
[-CC-:B------:R-:W-:Y:S01]  /*8250*/  FFMA.FTZ R210, R188, R2.reuse, -R197.reuse ;  /* 0x00000002bcd27223 */ /* 0x180fe200000108c5 */
[----:B------:R-:W-:Y:S01]  /*8260*/  FMNMX.FTZ R0, R162, R185, !PT ;  /* 0x000000b9a2007209 */ /* 0x000fe20007810000 */
[-CC-:B------:R-:W-:Y:S01]  /*8270*/  FFMA.FTZ R189, R189, R2.reuse, -R197.reuse ;  /* 0x00000002bdbd7223 */ /* 0x180fe200000108c5 */
[-CC-:B------:R-:W-:Y:S01]  /*8280*/  FFMA.FTZ R204, R176, R2.reuse, -R197.reuse ;  /* 0x00000002b0cc7223 */ /* 0x180fe200000108c5 */
[--C-:B------:R-:W-:Y:S01]  /*8290*/  FFMA.FTZ R177, R177, R2, -R197.reuse ;  /* 0x00000002b1b17223 */ /* 0x100fe200000108c5 */
[----:B------:R-:W-:Y:S01]  /*82a0*/  FMNMX.FTZ R185, R163, R0, !PT ;  /* 0x00000000a3b97209 */ /* 0x000fe20007810000 */
[-CC-:B------:R-:W-:Y:S01]  /*82b0*/  FFMA.FTZ R206, R180, R2.reuse, -R197.reuse ;  /* 0x00000002b4ce7223 */ /* 0x180fe200000108c5 */
[-CC-:B------:R-:W-:Y:S01]  /*82c0*/  FFMA.FTZ R181, R181, R2.reuse, -R197.reuse ;  /* 0x00000002b5b57223 */ /* 0x180fe200000108c5 */
[-CC-:B0-----:R-:W-:Y:S01]  /*82d0*/  FFMA.FTZ R22, R152, R2.reuse, -R197.reuse ;  /* 0x0000000298167223 */ /* 0x181fe200000108c5 */
[----:B------:R-:W-:Y:S01]  /*82e0*/  FMNMX.FTZ R0, R166, R185, !PT ;  /* 0x000000b9a6007209 */ /* 0x000fe20007810000 */
[-CC-:B------:R-:W-:Y:S01]  /*82f0*/  FFMA.FTZ R200, R168, R2.reuse, -R197.reuse ;  /* 0x00000002a8c87223 */ /* 0x180fe200000108c5 */
[-CC-:B------:R-:W-:Y:S01]  /*8300*/  FFMA.FTZ R169, R169, R2.reuse, -R197.reuse ;  /* 0x00000002a9a97223 */ /* 0x180fe200000108c5 */
[--C-:B------:R-:W-:Y:S01]  /*8310*/  FFMA.FTZ R202, R172, R2, -R197.reuse ;  /* 0x00000002acca7223 */ /* 0x100fe200000108c5 */
[----:B------:R-:W-:Y:S01]  /*8320*/  FMNMX.FTZ R185, R167, R0, !PT ;  /* 0x00000000a7b97209 */ /* 0x000fe20007810000 */
[-CC-:B------:R-:W-:Y:S01]  /*8330*/  FFMA.FTZ R173, R173, R2.reuse, -R197.reuse ;  /* 0x00000002adad7223 */ /* 0x180fe200000108c5 */
[-CC-:B------:R-:W-:Y:S01]  /*8340*/  FFMA.FTZ R196, R160, R2.reuse, -R197.reuse ;  /* 0x00000002a0c47223 */ /* 0x180fe200000108c5 */
[-CC-:B------:R-:W-:Y:S01]  /*8350*/  FFMA.FTZ R161, R161, R2.reuse, -R197.reuse ;  /* 0x00000002a1a17223 */ /* 0x180fe200000108c5 */
[----:B------:R-:W-:Y:S01]  /*8360*/  FMNMX.FTZ R0, R154, R185, !PT ;  /* 0x000000b99a007209 */ /* 0x000fe20007810000 */
[-CC-:B------:R-:W-:Y:S01]  /*8370*/  FFMA.FTZ R198, R164, R2.reuse, -R197.reuse ;  /* 0x00000002a4c67223 */ /* 0x180fe200000108c5 */
[-CC-:B------:R-:W-:Y:S01]  /*8380*/  FFMA.FTZ R165, R165, R2.reuse, -R197.reuse ;  /* 0x00000002a5a57223 */ /* 0x180fe200000108c5 */
[--C-:B------:R-:W-:Y:S01]  /*8390*/  FFMA.FTZ R153, R153, R2, -R197.reuse ;  /* 0x0000000299997223 */ /* 0x100fe200000108c5 */
[----:B------:R-:W-:Y:S01]  /*83a0*/  FMNMX.FTZ R185, R155, R0, !PT ;  /* 0x000000009bb97209 */ /* 0x000fe20007810000 */
[-CC-:B------:R-:W-:Y:S01]  /*83b0*/  FFMA.FTZ R152, R156, R2.reuse, -R197.reuse ;  /* 0x000000029c987223 */ /* 0x180fe200000108c5 */
[----:B------:R-:W-:Y:S01]  /*83c0*/  FFMA.FTZ R197, R157, R2, -R197 ;  /* 0x000000029dc57223 */ /* 0x000fe200000108c5 */
[----:B------:R-:W0:Y:S01]  /*83d0*/  MUFU.EX2 R208, R208 ;  /* 0x000000d000d07308 */ /* 0x000e220000000800 */
[----:B------:R-:W-:-:S04]  /*83e0*/  FMNMX.FTZ R0, R158, R185, !PT ;  /* 0x000000b99e007209 */ /* 0x000fc80007810000 */
[----:B------:R-:W-:-:S03]  /*83f0*/  FMNMX.FTZ R0, R159, R0, !PT ;  /* 0x000000009f007209 */ /* 0x000fc60007810000 */
[----:B------:R-:W-:Y:S02]  /*8400*/  MUFU.EX2 R210, R210 ;  /* 0x000000d200d27308 */ /* 0x000fe40000000800 */
[----:B------:R-:W1:Y:S06]  /*8410*/  SHFL.BFLY PT, R185, R0, 0x2, 0x1f ;  /* 0x0c401f0000b97f89 */ /* 0x000e6c00000e0000 */
[----:B------:R-:W-:Y:S08]  /*8420*/  MUFU.EX2 R23, R189 ;  /* 0x000000bd00177308 */ /* 0x000ff00000000800 */
[----:B------:R-:W-:Y:S08]  /*8430*/  MUFU.EX2 R204, R204 ;  /* 0x000000cc00cc7308 */ /* 0x000ff00000000800 */
[----:B------:R-:W-:Y:S01]  /*8440*/  MUFU.EX2 R177, R177 ;  /* 0x000000b100b17308 */ /* 0x000fe20000000800 */
[----:B-1----:R-:W-:-:S05]  /*8450*/  FMNMX.FTZ R185, R0, R185, !PT ;  /* 0x000000b900b97209 */ /* 0x002fca0007810000 */
[----:B------:R-:W1:Y:S02]  /*8460*/  SHFL.BFLY PT, R6, R185, 0x1, 0x1f ;  /* 0x0c201f00b9067f89 */ /* 0x000e6400000e0000 */
[----:B------:R-:W-:Y:S08]  /*8470*/  MUFU.EX2 R206, R206 ;  /* 0x000000ce00ce7308 */ /* 0x000ff00000000800 */
[----:B------:R-:W-:Y:S08]  /*8480*/  MUFU.EX2 R181, R181 ;  /* 0x000000b500b57308 */ /* 0x000ff00000000800 */
[----:B------:R-:W-:Y:S01]  /*8490*/  MUFU.EX2 R200, R200 ;  /* 0x000000c800c87308 */ /* 0x000fe20000000800 */
[----:B-1----:R-:W-:-:S07]  /*84a0*/  FMNMX.FTZ R6, R185, R6, !PT ;  /* 0x00000006b9067209 */ /* 0x002fce0007810000 */
[----:B------:R-:W-:Y:S01]  /*84b0*/  MUFU.EX2 R169, R169 ;  /* 0x000000a900a97308 */ /* 0x000fe20000000800 */
[----:B------:R-:W-:-:S04]  /*84c0*/  FADD.FTZ R157, -R6, R19 ;  /* 0x00000013069d7221 */ /* 0x000fc80000010100 */
[-C--:B------:R-:W-:Y:S01]  /*84d0*/  FMUL.FTZ R0, R157, R2.reuse ;  /* 0x000000029d007220 */ /* 0x080fe20000410000 */
[-C--:B------:R-:W-:Y:S02]  /*84e0*/  FMUL.FTZ R157, R6, R2.reuse ;  /* 0x00000002069d7220 */ /* 0x080fe40000410000 */
[----:B------:R1:W-:Y:S02]  /*84f0*/  MUFU.EX2 R19, R197 ;  /* 0x000000c500137308 */ /* 0x0003e40000000800 */
[-CC-:B------:R-:W-:Y:S01]  /*8500*/  FFMA.FTZ R209, R186, R2.reuse, -R157.reuse ;  /* 0x00000002bad17223 */ /* 0x180fe2000001089d */
[-CC-:B------:R-:W-:Y:S01]  /*8510*/  FFMA.FTZ R156, R187, R2.reuse, -R157.reuse ;  /* 0x00000002bb9c7223 */ /* 0x180fe2000001089d */
[-CC-:B------:R-:W-:Y:S01]  /*8520*/  FFMA.FTZ R211, R190, R2.reuse, -R157.reuse ;  /* 0x00000002bed37223 */ /* 0x180fe2000001089d */
[-CC-:B------:R-:W-:Y:S01]  /*8530*/  FFMA.FTZ R201, R170, R2.reuse, -R157.reuse ;  /* 0x00000002aac97223 */ /* 0x180fe2000001089d */
[-CC-:B------:R-:W-:Y:S02]  /*8540*/  FFMA.FTZ R170, R171, R2.reuse, -R157.reuse ;  /* 0x00000002abaa7223 */ /* 0x180fe4000001089d */
[----:B------:R-:W-:Y:S01]  /*8550*/  MUFU.EX2 R0, R0 ;  /* 0x0000000000007308 */ /* 0x000fe20000000800 */
[----:B------:R-:W-:Y:S01]  /*8560*/  FFMA.FTZ R160, R191, R2, -R157 ;  /* 0x00000002bfa07223 */ /* 0x000fe2000001089d */
[----:B------:R-:W-:-:S02]  /*8570*/  IMAD.U32 R171, RZ, RZ, UR14 ;  /* 0x0000000effab7e24 */ /* 0x000fc4000f8e00ff */
[-CC-:B------:R-:W-:Y:S01]  /*8580*/  FFMA.FTZ R205, R178, R2.reuse, -R157.reuse ;  /* 0x00000002b2cd7223 */ /* 0x180fe2000001089d */
[-CC-:B------:R-:W-:Y:S01]  /*8590*/  FFMA.FTZ R164, R179, R2.reuse, -R157.reuse ;  /* 0x00000002b3a47223 */ /* 0x180fe2000001089d */
[-CC-:B------:R-:W-:Y:S01]  /*85a0*/  FFMA.FTZ R203, R174, R2.reuse, -R157.reuse ;  /* 0x00000002aecb7223 */ /* 0x180fe2000001089d */
[----:B------:R-:W-:Y:S02]  /*85b0*/  @!P1 VIADD R171, R171, 0x38840 ;  /* 0x00038840abab9836 */ /* 0x000fe40000000000 */
[----:B0-----:R-:W-:Y:S01]  /*85c0*/  FFMA.FTZ R174, R3, R15, R208 ;  /* 0x0000000f03ae7223 */ /* 0x001fe200000100d0 */
[----:B------:R-:W0:Y:S01]  /*85d0*/  MUFU.EX2 R209, R209 ;  /* 0x000000d100d17308 */ /* 0x000e220000000800 */
[-CC-:B------:R-:W-:Y:S01]  /*85e0*/  FFMA.FTZ R207, R182, R2.reuse, -R157.reuse ;  /* 0x00000002b6cf7223 */ /* 0x180fe2000001089d */
[-C--:B------:R-:W-:Y:S01]  /*85f0*/  FFMA.FTZ R168, R183, R2.reuse, -R157 ;  /* 0x00000002b7a87223 */ /* 0x080fe2000001089d */
[----:B------:R-:W-:Y:S01]  /*8600*/  @!P1 PRMT R171, RZ, 0x654, R171 ;  /* 0x00000654ffab9816 */ /* 0x000fe200000000ab */
[-CC-:B-1----:R-:W-:Y:S01]  /*8610*/  FFMA.FTZ R197, R162, R2.reuse, -R157.reuse ;  /* 0x00000002a2c57223 */ /* 0x182fe2000001089d */
[-CC-:B------:R-:W-:Y:S01]  /*8620*/  FFMA.FTZ R172, R175, R2.reuse, -R157.reuse ;  /* 0x00000002afac7223 */ /* 0x180fe2000001089d */
[--C-:B------:R-:W-:Y:S01]  /*8630*/  FFMA.FTZ R163, R163, R2, -R157.reuse ;  /* 0x00000002a3a37223 */ /* 0x100fe2000001089d */
[----:B------:R-:W-:Y:S01]  /*8640*/  F2FP.BF16.F32.PACK_AB R208, R21, R208 ;  /* 0x000000d015d0723e */ /* 0x000fe200000010ff */
[----:B------:R-:W1:Y:S01]  /*8650*/  MUFU.EX2 R156, R156 ;  /* 0x0000009c009c7308 */ /* 0x000e620000000800 */
[-CC-:B------:R-:W-:Y:S01]  /*8660*/  FFMA.FTZ R166, R166, R2.reuse, -R157.reuse ;  /* 0x00000002a6a67223 */ /* 0x180fe2000001089d */
[-CC-:B------:R-:W-:Y:S01]  /*8670*/  FFMA.FTZ R167, R167, R2.reuse, -R157.reuse ;  /* 0x00000002a7a77223 */ /* 0x180fe2000001089d */
[-CC-:B------:R-:W-:Y:S01]  /*8680*/  FFMA.FTZ R154, R154, R2.reuse, -R157.reuse ;  /* 0x000000029a9a7223 */ /* 0x180fe2000001089d */
[-CC-:B------:R-:W-:Y:S01]  /*8690*/  FFMA.FTZ R155, R155, R2.reuse, -R157.reuse ;  /* 0x000000029b9b7223 */ /* 0x180fe2000001089d */
[-CC-:B------:R-:W-:Y:S01]  /*86a0*/  FFMA.FTZ R158, R158, R2.reuse, -R157.reuse ;  /* 0x000000029e9e7223 */ /* 0x180fe2000001089d */
[----:B------:R-:W-:Y:S01]  /*86b0*/  FFMA.FTZ R157, R159, R2, -R157 ;  /* 0x000000029f9d7223 */ /* 0x000fe2000001089d */
[----:B------:R-:W-:Y:S01]  /*86c0*/  IMAD.U32 R175, RZ, RZ, UR7 ;  /* 0x00000007ffaf7e24 */ /* 0x000fe2000f8e00ff */
[----:B------:R-:W2:Y:S01]  /*86d0*/  MUFU.EX2 R211, R211 ;  /* 0x000000d300d37308 */ /* 0x000ea20000000800 */
[----:B0-----:R-:W-:-:S02]  /*86e0*/  FFMA.FTZ R15, R0, R14, R209 ;  /* 0x0000000e000f7223 */ /* 0x001fc400000100d1 */
[----:B------:R-:W-:-:S05]  /*86f0*/  @!P1 VIADD R175, R175, 0x38860 ;  /* 0x00038860afaf9836 */ /* 0x000fca0000000000 */
[----:B------:R-:W0:Y:S01]  /*8700*/  MUFU.EX2 R160, R160 ;  /* 0x000000a000a07308 */ /* 0x000e220000000800 */
[C---:B-1----:R-:W-:Y:S01]  /*8710*/  FADD.FTZ R14, R156.reuse, R15 ;  /* 0x0000000f9c0e7221 */ /* 0x042fe20000010000 */
[----:B------:R-:W-:Y:S02]  /*8720*/  F2FP.BF16.F32.PACK_AB R209, R156, R209 ;  /* 0x000000d19cd1723e */ /* 0x000fe400000010ff */
[----:B------:R-:W-:-:S04]  /*8730*/  @!P1 PRMT R175, RZ, 0x654, R175 ;  /* 0x00000654ffaf9816 */ /* 0x000fc800000000af */
[----:B------:R-:W1:Y:S01]  /*8740*/  MUFU.EX2 R205, R205 ;  /* 0x000000cd00cd7308 */ /* 0x000e620000000800 */
[----:B--2---:R-:W-:-:S07]  /*8750*/  FADD.FTZ R15, R211, R14 ;  /* 0x0000000ed30f7221 */ /* 0x004fce0000010000 */
[----:B------:R-:W2:Y:S01]  /*8760*/  MUFU.EX2 R164, R164 ;  /* 0x000000a400a47308 */ /* 0x000ea20000000800 */
[C---:B0-----:R-:W-:Y:S01]  /*8770*/  FADD.FTZ R14, R160.reuse, R15 ;  /* 0x0000000fa00e7221 */ /* 0x041fe20000010000 */
[----:B------:R-:W-:-:S06]  /*8780*/  F2FP.BF16.F32.PACK_AB R211, R160, R211 ;  /* 0x000000d3a0d3723e */ /* 0x000fcc00000010ff */
[----:B------:R-:W0:Y:S01]  /*8790*/  MUFU.EX2 R207, R207 ;  /* 0x000000cf00cf7308 */ /* 0x000e220000000800 */
[----:B-1----:R-:W-:-:S07]  /*87a0*/  FADD.FTZ R15, R205, R14 ;  /* 0x0000000ecd0f7221 */ /* 0x002fce0000010000 */
[----:B------:R-:W1:Y:S01]  /*87b0*/  MUFU.EX2 R168, R168 ;  /* 0x000000a800a87308 */ /* 0x000e620000000800 */
[C---:B--2---:R-:W-:Y:S01]  /*87c0*/  FADD.FTZ R14, R164.reuse, R15 ;  /* 0x0000000fa40e7221 */ /* 0x044fe20000010000 */
[----:B------:R-:W-:-:S06]  /*87d0*/  F2FP.BF16.F32.PACK_AB R205, R164, R205 ;  /* 0x000000cda4cd723e */ /* 0x000fcc00000010ff */
[----:B------:R-:W2:Y:S01]  /*87e0*/  MUFU.EX2 R201, R201 ;  /* 0x000000c900c97308 */ /* 0x000ea20000000800 */
[----:B0-----:R-:W-:-:S07]  /*87f0*/  FADD.FTZ R15, R207, R14 ;  /* 0x0000000ecf0f7221 */ /* 0x001fce0000010000 */
[----:B------:R-:W0:Y:S01]  /*8800*/  MUFU.EX2 R170, R170 ;  /* 0x000000aa00aa7308 */ /* 0x000e220000000800 */
[C---:B-1----:R-:W-:Y:S01]  /*8810*/  FADD.FTZ R14, R168.reuse, R15 ;  /* 0x0000000fa80e7221 */ /* 0x042fe20000010000 */
[----:B------:R-:W-:-:S06]  /*8820*/  F2FP.BF16.F32.PACK_AB R207, R168, R207 ;  /* 0x000000cfa8cf723e */ /* 0x000fcc00000010ff */
[----:B------:R-:W-:Y:S01]  /*8830*/  MUFU.EX2 R202, R202 ;  /* 0x000000ca00ca7308 */ /* 0x000fe20000000800 */
[----:B--2---:R-:W-:-:S07]  /*8840*/  FADD.FTZ R15, R201, R14 ;  /* 0x0000000ec90f7221 */ /* 0x004fce0000010000 */
[----:B------:R-:W1:Y:S01]  /*8850*/  MUFU.EX2 R203, R203 ;  /* 0x000000cb00cb7308 */ /* 0x000e620000000800 */
[C---:B0-----:R-:W-:Y:S01]  /*8860*/  FADD.FTZ R14, R170.reuse, R15 ;  /* 0x0000000faa0e7221 */ /* 0x041fe20000010000 */
[----:B------:R-:W-:-:S06]  /*8870*/  F2FP.BF16.F32.PACK_AB R201, R170, R201 ;  /* 0x000000c9aac9723e */ /* 0x000fcc00000010ff */
[----:B------:R-:W-:Y:S08]  /*8880*/  MUFU.EX2 R173, R173 ;  /* 0x000000ad00ad7308 */ /* 0x000ff00000000800 */
[----:B------:R-:W0:Y:S01]  /*8890*/  MUFU.EX2 R172, R172 ;  /* 0x000000ac00ac7308 */ /* 0x000e220000000800 */
[----:B-1----:R-:W-:-:S07]  /*88a0*/  FADD.FTZ R15, R203, R14 ;  /* 0x0000000ecb0f7221 */ /* 0x002fce0000010000 */
[----:B------:R-:W-:Y:S08]  /*88b0*/  MUFU.EX2 R196, R196 ;  /* 0x000000c400c47308 */ /* 0x000ff00000000800 */
[----:B------:R-:W1:Y:S01]  /*88c0*/  MUFU.EX2 R197, R197 ;  /* 0x000000c500c57308 */ /* 0x000e620000000800 */
[C---:B0-----:R-:W-:Y:S01]  /*88d0*/  FADD.FTZ R14, R172.reuse, R15 ;  /* 0x0000000fac0e7221 */ /* 0x041fe20000010000 */
[----:B------:R-:W-:-:S06]  /*88e0*/  F2FP.BF16.F32.PACK_AB R203, R172, R203 ;  /* 0x000000cbaccb723e */ /* 0x000fcc00000010ff */
[----:B------:R-:W-:Y:S08]  /*88f0*/  MUFU.EX2 R161, R161 ;  /* 0x000000a100a17308 */ /* 0x000ff00000000800 */
[----:B------:R-:W-:Y:S01]  /*8900*/  MUFU.EX2 R198, R198 ;  /* 0x000000c600c67308 */ /* 0x000fe20000000800 */
[----:B-1----:R-:W-:-:S07]  /*8910*/  FADD.FTZ R14, R197, R14 ;  /* 0x0000000ec50e7221 */ /* 0x002fce0000010000 */
[----:B------:R-:W-:Y:S01]  /*8920*/  MUFU.EX2 R199, R166 ;  /* 0x000000a600c77308 */ /* 0x000fe20000000800 */
[----:B------:R-:W-:Y:S02]  /*8930*/  WARPGROUP.DEPBAR.LE gsb0, 0x0 ;  /* 0x00008000000079c5 */ /* 0x000fe40000010000 */
[----:B------:R0:W-:Y:S05]  /*8940*/  @!P1 SYNCS.ARRIVE.TRANS64.RED.A1T0 RZ, [R171+URZ], RZ ;  /* 0x000000ffabff99a7 */ /* 0x0001ea000810043f */
[----:B------:R-:W-:Y:S01]  /*8950*/  MUFU.EX2 R165, R165 ;  /* 0x000000a500a57308 */ /* 0x000fe20000000800 */
[----:B0-----:R-:W-:-:S07]  /*8960*/  FADD.FTZ R171, R21, R174 ;  /* 0x000000ae15ab7221 */ /* 0x001fce0000010000 */
[----:B------:R-:W-:Y:S01]  /*8970*/  MUFU.EX2 R167, R167 ;  /* 0x000000a700a77308 */ /* 0x000fe20000000800 */
[----:B------:R0:W-:Y:S01]  /*8980*/  @!P1 SYNCS.ARRIVE.TRANS64.RED.A1T0 RZ, [R175+URZ], RZ ;  /* 0x000000ffafff99a7 */ /* 0x0001e2000810043f */
[----:B------:R-:W-:Y:S01]  /*8990*/  FADD.FTZ R162, R210, R171 ;  /* 0x000000abd2a27221 */ /* 0x000fe20000010000 */
[----:B------:R-:W-:-:S03]  /*89a0*/  F2FP.BF16.F32.PACK_AB R210, R23, R210 ;  /* 0x000000d217d2723e */ /* 0x000fc600000010ff */
[----:B------:R-:W-:Y:S02]  /*89b0*/  FADD.FTZ R171, R23, R162 ;  /* 0x000000a217ab7221 */ /* 0x000fe40000010000 */
[----:B------:R1:W2:Y:S02]  /*89c0*/  MUFU.EX2 R174, R163 ;  /* 0x000000a300ae7308 */ /* 0x0002a40000000800 */
[----:B------:R-:W-:Y:S01]  /*89d0*/  FADD.FTZ R162, R204, R171 ;  /* 0x000000abcca27221 */ /* 0x000fe20000010000 */
[----:B------:R-:W-:-:S03]  /*89e0*/  F2FP.BF16.F32.PACK_AB R204, R177, R204 ;  /* 0x000000ccb1cc723e */ /* 0x000fc600000010ff */
[----:B------:R-:W-:Y:S02]  /*89f0*/  FADD.FTZ R171, R177, R162 ;  /* 0x000000a2b1ab7221 */ /* 0x000fe40000010000 */
[----:B------:R-:W-:Y:S02]  /*8a00*/  MUFU.EX2 R22, R22 ;  /* 0x0000001600167308 */ /* 0x000fe40000000800 */
[----:B------:R-:W-:Y:S01]  /*8a10*/  FADD.FTZ R162, R206, R171 ;  /* 0x000000abcea27221 */ /* 0x000fe20000010000 */
[----:B------:R-:W-:-:S03]  /*8a20*/  F2FP.BF16.F32.PACK_AB R206, R181, R206 ;  /* 0x000000ceb5ce723e */ /* 0x000fc600000010ff */
[----:B-1----:R-:W-:Y:S02]  /*8a30*/  FADD.FTZ R163, R181, R162 ;  /* 0x000000a2b5a37221 */ /* 0x002fe40000010000 */
[----:B------:R-:W1:Y:S01]  /*8a40*/  MUFU.EX2 R193, R154 ;  /* 0x0000009a00c17308 */ /* 0x000e620000000800 */
[C---:B--2---:R-:W-:Y:S01]  /*8a50*/  FADD.FTZ R14, R174.reuse, R14 ;  /* 0x0000000eae0e7221 */ /* 0x044fe20000010000 */
[----:B------:R-:W-:Y:S01]  /*8a60*/  F2FP.BF16.F32.PACK_AB R197, R174, R197 ;  /* 0x000000c5aec5723e */ /* 0x000fe200000010ff */
[----:B------:R-:W-:Y:S01]  /*8a70*/  FADD.FTZ R162, R200, R163 ;  /* 0x000000a3c8a27221 */ /* 0x000fe20000010000 */
[----:B------:R-:W-:Y:S01]  /*8a80*/  F2FP.BF16.F32.PACK_AB R200, R169, R200 ;  /* 0x000000c8a9c8723e */ /* 0x000fe200000010ff */
[----:B------:R-:W-:Y:S01]  /*8a90*/  FADD.FTZ R14, R199, R14 ;  /* 0x0000000ec70e7221 */ /* 0x000fe20000010000 */
[----:B------:R-:W-:Y:S01]  /*8aa0*/  F2FP.BF16.F32.PACK_AB R199, R167, R199 ;  /* 0x000000c7a7c7723e */ /* 0x000fe200000010ff */
[----:B------:R-:W-:Y:S01]  /*8ab0*/  FADD.FTZ R21, R169, R162 ;  /* 0x000000a2a9157221 */ /* 0x000fe20000010000 */
[----:B------:R-:W2:Y:S01]  /*8ac0*/  MUFU.EX2 R153, R153 ;  /* 0x0000009900997308 */ /* 0x000ea20000000800 */
[----:B------:R-:W-:-:S02]  /*8ad0*/  FADD.FTZ R14, R167, R14 ;  /* 0x0000000ea70e7221 */ /* 0x000fc40000010000 */
[----:B------:R-:W-:Y:S01]  /*8ae0*/  FADD.FTZ R156, R202, R21 ;  /* 0x00000015ca9c7221 */ /* 0x000fe20000010000 */
[----:B------:R-:W-:-:S03]  /*8af0*/  F2FP.BF16.F32.PACK_AB R202, R173, R202 ;  /* 0x000000caadca723e */ /* 0x000fc600000010ff */
[----:B------:R-:W-:Y:S01]  /*8b00*/  FADD.FTZ R21, R173, R156 ;  /* 0x0000009cad157221 */ /* 0x000fe20000010000 */
[----:B------:R-:W3:Y:S01]  /*8b10*/  MUFU.EX2 R155, R155 ;  /* 0x0000009b009b7308 */ /* 0x000ee20000000800 */
[----:B-1----:R-:W-:Y:S02]  /*8b20*/  FADD.FTZ R14, R193, R14 ;  /* 0x0000000ec10e7221 */ /* 0x002fe40000010000 */
[----:B------:R-:W-:Y:S01]  /*8b30*/  FADD.FTZ R156, R196, R21 ;  /* 0x00000015c49c7221 */ /* 0x000fe20000010000 */
[C---:B------:R-:W-:Y:S01]  /*8b40*/  F2FP.BF16.F32.PACK_AB R196, R161.reuse, R196 ;  /* 0x000000c4a1c4723e */ /* 0x040fe200000010ff */
[----:B------:R-:W-:Y:S02]  /*8b50*/  IMAD.MOV.U32 R21, RZ, RZ, R7 ;  /* 0x000000ffff157224 */ /* 0x000fe400078e0007 */
[----:B------:R-:W-:Y:S01]  /*8b60*/  FADD.FTZ R15, R161, R156 ;  /* 0x0000009ca10f7221 */ /* 0x000fe20000010000 */
[----:B------:R-:W1:Y:S01]  /*8b70*/  MUFU.EX2 R152, R152 ;  /* 0x0000009800987308 */ /* 0x000e620000000800 */
[----:B--2---:R-:W-:-:S02]  /*8b80*/  F2FP.BF16.F32.PACK_AB R192, R153, R22 ;  /* 0x0000001699c0723e */ /* 0x004fc400000010ff */
[----:B------:R-:W-:Y:S01]  /*8b90*/  FADD.FTZ R154, R198, R15 ;  /* 0x0000000fc69a7221 */ /* 0x000fe20000010000 */
[----:B------:R-:W-:-:S03]  /*8ba0*/  F2FP.BF16.F32.PACK_AB R198, R165, R198 ;  /* 0x000000c6a5c6723e */ /* 0x000fc600000010ff */
[----:B------:R-:W-:Y:S01]  /*8bb0*/  FADD.FTZ R15, R165, R154 ;  /* 0x0000009aa50f7221 */ /* 0x000fe20000010000 */
[----:B------:R-:W2:Y:S01]  /*8bc0*/  MUFU.EX2 R195, R158 ;  /* 0x0000009e00c37308 */ /* 0x000ea20000000800 */
[C---:B---3--:R-:W-:Y:S01]  /*8bd0*/  FADD.FTZ R14, R155.reuse, R14 ;  /* 0x0000000e9b0e7221 */ /* 0x048fe20000010000 */
[----:B------:R-:W-:Y:S01]  /*8be0*/  F2FP.BF16.F32.PACK_AB R193, R155, R193 ;  /* 0x000000c19bc1723e */ /* 0x000fe200000010ff */
[----:B------:R-:W-:Y:S01]  /*8bf0*/  FADD.FTZ R154, R22, R15 ;  /* 0x0000000f169a7221 */ /* 0x000fe20000010000 */
[----:B------:R-:W-:-:S03]  /*8c00*/  IMAD.MOV.U32 R22, RZ, RZ, R8 ;  /* 0x000000ffff167224 */ /* 0x000fc600078e0008 */
[----:B------:R-:W-:Y:S01]  /*8c10*/  FADD.FTZ R15, R153, R154 ;  /* 0x0000009a990f7221 */ /* 0x000fe20000010000 */
[----:B------:R-:W3:Y:S01]  /*8c20*/  MUFU.EX2 R157, R157 ;  /* 0x0000009d009d7308 */ /* 0x000ee20000000800 */
[----:B-1----:R-:W-:Y:S02]  /*8c30*/  F2FP.BF16.F32.PACK_AB R194, R19, R152 ;  /* 0x0000009813c2723e */ /* 0x002fe400000010ff */
[----:B------:R-:W-:-:S04]  /*8c40*/  FADD.FTZ R154, R152, R15 ;  /* 0x0000000f989a7221 */ /* 0x000fc80000010000 */
[----:B------:R-:W-:Y:S01]  /*8c50*/  FADD.FTZ R15, R19, R154 ;  /* 0x0000009a130f7221 */ /* 0x000fe20000010000 */
[----:B------:R-:W-:Y:S02]  /*8c60*/  IMAD.MOV.U32 R19, RZ, RZ, R6 ;  /* 0x000000ffff137224 */ /* 0x000fe400078e0006 */
[----:B--2---:R-:W-:-:S04]  /*8c70*/  FADD.FTZ R14, R195, R14 ;  /* 0x0000000ec30e7221 */ /* 0x004fc80000010000 */
[C---:B---3--:R-:W-:Y:S01]  /*8c80*/  FADD.FTZ R14, R157.reuse, R14 ;  /* 0x0000000e9d0e7221 */ /* 0x048fe20000010000 */
[----:B------:R-:W-:Y:S01]  /*8c90*/  F2FP.BF16.F32.PACK_AB R195, R157, R195 ;  /* 0x000000c39dc3723e */ /* 0x000fe200000010ff */
[----:B0-----:R-:W-:Y:S06]  /*8ca0*/  @P2 BRA `(.L_x_28) ;  /* 0xffffffc400802947 */ /* 0x001fec000383ffff */
.L_x_19:
[----:B------:R-:W-:Y:S06]  /*8cb0*/  BAR.ARV 0x8, 0x180 ;  /* 0x0206000000007b1d */ /* 0x000fec0000002000 */
        /* <DEDUP_REMOVED lines=128> */
[----:B------:R-:W-:Y:S06]  /*94c0*/  @!P0 BRA `(.L_x_29) ;  /* 0x0000000000048947 */ /* 0x000fec0003800000 */
[----:B------:R-:W-:Y:S01]  /*94d0*/  BPT.TRAP 0x1 ;  /* 0x000000040000795c */ /* 0x000fe20000300000 */
.L_x_29:
[----:B------:R-:W-:Y:S02]  /*94e0*/  R2UR UR4, R16 ;  /* 0x00000000100472ca */ /* 0x000fe400000e0000 */
[----:B------:R-:W-:-:S11]  /*94f0*/  SHF.L.U32 R8, R8, 0x1f, RZ ;  /* 0x0000001f08087819 */ /* 0x000fd600000006ff */
[----:B------:R-:W-:-:S04]  /*9500*/  LEA R11, R9, UR4, 0x3 ;  /* 0x00000004090b7c11 */ /* 0x000fc8000f8e18ff */
[----:B------:R0:W1:Y:S01]  /*9510*/  SYNCS.PHASECHK.TRANS64.TRYWAIT P2, [R11+URZ+0x38850], R8 ;  /* 0x038850080b0075a7 */ /* 0x000062000804017f */
[----:B------:R-:W-:Y:S05]  /*9520*/  @!P0 BRA `(.L_x_30) ;  /* 0x0000000000048947 */ /* 0x000fea0003800000 */
[----:B------:R-:W-:Y:S01]  /*9530*/  BPT.TRAP 0x1 ;  /* 0x000000040000795c */ /* 0x000fe20000300000 */
.L_x_30:
[----:B-1----:R-:W-:Y:S05]  /*9540*/  @P2 BRA `(.L_x_31) ;  /* 0x0000000000082947 */ /* 0x002fea0003800000 */
[----:B------:R-:W1:Y:S02]  /*9550*/  SYNCS.PHASECHK.TRANS64.TRYWAIT P0, [R11+URZ+0x38850], R8 ;  /* 0x038850080b0075a7 */ /* 0x000e64000800017f */
[----:B-1----:R-:W-:Y:S05]  /*9560*/  @!P0 BRA `(.L_x_32) ;  /* 0x0000007800908947 */ /* 0x002fea0003800000 */
.L_x_31:
[----:B------:R-:W-:Y:S01]  /*9570*/  R2UR UR4, R16 ;  /* 0x00000000100472ca */ /* 0x000fe200000e0000 */
[----:B------:R-:W-:Y:S01]  /*9580*/  WARPGROUP.ARRIVE ;  /* 0x00000000000079c5 */ /* 0x000fe20000000000 */
[----:B------:R-:W-:Y:S01]  /*9590*/  R2UR UR5, R9 ;  /* 0x00000000090572ca */ /* 0x000fe200000e0000 */
[----:B------:R-:W-:Y:S01]  /*95a0*/  UMOV UR7, 0x40000040 ;  /* 0x4000004000077882 */ /* 0x000fe20000000000 */
[----:B------:R-:W2:Y:S01]  /*95b0*/  SHFL.BFLY PT, R0, R15, 0x2, 0x1f ;  /* 0x0c401f000f007f89 */ /* 0x000ea200000e0000 */
[----:B------:R-:W-:-:S03]  /*95c0*/  @!P1 VIADD R12, R11, 0x38860 ;  /* 0x000388600b0c9836 */ /* 0x000fc60000000000 */
[----:B------:R-:W3:Y:S02]  /*95d0*/  SHFL.BFLY PT, R3, R14, 0x2, 0x1f ;  /* 0x0c401f000e037f89 */ /* 0x000ee400000e0000 */
[----:B------:R-:W-:-:S03]  /*95e0*/  @!P1 PRMT R12, RZ, 0x654, R12 ;  /* 0x00000654ff0c9816 */ /* 0x000fc6000000000c */
[----:B------:R-:W-:-:S04]  /*95f0*/  UIADD3 UR4, UR4, 0x400, URZ ;  /* 0x0000040004047890 */ /* 0x000fc8000fffe03f */
[----:B------:R-:W-:-:S04]  /*9600*/  USHF.R.U32.HI UR4, URZ, 0x4, UR4 ;  /* 0x000000043f047899 */ /* 0x000fc80008011604 */
[----:B------:R-:W-:-:S04]  /*9610*/  ULOP3.LUT UR4, UR4, 0x3fff, URZ, 0xc0, !UPT ;  /* 0x00003fff04047892 */ /* 0x000fc8000f8ec03f */
[----:B------:R-:W-:Y:S01]  /*9620*/  ULOP3.LUT UR4, UR4, 0x2800000, URZ, 0xfc, !UPT ;  /* 0x0280000004047892 */ /* 0x000fe2000f8efc3f */
[----:B--2---:R-:W-:-:S03]  /*9630*/  FADD.FTZ R0, R0, R15 ;  /* 0x0000000f00007221 */ /* 0x004fc60000010000 */
[----:B------:R-:W-:Y:S01]  /*9640*/  UIMAD UR4, UR5, 0xa00, UR4 ;  /* 0x00000a00050478a4 */ /* 0x000fe2000f8e0204 */
[----:B---3--:R-:W-:Y:S02]  /*9650*/  FADD.FTZ R4, R3, R14 ;  /* 0x0000000e03047221 */ /* 0x008fe40000010000 */
[----:B------:R-:W2:Y:S04]  /*9660*/  SHFL.BFLY PT, R3, R0, 0x1, 0x1f ;  /* 0x0c201f0000037f89 */ /* 0x000ea800000e0000 */
[----:B------:R-:W-:Y:S02]  /*9670*/  UMOV UR6, UR4 ;  /* 0x0000000400067c82 */ /* 0x000fe40008000000 */
[----:B------:R-:W-:Y:S01]  /*9680*/  HGMMA.64x256x16.F32.BF16 R24, R208, gdesc[UR4].tnspB, R24, gsb0 ;  /* 0x43e00004d0187df0 */ /* 0x000fe20008001818 */
[----:B------:R-:W-:Y:S01]  /*9690*/  UIADD3 UR6, UR4, 0x80, URZ ;  /* 0x0000008004067890 */ /* 0x000fe2000fffe03f */
[----:B------:R-:W3:Y:S01]  /*96a0*/  SHFL.BFLY PT, R5, R4, 0x1, 0x1f ;  /* 0x0c201f0004057f89 */ /* 0x000ee200000e0000 */
[----:B------:R-:W-:Y:S01]  /*96b0*/  UMOV UR7, 0x40000040 ;  /* 0x4000004000077882 */ /* 0x000fe20000000000 */
[----:B--2---:R-:W-:Y:S01]  /*96c0*/  FADD.FTZ R13, R0, R3 ;  /* 0x00000003000d7221 */ /* 0x004fe20000010000 */
[----:B------:R-:W-:-:S02]  /*96d0*/  IMAD.MOV.U32 R0, RZ, RZ, -0x800000 ;  /* 0xff800000ff007424 */ /* 0x000fc400078e00ff */
[----:B------:R-:W-:Y:S02]  /*96e0*/  IMAD.MOV.U32 R3, RZ, RZ, -0x800000 ;  /* 0xff800000ff037424 */ /* 0x000fe400078e00ff */
[----:B------:R-:W-:Y:S01]  /*96f0*/  FSETP.NE.FTZ.AND P0, PT, R13, RZ, PT ;  /* 0x000000ff0d00720b */ /* 0x000fe20003f15000 */
[----:B---3--:R-:W-:Y:S01]  /*9700*/  FADD.FTZ R16, R4, R5 ;  /* 0x0000000504107221 */ /* 0x008fe20000010000 */
[----:B------:R-:W-:-:S04]  /*9710*/  CS2R R4, SRZ ;  /* 0x0000000000047805 */ /* 0x000fc8000001ff00 */
[----:B------:R-:W-:-:S07]  /*9720*/  FSETP.NE.FTZ.AND P2, PT, R16, RZ, PT ;  /* 0x000000ff1000720b */ /* 0x000fce0003f55000 */
[----:B------:R-:W2:Y:S01]  /*9730*/  @P0 MUFU.LG2 R9, R13 ;  /* 0x0000000d00090308 */ /* 0x000ea20000000c00 */
[----:B01----:R-:W-:-:S05]  /*9740*/  @P0 FMUL.FTZ R8, R2, 0.69314718246459960938 ;  /* 0x3f31721802080820 */ /* 0x003fca0000410000 */
[----:B------:R-:W-:Y:S02]  /*9750*/  @P2 FMUL.FTZ R2, R2, 0.69314718246459960938 ;  /* 0x3f31721802022820 */ /* 0x000fe40000410000 */
[----:B------:R-:W0:Y:S08]  /*9760*/  @P2 MUFU.LG2 R10, R16 ;  /* 0x00000010000a2308 */ /* 0x000e300000000c00 */
[----:B------:R-:W1:Y:S01]  /*9770*/  @P0 MUFU.RCP R5, R13 ;  /* 0x0000000d00050308 */ /* 0x000e620000001000 */
[----:B--2---:R-:W-:-:S04]  /*9780*/  @P0 FMUL.FTZ R9, R9, 0.69314718246459960938 ;  /* 0x3f31721809090820 */ /* 0x004fc80000410000 */
[----:B------:R-:W-:Y:S01]  /*9790*/  @P0 FFMA.FTZ R0, R8, R7, R9 ;  /* 0x0000000708000223 */ /* 0x000fe20000010009 */
[----:B------:R-:W-:Y:S02]  /*97a0*/  PLOP3.LUT P0, PT, PT, PT, PT, 0x8, 0x0 ;  /* 0x000000000000781c */ /* 0x000fe40003f0e170 */
[----:B------:R-:W2:Y:S01]  /*97b0*/  @P2 MUFU.RCP R4, R16 ;  /* 0x0000001000042308 */ /* 0x000ea20000001000 */
[----:B0-----:R-:W-:-:S04]  /*97c0*/  @P2 FMUL.FTZ R11, R10, 0.69314718246459960938 ;  /* 0x3f3172180a0b2820 */ /* 0x001fc80000410000 */
[----:B------:R-:W-:Y:S01]  /*97d0*/  @P2 FFMA.FTZ R3, R2, R6, R11 ;  /* 0x0000000602032223 */ /* 0x000fe2000001000b */
        /* <DEDUP_REMOVED lines=18> */
[----:B------:R-:W-:Y:S02]  /*9900*/  WARPGROUP.DEPBAR.LE gsb0, 0x0 ;  /* 0x00008000000079c5 */ /* 0x000fe40000010000 */
[----:B------:R-:W-:-:S15]  /*9910*/  WARPGROUP.ARRIVE ;  /* 0x00000000000079c5 */ /* 0x000fde0000000000 */
[----:B------:R-:W-:-:S08]  /*9920*/  NOP ;  /* 0x0000000000007918 */ /* 0x000fd00000000000 */
[----:B------:R-:W-:Y:S03]  /*9930*/  HGMMA.64x256x16.F32.BF16 R24, R192, gdesc[UR4].tnspB, R24, gsb0 ;  /* 0x43e00004c0187df0 */ /* 0x000fe60008001818 */
[----:B------:R-:W-:Y:S02]  /*9940*/  WARPGROUP.DEPBAR.LE gsb0, 0x0 ;  /* 0x00008000000079c5 */ /* 0x000fe40000010000 */
[----:B------:R0:W-:Y:S01]  /*9950*/  @!P1 SYNCS.ARRIVE.TRANS64.RED.A1T0 RZ, [R12+URZ], RZ ;  /* 0x000000ff0cff99a7 */ /* 0x0001e2000810043f */
[-C--:B-1----:R-:W-:Y:S01]  /*9960*/  FMUL.FTZ R24, R24, R5.reuse ;  /* 0x0000000518187220 */ /* 0x082fe20000410000 */
        /* <DEDUP_REMOVED lines=63> */
[-C--:B--2---:R-:W-:Y:S01]  /*9d60*/  FMUL.FTZ R26, R26, R4.reuse ;  /* 0x000000041a1a7220 */ /* 0x084fe20000410000 */
        /* <DEDUP_REMOVED lines=62> */
[----:B0-----:R-:W-:-:S07]  /*a150*/  FMUL.FTZ R151, R151, R4 ;  /* 0x0000000497977220 */ /* 0x001fce0000410000 */
.L_x_12:
[----:B------:R-:W-:Y:S05]  /*a160*/  @P0 BRA `(.L_x_33) ;  /* 0x0000002000440947 */ /* 0x000fea0003800000 */
[----:B------:R-:W0:Y:S01]  /*a170*/  S2R R2, SR_TID.X ;  /* 0x0000000000027919 */ /* 0x000e220000002100 */
[----:B------:R-:W1:Y:S01]  /*a180*/  LDC R8, c[0x0][0xbe8] ;  /* 0x0002fa00ff087b82 */ /* 0x000e620000000800 */
[----:B------:R-:W-:Y:S01]  /*a190*/  SHF.R.S32.HI R15, RZ, 0x1f, R18 ;  /* 0x0000001fff0f7819 */ /* 0x000fe20000011412 */
[----:B------:R-:W-:Y:S01]  /*a1a0*/  ULDC.64 UR4, c[0x0][0xbd0] ;  /* 0x0002f40000047ab9 */ /* 0x000fe20000000a00 */
[----:B------:R-:W-:Y:S01]  /*a1b0*/  ULDC.64 UR6, c[0x0][0xb38] ;  /* 0x0002ce0000067ab9 */ /* 0x000fe20000000a00 */
[----:B------:R-:W-:Y:S01]  /*a1c0*/  ULDC.64 UR10, c[0x0][0x208] ;  /* 0x00008200000a7ab9 */ /* 0x000fe20000000a00 */
[----:B------:R-:W-:Y:S03]  /*a1d0*/  BSSY B0, `(.L_x_34) ;  /* 0x0000144000007945 */ /* 0x000fe60003800000 */
[----:B------:R-:W2:Y:S08]  /*a1e0*/  S2UR UR9, SR_CTAID.Z ;  /* 0x00000000000979c3 */ /* 0x000eb00000002700 */
[----:B------:R-:W3:Y:S08]  /*a1f0*/  LDC.64 R22, c[0x0][0xbd8] ;  /* 0x0002f600ff167b82 */ /* 0x000ef00000000a00 */
[----:B------:R-:W-:Y:S01]  /*a200*/  BAR.SYNC.DEFER_BLOCKING 0x1, 0x100 ;  /* 0x0044000000007b1d */ /* 0x000fe20000010000 */
[----:B-1----:R-:W-:-:S07]  /*a210*/  ISETP.NE.AND P0, PT, R8, 0x1, PT ;  /* 0x000000010800780c */ /* 0x002fce0003f05270 */
[----:B------:R-:W1:Y:S01]  /*a220*/  S2UR UR8, SR_CTAID.Y ;  /* 0x00000000000879c3 */ /* 0x000e620000002600 */
[----:B0-----:R-:W-:-:S07]  /*a230*/  IADD3 R7, R2, -0x80, RZ ;  /* 0xffffff8002077810 */ /* 0x001fce0007ffe0ff */
[----:B------:R-:W1:Y:S01]  /*a240*/  LDC R19, c[0x0][0xc50] ;  /* 0x00031400ff137b82 */ /* 0x000e620000000800 */
[----:B------:R-:W-:-:S04]  /*a250*/  SHF.R.S32.HI R6, RZ, 0x1f, R7 ;  /* 0x0000001fff067819 */ /* 0x000fc80000011407 */
[CC--:B------:R-:W-:Y:S02]  /*a260*/  LEA.HI R9, R6.reuse, R7.reuse, RZ, 0x7 ;  /* 0x0000000706097211 */ /* 0x0c0fe400078f38ff */
[----:B------:R-:W-:Y:S01]  /*a270*/  LEA.HI R6, R6, R7, RZ, 0x2 ;  /* 0x0000000706067211 */ /* 0x000fe200078f10ff */
[----:B------:R-:W0:Y:S01]  /*a280*/  @P0 LDC R20, c[0x0][0xbec] ;  /* 0x0002fb00ff140b82 */ /* 0x000e220000000800 */
[----:B------:R-:W-:Y:S02]  /*a290*/  LOP3.LUT R2, R9, 0xffffff80, RZ, 0xc0, !PT ;  /* 0xffffff8009027812 */ /* 0x000fe400078ec0ff */
[----:B------:R-:W-:Y:S02]  /*a2a0*/  LOP3.LUT R6, R6, 0xfffffffc, RZ, 0xc0, !PT ;  /* 0xfffffffc06067812 */ /* 0x000fe400078ec0ff */
[----:B------:R-:W-:Y:S01]  /*a2b0*/  SHF.R.S32.HI R12, RZ, 0x7, R9 ;  /* 0x00000007ff0c7819 */ /* 0x000fe20000011409 */
[C---:B------:R-:W-:Y:S02]  /*a2c0*/  IMAD.IADD R2, R7.reuse, 0x1, -R2 ;  /* 0x0000000107027824 */ /* 0x040fe400078e0a02 */
[----:B------:R-:W-:Y:S01]  /*a2d0*/  IMAD.IADD R7, R7, 0x1, -R6 ;  /* 0x0000000107077824 */ /* 0x000fe200078e0a06 */
[----:B------:R-:W4:Y:S02]  /*a2e0*/  LDC.64 R152, c[0x0][0xb40] ;  /* 0x0002d000ff987b82 */ /* 0x000f240000000a00 */
[----:B------:R-:W-:-:S04]  /*a2f0*/  SHF.R.S32.HI R11, RZ, 0x1f, R2 ;  /* 0x0000001fff0b7819 */ /* 0x000fc80000011402 */
[----:B------:R-:W-:Y:S02]  /*a300*/  LEA.HI R10, R11, R2, RZ, 0x2 ;  /* 0x000000020b0a7211 */ /* 0x000fe400078f10ff */
[----:B------:R-:W5:Y:S02]  /*a310*/  @P0 LDC R17, c[0x0][0xbf0] ;  /* 0x0002fc00ff110b82 */ /* 0x000f640000000800 */
[--C-:B------:R-:W-:Y:S02]  /*a320*/  SHF.R.S32.HI R4, RZ, 0x2, R10.reuse ;  /* 0x00000002ff047819 */ /* 0x100fe4000001140a */
[----:B------:R-:W-:-:S04]  /*a330*/  SHF.R.S32.HI R5, RZ, 0x1f, R10 ;  /* 0x0000001fff057819 */ /* 0x000fc8000001140a */
[----:B------:R-:W-:Y:S01]  /*a340*/  LEA.HI R5, R5, R4, RZ, 0x3 ;  /* 0x0000000405057211 */ /* 0x000fe200078f18ff */
[----:B------:R-:W5:Y:S03]  /*a350*/  @P0 LDC R154, c[0x0][0xbec] ;  /* 0x0002fb00ff9a0b82 */ /* 0x000f660000000800 */
[----:B------:R-:W-:-:S05]  /*a360*/  LOP3.LUT R5, R5, 0xfffffff8, RZ, 0xc0, !PT ;  /* 0xfffffff805057812 */ /* 0x000fca00078ec0ff */
[----:B------:R-:W-:Y:S01]  /*a370*/  IMAD.IADD R6, R4, 0x1, -R5 ;  /* 0x0000000104067824 */ /* 0x000fe200078e0a05 */
[----:B------:R-:W-:Y:S01]  /*a380*/  LEA.HI R4, R9, R12, RZ, 0x1 ;  /* 0x0000000c09047211 */ /* 0x000fe200078f08ff */
[----:B------:R-:W5:Y:S01]  /*a390*/  @P0 LDC R155, c[0x0][0xbf0] ;  /* 0x0002fc00ff9b0b82 */ /* 0x000f620000000800 */
[----:B------:R-:W3:Y:S01]  /*a3a0*/  S2R R9, SR_CTAID.X ;  /* 0x0000000000097919 */ /* 0x000ee20000002500 */
[----:B------:R-:W-:Y:S02]  /*a3b0*/  LEA.HI R5, R11, R2, RZ, 0x5 ;  /* 0x000000020b057211 */ /* 0x000fe400078f28ff */
[----:B------:R-:W-:Y:S02]  /*a3c0*/  LOP3.LUT R4, R4, 0x3fffffe, RZ, 0xc0, !PT ;  /* 0x03fffffe04047812 */ /* 0x000fe400078ec0ff */
[----:B------:R-:W-:Y:S02]  /*a3d0*/  SHF.R.S32.HI R5, RZ, 0x5, R5 ;  /* 0x00000005ff057819 */ /* 0x000fe40000011405 */
[----:B------:R-:W-:Y:S01]  /*a3e0*/  LEA.HI R11, R7, R7, RZ, 0x1 ;  /* 0x00000007070b7211 */ /* 0x000fe200078f08ff */
[----:B------:R-:W-:-:S02]  /*a3f0*/  IMAD.IADD R4, R12, 0x1, -R4 ;  /* 0x000000010c047824 */ /* 0x000fc400078e0a04 */
[----:B------:R-:W-:Y:S01]  /*a400*/  IMAD R5, R5, 0x10, R6 ;  /* 0x0000001005057824 */ /* 0x000fe200078e0206 */
[----:B------:R-:W-:-:S04]  /*a410*/  LOP3.LUT R12, R11, 0x1ffffffe, RZ, 0xc0, !PT ;  /* 0x1ffffffe0b0c7812 */ /* 0x000fc800078ec0ff */
[----:B------:R-:W-:Y:S01]  /*a420*/  LEA R16, R4, R5, 0x6 ;  /* 0x0000000504107211 */ /* 0x000fe200078e30ff */
[----:B------:R-:W-:Y:S02]  /*a430*/  IMAD.IADD R11, R7, 0x1, -R12 ;  /* 0x00000001070b7824 */ /* 0x000fe400078e0a0c */
[----:B------:R-:W-:Y:S02]  /*a440*/  IMAD R7, R15, UR4, RZ ;  /* 0x000000040f077c24 */ /* 0x000fe4000f8e02ff */
[----:B------:R-:W-:Y:S01]  /*a450*/  IMAD.WIDE.U32 R4, R18, UR4, RZ ;  /* 0x0000000412047c25 */ /* 0x000fe2000f8e00ff */
[----:B--2---:R-:W-:-:S03]  /*a460*/  USHF.R.S32.HI UR4, URZ, 0x1f, UR9 ;  /* 0x0000001f3f047899 */ /* 0x004fc60008011409 */
[C---:B------:R-:W-:Y:S02]  /*a470*/  IMAD R13, R18.reuse, UR5, R7 ;  /* 0x00000005120d7c24 */ /* 0x040fe4000f8e0207 */
[----:B------:R-:W-:Y:S02]  /*a480*/  IMAD R12, R11, 0x8, R16 ;  /* 0x000000080b0c7824 */ /* 0x000fe400078e0210 */
[----:B------:R-:W-:Y:S02]  /*a490*/  IMAD R15, R15, UR6, RZ ;  /* 0x000000060f0f7c24 */ /* 0x000fe4000f8e02ff */
[----:B------:R-:W-:Y:S02]  /*a4a0*/  IMAD.IADD R5, R5, 0x1, R13 ;  /* 0x0000000105057824 */ /* 0x000fe400078e020d */
[----:B---3--:R-:W-:Y:S02]  /*a4b0*/  IMAD R11, R9, 0x80, R12 ;  /* 0x00000080090b7824 */ /* 0x008fe400078e020c */
[----:B------:R-:W-:-:S04]  /*a4c0*/  IMAD.WIDE.U32 R6, R18, UR6, RZ ;  /* 0x0000000612067c25 */ /* 0x000fc8000f8e00ff */
[----:B------:R-:W-:Y:S01]  /*a4d0*/  IMAD R13, R18, UR7, R15 ;  /* 0x00000007120d7c24 */ /* 0x000fe2000f8e020f */
[----:B------:R-:W-:Y:S01]  /*a4e0*/  ULDC.64 UR6, c[0x0][0xb48] ;  /* 0x0002d20000067ab9 */ /* 0x000fe20000000a00 */
[----:B------:R-:W-:Y:S02]  /*a4f0*/  IMAD R14, R22, UR4, RZ ;  /* 0x00000004160e7c24 */ /* 0x000fe4000f8e02ff */
[----:B------:R-:W-:Y:S02]  /*a500*/  IMAD.MOV R18, RZ, RZ, -R18 ;  /* 0x000000ffff127224 */ /* 0x000fe400078e0a12 */
[----:B0-----:R-:W-:-:S04]  /*a510*/  @P0 IMAD.HI.U32 R12, R11, R20, RZ ;  /* 0x000000140b0c0227 */ /* 0x001fc800078e00ff */
[----:B------:R-:W-:Y:S02]  /*a520*/  IMAD R15, R23, UR9, R14 ;  /* 0x00000009170f7c24 */ /* 0x000fe4000f8e020e */
[----:B------:R-:W-:-:S04]  /*a530*/  IMAD.WIDE.U32 R4, R22, UR9, R4 ;  /* 0x0000000916047c25 */ /* 0x000fc8000f8e0004 */
[C---:B----4-:R-:W-:Y:S01]  /*a540*/  IMAD R14, R152.reuse, UR4, RZ ;  /* 0x00000004980e7c24 */ /* 0x050fe2000f8e02ff */
[----:B------:R-:W-:Y:S01]  /*a550*/  IADD3 R5, R5, R15, RZ ;  /* 0x0000000f05057210 */ /* 0x000fe20007ffe0ff */
[----:B-1----:R-:W-:Y:S01]  /*a560*/  IMAD R21, R19, R18, UR8 ;  /* 0x0000000813157e24 */ /* 0x002fe2000f8e0212 */
[----:B------:R-:W-:Y:S01]  /*a570*/  ULDC.64 UR4, c[0x0][0xbe0] ;  /* 0x0002f80000047ab9 */ /* 0x000fe20000000a00 */
[----:B------:R-:W-:Y:S02]  /*a580*/  IMAD.IADD R7, R7, 0x1, R13 ;  /* 0x0000000107077824 */ /* 0x000fe400078e020d */
[----:B------:R-:W-:Y:S01]  /*a590*/  IMAD.MOV.U32 R13, RZ, RZ, R11 ;  /* 0x000000ffff0d7224 */ /* 0x000fe200078e000b */
[----:B-----5:R-:W-:Y:S01]  /*a5a0*/  @P0 SHF.R.U32.HI R13, RZ, R17, R12 ;  /* 0x00000011ff0d0219 */ /* 0x020fe2000001160c */
[----:B------:R-:W-:Y:S01]  /*a5b0*/  IMAD R17, R153, UR9, R14 ;  /* 0x0000000999117c24 */ /* 0x000fe2000f8e020e */
[----:B------:R-:W-:Y:S01]  /*a5c0*/  SHF.R.S32.HI R14, RZ, 0x1f, R21 ;  /* 0x0000001fff0e7819 */ /* 0x000fe20000011415 */
[----:B------:R-:W-:Y:S01]  /*a5d0*/  IMAD.WIDE.U32 R6, R152, UR9, R6 ;  /* 0x0000000998067c25 */ /* 0x000fe2000f8e0006 */
[----:B------:R-:W-:-:S03]  /*a5e0*/  ULDC.64 UR8, c[0x0][0xb28] ;  /* 0x0002ca0000087ab9 */ /* 0x000fc60000000a00 */
[----:B------:R-:W-:-:S04]  /*a5f0*/  @P0 IMAD.HI.U32 R154, R11, R154, RZ ;  /* 0x0000009a0b9a0227 */ /* 0x000fc800078e00ff */
[----:B------:R-:W-:Y:S02]  /*a600*/  IMAD.IADD R7, R7, 0x1, R17 ;  /* 0x0000000107077824 */ /* 0x000fe400078e0211 */
[----:B------:R-:W-:Y:S01]  /*a610*/  IMAD.MOV.U32 R15, RZ, RZ, R11 ;  /* 0x000000ffff0f7224 */ /* 0x000fe200078e000b */
[----:B------:R-:W-:Y:S01]  /*a620*/  @P0 SHF.R.U32.HI R15, RZ, R155, R154 ;  /* 0x0000009bff0f0219 */ /* 0x000fe2000001169a */
[C---:B------:R-:W-:Y:S02]  /*a630*/  IMAD R12, R14.reuse, UR4, RZ ;  /* 0x000000040e0c7c24 */ /* 0x040fe4000f8e02ff */
[----:B------:R-:W-:Y:S02]  /*a640*/  IMAD R17, R14, UR6, RZ ;  /* 0x000000060e117c24 */ /* 0x000fe4000f8e02ff */
[----:B------:R-:W-:-:S04]  /*a650*/  IMAD.WIDE.U32 R4, R21, UR4, R4 ;  /* 0x0000000415047c25 */ /* 0x000fc8000f8e0004 */
[----:B------:R-:W-:Y:S01]  /*a660*/  IMAD R14, R21, UR5, R12 ;  /* 0x00000005150e7c24 */ /* 0x000fe2000f8e020c */
[----:B------:R-:W-:Y:S01]  /*a670*/  IADD3 R4, P0, R13, R4, RZ ;  /* 0x000000040d047210 */ /* 0x000fe20007f1e0ff */
[----:B------:R-:W-:Y:S01]  /*a680*/  IMAD R19, R21, UR7, R17 ;  /* 0x0000000715137c24 */ /* 0x000fe2000f8e0211 */
[--C-:B------:R-:W-:Y:S01]  /*a690*/  SHF.R.S32.HI R17, RZ, 0x1f, R13.reuse ;  /* 0x0000001fff117819 */ /* 0x100fe2000001140d */
[----:B------:R-:W-:Y:S01]  /*a6a0*/  IMAD.MOV R13, RZ, RZ, -R13 ;  /* 0x000000ffff0d7224 */ /* 0x000fe200078e0a0d */
[--C-:B------:R-:W-:Y:S01]  /*a6b0*/  SHF.R.S32.HI R12, RZ, 0x1f, R15.reuse ;  /* 0x0000001fff0c7819 */ /* 0x100fe2000001140f */
[----:B------:R-:W-:Y:S01]  /*a6c0*/  ULDC.64 UR4, c[0x0][0xb30] ;  /* 0x0002cc0000047ab9 */ /* 0x000fe20000000a00 */
[----:B------:R-:W-:Y:S01]  /*a6d0*/  IMAD.MOV R18, RZ, RZ, -R15 ;  /* 0x000000ffff127224 */ /* 0x000fe200078e0a0f */
[----:B------:R-:W-:Y:S01]  /*a6e0*/  IADD3.X R5, R17, R5, R14, P0, !PT ;  /* 0x0000000511057210 */ /* 0x000fe200007fe40e */
[----:B------:R-:W-:Y:S02]  /*a6f0*/  IMAD R13, R8, R13, R11 ;  /* 0x0000000d080d7224 */ /* 0x000fe400078e020b */
[----:B------:R-:W-:-:S02]  /*a700*/  IMAD R12, R12, UR4, RZ ;  /* 0x000000040c0c7c24 */ /* 0x000fc4000f8e02ff */
[----:B------:R-:W-:Y:S01]  /*a710*/  IMAD.WIDE.U32 R6, R21, UR6, R6 ;  /* 0x0000000615067c25 */ /* 0x000fe2000f8e0006 */
[----:B------:R-:W-:-:S03]  /*a720*/  ULDC.64 UR6, c[0x0][0xbc8] ;  /* 0x0002f20000067ab9 */ /* 0x000fc60000000a00 */
[----:B------:R-:W-:Y:S02]  /*a730*/  IMAD R11, R8, R18, R11 ;  /* 0x00000012080b7224 */ /* 0x000fe400078e020b */
[----:B------:R-:W-:Y:S01]  /*a740*/  IMAD R17, R15, UR5, R12 ;  /* 0x000000050f117c24 */ /* 0x000fe2000f8e020c */
[----:B------:R-:W-:Y:S01]  /*a750*/  SHF.R.S32.HI R12, RZ, 0x1f, R13 ;  /* 0x0000001fff0c7819 */ /* 0x000fe2000001140d */
[----:B------:R-:W-:Y:S01]  /*a760*/  IMAD.IADD R7, R7, 0x1, R19 ;  /* 0x0000000107077824 */ /* 0x000fe200078e0213 */
[----:B------:R-:W-:Y:S01]  /*a770*/  SHF.R.S32.HI R14, RZ, 0x1f, R11 ;  /* 0x0000001fff0e7819 */ /* 0x000fe2000001140b */
[----:B------:R-:W0:Y:S01]  /*a780*/  S2UR UR5, SR_CgaCtaId ;  /* 0x00000000000579c3 */ /* 0x000e220000008800 */
[----:B------:R-:W-:-:S04]  /*a790*/  IMAD.WIDE.U32 R4, R13, UR6, R4 ;  /* 0x000000060d047c25 */ /* 0x000fc8000f8e0004 */
[----:B------:R-:W-:Y:S01]  /*a7a0*/  IMAD.WIDE.U32 R6, R15, UR4, R6 ;  /* 0x000000040f067c25 */ /* 0x000fe2000f8e0006 */
[----:B------:R-:W-:-:S03]  /*a7b0*/  UMOV UR4, 0x400 ;  /* 0x0000040000047882 */ /* 0x000fc60000000000 */
[----:B------:R-:W-:Y:S02]  /*a7c0*/  IMAD R12, R12, UR6, RZ ;  /* 0x000000060c0c7c24 */ /* 0x000fe4000f8e02ff */
[----:B------:R-:W-:Y:S02]  /*a7d0*/  IMAD.IADD R7, R7, 0x1, R17 ;  /* 0x0000000107077824 */ /* 0x000fe400078e0211 */
[----:B------:R-:W-:Y:S02]  /*a7e0*/  IMAD R14, R14, UR8, RZ ;  /* 0x000000080e0e7c24 */ /* 0x000fe4000f8e02ff */
[----:B------:R-:W-:Y:S01]  /*a7f0*/  IMAD R15, R13, UR7, R12 ;  /* 0x000000070d0f7c24 */ /* 0x000fe2000f8e020c */
[----:B------:R-:W-:Y:S01]  /*a800*/  ULDC.64 UR6, c[0x0][0xba8] ;  /* 0x0002ea0000067ab9 */ /* 0x000fe20000000a00 */
[C---:B------:R-:W-:Y:S01]  /*a810*/  IMAD R17, R11.reuse, UR9, R14 ;  /* 0x000000090b117c24 */ /* 0x040fe2000f8e020e */
[----:B------:R-:W-:Y:S01]  /*a820*/  LEA R18, P0, R4, UR6, 0x2 ;  /* 0x0000000604127c11 */ /* 0x000fe2000f8010ff */
[----:B------:R-:W-:Y:S01]  /*a830*/  IMAD.WIDE.U32 R12, R11, UR8, R6 ;  /* 0x000000080b0c7c25 */ /* 0x000fe2000f8e0006 */
[----:B------:R-:W-:Y:S01]  /*a840*/  IADD3 R5, R5, R15, RZ ;  /* 0x0000000f05057210 */ /* 0x000fe20007ffe0ff */
[----:B------:R-:W-:Y:S01]  /*a850*/  ULDC.64 UR8, c[0x0][0xb00] ;  /* 0x0002c00000087ab9 */ /* 0x000fe20000000a00 */
[----:B------:R-:W-:Y:S01]  /*a860*/  ULDC UR6, c[0x0][0xa88] ;  /* 0x0002a20000067ab9 */ /* 0x000fe20000000800 */
[----:B------:R-:W-:Y:S01]  /*a870*/  IMAD.IADD R7, R13, 0x1, R17 ;  /* 0x000000010d077824 */ /* 0x000fe200078e0211 */
[----:B------:R-:W-:Y:S01]  /*a880*/  LEA R6, P1, R12, UR8, 0x2 ;  /* 0x000000080c067c11 */ /* 0x000fe2000f8210ff */
[----:B------:R-:W-:Y:S01]  /*a890*/  SHFL.IDX PT, R14, R18, 0x1, 0x1c1f ;  /* 0x003c1f00120e7f89 */ /* 0x000fe200000e0000 */
[----:B------:R-:W-:Y:S01]  /*a8a0*/  LEA.HI.X R17, R4, UR7, R5, 0x2, P0 ;  /* 0x0000000704117c11 */ /* 0x000fe200080f1405 */
[----:B------:R-:W-:Y:S01]  /*a8b0*/  IMAD R11, R9, 0x80, R16 ;  /* 0x00000080090b7824 */ /* 0x000fe200078e0210 */
[----:B------:R-:W-:Y:S01]  /*a8c0*/  LEA.HI.X R7, R12, UR9, R7, 0x2, P1 ;  /* 0x000000090c077c11 */ /* 0x000fe200088f1407 */
[----:B0-----:R-:W-:Y:S01]  /*a8d0*/  ULEA UR4, UR5, UR4, 0x18 ;  /* 0x0000000405047291 */ /* 0x001fe2000f8ec03f */
[----:B------:R-:W-:Y:S01]  /*a8e0*/  SHFL.IDX PT, R12, R18, RZ, 0x1c1f ;  /* 0x001c1fff120c7589 */ /* 0x000fe200000e0000 */
[----:B------:R-:W-:Y:S01]  /*a8f0*/  IMAD R8, R8, UR6, RZ ;  /* 0x0000000608087c24 */ /* 0x000fe2000f8e02ff */
[----:B------:R-:W-:Y:S01]  /*a900*/  LOP3.LUT P0, RZ, R2, 0x3, RZ, 0xc0, !PT ;  /* 0x0000000302ff7812 */ /* 0x000fe2000780c0ff */
[C---:B------:R-:W-:Y:S01]  /*a910*/  VIADD R9, R11.reuse, 0x8 ;  /* 0x000000080b097836 */ /* 0x040fe20000000000 */
[----:B------:R-:W0:Y:S01]  /*a920*/  SHFL.IDX PT, R13, R17, RZ, 0x1c1f ;  /* 0x001c1fff110d7589 */ /* 0x000e2200000e0000 */
[----:B------:R-:W-:Y:S01]  /*a930*/  UIADD3 UR4, UR4, 0x38820, URZ ;  /* 0x0003882004047890 */ /* 0x000fe2000fffe03f */
[----:B------:R-:W-:-:S02]  /*a940*/  ISETP.GE.OR P1, PT, R11, R8, P0 ;  /* 0x000000080b00720c */ /* 0x000fc40000726670 */
[----:B------:R1:W2:Y:S01]  /*a950*/  SHFL.IDX PT, R15, R17, 0x1, 0x1c1f ;  /* 0x003c1f00110f7f89 */ /* 0x0002a200000e0000 */
[-C--:B------:R-:W-:Y:S01]  /*a960*/  ISETP.GE.OR P0, PT, R9, R8.reuse, P0 ;  /* 0x000000080900720c */ /* 0x080fe20000706670 */
[----:B------:R-:W-:Y:S01]  /*a970*/  UPRMT UR4, URZ, 0x654, UR4 ;  /* 0x000006543f047896 */ /* 0x000fe20008000004 */
[----:B------:R-:W-:Y:S01]  /*a980*/  ISETP.GE.AND P2, PT, R11, R8, PT ;  /* 0x000000080b00720c */ /* 0x000fe20003f46270 */
[----:B------:R3:W4:Y:S01]  /*a990*/  SHFL.IDX PT, R4, R6, RZ, 0x1c1f ;  /* 0x001c1fff06047589 */ /* 0x00072200000e0000 */
[----:B-1----:R-:W-:-:S03]  /*a9a0*/  LOP3.LUT R17, R10, 0x7ffffffc, RZ, 0xc0, !PT ;  /* 0x7ffffffc0a117812 */ /* 0x002fc600078ec0ff */
[----:B------:R3:W1:Y:S03]  /*a9b0*/  SHFL.IDX PT, R5, R7, RZ, 0x1c1f ;  /* 0x001c1fff07057589 */ /* 0x00066600000e0000 */
[----:B------:R-:W-:Y:S01]  /*a9c0*/  SYNCS.ARRIVE.TRANS64.RED.A1T0 RZ, [UR4], RZ ;  /* 0x000000ffffff79a7 */ /* 0x000fe20008100404 */
[----:B------:R-:W-:-:S04]  /*a9d0*/  IMAD.IADD R2, R2, 0x1, -R17 ;  /* 0x0000000102027824 */ /* 0x000fc800078e0a11 */
[----:B------:R-:W-:Y:S01]  /*a9e0*/  IMAD.SHL.U32 R2, R2, 0x2, RZ ;  /* 0x0000000202027824 */ /* 0x000fe200078e00ff */
[----:B0-----:R3:W-:Y:S04]  /*a9f0*/  @!P1 ST.E desc[UR10][R12.64], R0 ;  /* 0x000000000c009985 */ /* 0x0017e8000c10190a */
[----:B--2---:R3:W-:Y:S01]  /*aa00*/  @!P0 ST.E desc[UR10][R14.64], R3 ;  /* 0x000000030e008985 */ /* 0x0047e2000c10190a */
[----:B------:R-:W-:Y:S05]  /*aa10*/  @P2 BRA `(.L_x_35) ;  /* 0x0000000800fc2947 */ /* 0x000fea0003800000 */
[C---:B---3--:R-:W-:Y:S01]  /*aa20*/  VIADD R0, R2.reuse, 0x8 ;  /* 0x0000000802007836 */ /* 0x048fe20000000000 */
[C---:B------:R-:W-:Y:S01]  /*aa30*/  IADD3 R3, R2.reuse, 0x10, RZ ;  /* 0x0000001002037810 */ /* 0x040fe20007ffe0ff */
[C---:B------:R-:W-:Y:S01]  /*aa40*/  VIADD R10, R2.reuse, 0x18 ;  /* 0x00000018020a7836 */ /* 0x040fe20000000000 */
[----:B------:R-:W-:Y:S01]  /*aa50*/  ULDC UR4, c[0x0][0xac8] ;  /* 0x0002b20000047ab9 */ /* 0x000fe20000000800 */
[----:B------:R-:W-:Y:S01]  /*aa60*/  VIADD R18, R2, 0x20 ;  /* 0x0000002002127836 */ /* 0x000fe20000000000 */
[----:B------:R-:W-:Y:S01]  /*aa70*/  ISETP.GE.AND P3, PT, R0, UR4, PT ;  /* 0x0000000400007c0c */ /* 0x000fe2000bf66270 */
[----:B------:R-:W-:Y:S01]  /*aa80*/  VIADD R19, R2, 0x28 ;  /* 0x0000002802137836 */ /* 0x000fe20000000000 */
[----:B------:R-:W-:Y:S01]  /*aa90*/  ISETP.GE.AND P4, PT, R3, UR4, PT ;  /* 0x0000000403007c0c */ /* 0x000fe2000bf86270 */
[----:B------:R-:W-:Y:S01]  /*aaa0*/  ULDC.64 UR6, c[0x0][0x208] ;  /* 0x0000820000067ab9 */ /* 0x000fe20000000a00 */
[----:B------:R-:W-:Y:S01]  /*aab0*/  ISETP.GE.AND P5, PT, R10, UR4, PT ;  /* 0x000000040a007c0c */ /* 0x000fe2000bfa6270 */
[C---:B------:R-:W-:Y:S01]  /*aac0*/  VIADD R20, R2.reuse, 0x40 ;  /* 0x0000004002147836 */ /* 0x040fe20000000000 */
[C---:B------:R-:W-:Y:S01]  /*aad0*/  ISETP.GE.AND P2, PT, R2.reuse, UR4, PT ;  /* 0x0000000402007c0c */ /* 0x040fe2000bf46270 */
[----:B------:R-:W-:Y:S01]  /*aae0*/  VIADD R22, R2, 0x50 ;  /* 0x0000005002167836 */ /* 0x000fe20000000000 */
[----:B------:R-:W-:Y:S01]  /*aaf0*/  ISETP.GE.AND P0, PT, R18, UR4, PT ;  /* 0x0000000412007c0c */ /* 0x000fe2000bf06270 */
[----:B------:R-:W-:Y:S01]  /*ab00*/  VIADD R23, R2, 0x58 ;  /* 0x0000005802177836 */ /* 0x000fe20000000000 */
[----:B------:R-:W-:-:S02]  /*ab10*/  ISETP.GE.AND P1, PT, R19, UR4, PT ;  /* 0x0000000413007c0c */ /* 0x000fc4000bf26270 */
[----:B------:R-:W-:Y:S02]  /*ab20*/  IADD3 R21, R2, 0x48, RZ ;  /* 0x0000004802157810 */ /* 0x000fe40007ffe0ff */
[----:B------:R-:W-:Y:S02]  /*ab30*/  @!P3 LEA.HI R0, R0, R0, RZ, 0x1 ;  /* 0x000000000000b211 */ /* 0x000fe400078f08ff */
[----:B------:R-:W-:Y:S02]  /*ab40*/  @!P4 LEA.HI R3, R3, R3, RZ, 0x1 ;  /* 0x000000030303c211 */ /* 0x000fe400078f08ff */
[----:B------:R-:W-:Y:S02]  /*ab50*/  @!P5 LEA.HI R10, R10, R10, RZ, 0x1 ;  /* 0x0000000a0a0ad211 */ /* 0x000fe400078f08ff */
[----:B------:R-:W-:Y:S01]  /*ab60*/  @!P3 LOP3.LUT R13, R0, 0xfffffffe, RZ, 0xc0, !PT ;  /* 0xfffffffe000db812 */ /* 0x000fe200078ec0ff */
[----:B------:R-:W-:Y:S01]  /*ab70*/  VIADD R0, R2, 0x30 ;  /* 0x0000003002007836 */ /* 0x000fe20000000000 */
[----:B------:R-:W-:-:S02]  /*ab80*/  @!P4 LOP3.LUT R3, R3, 0xfffffffe, RZ, 0xc0, !PT ;  /* 0xfffffffe0303c812 */ /* 0x000fc400078ec0ff */
[----:B------:R-:W-:Y:S01]  /*ab90*/  @!P5 LOP3.LUT R17, R10, 0xfffffffe, RZ, 0xc0, !PT ;  /* 0xfffffffe0a11d812 */ /* 0x000fe200078ec0ff */
[--C-:B-1--4-:R-:W-:Y:S01]  /*aba0*/  @!P2 IMAD.WIDE R10, R2, 0x4, R4.reuse ;  /* 0x00000004020aa825 */ /* 0x112fe200078e0204 */
[----:B------:R-:W-:Y:S02]  /*abb0*/  ISETP.GE.AND P6, PT, R22, UR4, PT ;  /* 0x0000000416007c0c */ /* 0x000fe4000bfc6270 */
[----:B------:R-:W-:Y:S01]  /*abc0*/  @!P0 LEA.HI R18, R18, R18, RZ, 0x1 ;  /* 0x0000001212128211 */ /* 0x000fe200078f08ff */
[--C-:B------:R-:W-:Y:S01]  /*abd0*/  @!P3 IMAD.WIDE R12, R13, 0x4, R4.reuse ;  /* 0x000000040d0cb825 */ /* 0x100fe200078e0204 */
[----:B------:R0:W-:Y:S01]  /*abe0*/  @!P2 ST.E.64 desc[UR6][R10.64], R24 ;  /* 0x000000180a00a985 */ /* 0x0001e2000c101b06 */
[----:B------:R-:W-:Y:S02]  /*abf0*/  ISETP.GE.AND P2, PT, R0, UR4, PT ;  /* 0x0000000400007c0c */ /* 0x000fe4000bf46270 */
[----:B------:R-:W-:Y:S01]  /*ac00*/  @!P4 IMAD.WIDE R14, R3, 0x4, R4 ;  /* 0x00000004030ec825 */ /* 0x000fe200078e0204 */
[----:B------:R1:W-:Y:S01]  /*ac10*/  @!P3 ST.E.64 desc[UR6][R12.64], R28 ;  /* 0x0000001c0c00b985 */ /* 0x0003e2000c101b06 */
[----:B------:R-:W-:-:S02]  /*ac20*/  @!P1 LEA.HI R19, R19, R19, RZ, 0x1 ;  /* 0x0000001313139211 */ /* 0x000fc400078f08ff */
[----:B------:R-:W-:Y:S01]  /*ac30*/  VIADD R3, R2, 0x38 ;  /* 0x0000003802037836 */ /* 0x000fe20000000000 */
[----:B------:R2:W-:Y:S01]  /*ac40*/  @!P4 ST.E.64 desc[UR6][R14.64], R32 ;  /* 0x000000200e00c985 */ /* 0x0005e2000c101b06 */
[----:B------:R-:W-:Y:S01]  /*ac50*/  @!P5 IMAD.WIDE R16, R17, 0x4, R4 ;  /* 0x000000041110d825 */ /* 0x000fe200078e0204 */
[----:B------:R-:W-:Y:S02]  /*ac60*/  ISETP.GE.AND P4, PT, R20, UR4, PT ;  /* 0x0000000414007c0c */ /* 0x000fe4000bf86270 */
[----:B------:R-:W-:Y:S02]  /*ac70*/  ISETP.GE.AND P3, PT, R3, UR4, PT ;  /* 0x0000000403007c0c */ /* 0x000fe4000bf66270 */
[----:B------:R3:W-:Y:S01]  /*ac80*/  @!P5 ST.E.64 desc[UR6][R16.64], R36 ;  /* 0x000000241000d985 */ /* 0x0007e2000c101b06 */
[----:B------:R-:W-:Y:S01]  /*ac90*/  ISETP.GE.AND P5, PT, R21, UR4, PT ;  /* 0x0000000415007c0c */ /* 0x000fe2000bfa6270 */
[----:B0-----:R-:W-:Y:S01]  /*aca0*/  VIADD R24, R2, 0x60 ;  /* 0x0000006002187836 */ /* 0x001fe20000000000 */
[----:B------:R-:W-:-:S02]  /*acb0*/  @!P0 LOP3.LUT R11, R18, 0xfffffffe, RZ, 0xc0, !PT ;  /* 0xfffffffe120b8812 */ /* 0x000fc400078ec0ff */
[----:B-1----:R-:W-:Y:S02]  /*acc0*/  @!P1 LOP3.LUT R13, R19, 0xfffffffe, RZ, 0xc0, !PT ;  /* 0xfffffffe130d9812 */ /* 0x002fe400078ec0ff */
[----:B------:R-:W-:Y:S01]  /*acd0*/  @!P2 LEA.HI R0, R0, R0, RZ, 0x1 ;  /* 0x000000000000a211 */ /* 0x000fe200078f08ff */
[--C-:B------:R-:W-:Y:S01]  /*ace0*/  @!P0 IMAD.WIDE R10, R11, 0x4, R4.reuse ;  /* 0x000000040b0a8825 */ /* 0x100fe200078e0204 */
[----:B------:R-:W-:Y:S02]  /*acf0*/  @!P4 LEA.HI R20, R20, R20, RZ, 0x1 ;  /* 0x000000141414c211 */ /* 0x000fe400078f08ff */
[----:B--2---:R-:W-:Y:S01]  /*ad00*/  @!P3 LEA.HI R14, R3, R3, RZ, 0x1 ;  /* 0x00000003030eb211 */ /* 0x004fe200078f08ff */
[----:B------:R-:W-:Y:S01]  /*ad10*/  @!P1 IMAD.WIDE R12, R13, 0x4, R4 ;  /* 0x000000040d0c9825 */ /* 0x000fe200078e0204 */
[----:B------:R-:W-:Y:S01]  /*ad20*/  @!P6 LEA.HI R22, R22, R22, RZ, 0x1 ;  /* 0x000000161616e211 */ /* 0x000fe200078f08ff */
[----:B------:R0:W-:Y:S01]  /*ad30*/  @!P0 ST.E.64 desc[UR6][R10.64], R40 ;  /* 0x000000280a008985 */ /* 0x0001e2000c101b06 */
[----:B------:R-:W-:-:S02]  /*ad40*/  @!P5 LEA.HI R21, R21, R21, RZ, 0x1 ;  /* 0x000000151515d211 */ /* 0x000fc400078f08ff */
[----:B------:R-:W-:Y:S01]  /*ad50*/  @!P2 LOP3.LUT R3, R0, 0xfffffffe, RZ, 0xc0, !PT ;  /* 0xfffffffe0003a812 */ /* 0x000fe200078ec0ff */
[----:B------:R1:W-:Y:S01]  /*ad60*/  @!P1 ST.E.64 desc[UR6][R12.64], R44 ;  /* 0x0000002c0c009985 */ /* 0x0003e2000c101b06 */
[----:B------:R-:W-:Y:S01]  /*ad70*/  @!P3 LOP3.LUT R15, R14, 0xfffffffe, RZ, 0xc0, !PT ;  /* 0xfffffffe0e0fb812 */ /* 0x000fe200078ec0ff */
[----:B------:R-:W-:Y:S01]  /*ad80*/  VIADD R0, R2, 0x68 ;  /* 0x0000006802007836 */ /* 0x000fe20000000000 */
[----:B---3--:R-:W-:Y:S01]  /*ad90*/  @!P4 LOP3.LUT R17, R20, 0xfffffffe, RZ, 0xc0, !PT ;  /* 0xfffffffe1411c812 */ /* 0x008fe200078ec0ff */
[----:B------:R-:W-:Y:S01]  /*ada0*/  VIADD R20, R2, 0x78 ;  /* 0x0000007802147836 */ /* 0x000fe20000000000 */
[----:B------:R-:W-:Y:S02]  /*adb0*/  @!P5 LOP3.LUT R21, R21, 0xfffffffe, RZ, 0xc0, !PT ;  /* 0xfffffffe1515d812 */ /* 0x000fe400078ec0ff */
[----:B------:R-:W-:Y:S01]  /*adc0*/  @!P6 LOP3.LUT R19, R22, 0xfffffffe, RZ, 0xc0, !PT ;  /* 0xfffffffe1613e812 */ /* 0x000fe200078ec0ff */
[----:B------:R-:W-:Y:S01]  /*add0*/  VIADD R22, R2, 0x88 ;  /* 0x0000008802167836 */ /* 0x000fe20000000000 */
[----:B------:R-:W-:Y:S01]  /*ade0*/  ISETP.GE.AND P1, PT, R23, UR4, PT ;  /* 0x0000000417007c0c */ /* 0x000fe2000bf26270 */
[----:B0-----:R-:W-:Y:S01]  /*adf0*/  @!P2 IMAD.WIDE R10, R3, 0x4, R4 ;  /* 0x00000004030aa825 */ /* 0x001fe200078e0204 */
[----:B------:R-:W-:-:S03]  /*ae00*/  ISETP.GE.AND P0, PT, R24, UR4, PT ;  /* 0x0000000418007c0c */ /* 0x000fc6000bf06270 */
[--C-:B-1----:R-:W-:Y:S01]  /*ae10*/  @!P3 IMAD.WIDE R12, R15, 0x4, R4.reuse ;  /* 0x000000040f0cb825 */ /* 0x102fe200078e0204 */
[----:B------:R0:W-:Y:S01]  /*ae20*/  @!P2 ST.E.64 desc[UR6][R10.64], R48 ;  /* 0x000000300a00a985 */ /* 0x0001e2000c101b06 */
[----:B------:R-:W-:Y:S02]  /*ae30*/  ISETP.GE.AND P2, PT, R0, UR4, PT ;  /* 0x0000000400007c0c */ /* 0x000fe4000bf46270 */
[--C-:B------:R-:W-:Y:S01]  /*ae40*/  @!P4 IMAD.WIDE R14, R17, 0x4, R4.reuse ;  /* 0x00000004110ec825 */ /* 0x100fe200078e0204 */
[----:B------:R1:W-:Y:S01]  /*ae50*/  @!P3 ST.E.64 desc[UR6][R12.64], R52 ;  /* 0x000000340c00b985 */ /* 0x0003e2000c101b06 */
[----:B------:R-:W-:Y:S02]  /*ae60*/  ISETP.GE.AND P3, PT, R22, UR4, PT ;  /* 0x0000000416007c0c */ /* 0x000fe4000bf66270 */
[----:B------:R-:W-:Y:S01]  /*ae70*/  @!P5 IMAD.WIDE R16, R21, 0x4, R4 ;  /* 0x000000041510d825 */ /* 0x000fe200078e0204 */
[----:B------:R2:W-:Y:S01]  /*ae80*/  @!P4 ST.E.64 desc[UR6][R14.64], R56 ;  /* 0x000000380e00c985 */ /* 0x0005e2000c101b06 */
[----:B------:R-:W-:-:S02]  /*ae90*/  IADD3 R21, R2, 0x80, RZ ;  /* 0x0000008002157810 */ /* 0x000fc40007ffe0ff */
[----:B------:R-:W-:Y:S01]  /*aea0*/  @!P6 IMAD.WIDE R18, R19, 0x4, R4 ;  /* 0x000000041312e825 */ /* 0x000fe200078e0204 */
[----:B------:R3:W-:Y:S01]  /*aeb0*/  @!P5 ST.E.64 desc[UR6][R16.64], R60 ;  /* 0x0000003c1000d985 */ /* 0x0007e2000c101b06 */
[----:B------:R-:W-:Y:S02]  /*aec0*/  ISETP.GE.AND P5, PT, R20, UR4, PT ;  /* 0x0000000414007c0c */ /* 0x000fe4000bfa6270 */
[----:B------:R-:W-:Y:S01]  /*aed0*/  VIADD R3, R2, 0x70 ;  /* 0x0000007002037836 */ /* 0x000fe20000000000 */
[----:B------:R4:W-:Y:S01]  /*aee0*/  @!P6 ST.E.64 desc[UR6][R18.64], R64 ;  /* 0x000000401200e985 */ /* 0x0009e2000c101b06 */
[----:B------:R-:W-:Y:S02]  /*aef0*/  ISETP.GE.AND P4, PT, R21, UR4, PT ;  /* 0x0000000415007c0c */ /* 0x000fe4000bf86270 */
[----:B------:R-:W-:Y:S02]  /*af00*/  @!P1 LEA.HI R23, R23, R23, RZ, 0x1 ;  /* 0x0000001717179211 */ /* 0x000fe400078f08ff */
[----:B------:R-:W-:-:S02]  /*af10*/  ISETP.GE.AND P6, PT, R3, UR4, PT ;  /* 0x0000000403007c0c */ /* 0x000fc4000bfc6270 */
[----:B------:R-:W-:Y:S02]  /*af20*/  @!P0 LEA.HI R24, R24, R24, RZ, 0x1 ;  /* 0x0000001818188211 */ /* 0x000fe400078f08ff */
[----:B0-----:R-:W-:Y:S01]  /*af30*/  @!P1 LOP3.LUT R11, R23, 0xfffffffe, RZ, 0xc0, !PT ;  /* 0xfffffffe170b9812 */ /* 0x001fe200078ec0ff */
[----:B------:R-:W-:Y:S01]  /*af40*/  VIADD R23, R2, 0x90 ;  /* 0x0000009002177836 */ /* 0x000fe20000000000 */
[----:B-1----:R-:W-:Y:S01]  /*af50*/  @!P0 LOP3.LUT R13, R24, 0xfffffffe, RZ, 0xc0, !PT ;  /* 0xfffffffe180d8812 */ /* 0x002fe200078ec0ff */
[----:B------:R-:W-:Y:S01]  /*af60*/  VIADD R24, R2, 0x98 ;  /* 0x0000009802187836 */ /* 0x000fe20000000000 */
[----:B------:R-:W-:Y:S01]  /*af70*/  @!P2 LEA.HI R0, R0, R0, RZ, 0x1 ;  /* 0x000000000000a211 */ /* 0x000fe200078f08ff */
[--C-:B------:R-:W-:Y:S01]  /*af80*/  @!P1 IMAD.WIDE R10, R11, 0x4, R4.reuse ;  /* 0x000000040b0a9825 */ /* 0x100fe200078e0204 */
[----:B------:R-:W-:Y:S02]  /*af90*/  @!P5 LEA.HI R20, R20, R20, RZ, 0x1 ;  /* 0x000000141414d211 */ /* 0x000fe400078f08ff */
[----:B------:R-:W-:Y:S01]  /*afa0*/  @!P4 LEA.HI R21, R21, R21, RZ, 0x1 ;  /* 0x000000151515c211 */ /* 0x000fe200078f08ff */
[----:B------:R-:W-:Y:S01]  /*afb0*/  @!P0 IMAD.WIDE R12, R13, 0x4, R4 ;  /* 0x000000040d0c8825 */ /* 0x000fe200078e0204 */
[----:B--2---:R-:W-:Y:S01]  /*afc0*/  @!P6 LEA.HI R14, R3, R3, RZ, 0x1 ;  /* 0x00000003030ee211 */ /* 0x004fe200078f08ff */
        /* <DEDUP_REMOVED lines=9> */
[----:B----4-:R-:W-:Y:S01]  /*b060*/  @!P3 LOP3.LUT R19, R22, 0xfffffffe, RZ, 0xc0, !PT ;  /* 0xfffffffe1613b812 */ /* 0x010fe200078ec0ff */
        /* <DEDUP_REMOVED lines=22> */
[----:B0-----:R-:W-:Y:S02]  /*b1d0*/  @!P0 LOP3.LUT R11, R23, 0xfffffffe, RZ, 0xc0, !PT ;  /* 0xfffffffe170b8812 */ /* 0x001fe400078ec0ff */
[----:B------:R-:W-:Y:S02]  /*b1e0*/  @!P2 LEA.HI R0, R0, R0, RZ, 0x1 ;  /* 0x000000000000a211 */ /* 0x000fe400078f08ff */
[----:B-1----:R-:W-:Y:S01]  /*b1f0*/  @!P1 LOP3.LUT R13, R24, 0xfffffffe, RZ, 0xc0, !PT ;  /* 0xfffffffe180d9812 */ /* 0x002fe200078ec0ff */
[--C-:B------:R-:W-:Y:S01]  /*b200*/  @!P0 IMAD.WIDE R10, R11, 0x4, R4.reuse ;  /* 0x000000040b0a8825 */ /* 0x100fe200078e0204 */
[----:B------:R-:W-:Y:S02]  /*b210*/  @!P4 LEA.HI R20, R20, R20, RZ, 0x1 ;  /* 0x000000141414c211 */ /* 0x000fe400078f08ff */
[----:B--2---:R-:W-:Y:S01]  /*b220*/  @!P2 LOP3.LUT R15, R0, 0xfffffffe, RZ, 0xc0, !PT ;  /* 0xfffffffe000fa812 */ /* 0x004fe200078ec0ff */
[--C-:B------:R-:W-:Y:S01]  /*b230*/  @!P1 IMAD.WIDE R12, R13, 0x4, R4.reuse ;  /* 0x000000040d0c9825 */ /* 0x100fe200078e0204 */
[----:B------:R-:W-:Y:S01]  /*b240*/  @!P3 LEA.HI R3, R3, R3, RZ, 0x1 ;  /* 0x000000030303b211 */ /* 0x000fe200078f08ff */
[----:B------:R0:W-:Y:S01]  /*b250*/  @!P0 ST.E.64 desc[UR6][R10.64], R96 ;  /* 0x000000600a008985 */ /* 0x0001e2000c101b06 */
[----:B------:R-:W-:Y:S01]  /*b260*/  @!P5 LEA.HI R21, R21, R21, RZ, 0x1 ;  /* 0x000000151515d211 */ /* 0x000fe200078f08ff */
[----:B------:R-:W-:Y:S01]  /*b270*/  @!P2 IMAD.WIDE R14, R15, 0x4, R4 ;  /* 0x000000040f0ea825 */ /* 0x000fe200078e0204 */
[----:B------:R-:W-:Y:S01]  /*b280*/  @!P3 LOP3.LUT R3, R3, 0xfffffffe, RZ, 0xc0, !PT ;  /* 0xfffffffe0303b812 */ /* 0x000fe200078ec0ff */
[----:B------:R1:W-:Y:S01]  /*b290*/  @!P1 ST.E.64 desc[UR6][R12.64], R100 ;  /* 0x000000640c009985 */ /* 0x0003e2000c101b06 */
[----:B------:R-:W-:Y:S01]  /*b2a0*/  @!P6 LEA.HI R22, R22, R22, RZ, 0x1 ;  /* 0x000000161616e211 */ /* 0x000fe200078f08ff */
[----:B------:R-:W-:Y:S01]  /*b2b0*/  VIADD R0, R2, 0xc8 ;  /* 0x000000c802007836 */ /* 0x000fe20000000000 */
[----:B---3--:R-:W-:Y:S01]  /*b2c0*/  @!P4 LOP3.LUT R17, R20, 0xfffffffe, RZ, 0xc0, !PT ;  /* 0xfffffffe1411c812 */ /* 0x008fe200078ec0ff */
[----:B------:R2:W-:Y:S01]  /*b2d0*/  @!P2 ST.E.64 desc[UR6][R14.64], R104 ;  /* 0x000000680e00a985 */ /* 0x0005e2000c101b06 */
[----:B------:R-:W-:Y:S01]  /*b2e0*/  @!P5 LOP3.LUT R21, R21, 0xfffffffe, RZ, 0xc0, !PT ;  /* 0xfffffffe1515d812 */ /* 0x000fe200078ec0ff */
[----:B------:R-:W-:Y:S01]  /*b2f0*/  VIADD R20, R2, 0xd8 ;  /* 0x000000d802147836 */ /* 0x000fe20000000000 */
[----:B----4-:R-:W-:-:S02]  /*b300*/  @!P6 LOP3.LUT R19, R22, 0xfffffffe, RZ, 0xc0, !PT ;  /* 0xfffffffe1613e812 */ /* 0x010fc400078ec0ff */
[----:B------:R-:W-:Y:S01]  /*b310*/  ISETP.GE.AND P0, PT, R0, UR4, PT ;  /* 0x0000000400007c0c */ /* 0x000fe2000bf06270 */
[----:B0-----:R-:W-:Y:S01]  /*b320*/  @!P3 IMAD.WIDE R10, R3, 0x4, R4 ;  /* 0x00000004030ab825 */ /* 0x001fe200078e0204 */
[----:B------:R-:W-:-:S03]  /*b330*/  ISETP.GE.AND P2, PT, R20, UR4, PT ;  /* 0x0000000414007c0c */ /* 0x000fc6000bf46270 */
[--C-:B-1----:R-:W-:Y:S01]  /*b340*/  @!P4 IMAD.WIDE R12, R17, 0x4, R4.reuse ;  /* 0x00000004110cc825 */ /* 0x102fe200078e0204 */
[----:B------:R0:W-:Y:S03]  /*b350*/  @!P3 ST.E.64 desc[UR6][R10.64], R108 ;  /* 0x0000006c0a00b985 */ /* 0x0001e6000c101b06 */
[--C-:B------:R-:W-:Y:S01]  /*b360*/  @!P5 IMAD.WIDE R16, R21, 0x4, R4.reuse ;  /* 0x000000041510d825 */ /* 0x100fe200078e0204 */
[----:B------:R1:W-:Y:S01]  /*b370*/  @!P4 ST.E.64 desc[UR6][R12.64], R112 ;  /* 0x000000700c00c985 */ /* 0x0003e2000c101b06 */
[C---:B--2---:R-:W-:Y:S02]  /*b380*/  IADD3 R15, R2.reuse, 0xf0, RZ ;  /* 0x000000f0020f7810 */ /* 0x044fe40007ffe0ff */
[----:B------:R-:W-:Y:S01]  /*b390*/  VIADD R3, R2, 0xd0 ;  /* 0x000000d002037836 */ /* 0x000fe20000000000 */
[----:B------:R2:W-:Y:S01]  /*b3a0*/  @!P5 ST.E.64 desc[UR6][R16.64], R116 ;  /* 0x000000741000d985 */ /* 0x0005e2000c101b06 */
[----:B------:R-:W-:Y:S01]  /*b3b0*/  @!P6 IMAD.WIDE R18, R19, 0x4, R4 ;  /* 0x000000041312e825 */ /* 0x000fe200078e0204 */
[----:B------:R-:W-:-:S02]  /*b3c0*/  ISETP.GE.AND P5, PT, R15, UR4, PT ;  /* 0x000000040f007c0c */ /* 0x000fc4000bfa6270 */
[----:B------:R-:W-:Y:S01]  /*b3d0*/  ISETP.GE.AND P1, PT, R3, UR4, PT ;  /* 0x0000000403007c0c */ /* 0x000fe2000bf26270 */
[C---:B------:R-:W-:Y:S01]  /*b3e0*/  VIADD R21, R2.reuse, 0xe0 ;  /* 0x000000e002157836 */ /* 0x040fe20000000000 */
[----:B------:R3:W-:Y:S01]  /*b3f0*/  @!P6 ST.E.64 desc[UR6][R18.64], R120 ;  /* 0x000000781200e985 */ /* 0x0007e2000c101b06 */
[----:B0-----:R-:W-:Y:S01]  /*b400*/  VIADD R11, R2, 0xf8 ;  /* 0x000000f8020b7836 */ /* 0x001fe20000000000 */
[----:B------:R-:W-:Y:S01]  /*b410*/  @!P0 LEA.HI R0, R0, R0, RZ, 0x1 ;  /* 0x0000000000008211 */ /* 0x000fe200078f08ff */
[----:B------:R-:W-:Y:S01]  /*b420*/  VIADD R14, R2, 0xe8 ;  /* 0x000000e8020e7836 */ /* 0x000fe20000000000 */
[----:B------:R-:W-:Y:S02]  /*b430*/  ISETP.GE.AND P3, PT, R21, UR4, PT ;  /* 0x0000000415007c0c */ /* 0x000fe4000bf66270 */
[----:B------:R-:W-:Y:S02]  /*b440*/  ISETP.GE.AND P6, PT, R11, UR4, PT ;  /* 0x000000040b007c0c */ /* 0x000fe4000bfc6270 */
[----:B------:R-:W-:-:S02]  /*b450*/  ISETP.GE.AND P4, PT, R14, UR4, PT ;  /* 0x000000040e007c0c */ /* 0x000fc4000bf86270 */
[----:B------:R-:W-:Y:S02]  /*b460*/  @!P2 LEA.HI R20, R20, R20, RZ, 0x1 ;  /* 0x000000141414a211 */ /* 0x000fe400078f08ff */
[----:B------:R-:W-:Y:S02]  /*b470*/  @!P1 LEA.HI R3, R3, R3, RZ, 0x1 ;  /* 0x0000000303039211 */ /* 0x000fe400078f08ff */
[----:B------:R-:W-:Y:S02]  /*b480*/  @!P5 LEA.HI R10, R15, R15, RZ, 0x1 ;  /* 0x0000000f0f0ad211 */ /* 0x000fe400078f08ff */
[----:B------:R-:W-:Y:S02]  /*b490*/  @!P1 LOP3.LUT R3, R3, 0xfffffffe, RZ, 0xc0, !PT ;  /* 0xfffffffe03039812 */ /* 0x000fe400078ec0ff */
[----:B------:R-:W-:Y:S02]  /*b4a0*/  @!P3 LEA.HI R21, R21, R21, RZ, 0x1 ;  /* 0x000000151515b211 */ /* 0x000fe400078f08ff */
[----:B-1----:R-:W-:-:S02]  /*b4b0*/  @!P6 LEA.HI R12, R11, R11, RZ, 0x1 ;  /* 0x0000000b0b0ce211 */ /* 0x002fc400078f08ff */
[----:B------:R-:W-:Y:S02]  /*b4c0*/  @!P4 LEA.HI R14, R14, R14, RZ, 0x1 ;  /* 0x0000000e0e0ec211 */ /* 0x000fe400078f08ff */
[----:B------:R-:W-:Y:S02]  /*b4d0*/  @!P0 LOP3.LUT R11, R0, 0xfffffffe, RZ, 0xc0, !PT ;  /* 0xfffffffe000b8812 */ /* 0x000fe400078ec0ff */
[----:B------:R-:W-:Y:S02]  /*b4e0*/  @!P2 LOP3.LUT R15, R20, 0xfffffffe, RZ, 0xc0, !PT ;  /* 0xfffffffe140fa812 */ /* 0x000fe400078ec0ff */
[----:B--2---:R-:W-:Y:S02]  /*b4f0*/  @!P3 LOP3.LUT R17, R21, 0xfffffffe, RZ, 0xc0, !PT ;  /* 0xfffffffe1511b812 */ /* 0x004fe400078ec0ff */
[----:B---3--:R-:W-:Y:S01]  /*b500*/  @!P4 LOP3.LUT R19, R14, 0xfffffffe, RZ, 0xc0, !PT ;  /* 0xfffffffe0e13c812 */ /* 0x008fe200078ec0ff */
[----:B------:R-:W-:Y:S01]  /*b510*/  @!P2 IMAD.WIDE R14, R15, 0x4, R4 ;  /* 0x000000040f0ea825 */ /* 0x000fe200078e0204 */
[----:B------:R-:W-:-:S02]  /*b520*/  @!P5 LOP3.LUT R21, R10, 0xfffffffe, RZ, 0xc0, !PT ;  /* 0xfffffffe0a15d812 */ /* 0x000fc400078ec0ff */
[----:B------:R-:W-:Y:S01]  /*b530*/  @!P6 LOP3.LUT R23, R12, 0xfffffffe, RZ, 0xc0, !PT ;  /* 0xfffffffe0c17e812 */ /* 0x000fe200078ec0ff */
[----:B------:R-:W-:-:S04]  /*b540*/  @!P0 IMAD.WIDE R10, R11, 0x4, R4 ;  /* 0x000000040b0a8825 */ /* 0x000fc800078e0204 */
[--C-:B------:R-:W-:Y:S01]  /*b550*/  @!P1 IMAD.WIDE R12, R3, 0x4, R4.reuse ;  /* 0x00000004030c9825 */ /* 0x100fe200078e0204 */
[----:B------:R0:W-:Y:S03]  /*b560*/  @!P0 ST.E.64 desc[UR6][R10.64], R124 ;  /* 0x0000007c0a008985 */ /* 0x0001e6000c101b06 */
[--C-:B------:R-:W-:Y:S01]  /*b570*/  @!P3 IMAD.WIDE R16, R17, 0x4, R4.reuse ;  /* 0x000000041110b825 */ /* 0x100fe200078e0204 */
[----:B------:R0:W-:Y:S03]  /*b580*/  @!P1 ST.E.64 desc[UR6][R12.64], R128 ;  /* 0x000000800c009985 */ /* 0x0001e6000c101b06 */
[--C-:B------:R-:W-:Y:S01]  /*b590*/  @!P4 IMAD.WIDE R18, R19, 0x4, R4.reuse ;  /* 0x000000041312c825 */ /* 0x100fe200078e0204 */
[----:B------:R0:W-:Y:S03]  /*b5a0*/  @!P2 ST.E.64 desc[UR6][R14.64], R132 ;  /* 0x000000840e00a985 */ /* 0x0001e6000c101b06 */
[--C-:B------:R-:W-:Y:S01]  /*b5b0*/  @!P5 IMAD.WIDE R20, R21, 0x4, R4.reuse ;  /* 0x000000041514d825 */ /* 0x100fe200078e0204 */
[----:B------:R0:W-:Y:S03]  /*b5c0*/  @!P3 ST.E.64 desc[UR6][R16.64], R136 ;  /* 0x000000881000b985 */ /* 0x0001e6000c101b06 */
[----:B------:R-:W-:Y:S01]  /*b5d0*/  @!P6 IMAD.WIDE R4, R23, 0x4, R4 ;  /* 0x000000041704e825 */ /* 0x000fe200078e0204 */
[----:B------:R0:W-:Y:S04]  /*b5e0*/  @!P4 ST.E.64 desc[UR6][R18.64], R140 ;  /* 0x0000008c1200c985 */ /* 0x0001e8000c101b06 */
[----:B------:R0:W-:Y:S04]  /*b5f0*/  @!P5 ST.E.64 desc[UR6][R20.64], R144 ;  /* 0x000000901400d985 */ /* 0x0001e8000c101b06 */
[----:B------:R0:W-:Y:S02]  /*b600*/  @!P6 ST.E.64 desc[UR6][R4.64], R148 ;  /* 0x000000940400e985 */ /* 0x0001e4000c101b06 */
.L_x_35:
[----:B------:R-:W-:Y:S05]  /*b610*/  BSYNC B0 ;  /* 0x0000000000007941 */ /* 0x000fea0003800000 */
.L_x_34:
[----:B------:R-:W-:Y:S01]  /*b620*/  ISETP.GE.AND P0, PT, R9, R8, PT ;  /* 0x000000080900720c */ /* 0x000fe20003f06270 */
[----:B01----:R0:W1:Y:S04]  /*b630*/  SHFL.IDX PT, R5, R7, 0x1, 0x1c1f ;  /* 0x003c1f0007057f89 */ /* 0x00306800000e0000 */
[----:B----4-:R0:W2:Y:S08]  /*b640*/  SHFL.IDX PT, R4, R6, 0x1, 0x1c1f ;  /* 0x003c1f0006047f89 */ /* 0x0100b000000e0000 */
[----:B0-----:R-:W-:Y:S05]  /*b650*/  @P0 BRA `(.L_x_10) ;  /* 0x0000005400e00947 */ /* 0x001fea0003800000 */
[C---:B---3--:R-:W-:Y:S01]  /*b660*/  VIADD R0, R2.reuse, 0x8 ;  /* 0x0000000802007836 */ /* 0x048fe20000000000 */
[----:B------:R-:W-:Y:S01]  /*b670*/  ULDC UR4, c[0x0][0xac8] ;  /* 0x0002b20000047ab9 */ /* 0x000fe20000000800 */
[C---:B------:R-:W-:Y:S01]  /*b680*/  VIADD R3, R2.reuse, 0x10 ;  /* 0x0000001002037836 */ /* 0x040fe20000000000 */
[C---:B------:R-:W-:Y:S01]  /*b690*/  ISETP.GE.AND P0, PT, R2.reuse, UR4, PT ;  /* 0x0000000402007c0c */ /* 0x040fe2000bf06270 */
[----:B------:R-:W-:Y:S01]  /*b6a0*/  VIADD R12, R2, 0x18 ;  /* 0x00000018020c7836 */ /* 0x000fe20000000000 */
[----:B------:R-:W-:Y:S01]  /*b6b0*/  ISETP.GE.AND P1, PT, R0, UR4, PT ;  /* 0x0000000400007c0c */ /* 0x000fe2000bf26270 */
[----:B------:R-:W-:Y:S01]  /*b6c0*/  VIADD R13, R2, 0x20 ;  /* 0x00000020020d7836 */ /* 0x000fe20000000000 */
[----:B------:R-:W-:Y:S01]  /*b6d0*/  ISETP.GE.AND P2, PT, R3, UR4, PT ;  /* 0x0000000403007c0c */ /* 0x000fe2000bf46270 */
[----:B------:R-:W-:Y:S01]  /*b6e0*/  ULDC.64 UR6, c[0x0][0x208] ;  /* 0x0000820000067ab9 */ /* 0x000fe20000000a00 */
[----:B------:R-:W-:Y:S01]  /*b6f0*/  ISETP.GE.AND P5, PT, R12, UR4, PT ;  /* 0x000000040c007c0c */ /* 0x000fe2000bfa6270 */
[C---:B------:R-:W-:Y:S01]  /*b700*/  VIADD R14, R2.reuse, 0x38 ;  /* 0x00000038020e7836 */ /* 0x040fe20000000000 */
[----:B------:R-:W-:Y:S01]  /*b710*/  ISETP.GE.AND P6, PT, R13, UR4, PT ;  /* 0x000000040d007c0c */ /* 0x000fe2000bfc6270 */
[----:B------:R-:W-:-:S02]  /*b720*/  VIADD R15, R2, 0x40 ;  /* 0x00000040020f7836 */ /* 0x000fc40000000000 */
[C---:B------:R-:W-:Y:S02]  /*b730*/  VIADD R16, R2.reuse, 0x48 ;  /* 0x0000004802107836 */ /* 0x040fe40000000000 */
[--C-:B-12---:R-:W-:Y:S01]  /*b740*/  @!P0 IMAD.WIDE R6, R2, 0x4, R4.reuse ;  /* 0x0000000402068825 */ /* 0x106fe200078e0204 */
[----:B------:R-:W-:Y:S02]  /*b750*/  ISETP.GE.AND P3, PT, R15, UR4, PT ;  /* 0x000000040f007c0c */ /* 0x000fe4000bf66270 */
[----:B------:R-:W-:Y:S01]  /*b760*/  @!P1 LEA.HI R0, R0, R0, RZ, 0x1 ;  /* 0x0000000000009211 */ /* 0x000fe200078f08ff */
[----:B------:R-:W-:Y:S01]  /*b770*/  VIADD R18, R2, 0x50 ;  /* 0x0000005002127836 */ /* 0x000fe20000000000 */
[----:B------:R-:W-:Y:S01]  /*b780*/  @!P2 LEA.HI R3, R3, R3, RZ, 0x1 ;  /* 0x000000030303a211 */ /* 0x000fe200078f08ff */
[----:B------:R0:W-:Y:S01]  /*b790*/  @!P0 ST.E.64 desc[UR6][R6.64], R26 ;  /* 0x0000001a06008985 */ /* 0x0001e2000c101b06 */
[----:B------:R-:W-:Y:S01]  /*b7a0*/  @!P1 LOP3.LUT R9, R0, 0xfffffffe, RZ, 0xc0, !PT ;  /* 0xfffffffe00099812 */ /* 0x000fe200078ec0ff */
[C---:B------:R-:W-:Y:S01]  /*b7b0*/  VIADD R0, R2.reuse, 0x28 ;  /* 0x0000002802007836 */ /* 0x040fe20000000000 */
[----:B------:R-:W-:Y:S01]  /*b7c0*/  @!P2 LOP3.LUT R3, R3, 0xfffffffe, RZ, 0xc0, !PT ;  /* 0xfffffffe0303a812 */ /* 0x000fe200078ec0ff */
[----:B------:R-:W-:Y:S01]  /*b7d0*/  VIADD R19, R2, 0x58 ;  /* 0x0000005802137836 */ /* 0x000fe20000000000 */
[----:B------:R-:W-:Y:S01]  /*b7e0*/  ISETP.GE.AND P4, PT, R16, UR4, PT ;  /* 0x0000000410007c0c */ /* 0x000fe2000bf86270 */
[----:B------:R-:W-:Y:S01]  /*b7f0*/  @!P1 IMAD.WIDE R8, R9, 0x4, R4 ;  /* 0x0000000409089825 */ /* 0x000fe200078e0204 */
[----:B------:R-:W-:-:S02]  /*b800*/  ISETP.GE.AND P0, PT, R0, UR4, PT ;  /* 0x0000000400007c0c */ /* 0x000fc4000bf06270 */
[----:B------:R-:W-:Y:S01]  /*b810*/  @!P5 LEA.HI R12, R12, R12, RZ, 0x1 ;  /* 0x0000000c0c0cd211 */ /* 0x000fe200078f08ff */
[----:B------:R-:W-:Y:S01]  /*b820*/  @!P2 IMAD.WIDE R10, R3, 0x4, R4 ;  /* 0x00000004030aa825 */ /* 0x000fe200078e0204 */
[C---:B------:R-:W-:Y:S01]  /*b830*/  IADD3 R3, R2.reuse, 0x30, RZ ;  /* 0x0000003002037810 */ /* 0x040fe20007ffe0ff */
[----:B------:R1:W-:Y:S01]  /*b840*/  @!P1 ST.E.64 desc[UR6][R8.64], R30 ;  /* 0x0000001e08009985 */ /* 0x0003e2000c101b06 */
[----:B------:R-:W-:Y:S01]  /*b850*/  @!P6 LEA.HI R13, R13, R13, RZ, 0x1 ;  /* 0x0000000d0d0de211 */ /* 0x000fe200078f08ff */
[----:B------:R-:W-:Y:S01]  /*b860*/  VIADD R20, R2, 0x80 ;  /* 0x0000008002147836 */ /* 0x000fe20000000000 */
[----:B------:R-:W-:Y:S01]  /*b870*/  ISETP.GE.AND P1, PT, R3, UR4, PT ;  /* 0x0000000403007c0c */ /* 0x000fe2000bf26270 */
[----:B------:R2:W-:Y:S01]  /*b880*/  @!P2 ST.E.64 desc[UR6][R10.64], R34 ;  /* 0x000000220a00a985 */ /* 0x0005e2000c101b06 */
[----:B------:R-:W-:Y:S02]  /*b890*/  ISETP.GE.AND P2, PT, R14, UR4, PT ;  /* 0x000000040e007c0c */ /* 0x000fe4000bf46270 */
[----:B0-----:R-:W-:-:S02]  /*b8a0*/  @!P5 LOP3.LUT R7, R12, 0xfffffffe, RZ, 0xc0, !PT ;  /* 0xfffffffe0c07d812 */ /* 0x001fc400078ec0ff */
[----:B------:R-:W-:Y:S02]  /*b8b0*/  @!P0 LEA.HI R0, R0, R0, RZ, 0x1 ;  /* 0x0000000000008211 */ /* 0x000fe400078f08ff */
[----:B------:R-:W-:Y:S01]  /*b8c0*/  @!P3 LEA.HI R15, R15, R15, RZ, 0x1 ;  /* 0x0000000f0f0fb211 */ /* 0x000fe200078f08ff */
[--C-:B------:R-:W-:Y:S01]  /*b8d0*/  @!P5 IMAD.WIDE R6, R7, 0x4, R4.reuse ;  /* 0x000000040706d825 */ /* 0x100fe200078e0204 */
[----:B------:R-:W-:Y:S02]  /*b8e0*/  @!P4 LEA.HI R16, R16, R16, RZ, 0x1 ;  /* 0x000000101010c211 */ /* 0x000fe400078f08ff */
[----:B-1----:R-:W-:Y:S02]  /*b8f0*/  @!P6 LOP3.LUT R9, R13, 0xfffffffe, RZ, 0xc0, !PT ;  /* 0xfffffffe0d09e812 */ /* 0x002fe400078ec0ff */
[----:B------:R-:W-:Y:S01]  /*b900*/  @!P3 LOP3.LUT R15, R15, 0xfffffffe, RZ, 0xc0, !PT ;  /* 0xfffffffe0f0fb812 */ /* 0x000fe200078ec0ff */
[----:B------:R0:W-:Y:S01]  /*b910*/  @!P5 ST.E.64 desc[UR6][R6.64], R38 ;  /* 0x000000260600d985 */ /* 0x0001e2000c101b06 */
[----:B--2---:R-:W-:Y:S01]  /*b920*/  @!P1 LEA.HI R10, R3, R3, RZ, 0x1 ;  /* 0x00000003030a9211 */ /* 0x004fe200078f08ff */
[----:B------:R-:W-:Y:S01]  /*b930*/  @!P6 IMAD.WIDE R8, R9, 0x4, R4 ;  /* 0x000000040908e825 */ /* 0x000fe200078e0204 */
[----:B------:R-:W-:-:S02]  /*b940*/  @!P2 LEA.HI R14, R14, R14, RZ, 0x1 ;  /* 0x0000000e0e0ea211 */ /* 0x000fc400078f08ff */
[----:B------:R-:W-:Y:S01]  /*b950*/  @!P0 LOP3.LUT R3, R0, 0xfffffffe, RZ, 0xc0, !PT ;  /* 0xfffffffe00038812 */ /* 0x000fe200078ec0ff */
[----:B------:R-:W-:Y:S01]  /*b960*/  VIADD R0, R2, 0x60 ;  /* 0x0000006002007836 */ /* 0x000fe20000000000 */
[----:B------:R-:W-:Y:S01]  /*b970*/  @!P1 LOP3.LUT R11, R10, 0xfffffffe, RZ, 0xc0, !PT ;  /* 0xfffffffe0a0b9812 */ /* 0x000fe200078ec0ff */
[----:B------:R1:W-:Y:S01]  /*b980*/  @!P6 ST.E.64 desc[UR6][R8.64], R42 ;  /* 0x0000002a0800e985 */ /* 0x0003e2000c101b06 */
[----:B------:R-:W-:Y:S02]  /*b990*/  @!P2 LOP3.LUT R13, R14, 0xfffffffe, RZ, 0xc0, !PT ;  /* 0xfffffffe0e0da812 */ /* 0x000fe400078ec0ff */
[----:B------:R-:W-:Y:S01]  /*b9a0*/  @!P4 LOP3.LUT R17, R16, 0xfffffffe, RZ, 0xc0, !PT ;  /* 0xfffffffe1011c812 */ /* 0x000fe200078ec0ff */
[----:B------:R-:W-:Y:S01]  /*b9b0*/  VIADD R16, R2, 0x70 ;  /* 0x0000007002107836 */ /* 0x000fe20000000000 */
[----:B------:R-:W-:Y:S01]  /*b9c0*/  ISETP.GE.AND P5, PT, R18, UR4, PT ;  /* 0x0000000412007c0c */ /* 0x000fe2000bfa6270 */
[----:B0-----:R-:W-:Y:S01]  /*b9d0*/  @!P0 IMAD.WIDE R6, R3, 0x4, R4 ;  /* 0x0000000403068825 */ /* 0x001fe200078e0204 */
[----:B------:R-:W-:-:S02]  /*b9e0*/  ISETP.GE.AND P6, PT, R19, UR4, PT ;  /* 0x0000000413007c0c */ /* 0x000fc4000bfc6270 */
[----:B------:R-:W-:Y:S02]  /*b9f0*/  IADD3 R3, R2, 0x68, RZ ;  /* 0x0000006802037810 */ /* 0x000fe40007ffe0ff */
[----:B------:R0:W-:Y:S01]  /*ba00*/  @!P0 ST.E.64 desc[UR6][R6.64], R46 ;  /* 0x0000002e06008985 */ /* 0x0001e2000c101b06 */
[----:B------:R-:W-:Y:S01]  /*ba10*/  ISETP.GE.AND P0, PT, R20, UR4, PT ;  /* 0x0000000414007c0c */ /* 0x000fe2000bf06270 */
[----:B-1----:R-:W-:-:S04]  /*ba20*/  @!P1 IMAD.WIDE R8, R11, 0x4, R4 ;  /* 0x000000040b089825 */ /* 0x002fc800078e0204 */
[--C-:B------:R-:W-:Y:S01]  /*ba30*/  @!P2 IMAD.WIDE R10, R13, 0x4, R4.reuse ;  /* 0x000000040d0aa825 */ /* 0x100fe200078e0204 */
[----:B------:R1:W-:Y:S01]  /*ba40*/  @!P1 ST.E.64 desc[UR6][R8.64], R50 ;  /* 0x0000003208009985 */ /* 0x0003e2000c101b06 */
[----:B------:R-:W-:Y:S02]  /*ba50*/  @!P5 LEA.HI R18, R18, R18, RZ, 0x1 ;  /* 0x000000121212d211 */ /* 0x000fe400078f08ff */
[--C-:B------:R-:W-:Y:S01]  /*ba60*/  @!P3 IMAD.WIDE R12, R15, 0x4, R4.reuse ;  /* 0x000000040f0cb825 */ /* 0x100fe200078e0204 */
[----:B------:R2:W-:Y:S01]  /*ba70*/  @!P2 ST.E.64 desc[UR6][R10.64], R54 ;  /* 0x000000360a00a985 */ /* 0x0005e2000c101b06 */
[----:B------:R-:W-:Y:S02]  /*ba80*/  ISETP.GE.AND P2, PT, R16, UR4, PT ;  /* 0x0000000410007c0c */ /* 0x000fe4000bf46270 */
[----:B------:R-:W-:Y:S01]  /*ba90*/  @!P4 IMAD.WIDE R14, R17, 0x4, R4 ;  /* 0x00000004110ec825 */ /* 0x000fe200078e0204 */
[----:B------:R3:W-:Y:S01]  /*baa0*/  @!P3 ST.E.64 desc[UR6][R12.64], R58 ;  /* 0x0000003a0c00b985 */ /* 0x0007e2000c101b06 */
[----:B------:R-:W-:-:S02]  /*bab0*/  ISETP.GE.AND P3, PT, R3, UR4, PT ;  /* 0x0000000403007c0c */ /* 0x000fc4000bf66270 */
[----:B------:R-:W-:Y:S01]  /*bac0*/  VIADD R17, R2, 0x78 ;  /* 0x0000007802117836 */ /* 0x000fe20000000000 */
[----:B------:R4:W-:Y:S01]  /*bad0*/  @!P4 ST.E.64 desc[UR6][R14.64], R62 ;  /* 0x0000003e0e00c985 */ /* 0x0009e2000c101b06 */
[----:B------:R-:W-:Y:S02]  /*bae0*/  ISETP.GE.AND P4, PT, R0, UR4, PT ;  /* 0x0000000400007c0c */ /* 0x000fe4000bf86270 */
[----:B------:R-:W-:Y:S02]  /*baf0*/  @!P6 LEA.HI R19, R19, R19, RZ, 0x1 ;  /* 0x000000131313e211 */ /* 0x000fe400078f08ff */
[----:B------:R-:W-:Y:S02]  /*bb00*/  ISETP.GE.AND P1, PT, R17, UR4, PT ;  /* 0x0000000411007c0c */ /* 0x000fe4000bf26270 */
[----:B0-----:R-:W-:Y:S01]  /*bb10*/  @!P5 LOP3.LUT R7, R18, 0xfffffffe, RZ, 0xc0, !PT ;  /* 0xfffffffe1207d812 */ /* 0x001fe200078ec0ff */
[C---:B------:R-:W-:Y:S01]  /*bb20*/  VIADD R18, R2.reuse, 0x88 ;  /* 0x0000008802127836 */ /* 0x040fe20000000000 */
[----:B-1----:R-:W-:Y:S01]  /*bb30*/  @!P6 LOP3.LUT R9, R19, 0xfffffffe, RZ, 0xc0, !PT ;  /* 0xfffffffe1309e812 */ /* 0x002fe200078ec0ff */
[----:B------:R-:W-:Y:S01]  /*bb40*/  VIADD R19, R2, 0x90 ;  /* 0x0000009002137836 */ /* 0x000fe20000000000 */
[----:B--2---:R-:W-:Y:S01]  /*bb50*/  @!P3 LEA.HI R10, R3, R3, RZ, 0x1 ;  /* 0x00000003030ab211 */ /* 0x004fe200078f08ff */
[----:B------:R-:W-:Y:S01]  /*bb60*/  @!P5 IMAD.WIDE R6, R7, 0x4, R4 ;  /* 0x000000040706d825 */ /* 0x000fe200078e0204 */
[----:B------:R-:W-:-:S02]  /*bb70*/  @!P2 LEA.HI R16, R16, R16, RZ, 0x1 ;  /* 0x000000101010a211 */ /* 0x000fc400078f08ff */
[----:B------:R-:W-:Y:S01]  /*bb80*/  @!P4 LEA.HI R0, R0, R0, RZ, 0x1 ;  /* 0x000000000000c211 */ /* 0x000fe200078f08ff */
[----:B------:R-:W-:Y:S01]  /*bb90*/  @!P6 IMAD.WIDE R8, R9, 0x4, R4 ;  /* 0x000000040908e825 */ /* 0x000fe200078e0204 */
[----:B------:R-:W-:Y:S01]  /*bba0*/  @!P0 LEA.HI R20, R20, R20, RZ, 0x1 ;  /* 0x0000001414148211 */ /* 0x000fe200078f08ff */
[----:B------:R0:W-:Y:S01]  /*bbb0*/  @!P5 ST.E.64 desc[UR6][R6.64], R66 ;  /* 0x000000420600d985 */ /* 0x0001e2000c101b06 */
[----:B------:R-:W-:Y:S02]  /*bbc0*/  @!P1 LEA.HI R17, R17, R17, RZ, 0x1 ;  /* 0x0000001111119211 */ /* 0x000fe400078f08ff */
[----:B------:R-:W-:Y:S01]  /*bbd0*/  @!P4 LOP3.LUT R3, R0, 0xfffffffe, RZ, 0xc0, !PT ;  /* 0xfffffffe0003c812 */ /* 0x000fe200078ec0ff */
[----:B------:R1:W-:Y:S01]  /*bbe0*/  @!P6 ST.E.64 desc[UR6][R8.64], R70 ;  /* 0x000000460800e985 */ /* 0x0003e2000c101b06 */
[----:B------:R-:W-:Y:S01]  /*bbf0*/  @!P3 LOP3.LUT R11, R10, 0xfffffffe, RZ, 0xc0, !PT ;  /* 0xfffffffe0a0bb812 */ /* 0x000fe200078ec0ff */
[----:B------:R-:W-:Y:S01]  /*bc00*/  VIADD R0, R2, 0x98 ;  /* 0x0000009802007836 */ /* 0x000fe20000000000 */
[----:B---3--:R-:W-:Y:S01]  /*bc10*/  @!P2 LOP3.LUT R13, R16, 0xfffffffe, RZ, 0xc0, !PT ;  /* 0xfffffffe100da812 */ /* 0x008fe200078ec0ff */
[----:B------:R-:W-:Y:S01]  /*bc20*/  VIADD R16, R2, 0xa8 ;  /* 0x000000a802107836 */ /* 0x000fe20000000000 */
[----:B------:R-:W-:-:S02]  /*bc30*/  @!P1 LOP3.LUT R17, R17, 0xfffffffe, RZ, 0xc0, !PT ;  /* 0xfffffffe11119812 */ /* 0x000fc400078ec0ff */
[----:B----4-:R-:W-:Y:S01]  /*bc40*/  @!P0 LOP3.LUT R15, R20, 0xfffffffe, RZ, 0xc0, !PT ;  /* 0xfffffffe140f8812 */ /* 0x010fe200078ec0ff */
[----:B------:R-:W-:Y:S01]  /*bc50*/  VIADD R20, R2, 0xb8 ;  /* 0x000000b802147836 */ /* 0x000fe20000000000 */
[----:B------:R-:W-:Y:S01]  /*bc60*/  ISETP.GE.AND P6, PT, R18, UR4, PT ;  /* 0x0000000412007c0c */ /* 0x000fe2000bfc6270 */
[--C-:B0-----:R-:W-:Y:S01]  /*bc70*/  @!P4 IMAD.WIDE R6, R3, 0x4, R4.reuse ;  /* 0x000000040306c825 */ /* 0x101fe200078e0204 */
[----:B------:R-:W-:Y:S02]  /*bc80*/  ISETP.GE.AND P5, PT, R19, UR4, PT ;  /* 0x0000000413007c0c */ /* 0x000fe4000bfa6270 */
[----:B------:R-:W-:Y:S01]  /*bc90*/  IADD3 R3, R2, 0xa0, RZ ;  /* 0x000000a002037810 */ /* 0x000fe20007ffe0ff */
[--C-:B-1----:R-:W-:Y:S01]  /*bca0*/  @!P3 IMAD.WIDE R8, R11, 0x4, R4.reuse ;  /* 0x000000040b08b825 */ /* 0x102fe200078e0204 */
[----:B------:R0:W-:Y:S02]  /*bcb0*/  @!P4 ST.E.64 desc[UR6][R6.64], R74 ;  /* 0x0000004a0600c985 */ /* 0x0001e4000c101b06 */
[----:B------:R-:W-:Y:S01]  /*bcc0*/  ISETP.GE.AND P4, PT, R3, UR4, PT ;  /* 0x0000000403007c0c */ /* 0x000fe2000bf86270 */
[----:B------:R-:W-:Y:S01]  /*bcd0*/  @!P2 IMAD.WIDE R10, R13, 0x4, R4 ;  /* 0x000000040d0aa825 */ /* 0x000fe200078e0204 */
[----:B------:R1:W-:Y:S01]  /*bce0*/  @!P3 ST.E.64 desc[UR6][R8.64], R78 ;  /* 0x0000004e0800b985 */ /* 0x0003e2000c101b06 */
[----:B------:R-:W-:-:S02]  /*bcf0*/  ISETP.GE.AND P3, PT, R16, UR4, PT ;  /* 0x0000000410007c0c */ /* 0x000fc4000bf66270 */
[--C-:B------:R-:W-:Y:S01]  /*bd00*/  @!P1 IMAD.WIDE R12, R17, 0x4, R4.reuse ;  /* 0x00000004110c9825 */ /* 0x100fe200078e0204 */
[----:B------:R2:W-:Y:S01]  /*bd10*/  @!P2 ST.E.64 desc[UR6][R10.64], R82 ;  /* 0x000000520a00a985 */ /* 0x0005e2000c101b06 */
[----:B------:R-:W-:Y:S02]  /*bd20*/  @!P6 LEA.HI R18, R18, R18, RZ, 0x1 ;  /* 0x000000121212e211 */ /* 0x000fe400078f08ff */
[----:B------:R-:W-:Y:S01]  /*bd30*/  @!P0 IMAD.WIDE R14, R15, 0x4, R4 ;  /* 0x000000040f0e8825 */ /* 0x000fe200078e0204 */
[----:B------:R3:W-:Y:S01]  /*bd40*/  @!P1 ST.E.64 desc[UR6][R12.64], R86 ;  /* 0x000000560c009985 */ /* 0x0007e2000c101b06 */
[----:B------:R-:W-:Y:S02]  /*bd50*/  ISETP.GE.AND P1, PT, R20, UR4, PT ;  /* 0x0000000414007c0c */ /* 0x000fe4000bf26270 */
[----:B------:R-:W-:Y:S01]  /*bd60*/  VIADD R17, R2, 0xb0 ;  /* 0x000000b002117836 */ /* 0x000fe20000000000 */
[----:B------:R4:W-:Y:S01]  /*bd70*/  @!P0 ST.E.64 desc[UR6][R14.64], R90 ;  /* 0x0000005a0e008985 */ /* 0x0009e2000c101b06 */
[----:B------:R-:W-:-:S02]  /*bd80*/  ISETP.GE.AND P0, PT, R0, UR4, PT ;  /* 0x0000000400007c0c */ /* 0x000fc4000bf06270 */
        /* <DEDUP_REMOVED lines=28> */
[----:B------:R0:W-:Y:S01]  /*bf50*/  @!P0 ST.E.64 desc[UR6][R6.64], R102 ;  /* 0x0000006606008985 */ /* 0x0001e2000c101b06 */
[----:B------:R-:W-:Y:S02]  /*bf60*/  ISETP.GE.AND P0, PT, R0, UR4, PT ;  /* 0x0000000400007c0c */ /* 0x000fe4000bf06270 */
[----:B------:R-:W-:Y:S01]  /*bf70*/  @!P3 IMAD.WIDE R10, R13, 0x4, R4 ;  /* 0x000000040d0ab825 */ /* 0x000fe200078e0204 */
[----:B------:R1:W-:Y:S01]  /*bf80*/  @!P4 ST.E.64 desc[UR6][R8.64], R106 ;  /* 0x0000006a0800c985 */ /* 0x0003e2000c101b06 */
[----:B------:R-:W-:-:S02]  /*bf90*/  ISETP.GE.AND P4, PT, R20, UR4, PT ;  /* 0x0000000414007c0c */ /* 0x000fc4000bf86270 */
[--C-:B------:R-:W-:Y:S01]  /*bfa0*/  @!P2 IMAD.WIDE R12, R17, 0x4, R4.reuse ;  /* 0x00000004110ca825 */ /* 0x100fe200078e0204 */
[----:B------:R2:W-:Y:S01]  /*bfb0*/  @!P3 ST.E.64 desc[UR6][R10.64], R110 ;  /* 0x0000006e0a00b985 */ /* 0x0005e2000c101b06 */
[----:B------:R-:W-:Y:S02]  /*bfc0*/  @!P5 LEA.HI R18, R18, R18, RZ, 0x1 ;  /* 0x000000121212d211 */ /* 0x000fe400078f08ff */
[----:B------:R-:W-:Y:S01]  /*bfd0*/  @!P1 IMAD.WIDE R14, R15, 0x4, R4 ;  /* 0x000000040f0e9825 */ /* 0x000fe200078e0204 */
[----:B------:R-:W-:Y:S01]  /*bfe0*/  @!P2 ST.E.64 desc[UR6][R12.64], R114 ;  /* 0x000000720c00a985 */ /* 0x000fe2000c101b06 */
[----:B------:R-:W-:Y:S02]  /*bff0*/  ISETP.GE.AND P2, PT, R16, UR4, PT ;  /* 0x0000000410007c0c */ /* 0x000fe4000bf46270 */
[C---:B------:R-:W-:Y:S01]  /*c000*/  VIADD R17, R2.reuse, 0xe8 ;  /* 0x000000e802117836 */ /* 0x040fe20000000000 */
[----:B------:R-:W-:Y:S01]  /*c010*/  @!P1 ST.E.64 desc[UR6][R14.64], R118 ;  /* 0x000000760e009985 */ /* 0x000fe2000c101b06 */
[----:B------:R-:W-:Y:S01]  /*c020*/  ISETP.GE.AND P1, PT, R3, UR4, PT ;  /* 0x0000000403007c0c */ /* 0x000fe2000bf26270 */
[----:B------:R-:W-:Y:S01]  /*c030*/  VIADD R2, R2, 0xf8 ;  /* 0x000000f802027836 */ /* 0x000fe20000000000 */
[----:B0-----:R-:W-:-:S02]  /*c040*/  @!P5 LOP3.LUT R7, R18, 0xfffffffe, RZ, 0xc0, !PT ;  /* 0xfffffffe1207d812 */ /* 0x001fc400078ec0ff */
[----:B------:R-:W-:Y:S02]  /*c050*/  @!P6 LEA.HI R19, R19, R19, RZ, 0x1 ;  /* 0x000000131313e211 */ /* 0x000fe400078f08ff */
[----:B------:R-:W-:Y:S01]  /*c060*/  ISETP.GE.AND P3, PT, R17, UR4, PT ;  /* 0x0000000411007c0c */ /* 0x000fe2000bf66270 */
[--C-:B------:R-:W-:Y:S01]  /*c070*/  @!P5 IMAD.WIDE R6, R7, 0x4, R4.reuse ;  /* 0x000000040706d825 */ /* 0x100fe200078e0204 */
[----:B------:R-:W-:Y:S02]  /*c080*/  @!P0 LEA.HI R0, R0, R0, RZ, 0x1 ;  /* 0x0000000000008211 */ /* 0x000fe400078f08ff */
[----:B-1----:R-:W-:Y:S02]  /*c090*/  @!P6 LOP3.LUT R9, R19, 0xfffffffe, RZ, 0xc0, !PT ;  /* 0xfffffffe1309e812 */ /* 0x002fe400078ec0ff */
[----:B------:R0:W-:Y:S01]  /*c0a0*/  @!P5 ST.E.64 desc[UR6][R6.64], R122 ;  /* 0x0000007a0600d985 */ /* 0x0001e2000c101b06 */
[----:B--2---:R-:W-:Y:S02]  /*c0b0*/  @!P1 LEA.HI R10, R3, R3, RZ, 0x1 ;  /* 0x00000003030a9211 */ /* 0x004fe400078f08ff */
[----:B------:R-:W-:Y:S01]  /*c0c0*/  @!P0 LOP3.LUT R3, R0, 0xfffffffe, RZ, 0xc0, !PT ;  /* 0xfffffffe00038812 */ /* 0x000fe200078ec0ff */
[----:B------:R-:W-:Y:S01]  /*c0d0*/  @!P6 IMAD.WIDE R8, R9, 0x4, R4 ;  /* 0x000000040908e825 */ /* 0x000fe200078e0204 */
[----:B------:R-:W-:-:S02]  /*c0e0*/  @!P2 LEA.HI R16, R16, R16, RZ, 0x1 ;  /* 0x000000101010a211 */ /* 0x000fc400078f08ff */
[----:B------:R-:W-:Y:S02]  /*c0f0*/  @!P3 LEA.HI R17, R17, R17, RZ, 0x1 ;  /* 0x000000111111b211 */ /* 0x000fe400078f08ff */
[----:B------:R1:W-:Y:S01]  /*c100*/  @!P6 ST.E.64 desc[UR6][R8.64], R126 ;  /* 0x0000007e0800e985 */ /* 0x0003e2000c101b06 */
[----:B------:R-:W-:Y:S02]  /*c110*/  @!P4 LEA.HI R20, R20, R20, RZ, 0x1 ;  /* 0x000000141414c211 */ /* 0x000fe400078f08ff */
[----:B------:R-:W-:Y:S01]  /*c120*/  @!P1 LOP3.LUT R11, R10, 0xfffffffe, RZ, 0xc0, !PT ;  /* 0xfffffffe0a0b9812 */ /* 0x000fe200078ec0ff */
[----:B0-----:R-:W-:Y:S01]  /*c130*/  @!P0 IMAD.WIDE R6, R3, 0x4, R4 ;  /* 0x0000000403068825 */ /* 0x001fe200078e0204 */
[----:B------:R-:W-:Y:S02]  /*c140*/  @!P2 LOP3.LUT R13, R16, 0xfffffffe, RZ, 0xc0, !PT ;  /* 0xfffffffe100da812 */ /* 0x000fe400078ec0ff */
[----:B------:R-:W-:Y:S02]  /*c150*/  @!P3 LOP3.LUT R17, R17, 0xfffffffe, RZ, 0xc0, !PT ;  /* 0xfffffffe1111b812 */ /* 0x000fe400078ec0ff */
[----:B------:R0:W-:Y:S01]  /*c160*/  @!P0 ST.E.64 desc[UR6][R6.64], R130 ;  /* 0x0000008206008985 */ /* 0x0001e2000c101b06 */
[----:B------:R-:W-:-:S02]  /*c170*/  ISETP.GE.AND P0, PT, R2, UR4, PT ;  /* 0x0000000402007c0c */ /* 0x000fc4000bf06270 */
[----:B------:R-:W-:Y:S01]  /*c180*/  @!P4 LOP3.LUT R15, R20, 0xfffffffe, RZ, 0xc0, !PT ;  /* 0xfffffffe140fc812 */ /* 0x000fe200078ec0ff */
[----:B-1----:R-:W-:-:S04]  /*c190*/  @!P1 IMAD.WIDE R8, R11, 0x4, R4 ;  /* 0x000000040b089825 */ /* 0x002fc800078e0204 */
[--C-:B------:R-:W-:Y:S01]  /*c1a0*/  @!P2 IMAD.WIDE R10, R13, 0x4, R4.reuse ;  /* 0x000000040d0aa825 */ /* 0x100fe200078e0204 */
[----:B------:R0:W-:Y:S03]  /*c1b0*/  @!P1 ST.E.64 desc[UR6][R8.64], R134 ;  /* 0x0000008608009985 */ /* 0x0001e6000c101b06 */
[--C-:B------:R-:W-:Y:S01]  /*c1c0*/  @!P3 IMAD.WIDE R12, R17, 0x4, R4.reuse ;  /* 0x00000004110cb825 */ /* 0x100fe200078e0204 */
[----:B------:R0:W-:Y:S03]  /*c1d0*/  @!P2 ST.E.64 desc[UR6][R10.64], R138 ;  /* 0x0000008a0a00a985 */ /* 0x0001e6000c101b06 */
[----:B------:R-:W-:Y:S01]  /*c1e0*/  @!P4 IMAD.WIDE R14, R15, 0x4, R4 ;  /* 0x000000040f0ec825 */ /* 0x000fe200078e0204 */
[----:B------:R0:W-:Y:S04]  /*c1f0*/  @!P3 ST.E.64 desc[UR6][R12.64], R142 ;  /* 0x0000008e0c00b985 */ /* 0x0001e8000c101b06 */
[----:B------:R0:W-:Y:S01]  /*c200*/  @!P4 ST.E.64 desc[UR6][R14.64], R146 ;  /* 0x000000920e00c985 */ /* 0x0001e2000c101b06 */
[----:B------:R-:W-:Y:S05]  /*c210*/  @P0 BRA `(.L_x_10) ;  /* 0x0000004800f00947 */ /* 0x000fea0003800000 */
[----:B------:R-:W-:Y:S01]  /*c220*/  LEA.HI R2, R2, R2, RZ, 0x1 ;  /* 0x0000000202027211 */ /* 0x000fe200078f08ff */
[----:B------:R-:W-:-:S03]  /*c230*/  ULDC.64 UR4, c[0x0][0x208] ;  /* 0x0000820000047ab9 */ /* 0x000fc60000000a00 */
[----:B------:R-:W-:-:S05]  /*c240*/  LOP3.LUT R3, R2, 0xfffffffe, RZ, 0xc0, !PT ;  /* 0xfffffffe02037812 */ /* 0x000fca00078ec0ff */
[----:B------:R-:W-:-:S05]  /*c250*/  IMAD.WIDE R4, R3, 0x4, R4 ;  /* 0x0000000403047825 */ /* 0x000fca00078e0204 */
[----:B------:R1:W-:Y:S01]  /*c260*/  ST.E.64 desc[UR4][R4.64], R150 ;  /* 0x0000009604007985 */ /* 0x0003e2000c101b04 */
[----:B------:R-:W-:Y:S05]  /*c270*/  BRA `(.L_x_10) ;  /* 0x0000004800d87947 */ /* 0x000fea0003800000 */
.L_x_33:
[----:B------:R-:W0:Y:S02]  /*c280*/  S2R R0, SR_TID.X ;  /* 0x0000000000007919 */ /* 0x000e240000002100 */
[----:B0-----:R-:W-:-:S05]  /*c290*/  VIADD R2, R0, 0xffffff80 ;  /* 0xffffff8000027836 */ /* 0x001fca0000000000 */
[----:B------:R-:W-:-:S13]  /*c2a0*/  ISETP.GT.AND P0, PT, R2, 0x7f, PT ;  /* 0x0000007f0200780c */ /* 0x000fda0003f04270 */
[----:B------:R-:W-:Y:S05]  /*c2b0*/  @P0 BRA `(.L_x_10) ;  /* 0x0000004800c80947 */ /* 0x000fea0003800000 */
[----:B------:R-:W0:Y:S01]  /*c2c0*/  S2R R3, SR_CTAID.X ;  /* 0x0000000000037919 */ /* 0x000e220000002500 */
[----:B------:R-:W1:Y:S01]  /*c2d0*/  LDC R6, c[0x0][0xbe8] ;  /* 0x0002fa00ff067b82 */ /* 0x000e620000000800 */
[----:B------:R-:W-:Y:S01]  /*c2e0*/  ULDC UR4, c[0x0][0xa88] ;  /* 0x0002a20000047ab9 */ /* 0x000fe20000000800 */
[----:B0-----:R-:W-:Y:S02]  /*c2f0*/  IMAD R0, R3, 0x80, R0 ;  /* 0x0000008003007824 */ /* 0x001fe400078e0200 */
[----:B-1----:R-:W-:-:S03]  /*c300*/  IMAD R3, R6, UR4, RZ ;  /* 0x0000000406037c24 */ /* 0x002fc6000f8e02ff */
[----:B------:R-:W-:-:S04]  /*c310*/  IADD3 R0, R0, -0x80, RZ ;  /* 0xffffff8000007810 */ /* 0x000fc80007ffe0ff */
[----:B------:R-:W-:-:S13]  /*c320*/  ISETP.GE.AND P0, PT, R0, R3, PT ;  /* 0x000000030000720c */ /* 0x000fda0003f06270 */
[----:B------:R-:W-:Y:S05]  /*c330*/  @P0 BRA `(.L_x_10) ;  /* 0x0000004800a80947 */ /* 0x000fea0003800000 */
[----:B------:R-:W-:Y:S01]  /*c340*/  ISETP.NE.AND P0, PT, R6, 0x1, PT ;  /* 0x000000010600780c */ /* 0x000fe20003f05270 */
[----:B------:R-:W0:Y:S01]  /*c350*/  S2UR UR4, SR_CTAID.Z ;  /* 0x00000000000479c3 */ /* 0x000e220000002700 */
[----:B------:R-:W-:Y:S01]  /*c360*/  SHF.R.S32.HI R5, RZ, 0x1f, R18 ;  /* 0x0000001fff057819 */ /* 0x000fe20000011412 */
[----:B------:R-:W-:Y:S01]  /*c370*/  ULDC.64 UR6, c[0x0][0xbd0] ;  /* 0x0002f40000067ab9 */ /* 0x000fe20000000a00 */
[----:B------:R-:W-:Y:S01]  /*c380*/  ULDC.64 UR10, c[0x0][0x208] ;  /* 0x00008200000a7ab9 */ /* 0x000fe20000000a00 */
[----:B------:R-:W-:-:S04]  /*c390*/  IMAD.WIDE.U32 R2, R18, UR6, RZ ;  /* 0x0000000612027c25 */ /* 0x000fc8000f8e00ff */
[----:B------:R-:W1:Y:S01]  /*c3a0*/  LDC.64 R12, c[0x0][0xbd8] ;  /* 0x0002f600ff0c7b82 */ /* 0x000e620000000a00 */
[----:B------:R-:W-:-:S04]  /*c3b0*/  IMAD R5, R5, UR6, RZ ;  /* 0x0000000605057c24 */ /* 0x000fc8000f8e02ff */
[----:B------:R-:W-:Y:S02]  /*c3c0*/  IMAD R5, R18, UR7, R5 ;  /* 0x0000000712057c24 */ /* 0x000fe4000f8e0205 */
[----:B------:R-:W-:Y:S01]  /*c3d0*/  IMAD.MOV R18, RZ, RZ, -R18 ;  /* 0x000000ffff127224 */ /* 0x000fe200078e0a12 */
[----:B------:R-:W2:Y:S01]  /*c3e0*/  @P0 LDC R9, c[0x0][0xbec] ;  /* 0x0002fb00ff090b82 */ /* 0x000ea20000000800 */
[----:B------:R-:W-:Y:S02]  /*c3f0*/  IMAD.IADD R3, R3, 0x1, R5 ;  /* 0x0000000103037824 */ /* 0x000fe400078e0205 */
[----:B------:R-:W-:-:S05]  /*c400*/  IMAD.MOV.U32 R5, RZ, RZ, R0 ;  /* 0x000000ffff057224 */ /* 0x000fca00078e0000 */
[----:B------:R-:W3:Y:S01]  /*c410*/  S2UR UR8, SR_CTAID.Y ;  /* 0x00000000000879c3 */ /* 0x000ee20000002600 */
[----:B0-----:R-:W-:-:S07]  /*c420*/  USHF.R.S32.HI UR5, URZ, 0x1f, UR4 ;  /* 0x0000001f3f057899 */ /* 0x001fce0008011404 */
[----:B------:R-:W3:Y:S01]  /*c430*/  LDC R7, c[0x0][0xc50] ;  /* 0x00031400ff077b82 */ /* 0x000ee20000000800 */
[C---:B-1----:R-:W-:Y:S02]  /*c440*/  IMAD R8, R12.reuse, UR5, RZ ;  /* 0x000000050c087c24 */ /* 0x042fe4000f8e02ff */
[----:B------:R-:W-:-:S04]  /*c450*/  IMAD.WIDE.U32 R2, R12, UR4, R2 ;  /* 0x000000040c027c25 */ /* 0x000fc8000f8e0002 */
[----:B------:R-:W-:Y:S01]  /*c460*/  IMAD R13, R13, UR4, R8 ;  /* 0x000000040d0d7c24 */ /* 0x000fe2000f8e0208 */
[----:B------:R-:W0:Y:S01]  /*c470*/  @P0 LDC R11, c[0x0][0xbf0] ;  /* 0x0002fc00ff0b0b82 */ /* 0x000e220000000800 */
[----:B--2---:R-:W-:Y:S01]  /*c480*/  @P0 IMAD.HI.U32 R4, R0, R9, RZ ;  /* 0x0000000900040227 */ /* 0x004fe200078e00ff */
[----:B------:R-:W-:-:S03]  /*c490*/  ULDC.64 UR4, c[0x0][0xbe0] ;  /* 0x0002f80000047ab9 */ /* 0x000fc60000000a00 */
[----:B------:R-:W-:Y:S02]  /*c4a0*/  IMAD.IADD R3, R13, 0x1, R3 ;  /* 0x000000010d037824 */ /* 0x000fe400078e0203 */
[----:B---3--:R-:W-:-:S04]  /*c4b0*/  IMAD R9, R7, R18, UR8 ;  /* 0x0000000807097e24 */ /* 0x008fc8000f8e0212 */
[----:B------:R-:W-:Y:S01]  /*c4c0*/  IMAD.WIDE.U32 R2, R9, UR4, R2 ;  /* 0x0000000409027c25 */ /* 0x000fe2000f8e0002 */
[----:B0-----:R-:W-:Y:S02]  /*c4d0*/  @P0 SHF.R.U32.HI R5, RZ, R11, R4 ;  /* 0x0000000bff050219 */ /* 0x001fe40000011604 */
[----:B------:R-:W-:Y:S02]  /*c4e0*/  SHF.R.S32.HI R4, RZ, 0x1f, R9 ;  /* 0x0000001fff047819 */ /* 0x000fe40000011409 */
[----:B------:R-:W-:Y:S01]  /*c4f0*/  IADD3 R2, P0, R5, R2, RZ ;  /* 0x0000000205027210 */ /* 0x000fe20007f1e0ff */
[----:B------:R-:W-:Y:S02]  /*c500*/  IMAD.MOV R7, RZ, RZ, -R5 ;  /* 0x000000ffff077224 */ /* 0x000fe400078e0a05 */
[----:B------:R-:W-:Y:S02]  /*c510*/  IMAD R4, R4, UR4, RZ ;  /* 0x0000000404047c24 */ /* 0x000fe4000f8e02ff */
[----:B------:R-:W-:-:S02]  /*c520*/  IMAD R7, R6, R7, R0 ;  /* 0x0000000706077224 */ /* 0x000fc400078e0200 */
[----:B------:R-:W-:Y:S01]  /*c530*/  IMAD R4, R9, UR5, R4 ;  /* 0x0000000509047c24 */ /* 0x000fe2000f8e0204 */
[----:B------:R-:W-:Y:S01]  /*c540*/  SHF.R.S32.HI R9, RZ, 0x1f, R5 ;  /* 0x0000001fff097819 */ /* 0x000fe20000011405 */
[----:B------:R-:W-:Y:S01]  /*c550*/  ULDC.64 UR4, c[0x0][0xbc8] ;  /* 0x0002f20000047ab9 */ /* 0x000fe20000000a00 */
[----:B------:R-:W-:Y:S02]  /*c560*/  SHF.R.S32.HI R0, RZ, 0x1f, R7 ;  /* 0x0000001fff007819 */ /* 0x000fe40000011407 */
[----:B------:R-:W-:-:S03]  /*c570*/  IADD3.X R3, R9, R3, R4, P0, !PT ;  /* 0x0000000309037210 */ /* 0x000fc600007fe404 */
[----:B------:R-:W-:Y:S02]  /*c580*/  IMAD R0, R0, UR4, RZ ;  /* 0x0000000400007c24 */ /* 0x000fe4000f8e02ff */
[----:B------:R-:W-:-:S04]  /*c590*/  IMAD.WIDE.U32 R2, R7, UR4, R2 ;  /* 0x0000000407027c25 */ /* 0x000fc8000f8e0002 */
[----:B------:R-:W-:Y:S01]  /*c5a0*/  IMAD R5, R7, UR5, R0 ;  /* 0x0000000507057c24 */ /* 0x000fe2000f8e0200 */
[----:B------:R-:W-:Y:S02]  /*c5b0*/  ULDC.64 UR4, c[0x0][0xba8] ;  /* 0x0002ea0000047ab9 */ /* 0x000fe40000000a00 */
[----:B------:R-:W-:Y:S01]  /*c5c0*/  LEA R4, P0, R2, UR4, 0x2 ;  /* 0x0000000402047c11 */ /* 0x000fe2000f8010ff */
[----:B------:R-:W-:-:S05]  /*c5d0*/  IMAD.IADD R3, R3, 0x1, R5 ;  /* 0x0000000103037824 */ /* 0x000fca00078e0205 */
[----:B------:R-:W-:Y:S02]  /*c5e0*/  LEA.HI.X R5, R2, UR5, R3, 0x2, P0 ;  /* 0x0000000502057c11 */ /* 0x000fe400080f1403 */
[----:B------:R-:W-:-:S05]  /*c5f0*/  MOV R3, 0xff800000 ;  /* 0xff80000000037802 */ /* 0x000fca0000000f00 */
[----:B------:R4:W-:Y:S01]  /*c600*/  STG.E desc[UR10][R4.64], R3 ;  /* 0x0000000304007986 */ /* 0x0009e2000c10190a */
[----:B------:R-:W-:Y:S05]  /*c610*/  BRA `(.L_x_10) ;  /* 0x0000004400f07947 */ /* 0x000fea0003800000 */
.L_x_8:
[----:B------:R-:W-:-:S08]  /*c620*/  NOP ;  /* 0x0000000000007918 */ /* 0x000fd00000000000 */
[----:B0-----:R-:W0:-:S00]  /*c630*/  USETMAXREG.DEALLOC.CTAPOOL 0x18 ;  /* 0x00000018000079c8 */ /* 0x001e0000080e0500 */
[----:B0-----:R-:W-:Y:S01]  /*c640*/  LOP3.LUT R0, R0, 0x3, RZ, 0xc0, !PT ;  /* 0x0000000300007812 */ /* 0x001fe200078ec0ff */
[----:B------:R-:W0:Y:S05]  /*c650*/  S2R R18, SR_CTAID.Z ;  /* 0x0000000000127919 */ /* 0x000e2a0000002700 */
[----:B------:R-:W1:Y:S01]  /*c660*/  S2UR UR6, SR_CTAID.Y ;  /* 0x00000000000679c3 */ /* 0x000e620000002600 */
[----:B------:R-:W2:Y:S02]  /*c670*/  SHFL.IDX PT, R0, R0, RZ, 0x1f ;  /* 0x00001fff00007589 */ /* 0x000ea400000e0000 */
[----:B--2---:R-:W-:-:S13]  /*c680*/  ISETP.NE.AND P0, PT, R0, RZ, PT ;  /* 0x000000ff0000720c */ /* 0x004fda0003f05270 */
[----:B01----:R-:W-:Y:S05]  /*c690*/  @!P0 BRA `(.L_x_36) ;  /* 0x0000000000288947 */ /* 0x003fea0003800000 */
[----:B------:R-:W-:Y:S01]  /*c6a0*/  ULDC UR7, c[0x0][0xc50] ;  /* 0x0003140000077ab9 */ /* 0x000fe20000000800 */
[----:B------:R-:W-:Y:S01]  /*c6b0*/  UMOV UR36, UR6 ;  /* 0x0000000600247c82 */ /* 0x000fe20008000000 */
[----:B------:R-:W-:-:S06]  /*c6c0*/  UISETP.NE.AND UP0, UPT, UR7, 0x1, UPT ;  /* 0x000000010700788c */ /* 0x000fcc000bf05270 */
[----:B------:R-:W-:-:S13]  /*c6d0*/  PLOP3.LUT P0, PT, PT, PT, UP0, 0x80, 0x0 ;  /* 0x000000000000781c */ /* 0x000fda0003f0f008 */
[----:B------:R-:W-:Y:S05]  /*c6e0*/  @!P0 BRA `(.L_x_37) ;  /* 0x0000000000308947 */ /* 0x000fea0003800000 */
[----:B------:R-:W-:Y:S01]  /*c6f0*/  ULDC UR4, c[0x0][0xc54] ;  /* 0x0003150000047ab9 */ /* 0x000fe20000000800 */
[----:B------:R-:W-:Y:S01]  /*c700*/  ULDC UR36, c[0x0][0xc58] ;  /* 0x0003160000247ab9 */ /* 0x000fe20000000800 */
[----:B------:R-:W-:-:S04]  /*c710*/  UIMAD.WIDE.U32 UR4, UR6, UR4, URZ ;  /* 0x00000004060472a5 */ /* 0x000fc8000f8e003f */
[----:B------:R-:W-:Y:S01]  /*c720*/  USHF.R.U32.HI UR36, URZ, UR36, UR5 ;  /* 0x000000243f247299 */ /* 0x000fe20008011605 */
[----:B------:R-:W-:Y:S11]  /*c730*/  BRA `(.L_x_37) ;  /* 0x00000000001c7947 */ /* 0x000ff60003800000 */
.L_x_36:
[----:B------:R-:W-:Y:S01]  /*c740*/  ULDC UR7, c[0x0][0xc50] ;  /* 0x0003140000077ab9 */ /* 0x000fe20000000800 */
[----:B------:R-:W-:Y:S01]  /*c750*/  UMOV UR36, UR6 ;  /* 0x0000000600247c82 */ /* 0x000fe20008000000 */
[----:B------:R-:W-:-:S11]  /*c760*/  UISETP.NE.AND UP0, UPT, UR7, 0x1, UPT ;  /* 0x000000010700788c */ /* 0x000fd6000bf05270 */
[----:B------:R-:W-:Y:S01]  /*c770*/  @UP0 ULDC UR4, c[0x0][0xc54] ;  /* 0x0003150000040ab9 */ /* 0x000fe20000000800 */
[----:B------:R-:W-:Y:S01]  /*c780*/  @UP0 ULDC UR8, c[0x0][0xc58] ;  /* 0x0003160000080ab9 */ /* 0x000fe20000000800 */
[----:B------:R-:W-:-:S04]  /*c790*/  UIMAD.WIDE.U32 UR4, UR6, UR4, URZ ;  /* 0x00000004060472a5 */ /* 0x000fc8000f8e003f */
[----:B------:R-:W-:-:S12]  /*c7a0*/  @UP0 USHF.R.U32.HI UR36, URZ, UR8, UR5 ;  /* 0x000000083f240299 */ /* 0x000fd80008011605 */
.L_x_37:
[----:B------:R-:W-:Y:S01]  /*c7b0*/  ISETP.GE.AND P0, PT, R18, RZ, PT ;  /* 0x000000ff1200720c */ /* 0x000fe20003f06270 */
[----:B------:R-:W-:Y:S01]  /*c7c0*/  UIADD3 UR4, -UR36, URZ, URZ ;  /* 0x0000003f24047290 */ /* 0x000fe2000fffe13f */
[----:B------:R-:W-:Y:S02]  /*c7d0*/  IMAD.MOV.U32 R9, RZ, RZ, 0x1 ;  /* 0x00000001ff097424 */ /* 0x000fe400078e00ff */
[----:B------:R-:W-:Y:S01]  /*c7e0*/  IMAD.MOV.U32 R0, RZ, RZ, RZ ;  /* 0x000000ffff007224 */ /* 0x000fe200078e00ff */
[----:B------:R-:W-:Y:S01]  /*c7f0*/  UIMAD UR6, UR7, UR4, UR6 ;  /* 0x00000004070672a4 */ /* 0x000fe2000f8e0206 */
[----:B------:R-:W-:-:S07]  /*c800*/  IMAD.MOV.U32 R3, RZ, RZ, 0x1 ;  /* 0x00000001ff037424 */ /* 0x000fce00078e00ff */
[----:B------:R-:W-:Y:S05]  /*c810*/  @!P0 BRA `(.L_x_38) ;  /* 0x0000004000b08947 */ /* 0x000fea0003800000 */
[----:B------:R-:W-:Y:S01]  /*c820*/  ULDC.64 UR4, c[0x0][0x418] ;  /* 0x0001060000047ab9 */ /* 0x000fe20000000a00 */
[----:B------:R0:W-:Y:S01]  /*c830*/  STL [R1+0xc], RZ ;  /* 0x00000cff01007387 */ /* 0x0001e20000100800 */
[----:B------:R-:W-:Y:S02]  /*c840*/  UISETP.NE.U32.AND UP0, UPT, UR4, URZ, UPT ;  /* 0x0000003f0400728c */ /* 0x000fe4000bf05070 */
[----:B------:R-:W-:Y:S02]  /*c850*/  ULOP3.LUT UR40, UR6, 0xffff, URZ, 0xc0, !UPT ;  /* 0x0000ffff06287892 */ /* 0x000fe4000f8ec03f */
[----:B------:R-:W-:Y:S01]  /*c860*/  UISETP.NE.AND.EX UP0, UPT, UR5, URZ, UPT, UP0 ;  /* 0x0000003f0500728c */ /* 0x000fe2000bf05300 */
[----:B------:R-:W-:Y:S02]  /*c870*/  ULDC UR4, c[0x0][0x424] ;  /* 0x0001090000047ab9 */ /* 0x000fe40000000800 */
[----:B------:R-:W-:Y:S01]  /*c880*/  ULDC UR5, c[0x0][0x2f0] ;  /* 0x0000bc0000057ab9 */ /* 0x000fe20000000800 */
[----:B------:R-:W-:-:S04]  /*c890*/  USEL UR4, UR4, 0x1, UP0 ;  /* 0x0000000104047887 */ /* 0x000fc80008000000 */
[----:B------:R-:W-:-:S04]  /*c8a0*/  UIMAD UR4, UR4, UR5, URZ ;  /* 0x00000005040472a4 */ /* 0x000fc8000f8e023f */
[----:B------:R-:W-:Y:S02]  /*c8b0*/  UISETP.GE.AND UP0, UPT, UR4, 0x1, UPT ;  /* 0x000000010400788c */ /* 0x000fe4000bf06270 */
[----:B------:R-:W-:-:S04]  /*c8c0*/  UIADD3 UR5, UR4, 0x4f, URZ ;  /* 0x0000004f04057890 */ /* 0x000fc8000fffe03f */
[----:B------:R-:W-:Y:S01]  /*c8d0*/  PLOP3.LUT P0, PT, PT, PT, UP0, 0x80, 0x0 ;  /* 0x000000000000781c */ /* 0x000fe20003f0f008 */
[----:B------:R-:W-:-:S04]  /*c8e0*/  UIMAD.WIDE UR4, UR5, 0x66666667, URZ ;  /* 0x66666667050478a5 */ /* 0x000fc8000f8e023f */
[----:B------:R-:W-:-:S04]  /*c8f0*/  USHF.R.U32.HI UR39, URZ, 0x1f, UR5 ;  /* 0x0000001f3f277899 */ /* 0x000fc80008011605 */
[----:B------:R-:W-:-:S04]  /*c900*/  ULEA.HI.SX32 UR39, UR5, UR39, 0x1b ;  /* 0x0000002705277291 */ /* 0x000fc8000f8fda3f */
[----:B0-----:R-:W-:Y:S08]  /*c910*/  @!P0 BRA `(.L_x_39) ;  /* 0x00000000007c8947 */ /* 0x001ff00003800000 */
[----:B------:R-:W-:-:S04]  /*c920*/  USHF.R.U32.HI UR4, URZ, 0x10, UR6 ;  /* 0x000000103f047899 */ /* 0x000fc80008011606 */
[----:B------:R-:W-:-:S11]  /*c930*/  UISETP.NE.AND UP0, UPT, UR4, URZ, UPT ;  /* 0x0000003f0400728c */ /* 0x000fd6000bf05270 */
[----:B------:R-:W-:Y:S02]  /*c940*/  @!UP0 ULDC UR4, c[0x0][0x9f0] ;  /* 0x00027c0000048ab9 */ /* 0x000fe40000000800 */
[----:B------:R-:W-:Y:S01]  /*c950*/  IMAD.U32 R6, RZ, RZ, UR4 ;  /* 0x00000004ff067e24 */ /* 0x000fe2000f8e00ff */
[----:B------:R-:W-:-:S04]  /*c960*/  UIADD3 UR5, UR39, -0x1, UR4 ;  /* 0xffffffff27057890 */ /* 0x000fc8000fffe004 */
[-C--:B------:R-:W-:Y:S02]  /*c970*/  IABS R0, R6.reuse ;  /* 0x0000000600007213 */ /* 0x080fe40000000000 */
[----:B------:R-:W-:Y:S02]  /*c980*/  IABS R6, R6 ;  /* 0x0000000600067213 */ /* 0x000fe40000000000 */
[----:B------:R-:W0:Y:S08]  /*c990*/  I2F.RP R4, R0 ;  /* 0x0000000000047306 */ /* 0x000e300000209400 */
[----:B0-----:R-:W0:Y:S02]  /*c9a0*/  MUFU.RCP R4, R4 ;  /* 0x0000000400047308 */ /* 0x001e240000001000 */
[----:B0-----:R-:W-:-:S06]  /*c9b0*/  VIADD R2, R4, 0xffffffe ;  /* 0x0ffffffe04027836 */ /* 0x001fcc0000000000 */
[----:B------:R0:W1:Y:S02]  /*c9c0*/  F2I.FTZ.U32.TRUNC.NTZ R3, R2 ;  /* 0x0000000200037305 */ /* 0x000064000021f000 */
[----:B0-----:R-:W-:Y:S01]  /*c9d0*/  MOV R2, RZ ;  /* 0x000000ff00027202 */ /* 0x001fe20000000f00 */
[----:B-1----:R-:W-:-:S04]  /*c9e0*/  IMAD.MOV R5, RZ, RZ, -R3 ;  /* 0x000000ffff057224 */ /* 0x002fc800078e0a03 */
[----:B------:R-:W-:-:S04]  /*c9f0*/  IMAD R5, R5, R0, RZ ;  /* 0x0000000005057224 */ /* 0x000fc800078e02ff */
[----:B------:R-:W-:-:S04]  /*ca00*/  IMAD.HI.U32 R3, R3, R5, R2 ;  /* 0x0000000503037227 */ /* 0x000fc800078e0002 */
[----:B------:R-:W-:Y:S01]  /*ca10*/  IMAD.U32 R5, RZ, RZ, UR5 ;  /* 0x00000005ff057e24 */ /* 0x000fe2000f8e00ff */
[----:B------:R-:W-:-:S04]  /*ca20*/  ULOP3.LUT UR5, UR5, UR4, URZ, 0x3c, !UPT ;  /* 0x0000000405057292 */ /* 0x000fc8000f8e3c3f */
[----:B------:R-:W-:Y:S01]  /*ca30*/  IABS R2, R5 ;  /* 0x0000000500027213 */ /* 0x000fe20000000000 */
[----:B------:R-:W-:Y:S01]  /*ca40*/  IMAD.MOV R5, RZ, RZ, -R6 ;  /* 0x000000ffff057224 */ /* 0x000fe200078e0a06 */
[----:B------:R-:W-:-:S03]  /*ca50*/  ISETP.LE.AND P2, PT, RZ, UR5, PT ;  /* 0x00000005ff007c0c */ /* 0x000fc6000bf43270 */
[----:B------:R-:W-:-:S04]  /*ca60*/  IMAD.HI.U32 R3, R3, R2, RZ ;  /* 0x0000000203037227 */ /* 0x000fc800078e00ff */
[----:B------:R-:W-:-:S05]  /*ca70*/  IMAD R5, R3, R5, R2 ;  /* 0x0000000503057224 */ /* 0x000fca00078e0202 */
[----:B------:R-:W-:-:S13]  /*ca80*/  ISETP.GT.U32.AND P1, PT, R0, R5, PT ;  /* 0x000000050000720c */ /* 0x000fda0003f24070 */
[----:B------:R-:W-:Y:S02]  /*ca90*/  @!P1 IMAD.IADD R5, R5, 0x1, -R0 ;  /* 0x0000000105059824 */ /* 0x000fe400078e0a00 */
[----:B------:R-:W-:Y:S01]  /*caa0*/  @!P1 VIADD R3, R3, 0x1 ;  /* 0x0000000103039836 */ /* 0x000fe20000000000 */
[----:B------:R-:W-:Y:S02]  /*cab0*/  ISETP.NE.AND P1, PT, RZ, UR4, PT ;  /* 0x00000004ff007c0c */ /* 0x000fe4000bf25270 */
[----:B------:R-:W-:-:S13]  /*cac0*/  ISETP.GE.U32.AND P0, PT, R5, R0, PT ;  /* 0x000000000500720c */ /* 0x000fda0003f06070 */
[----:B------:R-:W-:-:S05]  /*cad0*/  @P0 VIADD R3, R3, 0x1 ;  /* 0x0000000103030836 */ /* 0x000fca0000000000 */
[----:B------:R-:W-:Y:S02]  /*cae0*/  @!P2 IADD3 R3, -R3, RZ, RZ ;  /* 0x000000ff0303a210 */ /* 0x000fe40007ffe1ff */
[----:B------:R-:W-:-:S05]  /*caf0*/  @!P1 LOP3.LUT R3, RZ, UR4, RZ, 0x33, !PT ;  /* 0x00000004ff039c12 */ /* 0x000fca000f8e33ff */
[----:B------:R0:W-:Y:S02]  /*cb00*/  STL [R1+0xc], R3 ;  /* 0x00000c0301007387 */ /* 0x0001e40000100800 */
.L_x_39:
[----:B------:R-:W2:Y:S01]  /*cb10*/  LDL R2, [R1+0xc] ;  /* 0x00000c0001027983 */ /* 0x000ea20000100800 */
[----:B0-----:R-:W-:Y:S02]  /*cb20*/  IMAD.MOV.U32 R3, RZ, RZ, 0x1 ;  /* 0x00000001ff037424 */ /* 0x001fe400078e00ff */
[----:B--2---:R-:W-:-:S05]  /*cb30*/  IMAD R0, R2, UR40, RZ ;  /* 0x0000002802007c24 */ /* 0x004fca000f8e02ff */
[----:B------:R-:W-:Y:S01]  /*cb40*/  VIADDMNMX R17, R0, R2, UR39, PT ;  /* 0x0000002700117e46 */ /* 0x000fe2000b800102 */
[----:B------:R0:W-:Y:S03]  /*cb50*/  STL [R1+0x8], R0 ;  /* 0x0000080001007387 */ /* 0x0001e60000100800 */
[----:B------:R-:W-:Y:S01]  /*cb60*/  ISETP.GT.AND P0, PT, R17, R0, PT ;  /* 0x000000001100720c */ /* 0x000fe20003f04270 */
[----:B------:R1:W-:Y:S01]  /*cb70*/  STL [R1+0x10], R17 ;  /* 0x0000101101007387 */ /* 0x0003e20000100800 */
[----:B0-----:R-:W-:-:S11]  /*cb80*/  IMAD.MOV.U32 R0, RZ, RZ, RZ ;  /* 0x000000ffff007224 */ /* 0x001fd600078e00ff */
[----:B-1----:R-:W-:Y:S05]  /*cb90*/  @!P0 BRA `(.L_x_38) ;  /* 0x0000003c00d08947 */ /* 0x002fea0003800000 */
[----:B------:R-:W0:Y:S01]  /*cba0*/  S2UR UR4, SR_CgaCtaId ;  /* 0x00000000000479c3 */ /* 0x000e220000008800 */
[----:B------:R-:W-:Y:S02]  /*cbb0*/  UMOV UR38, 0x400 ;  /* 0x0000040000267882 */ /* 0x000fe40000000000 */
[----:B0-----:R-:W-:-:S04]  /*cbc0*/  ULEA UR38, UR4, UR38, 0x18 ;  /* 0x0000002604267291 */ /* 0x001fc8000f8ec03f */
[----:B------:R-:W-:-:S04]  /*cbd0*/  UIADD3 UR4, UR38, 0x24400, URZ ;  /* 0x0002440026047890 */ /* 0x000fc8000fffe03f */
[----:B------:R-:W-:-:S06]  /*cbe0*/  ULOP3.LUT UP0, URZ, UR4, 0x3ff, URZ, 0xc0, !UPT ;  /* 0x000003ff043f7892 */ /* 0x000fcc000f80c03f */
[----:B------:R-:W-:-:S13]  /*cbf0*/  PLOP3.LUT P0, PT, PT, PT, UP0, 0x80, 0x0 ;  /* 0x000000000000781c */ /* 0x000fda0003f0f008 */
[----:B------:R-:W-:Y:S05]  /*cc00*/  @!P0 BRA `(.L_x_40) ;  /* 0x0000000000408947 */ /* 0x000fea0003800000 */
[----:B------:R-:W-:Y:S01]  /*cc10*/  MOV R2, 0x0 ;  /* 0x0000000000027802 */ /* 0x000fe20000000f00 */
[----:B------:R-:W-:Y:S01]  /*cc20*/  ULDC.64 UR6, c[0x4][0xa8] ;  /* 0x01002a0000067ab9 */ /* 0x000fe20000000a00 */
[----:B------:R-:W-:Y:S01]  /*cc30*/  ULDC.64 UR8, c[0x4][0xb0] ;  /* 0x01002c0000087ab9 */ /* 0x000fe20000000a00 */
[----:B------:R-:W-:Y:S01]  /*cc40*/  ULDC.64 UR4, c[0x4][0x8] ;  /* 0x0100020000047ab9 */ /* 0x000fe20000000a00 */
[----:B------:R-:W-:Y:S01]  /*cc50*/  IMAD.U32 R4, RZ, RZ, UR6 ;  /* 0x00000006ff047e24 */ /* 0x000fe2000f8e00ff */
[----:B------:R-:W-:Y:S01]  /*cc60*/  MOV R7, UR9 ;  /* 0x0000000900077c02 */ /* 0x000fe20008000f00 */
[----:B------:R-:W0:Y:S01]  /*cc70*/  LDC.64 R2, c[0x4][R2] ;  /* 0x0100000002027b82 */ /* 0x000e220000000a00 */
[----:B------:R-:W-:Y:S02]  /*cc80*/  IMAD.U32 R5, RZ, RZ, UR7 ;  /* 0x00000007ff057e24 */ /* 0x000fe4000f8e00ff */
[----:B------:R-:W-:Y:S02]  /*cc90*/  IMAD.U32 R6, RZ, RZ, UR8 ;  /* 0x00000008ff067e24 */ /* 0x000fe4000f8e00ff */
[----:B------:R-:W-:-:S02]  /*cca0*/  IMAD.U32 R10, RZ, RZ, UR4 ;  /* 0x00000004ff0a7e24 */ /* 0x000fc4000f8e00ff */
[----:B------:R-:W-:Y:S02]  /*ccb0*/  IMAD.U32 R11, RZ, RZ, UR5 ;  /* 0x00000005ff0b7e24 */ /* 0x000fe4000f8e00ff */
[----:B------:R-:W-:Y:S02]  /*ccc0*/  IMAD.MOV.U32 R8, RZ, RZ, 0x70 ;  /* 0x00000070ff087424 */ /* 0x000fe400078e00ff */
[----:B------:R-:W-:Y:S02]  /*ccd0*/  IMAD.MOV.U32 R12, RZ, RZ, 0x1 ;  /* 0x00000001ff0c7424 */ /* 0x000fe400078e00ff */
[----:B------:R-:W-:-:S07]  /*cce0*/  IMAD.MOV.U32 R13, RZ, RZ, RZ ;  /* 0x000000ffff0d7224 */ /* 0x000fce00078e00ff */
[----:B------:R-:W-:-:S07]  /*ccf0*/  LEPC R20, `(.L_x_40) ;  /* 0x000000001014794e */ /* 0x000fce0000000000 */
[----:B0-----:R-:W-:Y:S05]  /*cd00*/  CALL.ABS.NOINC R2 ;  /* 0x0000000002007343 */ /* 0x001fea0003c00000 */
.L_x_40:
        /* <DEDUP_REMOVED lines=8> */
[----:B------:R0:W1:Y:S01]  /*cd90*/  LDC.64 R2, c[0x4][R16] ;  /* 0x0100000010027b82 */ /* 0x0000620000000a00 */
[----:B------:R-:W-:Y:S01]  /*cda0*/  MOV R4, UR6 ;  /* 0x0000000600047c02 */ /* 0x000fe20008000f00 */
[----:B------:R-:W-:Y:S01]  /*cdb0*/  IMAD.U32 R5, RZ, RZ, UR7 ;  /* 0x00000007ff057e24 */ /* 0x000fe2000f8e00ff */
[----:B------:R-:W-:Y:S01]  /*cdc0*/  MOV R8, 0x70 ;  /* 0x0000007000087802 */ /* 0x000fe20000000f00 */
[----:B------:R-:W-:Y:S02]  /*cdd0*/  IMAD.U32 R6, RZ, RZ, UR8 ;  /* 0x00000008ff067e24 */ /* 0x000fe4000f8e00ff */
[----:B------:R-:W-:-:S02]  /*cde0*/  IMAD.U32 R7, RZ, RZ, UR9 ;  /* 0x00000009ff077e24 */ /* 0x000fc4000f8e00ff */
[----:B------:R-:W-:Y:S02]  /*cdf0*/  IMAD.U32 R10, RZ, RZ, UR4 ;  /* 0x00000004ff0a7e24 */ /* 0x000fe4000f8e00ff */
[----:B------:R-:W-:Y:S02]  /*ce00*/  IMAD.U32 R11, RZ, RZ, UR5 ;  /* 0x00000005ff0b7e24 */ /* 0x000fe4000f8e00ff */
[----:B------:R-:W-:Y:S02]  /*ce10*/  IMAD.MOV.U32 R12, RZ, RZ, 0x1 ;  /* 0x00000001ff0c7424 */ /* 0x000fe400078e00ff */
[----:B0-----:R-:W-:-:S07]  /*ce20*/  IMAD.MOV.U32 R13, RZ, RZ, RZ ;  /* 0x000000ffff0d7224 */ /* 0x001fce00078e00ff */
[----:B------:R-:W-:-:S07]  /*ce30*/  LEPC R20, `(.L_x_42) ;  /* 0x000000001014794e */ /* 0x000fce0000000000 */
[----:B-1----:R-:W-:Y:S05]  /*ce40*/  CALL.ABS.NOINC R2 ;  /* 0x0000000002007343 */ /* 0x002fea0003c00000 */
.L_x_42:
[----:B------:R0:W1:Y:S01]  /*ce50*/  LDC.64 R2, c[0x4][R16] ;  /* 0x0100000010027b82 */ /* 0x0000620000000a00 */
[----:B------:R-:W-:Y:S01]  /*ce60*/  ULDC.64 UR6, c[0x4][0xa8] ;  /* 0x01002a0000067ab9 */ /* 0x000fe20000000a00 */
[----:B------:R-:W-:Y:S01]  /*ce70*/  ULDC.64 UR8, c[0x4][0xb0] ;  /* 0x01002c0000087ab9 */ /* 0x000fe20000000a00 */
[----:B------:R-:W-:Y:S01]  /*ce80*/  ULDC.64 UR4, c[0x4][0x18] ;  /* 0x0100060000047ab9 */ /* 0x000fe20000000a00 */
[----:B------:R-:W-:Y:S01]  /*ce90*/  IMAD.U32 R4, RZ, RZ, UR6 ;  /* 0x00000006ff047e24 */ /* 0x000fe2000f8e00ff */
[----:B------:R-:W-:Y:S01]  /*cea0*/  MOV R7, UR9 ;  /* 0x0000000900077c02 */ /* 0x000fe20008000f00 */
[----:B------:R-:W-:Y:S02]  /*ceb0*/  IMAD.U32 R5, RZ, RZ, UR7 ;  /* 0x00000007ff057e24 */ /* 0x000fe4000f8e00ff */
[----:B------:R-:W-:Y:S02]  /*cec0*/  IMAD.U32 R6, RZ, RZ, UR8 ;  /* 0x00000008ff067e24 */ /* 0x000fe4000f8e00ff */
[----:B------:R-:W-:-:S02]  /*ced0*/  IMAD.U32 R10, RZ, RZ, UR4 ;  /* 0x00000004ff0a7e24 */ /* 0x000fc4000f8e00ff */
[----:B------:R-:W-:Y:S02]  /*cee0*/  IMAD.U32 R11, RZ, RZ, UR5 ;  /* 0x00000005ff0b7e24 */ /* 0x000fe4000f8e00ff */
[----:B------:R-:W-:Y:S02]  /*cef0*/  IMAD.MOV.U32 R8, RZ, RZ, 0x70 ;  /* 0x00000070ff087424 */ /* 0x000fe400078e00ff */
[----:B------:R-:W-:Y:S02]  /*cf00*/  IMAD.MOV.U32 R12, RZ, RZ, 0x1 ;  /* 0x00000001ff0c7424 */ /* 0x000fe400078e00ff */
[----:B0-----:R-:W-:-:S07]  /*cf10*/  IMAD.MOV.U32 R13, RZ, RZ, RZ ;  /* 0x000000ffff0d7224 */ /* 0x001fce00078e00ff */
[----:B------:R-:W-:-:S07]  /*cf20*/  LEPC R20, `(.L_x_41) ;  /* 0x000000001014794e */ /* 0x000fce0000000000 */
[----:B-1----:R-:W-:Y:S05]  /*cf30*/  CALL.ABS.NOINC R2 ;  /* 0x0000000002007343 */ /* 0x002fea0003c00000 */
.L_x_41:
[----:B------:R-:W0:Y:S01]  /*cf40*/  LDC.64 R2, c[0x0][0x9f8] ;  /* 0x00027e00ff027b82 */ /* 0x000e220000000a00 */
[----:B------:R-:W-:Y:S01]  /*cf50*/  ULDC.64 UR4, c[0x0][0x208] ;  /* 0x0000820000047ab9 */ /* 0x000fe20000000a00 */
[----:B0-----:R-:W-:-:S04]  /*cf60*/  ISETP.NE.U32.AND P0, PT, R2, RZ, PT ;  /* 0x000000ff0200720c */ /* 0x001fc80003f05070 */
[----:B------:R-:W-:-:S13]  /*cf70*/  ISETP.NE.AND.EX P0, PT, R3, RZ, PT, P0 ;  /* 0x000000ff0300720c */ /* 0x000fda0003f05300 */
[----:B------:R-:W0:Y:S02]  /*cf80*/  @P0 LDC.64 R2, c[0x0][0x9f8] ;  /* 0x00027e00ff020b82 */ /* 0x000e240000000a00 */
[----:B0-----:R-:W-:-:S05]  /*cf90*/  @P0 IMAD.WIDE R2, R18, 0x4, R2 ;  /* 0x0000000412020825 */ /* 0x001fca00078e0202 */
[----:B------:R0:W2:Y:S01]  /*cfa0*/  @P0 LDG.E R18, desc[UR4][R2.64] ;  /* 0x0000000402120981 */ /* 0x0000a2000c1e1900 */
[----:B------:R-:W-:Y:S01]  /*cfb0*/  UMOV UR4, 0xffffffff ;  /* 0xffffffff00047882 */ /* 0x000fe20000000000 */
[----:B------:R-:W-:Y:S01]  /*cfc0*/  IADD3 R17, R17, -0x1, RZ ;  /* 0xffffffff11117810 */ /* 0x000fe20007ffe0ff */
[----:B------:R-:W1:Y:S01]  /*cfd0*/  S2R R16, SR_TID.X ;  /* 0x0000000000107919 */ /* 0x000e620000002100 */
[----:B0-----:R-:W0:Y:S02]  /*cfe0*/  LDC.64 R2, c[0x0][0x418] ;  /* 0x00010600ff027b82 */ /* 0x001e240000000a00 */
[----:B0-----:R-:W-:Y:S02]  /*cff0*/  ISETP.NE.U32.AND P0, PT, R2, RZ, PT ;  /* 0x000000ff0200720c */ /* 0x001fe40003f05070 */
[----:B-1----:R-:W-:Y:S02]  /*d000*/  SHF.R.U32.HI R0, RZ, 0x5, R16 ;  /* 0x00000005ff007819 */ /* 0x002fe40000011610 */
[----:B------:R-:W-:-:S02]  /*d010*/  ISETP.NE.AND.EX P1, PT, R3, RZ, PT, P0 ;  /* 0x000000ff0300720c */ /* 0x000fc40003f25300 */
[----:B------:R-:W-:Y:S02]  /*d020*/  LOP3.LUT R0, R0, 0x3, RZ, 0xc0, !PT ;  /* 0x0000000300007812 */ /* 0x000fe400078ec0ff */
[----:B------:R-:W-:-:S05]  /*d030*/  P2R R4, PR, RZ, 0x2 ;  /* 0x00000002ff047803 */ /* 0x000fca0000000000 */
[----:B------:R0:W-:Y:S01]  /*d040*/  STL [R1+0x4], R4 ;  /* 0x0000040401007387 */ /* 0x0001e20000100800 */
[----:B--2---:R-:W-:Y:S02]  /*d050*/  SHF.R.S32.HI R19, RZ, 0x1f, R18 ;  /* 0x0000001fff137819 */ /* 0x004fe40000011412 */
[----:B------:R-:W-:Y:S01]  /*d060*/  SEL R16, R18, RZ, !P1 ;  /* 0x000000ff12107207 */ /* 0x000fe20004800000 */
[----:B0-----:R-:W-:Y:S06]  /*d070*/  BRA.DIV UR4, `(.L_x_43) ;  /* 0x0000003e04e07947 */ /* 0x001fec000b800000 */
[----:B------:R0:W1:Y:S02]  /*d080*/  SHFL.IDX PT, R14, R0, RZ, 0x1f ;  /* 0x00001fff000e7589 */ /* 0x00006400000e0000 */
.L_x_134:
[----:B------:R-:W-:Y:S02]  /*d090*/  PLOP3.LUT P2, PT, PT, PT, PT, 0x8, 0x0 ;  /* 0x000000000000781c */ /* 0x000fe40003f4e170 */
[----:B-1----:R-:W-:Y:S02]  /*d0a0*/  ISETP.NE.AND P0, PT, R14, RZ, PT ;  /* 0x000000ff0e00720c */ /* 0x002fe40003f05270 */
[----:B0-----:R-:W-:-:S05]  /*d0b0*/  P2R R0, PR, RZ, 0x4 ;  /* 0x00000004ff007803 */ /* 0x001fca0000000000 */
[----:B------:R0:W-:Y:S06]  /*d0c0*/  STL [R1], R0 ;  /* 0x0000000001007387 */ /* 0x0001ec0000100800 */
[----:B------:R-:W-:Y:S05]  /*d0d0*/  @P0 BRA `(.L_x_44) ;  /* 0x00000004002c0947 */ /* 0x000fea0003800000 */
[----:B------:R-:W-:-:S03]  /*d0e0*/  UMOV UR4, 0xffffffff ;  /* 0xffffffff00047882 */ /* 0x000fc60000000000 */
[----:B------:R-:W-:Y:S05]  /*d0f0*/  BRA.DIV UR4, `(.L_x_45) ;  /* 0x0000003e04e07947 */ /* 0x000fea000b800000 */
[----:B------:R-:W-:-:S13]  /*d100*/  ELECT P6, URZ, PT ;  /* 0x00000000003f782f */ /* 0x000fda00038c0000 */
.L_x_137:
[----:B------:R-:W-:Y:S05]  /*d110*/  @!P6 BRA `(.L_x_44) ;  /* 0x00000004001ce947 */ /* 0x000fea0003800000 */
[----:B------:R-:W-:Y:S01]  /*d120*/  IMAD.MOV.U32 R16, RZ, RZ, R18 ;  /* 0x000000ffff107224 */ /* 0x000fe200078e0012 */
[----:B------:R-:W-:Y:S06]  /*d130*/  @!P1 BRA `(.L_x_46) ;  /* 0x0000000000489947 */ /* 0x000fec0003800000 */
[----:B------:R-:W1:Y:S01]  /*d140*/  LDC R6, c[0x0][0x43c] ;  /* 0x00010f00ff067b82 */ /* 0x000e620000000800 */
[----:B------:R-:W-:Y:S01]  /*d150*/  ULDC.64 UR4, c[0x0][0x428] ;  /* 0x00010a0000047ab9 */ /* 0x000fe20000000a00 */
[----:B------:R-:W-:Y:S01]  /*d160*/  ULDC.64 UR6, c[0x0][0x208] ;  /* 0x0000820000067ab9 */ /* 0x000fe20000000a00 */
[----:B------:R-:W-:-:S04]  /*d170*/  IMAD R7, R19, UR4, RZ ;  /* 0x0000000413077c24 */ /* 0x000fc8000f8e02ff */
[----:B------:R-:W-:Y:S01]  /*d180*/  IMAD R7, R18, UR5, R7 ;  /* 0x0000000512077c24 */ /* 0x000fe2000f8e0207 */
[----:B-1----:R-:W-:-:S13]  /*d190*/  ISETP.NE.AND P0, PT, R6, 0x1, PT ;  /* 0x000000010600780c */ /* 0x002fda0003f05270 */
[----:B------:R-:W0:Y:S02]  /*d1a0*/  @P0 LDC.64 R4, c[0x0][0x440] ;  /* 0x00011000ff040b82 */ /* 0x000e240000000a00 */
[----:B0-----:R-:W-:-:S04]  /*d1b0*/  @P0 IMAD.HI.U32 R0, R17, R4, RZ ;  /* 0x0000000411000227 */ /* 0x001fc800078e00ff */
[----:B------:R-:W-:Y:S01]  /*d1c0*/  IMAD.MOV.U32 R4, RZ, RZ, R17 ;  /* 0x000000ffff047224 */ /* 0x000fe200078e0011 */
[----:B------:R-:W-:-:S04]  /*d1d0*/  @P0 SHF.R.U32.HI R4, RZ, R5, R0 ;  /* 0x00000005ff040219 */ /* 0x000fc80000011600 */
[--C-:B------:R-:W-:Y:S01]  /*d1e0*/  SHF.R.S32.HI R5, RZ, 0x1f, R4.reuse ;  /* 0x0000001fff057819 */ /* 0x100fe20000011404 */
[--C-:B------:R-:W-:Y:S02]  /*d1f0*/  IMAD.MOV R0, RZ, RZ, -R4.reuse ;  /* 0x000000ffff007224 */ /* 0x100fe400078e0a04 */
[----:B------:R-:W-:-:S04]  /*d200*/  IMAD.WIDE.U32 R4, R18, UR4, R4 ;  /* 0x0000000412047c25 */ /* 0x000fc8000f8e0004 */
[----:B------:R-:W-:Y:S01]  /*d210*/  IMAD R17, R6, R0, R17 ;  /* 0x0000000006117224 */ /* 0x000fe200078e0211 */
[----:B------:R-:W-:Y:S01]  /*d220*/  LEA R2, P0, R4, R2, 0x2 ;  /* 0x0000000204027211 */ /* 0x000fe200078010ff */
[----:B------:R-:W-:-:S05]  /*d230*/  IMAD.IADD R0, R5, 0x1, R7 ;  /* 0x0000000105007824 */ /* 0x000fca00078e0207 */
[----:B------:R-:W-:-:S05]  /*d240*/  LEA.HI.X R3, R4, R3, R0, 0x2, P0 ;  /* 0x0000000304037211 */ /* 0x000fca00000f1400 */
[----:B------:R1:W5:Y:S02]  /*d250*/  LDG.E R16, desc[UR6][R2.64] ;  /* 0x0000000602107981 */ /* 0x000364000c1e1900 */
.L_x_46:
[----:B0-----:R-:W-:Y:S01]  /*d260*/  IMAD.MOV.U32 R0, RZ, RZ, 0x1 ;  /* 0x00000001ff007424 */ /* 0x001fe200078e00ff */
[----:B------:R-:W1:Y:S04]  /*d270*/  S2R R8, SR_TID.X ;  /* 0x0000000000087919 */ /* 0x000e680000002100 */
[----:B------:R-:W-:-:S04]  /*d280*/  SHF.L.U32 R0, R0, 0x1f, RZ ;  /* 0x0000001f00007819 */ /* 0x000fc800000006ff */
[----:B------:R-:W0:Y:S01]  /*d290*/  SYNCS.PHASECHK.TRANS64.TRYWAIT P0, [UR38+0x38840], R0 ;  /* 0x03884000ff0075a7 */ /* 0x000e220008000166 */
[----:B-1----:R-:W-:-:S04]  /*d2a0*/  LOP3.LUT R2, R8, 0x7f, RZ, 0xc0, !PT ;  /* 0x0000007f08027812 */ /* 0x002fc800078ec0ff */
[----:B------:R-:W-:Y:S01]  /*d2b0*/  ISETP.NE.AND P1, PT, R2, RZ, PT ;  /* 0x000000ff0200720c */ /* 0x000fe20003f25270 */
[----:B0-----:R-:W-:-:S12]  /*d2c0*/  @!P0 BRA `(.L_x_47) ;  /* 0x0000003c008c8947 */ /* 0x001fd80003800000 */
.L_x_138:
[----:B------:R-:W-:Y:S05]  /*d2d0*/  @P1 BRA `(.L_x_48) ;  /* 0x0000000000181947 */ /* 0x000fea0003800000 */
[----:B------:R-:W1:Y:S01]  /*d2e0*/  S2R R2, SR_TID.X ;  /* 0x0000000000027919 */ /* 0x000e620000002100 */
[----:B0-----:R-:W-:-:S04]  /*d2f0*/  MOV R0, 0xa000 ;  /* 0x0000a00000007802 */ /* 0x001fc80000000f00 */
[----:B------:R2:W-:Y:S01]  /*d300*/  SYNCS.ARRIVE.TRANS64 RZ, [UR38+0x38830], R0 ;  /* 0x03883000ffff79a7 */ /* 0x0005e20008000026 */
[----:B-1----:R-:W-:-:S13]  /*d310*/  LOP3.LUT P0, RZ, R2, 0x1f, RZ, 0xc0, !PT ;  /* 0x0000001f02ff7812 */ /* 0x002fda000780c0ff */
[----:B--2---:R-:W-:Y:S05]  /*d320*/  @!P0 BRA `(.L_x_48) ;  /* 0x0000000000048947 */ /* 0x004fea0003800000 */
[----:B------:R-:W-:Y:S01]  /*d330*/  BPT.TRAP 0x1 ;  /* 0x000000040000795c */ /* 0x000fe20000300000 */
.L_x_48:
[----:B------:R-:W-:Y:S01]  /*d340*/  R2UR UR11, R17 ;  /* 0x00000000110b72ca */ /* 0x000fe200000e0000 */
[----:B------:R-:W-:Y:S01]  /*d350*/  ULDC.64 UR4, c[0x0][0x198] ;  /* 0x0000660000047ab9 */ /* 0x000fe20000000a00 */
[----:B-----5:R-:W-:Y:S01]  /*d360*/  R2UR UR13, R16 ;  /* 0x00000000100d72ca */ /* 0x020fe200000e0000 */
[----:B------:R-:W-:Y:S01]  /*d370*/  UIADD3 UR4, UP0, UR4, 0x370, URZ ;  /* 0x0000037004047890 */ /* 0x000fe2000ff1e03f */
[----:B------:R-:W-:Y:S01]  /*d380*/  PLOP3.LUT P0, PT, PT, PT, PT, 0x80, 0x0 ;  /* 0x000000000000781c */ /* 0x000fe20003f0f070 */
[----:B------:R-:W-:Y:S02]  /*d390*/  UIADD3 UR8, UR38, 0x24400, URZ ;  /* 0x0002440026087890 */ /* 0x000fe4000fffe03f */
[----:B------:R-:W-:Y:S01]  /*d3a0*/  UIADD3 UR9, UR38, 0x38830, URZ ;  /* 0x0003883026097890 */ /* 0x000fe2000fffe03f */
[----:B0-----:R-:W-:Y:S01]  /*d3b0*/  P2R R0, PR, RZ, 0x1 ;  /* 0x00000001ff007803 */ /* 0x001fe20000000000 */
[----:B------:R-:W-:Y:S02]  /*d3c0*/  UIADD3.X UR5, URZ, UR5, URZ, UP0, !UPT ;  /* 0x000000053f057290 */ /* 0x000fe400087fe43f */
[----:B------:R-:W-:-:S02]  /*d3d0*/  UIADD3 UR24, UR38, 0x26c00, URZ ;  /* 0x00026c0026187890 */ /* 0x000fc4000fffe03f */
[----:B------:R-:W-:Y:S01]  /*d3e0*/  UIMAD UR11, UR11, 0x50, URZ ;  /* 0x000000500b0b78a4 */ /* 0x000fe2000f8e023f */
[----:B------:R1:W-:Y:S01]  /*d3f0*/  STL [R1], R0 ;  /* 0x0000000001007387 */ /* 0x0003e20000100800 */
[----:B------:R-:W-:Y:S02]  /*d400*/  UIADD3 UR16, UR38, 0x29400, URZ ;  /* 0x0002940026107890 */ /* 0x000fe4000fffe03f */
[----:B------:R-:W-:Y:S01]  /*d410*/  UIADD3 UR32, UR38, 0x2bc00, URZ ;  /* 0x0002bc0026207890 */ /* 0x000fe2000fffe03f */
[----:B------:R-:W-:Y:S01]  /*d420*/  UMOV UR6, 0x0 ;  /* 0x0000000000067882 */ /* 0x000fe20000000000 */
[----:B------:R-:W-:Y:S01]  /*d430*/  UMOV UR7, 0x14f00000 ;  /* 0x14f0000000077882 */ /* 0x000fe20000000000 */
[----:B------:R-:W-:Y:S01]  /*d440*/  UMOV UR10, URZ ;  /* 0x0000003f000a7c82 */ /* 0x000fe20008000000 */
[----:B------:R-:W-:Y:S01]  /*d450*/  UMOV UR12, UR36 ;  /* 0x00000024000c7c82 */ /* 0x000fe20008000000 */
[----:B------:R-:W-:Y:S01]  /*d460*/  UMOV UR26, 0x40 ;  /* 0x00000040001a7882 */ /* 0x000fe20000000000 */
[----:B------:R-:W-:Y:S01]  /*d470*/  UMOV UR28, UR36 ;  /* 0x00000024001c7c82 */ /* 0x000fe20008000000 */
[----:B------:R-:W-:Y:S01]  /*d480*/  UMOV UR25, UR9 ;  /* 0x0000000900197c82 */ /* 0x000fe20008000000 */
[----:B------:R-:W-:Y:S01]  /*d490*/  UMOV UR29, UR13 ;  /* 0x0000000d001d7c82 */ /* 0x000fe20008000000 */
[----:B------:R-:W-:Y:S01]  /*d4a0*/  UMOV UR27, UR11 ;  /* 0x0000000b001b7c82 */ /* 0x000fe20008000000 */
[----:B------:R-:W-:Y:S01]  /*d4b0*/  UMOV UR18, 0x80 ;  /* 0x0000008000127882 */ /* 0x000fe20000000000 */
[----:B------:R-:W-:Y:S01]  /*d4c0*/  UMOV UR20, UR36 ;  /* 0x0000002400147c82 */ /* 0x000fe20008000000 */
[----:B------:R1:W-:Y:S01]  /*d4d0*/  UTMALDG.4D [UR8], [UR4], desc[UR6] ;  /* 0x00000608040075b4 */ /* 0x0003e20008019000 */
[----:B------:R-:W-:Y:S01]  /*d4e0*/  UMOV UR17, UR9 ;  /* 0x0000000900117c82 */ /* 0x000fe20008000000 */
[----:B------:R-:W-:Y:S01]  /*d4f0*/  UMOV UR21, UR13 ;  /* 0x0000000d00157c82 */ /* 0x000fe20008000000 */
[----:B------:R-:W-:Y:S01]  /*d500*/  UMOV UR19, UR11 ;  /* 0x0000000b00137c82 */ /* 0x000fe20008000000 */
[----:B------:R-:W-:Y:S01]  /*d510*/  UMOV UR34, 0xc0 ;  /* 0x000000c000227882 */ /* 0x000fe20000000000 */
[----:B------:R-:W-:Y:S01]  /*d520*/  UMOV UR33, UR9 ;  /* 0x0000000900217c82 */ /* 0x000fe20008000000 */
[----:B------:R-:W-:Y:S01]  /*d530*/  UMOV UR37, UR13 ;  /* 0x0000000d00257c82 */ /* 0x000fe20008000000 */
[----:B------:R-:W-:Y:S01]  /*d540*/  UMOV UR35, UR11 ;  /* 0x0000000b00237c82 */ /* 0x000fe20008000000 */
[----:B------:R1:W-:Y:S01]  /*d550*/  UTMALDG.4D [UR24], [UR4], desc[UR6] ;  /* 0x00000618040075b4 */ /* 0x0003e20008019000 */
[----:B------:R1:W-:Y:S01]  /*d560*/  UTMALDG.4D [UR16], [UR4], desc[UR6] ;  /* 0x00000610040075b4 */ /* 0x0003e20008019000 */
[----:B------:R1:W-:Y:S02]  /*d570*/  UTMALDG.4D [UR32], [UR4], desc[UR6] ;  /* 0x00000620040075b4 */ /* 0x0003e40008019000 */
[----:B-1----:R-:W-:Y:S01]  /*d580*/  NOP ;  /* 0x0000000000007918 */ /* 0x002fe20000000000 */
.L_x_44:
[----:B------:R-:W-:Y:S05]  /*d590*/  WARPSYNC.ALL ;  /* 0x0000000000007948 */ /* 0x000fea0003800000 */
[----:B------:R-:W-:Y:S01]  /*d5a0*/  UIADD3 UR4, UR38, 0x14400, URZ ;  /* 0x0001440026047890 */ /* 0x000fe2000fffe03f */
[----:B------:R-:W-:Y:S03]  /*d5b0*/  BAR.SYNC.DEFER_BLOCKING 0x8, 0x180 ;  /* 0x0206000000007b1d */ /* 0x000fe60000010000 */
        /* <DEDUP_REMOVED lines=9> */
[----:B------:R-:W1:Y:S01]  /*d650*/  LDC.64 R2, c[0x4][R2] ;  /* 0x0100000002027b82 */ /* 0x000e620000000a00 */
        /* <DEDUP_REMOVED lines=8> */
[----:B01----:R-:W-:Y:S05]  /*d6e0*/  CALL.ABS.NOINC R2 ;  /* 0x0000000002007343 */ /* 0x003fea0003c00000 */
.L_x_49:
[----:B------:R-:W1:Y:S01]  /*d6f0*/  S2R R4, SR_CTAID.Z ;  /* 0x0000000000047919 */ /* 0x000e620000002700 */
[----:B------:R-:W2:Y:S01]  /*d700*/  LDC R20, c[0x0][0x448] ;  /* 0x00011200ff147b82 */ /* 0x000ea20000000800 */
[----:B------:R-:W-:Y:S01]  /*d710*/  USHF.R.S32.HI UR4, URZ, 0x1f, UR36 ;  /* 0x0000001f3f047899 */ /* 0x000fe20008011424 */
[----:B------:R-:W3:Y:S01]  /*d720*/  S2R R12, SR_TID.X ;  /* 0x00000000000c7919 */ /* 0x000ee20000002100 */
[----:B------:R-:W-:Y:S02]  /*d730*/  ULDC.64 UR8, c[0x0][0x2d8] ;  /* 0x0000b60000087ab9 */ /* 0x000fe40000000a00 */
[----:B------:R-:W-:Y:S01]  /*d740*/  UIMAD UR6, UR4, UR8, URZ ;  /* 0x00000008040672a4 */ /* 0x000fe2000f8e023f */
[----:B------:R-:W4:Y:S02]  /*d750*/  S2R R11, SR_CTAID.X ;  /* 0x00000000000b7919 */ /* 0x000f240000002500 */
[----:B------:R-:W0:Y:S01]  /*d760*/  LDC.64 R2, c[0x0][0x2e0] ;  /* 0x0000b800ff027b82 */ /* 0x000e220000000a00 */
[----:B------:R-:W-:-:S02]  /*d770*/  UIMAD.WIDE.U32 UR4, UR36, UR8, URZ ;  /* 0x00000008240472a5 */ /* 0x000fc4000f8e003f */
[----:B------:R-:W-:-:S04]  /*d780*/  UIMAD UR6, UR36, UR9, UR6 ;  /* 0x00000009240672a4 */ /* 0x000fc8000f8e0206 */
[----:B------:R-:W-:Y:S01]  /*d790*/  UIADD3 UR5, UR5, UR6, URZ ;  /* 0x0000000605057290 */ /* 0x000fe2000fffe03f */
[----:B--2---:R-:W-:Y:S02]  /*d7a0*/  ISETP.NE.AND P0, PT, R20, 0x1, PT ;  /* 0x000000011400780c */ /* 0x004fe40003f05270 */
[----:B-1----:R-:W-:Y:S02]  /*d7b0*/  SHF.R.S32.HI R5, RZ, 0x1f, R4 ;  /* 0x0000001fff057819 */ /* 0x002fe40000011404 */
[----:B---3--:R-:W-:-:S03]  /*d7c0*/  LOP3.LUT R9, R12, 0x7f, RZ, 0xc0, !PT ;  /* 0x0000007f0c097812 */ /* 0x008fc600078ec0ff */
[----:B0-----:R-:W-:-:S06]  /*d7d0*/  IMAD R0, R5, R2, RZ ;  /* 0x0000000205007224 */ /* 0x001fcc00078e02ff */
[----:B------:R-:W0:Y:S01]  /*d7e0*/  @P0 LDC R6, c[0x0][0x44c] ;  /* 0x00011300ff060b82 */ /* 0x000e220000000800 */
[----:B------:R-:W-:Y:S01]  /*d7f0*/  SHF.R.U32.HI R8, RZ, 0x3, R9 ;  /* 0x00000003ff087819 */ /* 0x000fe20000011609 */
[C---:B------:R-:W-:Y:S01]  /*d800*/  IMAD R5, R4.reuse, R3, R0 ;  /* 0x0000000304057224 */ /* 0x040fe200078e0200 */
[----:B------:R-:W-:Y:S01]  /*d810*/  SHF.L.U32 R9, R9, 0x3, RZ ;  /* 0x0000000309097819 */ /* 0x000fe200000006ff */
[----:B------:R-:W-:Y:S01]  /*d820*/  IMAD.WIDE.U32 R2, R4, R2, UR4 ;  /* 0x0000000404027e25 */ /* 0x000fe2000f8e0002 */
[----:B------:R-:W-:-:S03]  /*d830*/  ULDC.64 UR4, c[0x0][0x2d0] ;  /* 0x0000b40000047ab9 */ /* 0x000fc60000000a00 */
[----:B------:R-:W1:Y:S01]  /*d840*/  @P0 LDC R0, c[0x0][0x450] ;  /* 0x00011400ff000b82 */ /* 0x000e620000000800 */
[----:B------:R-:W-:Y:S02]  /*d850*/  IMAD.IADD R3, R3, 0x1, R5 ;  /* 0x0000000103037824 */ /* 0x000fe400078e0205 */
[----:B------:R-:W-:-:S05]  /*d860*/  IMAD.SHL.U32 R5, R12, 0x10, RZ ;  /* 0x000000100c057824 */ /* 0x000fca00078e00ff */
[----:B------:R-:W-:-:S04]  /*d870*/  LOP3.LUT R5, R8, 0x70, R5, 0xf8, !PT ;  /* 0x0000007008057812 */ /* 0x000fc800078ef805 */
[----:B----4-:R-:W-:-:S05]  /*d880*/  LEA R5, R11, R5, 0x7 ;  /* 0x000000050b057211 */ /* 0x010fca00078e38ff */
[----:B0-----:R-:W-:-:S04]  /*d890*/  @P0 IMAD.HI.U32 R6, R5, R6, RZ ;  /* 0x0000000605060227 */ /* 0x001fc800078e00ff */
[----:B------:R-:W-:Y:S01]  /*d8a0*/  IMAD.MOV.U32 R4, RZ, RZ, R5 ;  /* 0x000000ffff047224 */ /* 0x000fe200078e0005 */
[----:B-1----:R-:W-:-:S05]  /*d8b0*/  @P0 SHF.R.U32.HI R4, RZ, R0, R6 ;  /* 0x00000000ff040219 */ /* 0x002fca0000011606 */
[----:B------:R-:W-:Y:S02]  /*d8c0*/  IMAD.MOV R0, RZ, RZ, -R4 ;  /* 0x000000ffff007224 */ /* 0x000fe400078e0a04 */
[----:B------:R-:W-:-:S04]  /*d8d0*/  IMAD.WIDE.U32 R2, R4, UR4, R2 ;  /* 0x0000000404027c25 */ /* 0x000fc8000f8e0002 */
[----:B------:R-:W-:Y:S01]  /*d8e0*/  IMAD R0, R20, R0, R5 ;  /* 0x0000000014007224 */ /* 0x000fe200078e0205 */
[----:B------:R-:W-:-:S05]  /*d8f0*/  SHF.R.S32.HI R5, RZ, 0x1f, R4 ;  /* 0x0000001fff057819 */ /* 0x000fca0000011404 */
[----:B------:R-:W-:-:S04]  /*d900*/  IMAD R5, R5, UR4, RZ ;  /* 0x0000000405057c24 */ /* 0x000fc8000f8e02ff */
[----:B------:R-:W-:Y:S01]  /*d910*/  IMAD R5, R4, UR5, R5 ;  /* 0x0000000504057c24 */ /* 0x000fe2000f8e0205 */
[----:B------:R-:W-:Y:S01]  /*d920*/  SHF.R.S32.HI R4, RZ, 0x1f, R0 ;  /* 0x0000001fff047819 */ /* 0x000fe20000011400 */
[----:B------:R-:W-:Y:S02]  /*d930*/  ULDC.64 UR4, c[0x0][0x2c8] ;  /* 0x0000b20000047ab9 */ /* 0x000fe40000000a00 */
[----:B------:R-:W-:Y:S02]  /*d940*/  IMAD.IADD R3, R3, 0x1, R5 ;  /* 0x0000000103037824 */ /* 0x000fe400078e0205 */
[----:B------:R-:W-:Y:S02]  /*d950*/  IMAD R5, R4, UR4, RZ ;  /* 0x0000000404057c24 */ /* 0x000fe4000f8e02ff */
[----:B------:R-:W-:-:S04]  /*d960*/  IMAD.WIDE.U32 R2, R0, UR4, R2 ;  /* 0x0000000400027c25 */ /* 0x000fc8000f8e0002 */
[----:B------:R-:W-:Y:S01]  /*d970*/  IMAD R4, R0, UR5, R5 ;  /* 0x0000000500047c24 */ /* 0x000fe2000f8e0205 */
[----:B------:R-:W-:Y:S01]  /*d980*/  ULDC.64 UR4, c[0x0][0x280] ;  /* 0x0000a00000047ab9 */ /* 0x000fe20000000a00 */
[----:B------:R-:W-:Y:S01]  /*d990*/  IMAD.SHL.U32 R0, R12, 0x8, RZ ;  /* 0x000000080c007824 */ /* 0x000fe200078e00ff */
[----:B------:R-:W-:Y:S01]  /*d9a0*/  LEA R7, P0, R2, UR4, 0x1 ;  /* 0x0000000402077c11 */ /* 0x000fe2000f8008ff */
[----:B------:R-:W-:Y:S01]  /*d9b0*/  IMAD.IADD R3, R3, 0x1, R4 ;  /* 0x0000000103037824 */ /* 0x000fe200078e0204 */
[----:B------:R-:W-:Y:S02]  /*d9c0*/  ULDC UR4, c[0x0][0x2b8] ;  /* 0x0000ae0000047ab9 */ /* 0x000fe40000000800 */
[----:B------:R-:W-:Y:S02]  /*d9d0*/  LOP3.LUT R10, R0, 0x38, RZ, 0xc0, !PT ;  /* 0x00000038000a7812 */ /* 0x000fe400078ec0ff */
[----:B------:R-:W-:Y:S02]  /*d9e0*/  LEA.HI.X R6, R2, UR5, R3, 0x1, P0 ;  /* 0x0000000502067c11 */ /* 0x000fe400080f0c03 */
[----:B------:R-:W-:-:S02]  /*d9f0*/  LOP3.LUT R2, R10, 0x40, RZ, 0xfc, !PT ;  /* 0x000000400a027812 */ /* 0x000fc400078efcff */
[----:B------:R-:W-:Y:S02]  /*da00*/  LOP3.LUT R3, R0, 0x1c0, RZ, 0xc0, !PT ;  /* 0x000001c000037812 */ /* 0x000fe400078ec0ff */
[----:B------:R-:W-:Y:S02]  /*da10*/  ISETP.GE.AND P0, PT, R2, UR4, PT ;  /* 0x0000000402007c0c */ /* 0x000fe4000bf06270 */
[----:B------:R-:W-:Y:S02]  /*da20*/  LOP3.LUT R2, R10, 0x80, RZ, 0xfc, !PT ;  /* 0x000000800a027812 */ /* 0x000fe400078efcff */
[----:B------:R-:W-:Y:S02]  /*da30*/  LOP3.LUT R3, R3, 0x38, R0, 0xf8, !PT ;  /* 0x0000003803037812 */ /* 0x000fe400078ef800 */
[----:B------:R-:W-:Y:S02]  /*da40*/  ISETP.GE.AND P1, PT, R2, UR4, PT ;  /* 0x0000000402007c0c */ /* 0x000fe4000bf26270 */
[----:B------:R-:W-:-:S02]  /*da50*/  LOP3.LUT R2, R10, 0xc0, RZ, 0xfc, !PT ;  /* 0x000000c00a027812 */ /* 0x000fc400078efcff */
[----:B------:R-:W-:Y:S02]  /*da60*/  ISETP.GE.AND P3, PT, R10, UR4, PT ;  /* 0x000000040a007c0c */ /* 0x000fe4000bf66270 */
[----:B------:R-:W-:Y:S01]  /*da70*/  ISETP.GE.AND P2, PT, R2, UR4, PT ;  /* 0x0000000402007c0c */ /* 0x000fe2000bf46270 */
[----:B------:R-:W-:Y:S01]  /*da80*/  UMOV UR4, 0xffffffff ;  /* 0xffffffff00047882 */ /* 0x000fe20000000000 */
[----:B------:R-:W-:-:S04]  /*da90*/  LOP3.LUT R0, R3, 0x38, R12, 0x78, !PT ;  /* 0x0000003803007812 */ /* 0x000fc800078e780c */
[----:B------:R-:W-:Y:S01]  /*daa0*/  LOP3.LUT R9, R0, 0x200, R9, 0xf8, !PT ;  /* 0x0000020000097812 */ /* 0x000fe200078ef809 */
[----:B------:R-:W-:Y:S06]  /*dab0*/  BRA.DIV UR4, `(.L_x_50) ;  /* 0x0000003604a87947 */ /* 0x000fec000b800000 */
[----:B------:R-:W0:Y:S01]  /*dac0*/  S2R R2, SR_CTAID.X ;  /* 0x0000000000027919 */ /* 0x000e220000002500 */
[----:B------:R-:W-:Y:S01]  /*dad0*/  ULDC UR4, c[0x0][0x288] ;  /* 0x0000a20000047ab9 */ /* 0x000fe20000000800 */
[----:B------:R-:W-:Y:S01]  /*dae0*/  ULDC.64 UR6, c[0x0][0x208] ;  /* 0x0000820000067ab9 */ /* 0x000fe20000000a00 */
[----:B------:R-:W-:Y:S01]  /*daf0*/  IMAD R0, R20, UR4, RZ ;  /* 0x0000000414007c24 */ /* 0x000fe2000f8e02ff */
[----:B------:R-:W-:Y:S04]  /*db00*/  SHFL.IDX PT, R3, R7, RZ, 0x181f ;  /* 0x00181fff07037589 */ /* 0x000fe800000e0000 */
[----:B------:R-:W-:Y:S04]  /*db10*/  SHFL.IDX PT, R4, R7, 0x1, 0x181f ;  /* 0x00381f0007047f89 */ /* 0x000fe800000e0000 */
[----:B------:R-:W-:Y:S01]  /*db20*/  SHFL.IDX PT, R14, R7, 0x7, 0x181f ;  /* 0x00f81f00070e7f89 */ /* 0x000fe200000e0000 */
[----:B0-----:R-:W-:-:S03]  /*db30*/  IMAD R8, R2, 0x80, R8 ;  /* 0x0000008002087824 */ /* 0x001fc600078e0208 */
[----:B------:R-:W0:Y:S01]  /*db40*/  SHFL.IDX PT, R2, R6, RZ, 0x181f ;  /* 0x00181fff06027589 */ /* 0x000e2200000e0000 */
[C---:B------:R-:W-:Y:S01]  /*db50*/  VIADD R5, R8.reuse, 0x10 ;  /* 0x0000001008057836 */ /* 0x040fe20000000000 */
[----:B------:R-:W-:-:S13]  /*db60*/  ISETP.GE.AND P4, PT, R8, R0, PT ;  /* 0x000000000800720c */ /* 0x000fda0003f86270 */
[----:B------:R-:W-:Y:S02]  /*db70*/  @!P4 LEA R21, R9, UR38, 0x1 ;  /* 0x000000260915cc11 */ /* 0x000fe4000f8e08ff */
[----:B0-----:R-:W-:-:S04]  /*db80*/  LOP3.LUT R3, R3, R2, RZ, 0x3c, !PT ;  /* 0x0000000203037212 */ /* 0x001fc800078e3cff */
[----:B------:R-:W-:-:S04]  /*db90*/  LOP3.LUT R2, R3, R2, RZ, 0x3c, !PT ;  /* 0x0000000203027212 */ /* 0x000fc800078e3cff */
[----:B------:R-:W-:-:S03]  /*dba0*/  LOP3.LUT R3, R3, R2, RZ, 0x3c, !PT ;  /* 0x0000000203037212 */ /* 0x000fc600078e3cff */
[----:B------:R-:W-:-:S05]  /*dbb0*/  @!P4 IMAD.WIDE.U32 R2, R10, 0x2, R2 ;  /* 0x000000020a02c825 */ /* 0x000fca00078e0002 */
[----:B------:R-:W-:Y:S04]  /*dbc0*/  @!P4 LDGSTS.E.BYPASS.LTC128B.128 [R21+0x14400], desc[UR6][R2.64], !P3 ;  /* 0x144000000215cfae */ /* 0x000fe8000d901d46 */
[----:B------:R-:W-:Y:S04]  /*dbd0*/  @!P4 LDGSTS.E.BYPASS.LTC128B.128 [R21+0x18400], desc[UR6][R2.64+0x80], !P0 ;  /* 0x184000800215cfae */ /* 0x000fe8000c101d46 */
[----:B------:R-:W-:Y:S04]  /*dbe0*/  @!P4 LDGSTS.E.BYPASS.LTC128B.128 [R21+0x1c400], desc[UR6][R2.64+0x100], !P1 ;  /* 0x1c4001000215cfae */ /* 0x000fe8000c901d46 */
[----:B------:R0:W-:Y:S01]  /*dbf0*/  @!P4 LDGSTS.E.BYPASS.LTC128B.128 [R21+0x20400], desc[UR6][R2.64+0x180], !P2 ;  /* 0x204001800215cfae */ /* 0x0001e2000d101d46 */
[----:B------:R-:W-:-:S03]  /*dc00*/  ISETP.GE.AND P4, PT, R5, R0, PT ;  /* 0x000000000500720c */ /* 0x000fc60003f86270 */
[----:B------:R-:W1:Y:S01]  /*dc10*/  SHFL.IDX PT, R5, R6, 0x1, 0x181f ;  /* 0x00381f0006057f89 */ /* 0x000e6200000e0000 */
[----:B0-----:R-:W-:-:S03]  /*dc20*/  VIADD R3, R8, 0x20 ;  /* 0x0000002008037836 */ /* 0x001fc60000000000 */
[----:B------:R-:W-:Y:S06]  /*dc30*/  SHFL.IDX PT, R2, R7, 0x2, 0x181f ;  /* 0x00581f0007027f89 */ /* 0x000fec00000e0000 */
[----:B------:R-:W-:Y:S01]  /*dc40*/  @!P4 LEA R20, R9, UR38, 0x1 ;  /* 0x000000260914cc11 */ /* 0x000fe2000f8e08ff */
[----:B-1----:R-:W-:-:S05]  /*dc50*/  @!P4 IMAD.WIDE.U32 R4, R10, 0x2, R4 ;  /* 0x000000020a04c825 */ /* 0x002fca00078e0004 */
        /* <DEDUP_REMOVED lines=26> */
[----:B0-----:R-:W-:-:S03]  /*de00*/  IADD3 R5, R8, 0x50, RZ ;  /* 0x0000005008057810 */ /* 0x001fc60007ffe0ff */
        /* <DEDUP_REMOVED lines=18> */
[----:B------:R-:W1:Y:S04]  /*df30*/  SHFL.IDX PT, R3, R6, 0x6, 0x181f ;  /* 0x00d81f0006037f89 */ /* 0x000e6800000e0000 */
[----:B0-----:R0:W2:Y:S06]  /*df40*/  SHFL.IDX PT, R4, R6, 0x7, 0x181f ;  /* 0x00f81f0006047f89 */ /* 0x0010ac00000e0000 */
[----:B------:R-:W-:Y:S01]  /*df50*/  @!P4 LEA R21, R9, UR38, 0x1 ;  /* 0x000000260915cc11 */ /* 0x000fe2000f8e08ff */
[----:B-1----:R-:W-:-:S05]  /*df60*/  @!P4 IMAD.WIDE.U32 R2, R10, 0x2, R2 ;  /* 0x000000020a02c825 */ /* 0x002fca00078e0002 */
[----:B------:R0:W-:Y:S04]  /*df70*/  @!P4 LDGSTS.E.BYPASS.LTC128B.128 [R21+0x17400], desc[UR6][R2.64], !P3 ;  /* 0x174000000215cfae */ /* 0x0001e8000d901d46 */
[----:B------:R0:W-:Y:S04]  /*df80*/  @!P4 LDGSTS.E.BYPASS.LTC128B.128 [R21+0x1b400], desc[UR6][R2.64+0x80], !P0 ;  /* 0x1b4000800215cfae */ /* 0x0001e8000c101d46 */
[----:B------:R0:W-:Y:S04]  /*df90*/  @!P4 LDGSTS.E.BYPASS.LTC128B.128 [R21+0x1f400], desc[UR6][R2.64+0x100], !P1 ;  /* 0x1f4001000215cfae */ /* 0x0001e8000c901d46 */
[----:B--2---:R0:W-:Y:S02]  /*dfa0*/  @!P4 LDGSTS.E.BYPASS.LTC128B.128 [R21+0x23400], desc[UR6][R2.64+0x180], !P2 ;  /* 0x234001800215cfae */ /* 0x0041e4000d101d46 */
.L_x_155:
[----:B0-----:R-:W-:Y:S01]  /*dfb0*/  VIADD R3, R8, 0x70 ;  /* 0x0000007008037836 */ /* 0x001fe20000000000 */
[----:B------:R-:W-:Y:S01]  /*dfc0*/  BSSY B0, `(.L_x_51) ;  /* 0x000000f000007945 */ /* 0x000fe20003800000 */
[----:B------:R-:W-:-:S03]  /*dfd0*/  IMAD.MOV.U32 R2, RZ, RZ, R14 ;  /* 0x000000ffff027224 */ /* 0x000fc600078e000e */
[----:B------:R-:W-:Y:S01]  /*dfe0*/  ISETP.GE.AND P4, PT, R3, R0, PT ;  /* 0x000000000300720c */ /* 0x000fe20003f86270 */
[----:B------:R-:W-:-:S12]  /*dff0*/  IMAD.MOV.U32 R3, RZ, RZ, R4 ;  /* 0x000000ffff037224 */ /* 0x000fd800078e0004 */
[----:B------:R-:W-:Y:S05]  /*e000*/  @P4 BRA `(.L_x_52) ;  /* 0x0000000000284947 */ /* 0x000fea0003800000 */
[----:B------:R-:W-:Y:S01]  /*e010*/  IMAD.WIDE.U32 R10, R10, 0x2, R2 ;  /* 0x000000020a0a7825 */ /* 0x000fe200078e0002 */
[----:B------:R-:W-:Y:S01]  /*e020*/  LEA R9, R9, UR38, 0x1 ;  /* 0x0000002609097c11 */ /* 0x000fe2000f8e08ff */
[----:B------:R-:W-:-:S04]  /*e030*/  ULDC.64 UR4, c[0x0][0x208] ;  /* 0x0000820000047ab9 */ /* 0x000fc80000000a00 */
[----:B------:R-:W-:Y:S01]  /*e040*/  @!PT LDS RZ, [RZ] ;  /* 0x00000000fffff984 */ /* 0x000fe20000000800 */
[----:B------:R-:W-:Y:S01]  /*e050*/  @!PT LDS RZ, [RZ] ;  /* 0x00000000fffff984 */ /* 0x000fe20000000800 */
[----:B------:R-:W-:Y:S01]  /*e060*/  @!PT LDS RZ, [RZ] ;  /* 0x00000000fffff984 */ /* 0x000fe20000000800 */
[----:B------:R0:W-:Y:S04]  /*e070*/  LDGSTS.E.BYPASS.LTC128B.128 [R9+0x17c00], desc[UR4][R10.64], !P3 ;  /* 0x17c000000a097fae */ /* 0x0001e8000d901d44 */
[----:B------:R0:W-:Y:S04]  /*e080*/  LDGSTS.E.BYPASS.LTC128B.128 [R9+0x1bc00], desc[UR4][R10.64+0x80], !P0 ;  /* 0x1bc000800a097fae */ /* 0x0001e8000c101d44 */
[----:B------:R0:W-:Y:S04]  /*e090*/  LDGSTS.E.BYPASS.LTC128B.128 [R9+0x1fc00], desc[UR4][R10.64+0x100], !P1 ;  /* 0x1fc001000a097fae */ /* 0x0001e8000c901d44 */
[----:B------:R0:W-:Y:S02]  /*e0a0*/  LDGSTS.E.BYPASS.LTC128B.128 [R9+0x23c00], desc[UR4][R10.64+0x180], !P2 ;  /* 0x23c001800a097fae */ /* 0x0001e4000d101d44 */
.L_x_52:
[----:B------:R-:W-:Y:S05]  /*e0b0*/  BSYNC B0 ;  /* 0x0000000000007941 */ /* 0x000fea0003800000 */
.L_x_51:
[----:B------:R-:W-:Y:S01]  /*e0c0*/  NOP ;  /* 0x0000000000007918 */ /* 0x000fe20000000000 */
[----:B------:R-:W-:Y:S01]  /*e0d0*/  SYNCS.ARRIVE.TRANS64.RED.A0T1 RZ, [UR38+0x38800], RZ ;  /* 0x038800ffffff79a7 */ /* 0x000fe20008200426 */
[----:B------:R-:W-:Y:S01]  /*e0e0*/  IMAD.MOV.U32 R2, RZ, RZ, 0x1 ;  /* 0x00000001ff027424 */ /* 0x000fe200078e00ff */
[----:B------:R-:W-:Y:S04]  /*e0f0*/  ARRIVES.LDGSTSBAR.64.TRANSCNT [UR38+0x38800] ;  /* 0x03880000ff0079b0 */ /* 0x000fe80008000aa6 */
[----:B------:R-:W-:Y:S01]  /*e100*/  SHF.L.U32 R2, R2, 0x1f, RZ ;  /* 0x0000001f02027819 */ /* 0x000fe200000006ff */
[----:B------:R-:W-:Y:S01]  /*e110*/  NOP ;  /* 0x0000000000007918 */ /* 0x000fe20000000000 */
[----:B------:R-:W2:Y:S01]  /*e120*/  LDL.LU R4, [R1+0x10] ;  /* 0x0000100001047983 */ /* 0x000ea20000300800 */
[----:B------:R-:W-:Y:S03]  /*e130*/  SYNCS.ARRIVE.TRANS64.A1T0 RZ, [UR38+0x38800], RZ ;  /* 0x038800ffffff79a7 */ /* 0x000fe60008100026 */
[----:B------:R-:W3:Y:S01]  /*e140*/  LDL R3, [R1+0x8] ;  /* 0x0000080001037983 */ /* 0x000ee20000100800 */
[----:B------:R-:W1:Y:S01]  /*e150*/  SYNCS.PHASECHK.TRANS64.TRYWAIT P0, [UR38+0x38820], R2 ;  /* 0x03882002ff0075a7 */ /* 0x000e620008000166 */
[----:B--2---:R-:W-:-:S04]  /*e160*/  IADD3 R0, R4, -0x2, RZ ;  /* 0xfffffffe04007810 */ /* 0x004fc80007ffe0ff */
[----:B---3--:R-:W-:Y:S01]  /*e170*/  ISETP.GE.AND P1, PT, R0, R3, PT ;  /* 0x000000030000720c */ /* 0x008fe20003f26270 */
[----:B-1----:R-:W-:-:S12]  /*e180*/  @!P0 BRA `(.L_x_53) ;  /* 0x0000003800c08947 */ /* 0x002fd80003800000 */
.L_x_156:
[----:B0-----:R-:W-:Y:S02]  /*e190*/  IMAD.MOV.U32 R9, RZ, RZ, 0x1 ;  /* 0x00000001ff097424 */ /* 0x001fe400078e00ff */
[----:B------:R-:W-:Y:S01]  /*e1a0*/  IMAD.MOV.U32 R8, RZ, RZ, RZ ;  /* 0x000000ffff087224 */ /* 0x000fe200078e00ff */
[----:B------:R-:W-:Y:S06]  /*e1b0*/  @!P1 BRA `(.L_x_54) ;  /* 0x0000002000e49947 */ /* 0x000fec0003800000 */
[----:B------:R-:W2:Y:S04]  /*e1c0*/  LDL.LU R4, [R1+0xc] ;  /* 0x00000c0001047983 */ /* 0x000ea80000300800 */
[----:B-1----:R-:W3:Y:S01]  /*e1d0*/  LDL.LU R3, [R1+0x8] ;  /* 0x0000080001037983 */ /* 0x002ee20000300800 */
[----:B------:R-:W-:Y:S01]  /*e1e0*/  UIADD3 UR4, UR40, 0x1, URZ ;  /* 0x0000000128047890 */ /* 0x000fe2000fffe03f */
[----:B------:R-:W-:Y:S01]  /*e1f0*/  MOV R9, 0x1 ;  /* 0x0000000100097802 */ /* 0x000fe20000000f00 */
[----:B------:R-:W0:Y:S02]  /*e200*/  S2R R6, SR_TID.X ;  /* 0x0000000000067919 */ /* 0x000e240000002100 */
[----:B0-----:R-:W-:Y:S02]  /*e210*/  LOP3.LUT R10, R6, 0x1f, RZ, 0xc0, !PT ;  /* 0x0000001f060a7812 */ /* 0x001fe400078ec0ff */
[----:B--2---:R-:W-:Y:S01]  /*e220*/  IMAD R2, R4, UR4, RZ ;  /* 0x0000000404027c24 */ /* 0x004fe2000f8e02ff */
[----:B---3--:R-:W-:-:S04]  /*e230*/  LOP3.LUT R3, RZ, R3, RZ, 0x33, !PT ;  /* 0x00000003ff037212 */ /* 0x008fc800078e33ff */
[----:B------:R-:W-:-:S05]  /*e240*/  VIMNMX R2, R2, UR39, PT ;  /* 0x0000002702027c48 */ /* 0x000fca000bfe0100 */
[----:B------:R-:W-:-:S05]  /*e250*/  IMAD.MOV R4, RZ, RZ, -R2 ;  /* 0x000000ffff047224 */ /* 0x000fca00078e0a02 */
[----:B------:R-:W-:Y:S02]  /*e260*/  VIADDMNMX R5, R4, 0x1, R3, !PT ;  /* 0x0000000104057846 */ /* 0x000fe40007800103 */
[----:B------:R-:W-:-:S03]  /*e270*/  LOP3.LUT R3, RZ, R2, RZ, 0x33, !PT ;  /* 0x00000002ff037212 */ /* 0x000fc600078e33ff */
[----:B------:R-:W-:Y:S02]  /*e280*/  VIADD R4, R5, 0xfffffffe ;  /* 0xfffffffe05047836 */ /* 0x000fe40000000000 */
[----:B------:R-:W-:-:S03]  /*e290*/  IMAD.IADD R5, R2, 0x1, R5 ;  /* 0x0000000102057824 */ /* 0x000fc600078e0205 */
[----:B------:R-:W-:Y:S01]  /*e2a0*/  ISETP.NE.AND P0, PT, R4, R3, PT ;  /* 0x000000030400720c */ /* 0x000fe20003f05270 */
[----:B------:R-:W-:Y:S01]  /*e2b0*/  IMAD.MOV.U32 R4, RZ, RZ, R16 ;  /* 0x000000ffff047224 */ /* 0x000fe200078e0010 */
[----:B------:R-:W-:-:S11]  /*e2c0*/  LOP3.LUT R12, R5, 0x1, RZ, 0xc0, !PT ;  /* 0x00000001050c7812 */ /* 0x000fd600078ec0ff */
[----:B------:R-:W-:Y:S05]  /*e2d0*/  @!P0 BRA `(.L_x_55) ;  /* 0x0000001400c88947 */ /* 0x000fea0003800000 */
[----:B------:R-:W-:Y:S01]  /*e2e0*/  BSSY B0, `(.L_x_55) ;  /* 0x0000171000007945 */ /* 0x000fe20003800000 */
[----:B------:R-:W-:Y:S02]  /*e2f0*/  IMAD.IADD R6, R5, 0x1, -R12 ;  /* 0x0000000105067824 */ /* 0x000fe400078e0a0c */
[----:B------:R-:W-:Y:S02]  /*e300*/  IMAD.MOV.U32 R7, RZ, RZ, 0x1 ;  /* 0x00000001ff077424 */ /* 0x000fe400078e00ff */
[----:B------:R-:W-:-:S07]  /*e310*/  IMAD.MOV.U32 R4, RZ, RZ, R16 ;  /* 0x000000ffff047224 */ /* 0x000fce00078e0010 */
.L_x_94:
[----:B------:R-:W2:Y:S01]  /*e320*/  LDL R2, [R1] ;  /* 0x0000000001027983 */ /* 0x000ea20000100800 */
[----:B------:R-:W-:Y:S01]  /*e330*/  VIADD R6, R6, 0xfffffffe ;  /* 0xfffffffe06067836 */ /* 0x000fe20000000000 */
[----:B------:R-:W-:Y:S04]  /*e340*/  BSSY B1, `(.L_x_56) ;  /* 0x00000b3000017945 */ /* 0x000fe80003800000 */
[----:B------:R-:W-:Y:S02]  /*e350*/  ISETP.NE.AND P2, PT, R6, RZ, PT ;  /* 0x000000ff0600720c */ /* 0x000fe40003f45270 */
[----:B--2---:R-:W-:-:S13]  /*e360*/  ISETP.NE.AND P0, PT, R2, RZ, PT ;  /* 0x000000ff0200720c */ /* 0x004fda0003f05270 */
[----:B------:R-:W-:Y:S05]  /*e370*/  @!P0 BRA `(.L_x_57) ;  /* 0x0000000800bc8947 */ /* 0x000fea0003800000 */
[----:B------:R-:W2:Y:S01]  /*e380*/  LDL R2, [R1+0x4] ;  /* 0x0000040001027983 */ /* 0x000ea20000100800 */
[----:B------:R-:W-:Y:S02]  /*e390*/  MOV R9, R0 ;  /* 0x0000000000097202 */ /* 0x000fe40000000f00 */
[----:B--2---:R-:W-:-:S13]  /*e3a0*/  ISETP.NE.AND P0, PT, R2, RZ, PT ;  /* 0x000000ff0200720c */ /* 0x004fda0003f05270 */
[----:B------:R-:W-:Y:S05]  /*e3b0*/  @!P0 BRA `(.L_x_58) ;  /* 0x00000000004c8947 */ /* 0x000fea0003800000 */
[----:B------:R-:W0:Y:S01]  /*e3c0*/  LDC R9, c[0x0][0x43c] ;  /* 0x00010f00ff097b82 */ /* 0x000e220000000800 */
[----:B------:R-:W-:Y:S01]  /*e3d0*/  ULDC.64 UR4, c[0x0][0x428] ;  /* 0x00010a0000047ab9 */ /* 0x000fe20000000a00 */
[----:B------:R-:W-:Y:S01]  /*e3e0*/  ULDC.64 UR6, c[0x0][0x208] ;  /* 0x0000820000067ab9 */ /* 0x000fe20000000a00 */
[----:B------:R-:W-:Y:S01]  /*e3f0*/  IMAD R5, R19, UR4, RZ ;  /* 0x0000000413057c24 */ /* 0x000fe2000f8e02ff */
[----:B0-----:R-:W-:-:S13]  /*e400*/  ISETP.NE.AND P0, PT, R9, 0x1, PT ;  /* 0x000000010900780c */ /* 0x001fda0003f05270 */
[----:B------:R-:W0:Y:S02]  /*e410*/  @P0 LDC.64 R2, c[0x0][0x440] ;  /* 0x00011000ff020b82 */ /* 0x000e240000000a00 */
[----:B0-----:R-:W-:-:S04]  /*e420*/  @P0 IMAD.HI.U32 R4, R0, R2, RZ ;  /* 0x0000000200040227 */ /* 0x001fc800078e00ff */
[----:B------:R-:W-:Y:S01]  /*e430*/  IMAD.MOV.U32 R2, RZ, RZ, R0 ;  /* 0x000000ffff027224 */ /* 0x000fe200078e0000 */
[----:B------:R-:W-:Y:S01]  /*e440*/  @P0 SHF.R.U32.HI R2, RZ, R3, R4 ;  /* 0x00000003ff020219 */ /* 0x000fe20000011604 */
[----:B------:R-:W-:-:S04]  /*e450*/  IMAD R4, R18, UR5, R5 ;  /* 0x0000000512047c24 */ /* 0x000fc8000f8e0205 */
[----:B------:R-:W-:-:S04]  /*e460*/  IMAD.MOV R3, RZ, RZ, -R2 ;  /* 0x000000ffff037224 */ /* 0x000fc800078e0a02 */
[----:B------:R-:W-:Y:S01]  /*e470*/  IMAD R9, R9, R3, R0 ;  /* 0x0000000309097224 */ /* 0x000fe200078e0200 */
[----:B------:R-:W-:-:S03]  /*e480*/  SHF.R.S32.HI R3, RZ, 0x1f, R2 ;  /* 0x0000001fff037819 */ /* 0x000fc60000011402 */
[----:B------:R-:W-:Y:S01]  /*e490*/  IMAD.WIDE.U32 R2, R18, UR4, R2 ;  /* 0x0000000412027c25 */ /* 0x000fe2000f8e0002 */
[----:B------:R-:W-:-:S03]  /*e4a0*/  ULDC.64 UR4, c[0x0][0x418] ;  /* 0x0001060000047ab9 */ /* 0x000fc60000000a00 */
[----:B------:R-:W-:Y:S01]  /*e4b0*/  IMAD.IADD R3, R4, 0x1, R3 ;  /* 0x0000000104037824 */ /* 0x000fe200078e0203 */
[----:B------:R-:W-:-:S04]  /*e4c0*/  LEA R4, P0, R2, UR4, 0x2 ;  /* 0x0000000402047c11 */ /* 0x000fc8000f8010ff */
[----:B------:R-:W-:-:S05]  /*e4d0*/  LEA.HI.X R5, R2, UR5, R3, 0x2, P0 ;  /* 0x0000000502057c11 */ /* 0x000fca00080f1403 */
[----:B------:R0:W5:Y:S04]  /*e4e0*/  LDG.E R4, desc[UR6][R4.64] ;  /* 0x0000000604047981 */ /* 0x000168000c1e1900 */
.L_x_58:
[----:B------:R-:W1:Y:S01]  /*e4f0*/  S2R R2, SR_TID.X ;  /* 0x0000000000027919 */ /* 0x000e620000002100 */
[----:B------:R-:W-:Y:S01]  /*e500*/  BSSY B2, `(.L_x_59) ;  /* 0x0000006000027945 */ /* 0x000fe20003800000 */
[----:B-1----:R-:W-:Y:S02]  /*e510*/  LOP3.LUT R3, R2, 0x7f, RZ, 0xc0, !PT ;  /* 0x0000007f02037812 */ /* 0x002fe400078ec0ff */
[----:B------:R-:W-:Y:S02]  /*e520*/  SHF.L.U32 R2, R7, 0x1f, RZ ;  /* 0x0000001f07027819 */ /* 0x000fe400000006ff */
[----:B------:R-:W-:Y:S02]  /*e530*/  ISETP.NE.AND P1, PT, R3, RZ, PT ;  /* 0x000000ff0300720c */ /* 0x000fe40003f25270 */
[----:B------:R-:W1:Y:S02]  /*e540*/  SYNCS.PHASECHK.TRANS64.TRYWAIT P0, [UR38+0x38848], R2 ;  /* 0x03884802ff0075a7 */ /* 0x000e640008000166 */
[----:B-1----:R-:W-:Y:S09]  /*e550*/  @!P0 BRA `(.L_x_60) ;  /* 0x0000003400e48947 */ /* 0x002ff20003800000 */
.L_x_157:
[----:B------:R-:W-:Y:S05]  /*e560*/  BSYNC B2 ;  /* 0x0000000000027941 */ /* 0x000fea0003800000 */
.L_x_59:
[----:B------:R-:W-:Y:S04]  /*e570*/  BSSY B2, `(.L_x_61) ;  /* 0x0000007000027945 */ /* 0x000fe80003800000 */
[----:B------:R-:W-:Y:S05]  /*e580*/  @P1 BRA `(.L_x_62) ;  /* 0x0000000000141947 */ /* 0x000fea0003800000 */
[----:B------:R-:W-:Y:S01]  /*e590*/  ISETP.NE.AND P0, PT, R10, RZ, PT ;  /* 0x000000ff0a00720c */ /* 0x000fe20003f05270 */
[----:B-1----:R-:W-:-:S04]  /*e5a0*/  IMAD.MOV.U32 R3, RZ, RZ, 0xa000 ;  /* 0x0000a000ff037424 */ /* 0x002fc800078e00ff */
[----:B------:R2:W-:Y:S08]  /*e5b0*/  SYNCS.ARRIVE.TRANS64 RZ, [UR38+0x38838], R3 ;  /* 0x03883803ffff79a7 */ /* 0x0005f00008000026 */
[----:B--2---:R-:W-:Y:S05]  /*e5c0*/  @!P0 BRA `(.L_x_62) ;  /* 0x0000000000048947 */ /* 0x004fea0003800000 */
[----:B------:R-:W-:Y:S01]  /*e5d0*/  BPT.TRAP 0x1 ;  /* 0x000000040000795c */ /* 0x000fe20000300000 */
.L_x_62:
[----:B------:R-:W-:Y:S05]  /*e5e0*/  BSYNC B2 ;  /* 0x0000000000027941 */ /* 0x000fea0003800000 */
.L_x_61:
[----:B------:R-:W-:Y:S01]  /*e5f0*/  IMAD.MOV.U32 R14, RZ, RZ, RZ ;  /* 0x000000ffff0e7224 */ /* 0x000fe200078e00ff */
[----:B------:R-:W-:Y:S01]  /*e600*/  ULDC.64 UR4, c[0x0][0x198] ;  /* 0x0000660000047ab9 */ /* 0x000fe20000000a00 */
[----:B------:R-:W-:Y:S01]  /*e610*/  PLOP3.LUT P0, PT, PT, PT, PT, 0x80, 0x0 ;  /* 0x000000000000781c */ /* 0x000fe20003f0f070 */
[----:B------:R-:W-:Y:S01]  /*e620*/  UIADD3 UR4, UP0, UR4, 0x370, URZ ;  /* 0x0000037004047890 */ /* 0x000fe2000ff1e03f */
[----:B-1----:R-:W-:Y:S01]  /*e630*/  IMAD R3, R9, 0x50, RZ ;  /* 0x0000005009037824 */ /* 0x002fe200078e02ff */
[----:B------:R-:W-:Y:S01]  /*e640*/  R2UR UR34, R14 ;  /* 0x000000000e2272ca */ /* 0x000fe200000e0000 */
[----:B------:R-:W-:Y:S02]  /*e650*/  UIADD3 UR32, UR38, 0x2e400, URZ ;  /* 0x0002e40026207890 */ /* 0x000fe4000fffe03f */
[----:B------:R-:W-:Y:S02]  /*e660*/  UIADD3 UR33, UR38, 0x38838, URZ ;  /* 0x0003883826217890 */ /* 0x000fe4000fffe03f */
[----:B------:R-:W-:Y:S01]  /*e670*/  UIADD3.X UR5, URZ, UR5, URZ, UP0, !UPT ;  /* 0x000000053f057290 */ /* 0x000fe200087fe43f */
[----:B------:R-:W-:Y:S01]  /*e680*/  UMOV UR6, 0x0 ;  /* 0x0000000000067882 */ /* 0x000fe20000000000 */
[----:B------:R-:W-:-:S10]  /*e690*/  UMOV UR7, 0x14f00000 ;  /* 0x14f0000000077882 */ /* 0x000fd40000000000 */
.L_x_63:
[----:B------:R-:W-:-:S13]  /*e6a0*/  @P0 ELECT P3, URZ, PT ;  /* 0x00000000003f082f */ /* 0x000fda0003860000 */
[----:B-----5:R-:W-:Y:S02]  /*e6b0*/  @P3 R2UR UR37, R4 ;  /* 0x00000000042532ca */ /* 0x020fe400000e0000 */
[----:B------:R-:W-:Y:S02]  /*e6c0*/  @P3 R2UR UR35, R3 ;  /* 0x00000000032332ca */ /* 0x000fe400000e0000 */
[----:B------:R-:W-:Y:S02]  /*e6d0*/  @P3 PLOP3.LUT P0, PT, P3, PT, PT, 0x8, 0x0 ;  /* 0x000000000000381c */ /* 0x000fe40001f0e170 */
[----:B------:R-:W-:-:S09]  /*e6e0*/  PLOP3.LUT P3, PT, PT, PT, PT, 0x8, 0x0 ;  /* 0x000000000000781c */ /* 0x000fd20003f6e170 */
[----:B------:R1:W-:Y:S02]  /*e6f0*/  UTMALDG.4D [UR32], [UR4], desc[UR6] ;  /* 0x00000620040075b4 */ /* 0x0003e40008019000 */
[----:B-1----:R-:W-:Y:S05]  /*e700*/  @P0 BRA.U.ANY `(.L_x_63) ;  /* 0xfffffffd00e40947 */ /* 0x002fea000393ffff */
[----:B0-----:R-:W-:Y:S01]  /*e710*/  MOV R5, 0x40 ;  /* 0x0000004000057802 */ /* 0x001fe20000000f00 */
[----:B------:R-:W-:Y:S01]  /*e720*/  UIADD3 UR8, UR38, 0x30c00, URZ ;  /* 0x00030c0026087890 */ /* 0x000fe2000fffe03f */
[----:B------:R-:W-:Y:S01]  /*e730*/  PLOP3.LUT P0, PT, PT, PT, PT, 0x80, 0x0 ;  /* 0x000000000000781c */ /* 0x000fe20003f0f070 */
[----:B------:R-:W-:Y:S01]  /*e740*/  UMOV UR6, 0x0 ;  /* 0x0000000000067882 */ /* 0x000fe20000000000 */
[----:B------:R-:W-:Y:S01]  /*e750*/  R2UR UR10, R5 ;  /* 0x00000000050a72ca */ /* 0x000fe200000e0000 */
[----:B------:R-:W-:-:S14]  /*e760*/  UMOV UR7, 0x14f00000 ;  /* 0x14f0000000077882 */ /* 0x000fdc0000000000 */
.L_x_64:
[----:B------:R-:W-:-:S13]  /*e770*/  @P0 ELECT P3, URZ, PT ;  /* 0x00000000003f082f */ /* 0x000fda0003860000 */
[----:B------:R-:W-:Y:S01]  /*e780*/  @P3 R2UR UR13, R4 ;  /* 0x00000000040d32ca */ /* 0x000fe200000e0000 */
[----:B------:R-:W-:Y:S01]  /*e790*/  UMOV UR9, UR33 ;  /* 0x0000002100097c82 */ /* 0x000fe20008000000 */
[----:B------:R-:W-:Y:S01]  /*e7a0*/  @P3 R2UR UR11, R3 ;  /* 0x00000000030b32ca */ /* 0x000fe200000e0000 */
[----:B------:R-:W-:Y:S01]  /*e7b0*/  UMOV UR12, UR36 ;  /* 0x00000024000c7c82 */ /* 0x000fe20008000000 */
[----:B------:R-:W-:Y:S02]  /*e7c0*/  @P3 PLOP3.LUT P0, PT, P3, PT, PT, 0x8, 0x0 ;  /* 0x000000000000381c */ /* 0x000fe40001f0e170 */
[----:B------:R-:W-:-:S09]  /*e7d0*/  PLOP3.LUT P3, PT, PT, PT, PT, 0x8, 0x0 ;  /* 0x000000000000781c */ /* 0x000fd20003f6e170 */
[----:B------:R0:W-:Y:S02]  /*e7e0*/  UTMALDG.4D [UR8], [UR4], desc[UR6] ;  /* 0x00000608040075b4 */ /* 0x0001e40008019000 */
[----:B0-----:R-:W-:Y:S05]  /*e7f0*/  @P0 BRA.U.ANY `(.L_x_64) ;  /* 0xfffffffd00dc0947 */ /* 0x001fea000393ffff */
[----:B------:R-:W-:Y:S01]  /*e800*/  IMAD.MOV.U32 R11, RZ, RZ, 0x80 ;  /* 0x00000080ff0b7424 */ /* 0x000fe200078e00ff */
[----:B------:R-:W-:Y:S01]  /*e810*/  PLOP3.LUT P0, PT, PT, PT, PT, 0x80, 0x0 ;  /* 0x000000000000781c */ /* 0x000fe20003f0f070 */
[----:B------:R-:W-:Y:S01]  /*e820*/  UIADD3 UR8, UR38, 0x33400, URZ ;  /* 0x0003340026087890 */ /* 0x000fe2000fffe03f */
[----:B------:R-:W-:Y:S02]  /*e830*/  UMOV UR6, 0x0 ;  /* 0x0000000000067882 */ /* 0x000fe40000000000 */
[----:B------:R-:W-:Y:S01]  /*e840*/  R2UR UR10, R11 ;  /* 0x000000000b0a72ca */ /* 0x000fe200000e0000 */
[----:B------:R-:W-:-:S14]  /*e850*/  UMOV UR7, 0x14f00000 ;  /* 0x14f0000000077882 */ /* 0x000fdc0000000000 */
.L_x_65:
        /* <DEDUP_REMOVED lines=15> */
.L_x_66:
        /* <DEDUP_REMOVED lines=9> */
[----:B------:R-:W0:Y:S01]  /*e9e0*/  SYNCS.PHASECHK.TRANS64.TRYWAIT P0, [UR38+0x38860], R2 ;  /* 0x03886002ff0075a7 */ /* 0x000e220008000166 */
[----:B------:R-:W-:Y:S04]  /*e9f0*/  BSSY B2, `(.L_x_67) ;  /* 0x0000002000027945 */ /* 0x000fe80003800000 */
[----:B0-----:R-:W-:Y:S05]  /*ea00*/  @!P0 BRA `(.L_x_68) ;  /* 0x0000003000d08947 */ /* 0x001fea0003800000 */
.L_x_158:
[----:B------:R-:W-:Y:S05]  /*ea10*/  BSYNC B2 ;  /* 0x0000000000027941 */ /* 0x000fea0003800000 */
.L_x_67:
[----:B------:R-:W-:Y:S01]  /*ea20*/  BSSY B2, `(.L_x_69) ;  /* 0x0000009000027945 */ /* 0x000fe20003800000 */
[----:B0-----:R-:W-:Y:S02]  /*ea30*/  IMAD.MOV.U32 R2, RZ, RZ, 0x0 ;  /* 0x00000000ff027424 */ /* 0x001fe400078e00ff */
[----:B------:R-:W-:Y:S01]  /*ea40*/  IMAD.MOV.U32 R3, RZ, RZ, 0x14f00000 ;  /* 0x14f00000ff037424 */ /* 0x000fe200078e00ff */
[----:B------:R-:W-:Y:S06]  /*ea50*/  @P1 BRA `(.L_x_70) ;  /* 0x0000000000141947 */ /* 0x000fec0003800000 */
[----:B------:R-:W-:Y:S01]  /*ea60*/  ISETP.NE.AND P0, PT, R10, RZ, PT ;  /* 0x000000ff0a00720c */ /* 0x000fe20003f05270 */
[----:B------:R-:W-:-:S04]  /*ea70*/  IMAD.MOV.U32 R15, RZ, RZ, 0xa000 ;  /* 0x0000a000ff0f7424 */ /* 0x000fc800078e00ff */
[----:B------:R0:W-:Y:S08]  /*ea80*/  SYNCS.ARRIVE.TRANS64 RZ, [UR38+0x38850], R15 ;  /* 0x0388500fffff79a7 */ /* 0x0001f00008000026 */
[----:B0-----:R-:W-:Y:S05]  /*ea90*/  @!P0 BRA `(.L_x_70) ;  /* 0x0000000000048947 */ /* 0x001fea0003800000 */
[----:B------:R-:W-:Y:S01]  /*eaa0*/  BPT.TRAP 0x1 ;  /* 0x000000040000795c */ /* 0x000fe20000300000 */
.L_x_70:
[----:B------:R-:W-:Y:S05]  /*eab0*/  BSYNC B2 ;  /* 0x0000000000027941 */ /* 0x000fea0003800000 */
.L_x_69:
[----:B------:R-:W-:Y:S01]  /*eac0*/  R2UR UR6, R2 ;  /* 0x00000000020672ca */ /* 0x000fe200000e0000 */
[----:B------:R-:W-:Y:S01]  /*ead0*/  ULDC.64 UR4, c[0x0][0x198] ;  /* 0x0000660000047ab9 */ /* 0x000fe20000000a00 */
[----:B------:R-:W-:Y:S01]  /*eae0*/  R2UR UR7, R3 ;  /* 0x00000000030772ca */ /* 0x000fe200000e0000 */
[----:B------:R-:W-:Y:S01]  /*eaf0*/  UIADD3 UR4, UP0, UR4, 0x470, URZ ;  /* 0x0000047004047890 */ /* 0x000fe2000ff1e03f */
[----:B------:R-:W-:Y:S01]  /*eb00*/  R2UR UR10, R14 ;  /* 0x000000000e0a72ca */ /* 0x000fe200000e0000 */
[----:B------:R-:W-:Y:S01]  /*eb10*/  IMAD R14, R17, 0x50, RZ ;  /* 0x00000050110e7824 */ /* 0x000fe200078e02ff */
[----:B------:R-:W-:Y:S01]  /*eb20*/  PLOP3.LUT P0, PT, PT, PT, PT, 0x80, 0x0 ;  /* 0x000000000000781c */ /* 0x000fe20003f0f070 */
[----:B------:R-:W-:Y:S02]  /*eb30*/  UIADD3 UR8, UR38, 0x400, URZ ;  /* 0x0000040026087890 */ /* 0x000fe4000fffe03f */
[----:B------:R-:W-:Y:S02]  /*eb40*/  UIADD3 UR9, UR38, 0x38850, URZ ;  /* 0x0003885026097890 */ /* 0x000fe4000fffe03f */
[----:B------:R-:W-:-:S12]  /*eb50*/  UIADD3.X UR5, URZ, UR5, URZ, UP0, !UPT ;  /* 0x000000053f057290 */ /* 0x000fd800087fe43f */
.L_x_71:
[----:B------:R-:W-:-:S13]  /*eb60*/  @P0 ELECT P1, URZ, PT ;  /* 0x00000000003f082f */ /* 0x000fda0003820000 */
[----:B------:R-:W-:Y:S01]  /*eb70*/  @P1 R2UR UR13, R16 ;  /* 0x00000000100d12ca */ /* 0x000fe200000e0000 */
[----:B------:R-:W-:Y:S01]  /*eb80*/  UMOV UR12, UR36 ;  /* 0x00000024000c7c82 */ /* 0x000fe20008000000 */
[----:B------:R-:W-:Y:S02]  /*eb90*/  @P1 R2UR UR11, R14 ;  /* 0x000000000e0b12ca */ /* 0x000fe400000e0000 */
[----:B------:R-:W-:Y:S02]  /*eba0*/  @P1 PLOP3.LUT P0, PT, P1, PT, PT, 0x8, 0x0 ;  /* 0x000000000000181c */ /* 0x000fe40000f0e170 */
[----:B------:R-:W-:-:S09]  /*ebb0*/  PLOP3.LUT P1, PT, PT, PT, PT, 0x8, 0x0 ;  /* 0x000000000000781c */ /* 0x000fd20003f2e170 */
[----:B------:R0:W-:Y:S02]  /*ebc0*/  UTMALDG.4D [UR8], [UR4], desc[UR6] ;  /* 0x00000608040075b4 */ /* 0x0001e40008019000 */
[----:B0-----:R-:W-:Y:S05]  /*ebd0*/  @P0 BRA.U.ANY `(.L_x_71) ;  /* 0xfffffffd00e00947 */ /* 0x001fea000393ffff */
[----:B------:R-:W-:Y:S01]  /*ebe0*/  R2UR UR10, R5 ;  /* 0x00000000050a72ca */ /* 0x000fe200000e0000 */
[----:B------:R-:W-:Y:S01]  /*ebf0*/  UIADD3 UR8, UR38, 0x2c00, URZ ;  /* 0x00002c0026087890 */ /* 0x000fe2000fffe03f */
[----:B------:R-:W-:Y:S02]  /*ec00*/  R2UR UR6, R2 ;  /* 0x00000000020672ca */ /* 0x000fe400000e0000 */
[----:B------:R-:W-:Y:S02]  /*ec10*/  R2UR UR7, R3 ;  /* 0x00000000030772ca */ /* 0x000fe400000e0000 */
[----:B------:R-:W-:-:S13]  /*ec20*/  PLOP3.LUT P0, PT, PT, PT, PT, 0x80, 0x0 ;  /* 0x000000000000781c */ /* 0x000fda0003f0f070 */
.L_x_72:
        /* <DEDUP_REMOVED lines=13> */
.L_x_73:
        /* <DEDUP_REMOVED lines=13> */
.L_x_74:
        /* <DEDUP_REMOVED lines=8> */
[----:B------:R-:W-:Y:S01]  /*ee50*/  MOV R17, R9 ;  /* 0x0000000900117202 */ /* 0x000fe20000000f00 */
[----:B------:R-:W-:-:S07]  /*ee60*/  IMAD.MOV.U32 R16, RZ, RZ, R4 ;  /* 0x000000ffff107224 */ /* 0x000fce00078e0004 */
.L_x_57:
[----:B------:R-:W-:Y:S05]  /*ee70*/  BSYNC B1 ;  /* 0x0000000000017941 */ /* 0x000fea0003800000 */
.L_x_56:
[----:B------:R-:W2:Y:S01]  /*ee80*/  LDL R2, [R1] ;  /* 0x0000000001027983 */ /* 0x000ea20000100800 */
[----:B------:R-:W-:Y:S01]  /*ee90*/  BSSY B1, `(.L_x_75) ;  /* 0x00000b2000017945 */ /* 0x000fe20003800000 */
[----:B------:R-:W-:Y:S02]  /*eea0*/  LOP3.LUT R9, R7, 0x1, RZ, 0x3c, !PT ;  /* 0x0000000107097812 */ /* 0x000fe400078e3cff */
[----:B--2---:R-:W-:-:S13]  /*eeb0*/  ISETP.NE.AND P0, PT, R2, RZ, PT ;  /* 0x000000ff0200720c */ /* 0x004fda0003f05270 */
[----:B------:R-:W-:Y:S05]  /*eec0*/  @!P0 BRA `(.L_x_76) ;  /* 0x0000000800b88947 */ /* 0x000fea0003800000 */
[----:B------:R-:W2:Y:S01]  /*eed0*/  LDL R2, [R1+0x4] ;  /* 0x0000040001027983 */ /* 0x000ea20000100800 */
[----:B------:R-:W-:Y:S01]  /*eee0*/  VIADD R11, R0, 0xffffffff ;  /* 0xffffffff000b7836 */ /* 0x000fe20000000000 */
[----:B--2---:R-:W-:-:S13]  /*eef0*/  ISETP.NE.AND P0, PT, R2, RZ, PT ;  /* 0x000000ff0200720c */ /* 0x004fda0003f05270 */
[----:B------:R-:W-:Y:S05]  /*ef00*/  @!P0 BRA `(.L_x_77) ;  /* 0x00000000004c8947 */ /* 0x000fea0003800000 */
[----:B------:R-:W0:Y:S01]  /*ef10*/  LDC R4, c[0x0][0x43c] ;  /* 0x00010f00ff047b82 */ /* 0x000e220000000800 */
[----:B------:R-:W-:Y:S01]  /*ef20*/  ULDC.64 UR4, c[0x0][0x428] ;  /* 0x00010a0000047ab9 */ /* 0x000fe20000000a00 */
[----:B------:R-:W-:Y:S01]  /*ef30*/  ULDC.64 UR6, c[0x0][0x208] ;  /* 0x0000820000067ab9 */ /* 0x000fe20000000a00 */
[----:B0-----:R-:W-:-:S13]  /*ef40*/  ISETP.NE.AND P0, PT, R4, 0x1, PT ;  /* 0x000000010400780c */ /* 0x001fda0003f05270 */
[----:B------:R-:W0:Y:S02]  /*ef50*/  @P0 LDC.64 R2, c[0x0][0x440] ;  /* 0x00011000ff020b82 */ /* 0x000e240000000a00 */
[----:B0-----:R-:W-:-:S04]  /*ef60*/  @P0 IMAD.HI.U32 R5, R11, R2, RZ ;  /* 0x000000020b050227 */ /* 0x001fc800078e00ff */
[----:B------:R-:W-:Y:S01]  /*ef70*/  IMAD.MOV.U32 R2, RZ, RZ, R11 ;  /* 0x000000ffff027224 */ /* 0x000fe200078e000b */
[----:B------:R-:W-:-:S05]  /*ef80*/  @P0 SHF.R.U32.HI R2, RZ, R3, R5 ;  /* 0x00000003ff020219 */ /* 0x000fca0000011605 */
[----:B------:R-:W-:-:S04]  /*ef90*/  IMAD.MOV R3, RZ, RZ, -R2 ;  /* 0x000000ffff037224 */ /* 0x000fc800078e0a02 */
[----:B------:R-:W-:Y:S01]  /*efa0*/  IMAD R11, R4, R3, R11 ;  /* 0x00000003040b7224 */ /* 0x000fe200078e020b */
[----:B------:R-:W-:Y:S01]  /*efb0*/  SHF.R.S32.HI R3, RZ, 0x1f, R2 ;  /* 0x0000001fff037819 */ /* 0x000fe20000011402 */
[----:B------:R-:W-:-:S04]  /*efc0*/  IMAD R4, R19, UR4, RZ ;  /* 0x0000000413047c24 */ /* 0x000fc8000f8e02ff */
[C---:B------:R-:W-:Y:S02]  /*efd0*/  IMAD R4, R18.reuse, UR5, R4 ;  /* 0x0000000512047c24 */ /* 0x040fe4000f8e0204 */
[----:B------:R-:W-:Y:S01]  /*efe0*/  IMAD.WIDE.U32 R2, R18, UR4, R2 ;  /* 0x0000000412027c25 */ /* 0x000fe2000f8e0002 */
[----:B------:R-:W-:-:S03]  /*eff0*/  ULDC.64 UR4, c[0x0][0x418] ;  /* 0x0001060000047ab9 */ /* 0x000fc60000000a00 */
[----:B------:R-:W-:Y:S01]  /*f000*/  IMAD.IADD R3, R4, 0x1, R3 ;  /* 0x0000000104037824 */ /* 0x000fe200078e0203 */
[----:B------:R-:W-:-:S04]  /*f010*/  LEA R4, P0, R2, UR4, 0x2 ;  /* 0x0000000402047c11 */ /* 0x000fc8000f8010ff */
[----:B------:R-:W-:-:S05]  /*f020*/  LEA.HI.X R5, R2, UR5, R3, 0x2, P0 ;  /* 0x0000000502057c11 */ /* 0x000fca00080f1403 */
[----:B------:R0:W5:Y:S04]  /*f030*/  LDG.E R4, desc[UR6][R4.64] ;  /* 0x0000000604047981 */ /* 0x000168000c1e1900 */
.L_x_77:
[----:B------:R-:W1:Y:S01]  /*f040*/  S2R R2, SR_TID.X ;  /* 0x0000000000027919 */ /* 0x000e620000002100 */
[----:B------:R-:W-:Y:S01]  /*f050*/  BSSY B2, `(.L_x_78) ;  /* 0x0000006000027945 */ /* 0x000fe20003800000 */
[----:B-1----:R-:W-:Y:S02]  /*f060*/  LOP3.LUT R3, R2, 0x7f, RZ, 0xc0, !PT ;  /* 0x0000007f02037812 */ /* 0x002fe400078ec0ff */
[----:B------:R-:W-:Y:S02]  /*f070*/  SHF.L.U32 R2, R9, 0x1f, RZ ;  /* 0x0000001f09027819 */ /* 0x000fe400000006ff */
[----:B------:R-:W-:Y:S02]  /*f080*/  ISETP.NE.AND P1, PT, R3, RZ, PT ;  /* 0x000000ff0300720c */ /* 0x000fe40003f25270 */
[----:B------:R-:W1:Y:S02]  /*f090*/  SYNCS.PHASECHK.TRANS64.TRYWAIT P0, [UR38+0x38840], R2 ;  /* 0x03884002ff0075a7 */ /* 0x000e640008000166 */
[----:B-1----:R-:W-:Y:S09]  /*f0a0*/  @!P0 BRA `(.L_x_79) ;  /* 0x0000002c00408947 */ /* 0x002ff20003800000 */
.L_x_159:
[----:B------:R-:W-:Y:S05]  /*f0b0*/  BSYNC B2 ;  /* 0x0000000000027941 */ /* 0x000fea0003800000 */
.L_x_78:
[----:B------:R-:W-:Y:S04]  /*f0c0*/  BSSY B2, `(.L_x_80) ;  /* 0x0000007000027945 */ /* 0x000fe80003800000 */
[----:B------:R-:W-:Y:S05]  /*f0d0*/  @P1 BRA `(.L_x_81) ;  /* 0x0000000000141947 */ /* 0x000fea0003800000 */
[----:B------:R-:W-:Y:S02]  /*f0e0*/  ISETP.NE.AND P0, PT, R10, RZ, PT ;  /* 0x000000ff0a00720c */ /* 0x000fe40003f05270 */
[----:B-1----:R-:W-:-:S04]  /*f0f0*/  MOV R2, 0xa000 ;  /* 0x0000a00000027802 */ /* 0x002fc80000000f00 */
[----:B------:R2:W-:Y:S07]  /*f100*/  SYNCS.ARRIVE.TRANS64 RZ, [UR38+0x38830], R2 ;  /* 0x03883002ffff79a7 */ /* 0x0005ee0008000026 */
[----:B------:R-:W-:Y:S05]  /*f110*/  @!P0 BRA `(.L_x_81) ;  /* 0x0000000000048947 */ /* 0x000fea0003800000 */
[----:B------:R-:W-:Y:S01]  /*f120*/  BPT.TRAP 0x1 ;  /* 0x000000040000795c */ /* 0x000fe20000300000 */
.L_x_81:
[----:B------:R-:W-:Y:S05]  /*f130*/  BSYNC B2 ;  /* 0x0000000000027941 */ /* 0x000fea0003800000 */
.L_x_80:
[----:B------:R-:W-:Y:S01]  /*f140*/  IMAD.MOV.U32 R15, RZ, RZ, RZ ;  /* 0x000000ffff0f7224 */ /* 0x000fe200078e00ff */
[----:B------:R-:W-:Y:S01]  /*f150*/  ULDC.64 UR4, c[0x0][0x198] ;  /* 0x0000660000047ab9 */ /* 0x000fe20000000a00 */
[----:B------:R-:W-:Y:S01]  /*f160*/  PLOP3.LUT P0, PT, PT, PT, PT, 0x80, 0x0 ;  /* 0x000000000000781c */ /* 0x000fe20003f0f070 */
[----:B------:R-:W-:Y:S01]  /*f170*/  UIADD3 UR4, UP0, UR4, 0x370, URZ ;  /* 0x0000037004047890 */ /* 0x000fe2000ff1e03f */
[----:B-12---:R-:W-:Y:S01]  /*f180*/  IMAD R2, R11, 0x50, RZ ;  /* 0x000000500b027824 */ /* 0x006fe200078e02ff */
[----:B------:R-:W-:Y:S01]  /*f190*/  R2UR UR10, R15 ;  /* 0x000000000f0a72ca */ /* 0x000fe200000e0000 */
[----:B------:R-:W-:Y:S02]  /*f1a0*/  UIADD3 UR8, UR38, 0x24400, URZ ;  /* 0x0002440026087890 */ /* 0x000fe4000fffe03f */
[----:B------:R-:W-:Y:S02]  /*f1b0*/  UIADD3 UR9, UR38, 0x38830, URZ ;  /* 0x0003883026097890 */ /* 0x000fe4000fffe03f */
[----:B------:R-:W-:Y:S01]  /*f1c0*/  UIADD3.X UR5, URZ, UR5, URZ, UP0, !UPT ;  /* 0x000000053f057290 */ /* 0x000fe200087fe43f */
[----:B------:R-:W-:Y:S01]  /*f1d0*/  UMOV UR6, 0x0 ;  /* 0x0000000000067882 */ /* 0x000fe20000000000 */
[----:B------:R-:W-:-:S10]  /*f1e0*/  UMOV UR7, 0x14f00000 ;  /* 0x14f0000000077882 */ /* 0x000fd40000000000 */
.L_x_82:
[----:B------:R-:W-:-:S13]  /*f1f0*/  @P0 ELECT P3, URZ, PT ;  /* 0x00000000003f082f */ /* 0x000fda0003860000 */
[----:B-----5:R-:W-:Y:S01]  /*f200*/  @P3 R2UR UR13, R4 ;  /* 0x00000000040d32ca */ /* 0x020fe200000e0000 */
[----:B------:R-:W-:Y:S01]  /*f210*/  UMOV UR12, UR36 ;  /* 0x00000024000c7c82 */ /* 0x000fe20008000000 */
[----:B------:R-:W-:Y:S02]  /*f220*/  @P3 R2UR UR11, R2 ;  /* 0x00000000020b32ca */ /* 0x000fe400000e0000 */
[----:B------:R-:W-:Y:S02]  /*f230*/  @P3 PLOP3.LUT P0, PT, P3, PT, PT, 0x8, 0x0 ;  /* 0x000000000000381c */ /* 0x000fe40001f0e170 */
[----:B------:R-:W-:-:S09]  /*f240*/  PLOP3.LUT P3, PT, PT, PT, PT, 0x8, 0x0 ;  /* 0x000000000000781c */ /* 0x000fd20003f6e170 */
[----:B------:R1:W-:Y:S02]  /*f250*/  UTMALDG.4D [UR8], [UR4], desc[UR6] ;  /* 0x00000608040075b4 */ /* 0x0003e40008019000 */
[----:B-1----:R-:W-:Y:S05]  /*f260*/  @P0 BRA.U.ANY `(.L_x_82) ;  /* 0xfffffffd00e00947 */ /* 0x002fea000393ffff */
[----:B------:R-:W-:Y:S01]  /*f270*/  IMAD.MOV.U32 R14, RZ, RZ, 0x40 ;  /* 0x00000040ff0e7424 */ /* 0x000fe200078e00ff */
[----:B------:R-:W-:Y:S01]  /*f280*/  PLOP3.LUT P0, PT, PT, PT, PT, 0x80, 0x0 ;  /* 0x000000000000781c */ /* 0x000fe20003f0f070 */
[----:B------:R-:W-:Y:S01]  /*f290*/  UIADD3 UR8, UR38, 0x26c00, URZ ;  /* 0x00026c0026087890 */ /* 0x000fe2000fffe03f */
[----:B------:R-:W-:Y:S02]  /*f2a0*/  UMOV UR6, 0x0 ;  /* 0x0000000000067882 */ /* 0x000fe40000000000 */
[----:B------:R-:W-:Y:S01]  /*f2b0*/  R2UR UR10, R14 ;  /* 0x000000000e0a72ca */ /* 0x000fe200000e0000 */
[----:B------:R-:W-:-:S14]  /*f2c0*/  UMOV UR7, 0x14f00000 ;  /* 0x14f0000000077882 */ /* 0x000fdc0000000000 */
.L_x_83:
[----:B------:R-:W-:-:S13]  /*f2d0*/  @P0 ELECT P3, URZ, PT ;  /* 0x00000000003f082f */ /* 0x000fda0003860000 */
[----:B------:R-:W-:Y:S01]  /*f2e0*/  @P3 R2UR UR13, R4 ;  /* 0x00000000040d32ca */ /* 0x000fe200000e0000 */
[----:B------:R-:W-:Y:S01]  /*f2f0*/  UMOV UR12, UR36 ;  /* 0x00000024000c7c82 */ /* 0x000fe20008000000 */
[----:B------:R-:W-:Y:S02]  /*f300*/  @P3 R2UR UR11, R2 ;  /* 0x00000000020b32ca */ /* 0x000fe400000e0000 */
[----:B------:R-:W-:Y:S02]  /*f310*/  @P3 PLOP3.LUT P0, PT, P3, PT, PT, 0x8, 0x0 ;  /* 0x000000000000381c */ /* 0x000fe40001f0e170 */
[----:B------:R-:W-:-:S09]  /*f320*/  PLOP3.LUT P3, PT, PT, PT, PT, 0x8, 0x0 ;  /* 0x000000000000781c */ /* 0x000fd20003f6e170 */
[----:B------:R1:W-:Y:S02]  /*f330*/  UTMALDG.4D [UR8], [UR4], desc[UR6] ;  /* 0x00000608040075b4 */ /* 0x0003e40008019000 */
[----:B-1----:R-:W-:Y:S05]  /*f340*/  @P0 BRA.U.ANY `(.L_x_83) ;  /* 0xfffffffd00e00947 */ /* 0x002fea000393ffff */
[----:B0-----:R-:W-:Y:S01]  /*f350*/  IMAD.MOV.U32 R5, RZ, RZ, 0x80 ;  /* 0x00000080ff057424 */ /* 0x001fe200078e00ff */
[----:B------:R-:W-:Y:S01]  /*f360*/  PLOP3.LUT P0, PT, PT, PT, PT, 0x80, 0x0 ;  /* 0x000000000000781c */ /* 0x000fe20003f0f070 */
[----:B------:R-:W-:Y:S01]  /*f370*/  UIADD3 UR8, UR38, 0x29400, URZ ;  /* 0x0002940026087890 */ /* 0x000fe2000fffe03f */
[----:B------:R-:W-:Y:S02]  /*f380*/  UMOV UR6, 0x0 ;  /* 0x0000000000067882 */ /* 0x000fe40000000000 */
[----:B------:R-:W-:Y:S01]  /*f390*/  R2UR UR10, R5 ;  /* 0x00000000050a72ca */ /* 0x000fe200000e0000 */
[----:B------:R-:W-:-:S14]  /*f3a0*/  UMOV UR7, 0x14f00000 ;  /* 0x14f0000000077882 */ /* 0x000fdc0000000000 */
.L_x_84:
        /* <DEDUP_REMOVED lines=14> */
.L_x_85:
        /* <DEDUP_REMOVED lines=8> */
[----:B------:R-:W-:Y:S01]  /*f510*/  SHF.L.U32 R2, R7, 0x1f, RZ ;  /* 0x0000001f07027819 */ /* 0x000fe200000006ff */
[----:B------:R-:W-:Y:S03]  /*f520*/  BSSY B2, `(.L_x_86) ;  /* 0x0000003000027945 */ /* 0x000fe60003800000 */
[----:B------:R-:W0:Y:S02]  /*f530*/  SYNCS.PHASECHK.TRANS64.TRYWAIT P0, [UR38+0x38868], R2 ;  /* 0x03886802ff0075a7 */ /* 0x000e240008000166 */
[----:B0-----:R-:W-:Y:S05]  /*f540*/  @!P0 BRA `(.L_x_87) ;  /* 0x0000002800308947 */ /* 0x001fea0003800000 */
.L_x_160:
[----:B------:R-:W-:Y:S05]  /*f550*/  BSYNC B2 ;  /* 0x0000000000027941 */ /* 0x000fea0003800000 */
.L_x_86:
[----:B------:R-:W-:Y:S01]  /*f560*/  BSSY B2, `(.L_x_88) ;  /* 0x0000009000027945 */ /* 0x000fe20003800000 */
[----:B0-----:R-:W-:Y:S01]  /*f570*/  IMAD.MOV.U32 R2, RZ, RZ, 0x0 ;  /* 0x00000000ff027424 */ /* 0x001fe200078e00ff */
[----:B------:R-:W-:Y:S02]  /*f580*/  MOV R3, 0x14f00000 ;  /* 0x14f0000000037802 */ /* 0x000fe40000000f00 */
[----:B------:R-:W-:Y:S05]  /*f590*/  @P1 BRA `(.L_x_89) ;  /* 0x0000000000141947 */ /* 0x000fea0003800000 */
[----:B------:R-:W-:Y:S01]  /*f5a0*/  ISETP.NE.AND P0, PT, R10, RZ, PT ;  /* 0x000000ff0a00720c */ /* 0x000fe20003f05270 */
[----:B------:R-:W-:-:S04]  /*f5b0*/  IMAD.MOV.U32 R7, RZ, RZ, 0xa000 ;  /* 0x0000a000ff077424 */ /* 0x000fc800078e00ff */
[----:B------:R0:W-:Y:S08]  /*f5c0*/  SYNCS.ARRIVE.TRANS64 RZ, [UR38+0x38858], R7 ;  /* 0x03885807ffff79a7 */ /* 0x0001f00008000026 */
[----:B0-----:R-:W-:Y:S05]  /*f5d0*/  @!P0 BRA `(.L_x_89) ;  /* 0x0000000000048947 */ /* 0x001fea0003800000 */
[----:B------:R-:W-:Y:S01]  /*f5e0*/  BPT.TRAP 0x1 ;  /* 0x000000040000795c */ /* 0x000fe20000300000 */
.L_x_89:
[----:B------:R-:W-:Y:S05]  /*f5f0*/  BSYNC B2 ;  /* 0x0000000000027941 */ /* 0x000fea0003800000 */
.L_x_88:
        /* <DEDUP_REMOVED lines=10> */
.L_x_90:
        /* <DEDUP_REMOVED lines=13> */
.L_x_91:
        /* <DEDUP_REMOVED lines=13> */
.L_x_92:
        /* <DEDUP_REMOVED lines=13> */
.L_x_93:
        /* <DEDUP_REMOVED lines=8> */
[----:B------:R-:W-:Y:S02]  /*f990*/  IMAD.MOV.U32 R17, RZ, RZ, R11 ;  /* 0x000000ffff117224 */ /* 0x000fe400078e000b */
[----:B------:R-:W-:-:S07]  /*f9a0*/  IMAD.MOV.U32 R16, RZ, RZ, R4 ;  /* 0x000000ffff107224 */ /* 0x000fce00078e0004 */
.L_x_76:
[----:B------:R-:W-:Y:S05]  /*f9b0*/  BSYNC B1 ;  /* 0x0000000000017941 */ /* 0x000fea0003800000 */
.L_x_75:
[----:B------:R-:W-:Y:S02]  /*f9c0*/  VIADD R0, R0, 0xfffffffe ;  /* 0xfffffffe00007836 */ /* 0x000fe40000000000 */
[----:B------:R-:W-:Y:S01]  /*f9d0*/  IMAD.MOV.U32 R7, RZ, RZ, R9 ;  /* 0x000000ffff077224 */ /* 0x000fe200078e0009 */
[----:B------:R-:W-:Y:S06]  /*f9e0*/  @P2 BRA `(.L_x_94) ;  /* 0xffffffe8004c2947 */ /* 0x000fec000383ffff */
[----:B------:R-:W-:Y:S05]  /*f9f0*/  BSYNC B0 ;  /* 0x0000000000007941 */ /* 0x000fea0003800000 */
.L_x_55:
[----:B------:R-:W-:Y:S01]  /*fa00*/  ISETP.NE.AND P0, PT, R12, RZ, PT ;  /* 0x000000ff0c00720c */ /* 0x000fe20003f05270 */
[----:B------:R-:W-:-:S12]  /*fa10*/  BSSY B0, `(.L_x_54) ;  /* 0x00000b3000007945 */ /* 0x000fd80003800000 */
[----:B------:R-:W-:Y:S05]  /*fa20*/  @!P0 BRA `(.L_x_95) ;  /* 0x0000000800c48947 */ /* 0x000fea0003800000 */
[----:B------:R-:W2:Y:S01]  /*fa30*/  LDL R2, [R1] ;  /* 0x0000000001027983 */ /* 0x000ea20000100800 */
[----:B------:R-:W-:Y:S02]  /*fa40*/  MOV R8, 0x1 ;  /* 0x0000000100087802 */ /* 0x000fe40000000f00 */
[----:B--2---:R-:W-:-:S13]  /*fa50*/  ISETP.NE.AND P1, PT, R2, RZ, PT ;  /* 0x000000ff0200720c */ /* 0x004fda0003f25270 */
[----:B------:R-:W-:Y:S05]  /*fa60*/  @!P1 BRA `(.L_x_95) ;  /* 0x0000000800b49947 */ /* 0x000fea0003800000 */
[----:B------:R-:W2:Y:S02]  /*fa70*/  LDL.LU R2, [R1+0x4] ;  /* 0x0000040001027983 */ /* 0x000ea40000300800 */
[----:B--2---:R-:W-:-:S13]  /*fa80*/  ISETP.NE.AND P1, PT, R2, RZ, PT ;  /* 0x000000ff0200720c */ /* 0x004fda0003f25270 */
[----:B------:R-:W-:Y:S05]  /*fa90*/  @!P1 BRA `(.L_x_96) ;  /* 0x0000000000509947 */ /* 0x000fea0003800000 */
[----:B------:R-:W0:Y:S01]  /*faa0*/  LDC R7, c[0x0][0x43c] ;  /* 0x00010f00ff077b82 */ /* 0x000e220000000800 */
[----:B------:R-:W-:Y:S01]  /*fab0*/  IMAD.MOV.U32 R6, RZ, RZ, R0 ;  /* 0x000000ffff067224 */ /* 0x000fe200078e0000 */
[----:B------:R-:W-:Y:S01]  /*fac0*/  ULDC.64 UR4, c[0x0][0x428] ;  /* 0x00010a0000047ab9 */ /* 0x000fe20000000a00 */
[----:B------:R-:W-:Y:S01]  /*fad0*/  ULDC.64 UR6, c[0x0][0x208] ;  /* 0x0000820000067ab9 */ /* 0x000fe20000000a00 */
[----:B------:R-:W-:-:S04]  /*fae0*/  IMAD R19, R19, UR4, RZ ;  /* 0x0000000413137c24 */ /* 0x000fc8000f8e02ff */
[----:B------:R-:W-:Y:S01]  /*faf0*/  IMAD R19, R18, UR5, R19 ;  /* 0x0000000512137c24 */ /* 0x000fe2000f8e0213 */
[----:B0-----:R-:W-:-:S13]  /*fb00*/  ISETP.NE.AND P0, PT, R7, 0x1, PT ;  /* 0x000000010700780c */ /* 0x001fda0003f05270 */
[----:B------:R-:W0:Y:S02]  /*fb10*/  @P0 LDC.64 R2, c[0x0][0x440] ;  /* 0x00011000ff020b82 */ /* 0x000e240000000a00 */
[----:B0-----:R-:W-:-:S05]  /*fb20*/  @P0 IMAD.HI.U32 R2, R0, R2, RZ ;  /* 0x0000000200020227 */ /* 0x001fca00078e00ff */
[----:B------:R-:W-:-:S04]  /*fb30*/  @P0 SHF.R.U32.HI R6, RZ, R3, R2 ;  /* 0x00000003ff060219 */ /* 0x000fc80000011602 */
[--C-:B------:R-:W-:Y:S01]  /*fb40*/  SHF.R.S32.HI R3, RZ, 0x1f, R6.reuse ;  /* 0x0000001fff037819 */ /* 0x100fe20000011406 */
[----:B------:R-:W-:-:S04]  /*fb50*/  IMAD.MOV.U32 R2, RZ, RZ, R6 ;  /* 0x000000ffff027224 */ /* 0x000fc800078e0006 */
[----:B------:R-:W-:Y:S01]  /*fb60*/  IMAD.WIDE.U32 R2, R18, UR4, R2 ;  /* 0x0000000412027c25 */ /* 0x000fe2000f8e0002 */
[----:B------:R-:W-:-:S03]  /*fb70*/  ULDC.64 UR4, c[0x0][0x418] ;  /* 0x0001060000047ab9 */ /* 0x000fc60000000a00 */
[----:B------:R-:W-:Y:S01]  /*fb80*/  IMAD.IADD R3, R19, 0x1, R3 ;  /* 0x0000000113037824 */ /* 0x000fe200078e0203 */
[----:B------:R-:W-:-:S04]  /*fb90*/  LEA R4, P0, R2, UR4, 0x2 ;  /* 0x0000000402047c11 */ /* 0x000fc8000f8010ff */
[----:B------:R-:W-:-:S05]  /*fba0*/  LEA.HI.X R5, R2, UR5, R3, 0x2, P0 ;  /* 0x0000000502057c11 */ /* 0x000fca00080f1403 */
[----:B------:R0:W5:Y:S01]  /*fbb0*/  LDG.E R4, desc[UR6][R4.64] ;  /* 0x0000000604047981 */ /* 0x000162000c1e1900 */
[----:B------:R-:W-:-:S04]  /*fbc0*/  IMAD.MOV R2, RZ, RZ, -R6 ;  /* 0x000000ffff027224 */ /* 0x000fc800078e0a06 */
[----:B------:R-:W-:-:S07]  /*fbd0*/  IMAD R0, R7, R2, R0 ;  /* 0x0000000207007224 */ /* 0x000fce00078e0200 */
.L_x_96:
[----:B------:R-:W1:Y:S01]  /*fbe0*/  S2R R2, SR_TID.X ;  /* 0x0000000000027919 */ /* 0x000e620000002100 */
[----:B------:R-:W-:Y:S01]  /*fbf0*/  BSSY B1, `(.L_x_97) ;  /* 0x0000006000017945 */ /* 0x000fe20003800000 */
[----:B-1----:R-:W-:Y:S02]  /*fc00*/  LOP3.LUT R3, R2, 0x7f, RZ, 0xc0, !PT ;  /* 0x0000007f02037812 */ /* 0x002fe400078ec0ff */
[----:B------:R-:W-:Y:S02]  /*fc10*/  SHF.L.U32 R2, R9, 0x1f, RZ ;  /* 0x0000001f09027819 */ /* 0x000fe400000006ff */
[----:B------:R-:W-:Y:S02]  /*fc20*/  ISETP.NE.AND P1, PT, R3, RZ, PT ;  /* 0x000000ff0300720c */ /* 0x000fe40003f25270 */
[----:B------:R-:W1:Y:S02]  /*fc30*/  SYNCS.PHASECHK.TRANS64.TRYWAIT P0, [UR38+0x38848], R2 ;  /* 0x03884802ff0075a7 */ /* 0x000e640008000166 */
[----:B-1----:R-:W-:Y:S09]  /*fc40*/  @!P0 BRA `(.L_x_98) ;  /* 0x0000002000888947 */ /* 0x002ff20003800000 */
.L_x_161:
[----:B------:R-:W-:Y:S05]  /*fc50*/  BSYNC B1 ;  /* 0x0000000000017941 */ /* 0x000fea0003800000 */
.L_x_97:
[----:B------:R-:W-:Y:S04]  /*fc60*/  BSSY B1, `(.L_x_99) ;  /* 0x0000007000017945 */ /* 0x000fe80003800000 */
[----:B------:R-:W-:Y:S05]  /*fc70*/  @P1 BRA `(.L_x_100) ;  /* 0x0000000000141947 */ /* 0x000fea0003800000 */
[----:B------:R-:W-:Y:S01]  /*fc80*/  ISETP.NE.AND P0, PT, R10, RZ, PT ;  /* 0x000000ff0a00720c */ /* 0x000fe20003f05270 */
[----:B-1----:R-:W-:-:S04]  /*fc90*/  IMAD.MOV.U32 R3, RZ, RZ, 0xa000 ;  /* 0x0000a000ff037424 */ /* 0x002fc800078e00ff */
[----:B------:R2:W-:Y:S08]  /*fca0*/  SYNCS.ARRIVE.TRANS64 RZ, [UR38+0x38838], R3 ;  /* 0x03883803ffff79a7 */ /* 0x0005f00008000026 */
[----:B--2---:R-:W-:Y:S05]  /*fcb0*/  @!P0 BRA `(.L_x_100) ;  /* 0x0000000000048947 */ /* 0x004fea0003800000 */
[----:B------:R-:W-:Y:S01]  /*fcc0*/  BPT.TRAP 0x1 ;  /* 0x000000040000795c */ /* 0x000fe20000300000 */
.L_x_100:
[----:B------:R-:W-:Y:S05]  /*fcd0*/  BSYNC B1 ;  /* 0x0000000000017941 */ /* 0x000fea0003800000 */
.L_x_99:
[----:B0-----:R-:W-:Y:S01]  /*fce0*/  MOV R5, RZ ;  /* 0x000000ff00057202 */ /* 0x001fe20000000f00 */
[----:B------:R-:W-:Y:S01]  /*fcf0*/  ULDC.64 UR4, c[0x0][0x198] ;  /* 0x0000660000047ab9 */ /* 0x000fe20000000a00 */
[----:B------:R-:W-:Y:S01]  /*fd00*/  PLOP3.LUT P0, PT, PT, PT, PT, 0x80, 0x0 ;  /* 0x000000000000781c */ /* 0x000fe20003f0f070 */
[----:B------:R-:W-:Y:S01]  /*fd10*/  UIADD3 UR4, UP0, UR4, 0x370, URZ ;  /* 0x0000037004047890 */ /* 0x000fe2000ff1e03f */
[----:B------:R-:W-:Y:S01]  /*fd20*/  R2UR UR10, R5 ;  /* 0x00000000050a72ca */ /* 0x000fe200000e0000 */
[----:B-1----:R-:W-:Y:S01]  /*fd30*/  IMAD R3, R0, 0x50, RZ ;  /* 0x0000005000037824 */ /* 0x002fe200078e02ff */
[----:B------:R-:W-:Y:S02]  /*fd40*/  UIADD3 UR8, UR38, 0x2e400, URZ ;  /* 0x0002e40026087890 */ /* 0x000fe4000fffe03f */
[----:B------:R-:W-:Y:S02]  /*fd50*/  UIADD3 UR9, UR38, 0x38838, URZ ;  /* 0x0003883826097890 */ /* 0x000fe4000fffe03f */
[----:B------:R-:W-:Y:S01]  /*fd60*/  UIADD3.X UR5, URZ, UR5, URZ, UP0, !UPT ;  /* 0x000000053f057290 */ /* 0x000fe200087fe43f */
[----:B------:R-:W-:Y:S01]  /*fd70*/  UMOV UR6, 0x0 ;  /* 0x0000000000067882 */ /* 0x000fe20000000000 */
[----:B------:R-:W-:-:S10]  /*fd80*/  UMOV UR7, 0x14f00000 ;  /* 0x14f0000000077882 */ /* 0x000fd40000000000 */
.L_x_101:
[----:B------:R-:W-:-:S13]  /*fd90*/  @P0 ELECT P2, URZ, PT ;  /* 0x00000000003f082f */ /* 0x000fda0003840000 */
[----:B-----5:R-:W-:Y:S01]  /*fda0*/  @P2 R2UR UR13, R4 ;  /* 0x00000000040d22ca */ /* 0x020fe200000e0000 */
        /* <DEDUP_REMOVED lines=12> */
.L_x_102:
        /* <DEDUP_REMOVED lines=14> */
.L_x_103:
        /* <DEDUP_REMOVED lines=14> */
.L_x_104:
        /* <DEDUP_REMOVED lines=8> */
[----:B------:R-:W0:Y:S01]  /*100b0*/  SYNCS.PHASECHK.TRANS64.TRYWAIT P0, [UR38+0x38860], R2 ;  /* 0x03886002ff0075a7 */ /* 0x000e220008000166 */
[----:B------:R-:W-:Y:S04]  /*100c0*/  BSSY B1, `(.L_x_105) ;  /* 0x0000002000017945 */ /* 0x000fe80003800000 */
[----:B0-----:R-:W-:Y:S05]  /*100d0*/  @!P0 BRA `(.L_x_106) ;  /* 0x0000001c007c8947 */ /* 0x001fea0003800000 */
.L_x_162:
[----:B------:R-:W-:Y:S05]  /*100e0*/  BSYNC B1 ;  /* 0x0000000000017941 */ /* 0x000fea0003800000 */
.L_x_105:
[----:B------:R-:W-:Y:S01]  /*100f0*/  BSSY B1, `(.L_x_107) ;  /* 0x0000009000017945 */ /* 0x000fe20003800000 */
[----:B0-----:R-:W-:Y:S02]  /*10100*/  IMAD.MOV.U32 R2, RZ, RZ, 0x0 ;  /* 0x00000000ff027424 */ /* 0x001fe400078e00ff */
[----:B------:R-:W-:Y:S01]  /*10110*/  IMAD.MOV.U32 R3, RZ, RZ, 0x14f00000 ;  /* 0x14f00000ff037424 */ /* 0x000fe200078e00ff */
[----:B------:R-:W-:Y:S06]  /*10120*/  @P1 BRA `(.L_x_108) ;  /* 0x0000000000141947 */ /* 0x000fec0003800000 */
[----:B------:R-:W-:Y:S02]  /*10130*/  ISETP.NE.AND P0, PT, R10, RZ, PT ;  /* 0x000000ff0a00720c */ /* 0x000fe40003f05270 */
[----:B------:R-:W-:-:S04]  /*10140*/  MOV R12, 0xa000 ;  /* 0x0000a000000c7802 */ /* 0x000fc80000000f00 */
[----:B------:R0:W-:Y:S07]  /*10150*/  SYNCS.ARRIVE.TRANS64 RZ, [UR38+0x38850], R12 ;  /* 0x0388500cffff79a7 */ /* 0x0001ee0008000026 */
[----:B------:R-:W-:Y:S05]  /*10160*/  @!P0 BRA `(.L_x_108) ;  /* 0x0000000000048947 */ /* 0x000fea0003800000 */
[----:B------:R-:W-:Y:S01]  /*10170*/  BPT.TRAP 0x1 ;  /* 0x000000040000795c */ /* 0x000fe20000300000 */
.L_x_108:
[----:B------:R-:W-:Y:S05]  /*10180*/  BSYNC B1 ;  /* 0x0000000000017941 */ /* 0x000fea0003800000 */
.L_x_107:
        /* <DEDUP_REMOVED lines=10> */
.L_x_109:
        /* <DEDUP_REMOVED lines=8> */
[----:B------:R-:W-:Y:S01]  /*102b0*/  R2UR UR10, R6 ;  /* 0x00000000060a72ca */ /* 0x000fe200000e0000 */
[----:B------:R-:W-:Y:S01]  /*102c0*/  UIADD3 UR8, UR38, 0x2c00, URZ ;  /* 0x00002c0026087890 */ /* 0x000fe2000fffe03f */
[----:B------:R-:W-:Y:S02]  /*102d0*/  R2UR UR6, R2 ;  /* 0x00000000020672ca */ /* 0x000fe400000e0000 */
[----:B------:R-:W-:Y:S02]  /*102e0*/  R2UR UR7, R3 ;  /* 0x00000000030772ca */ /* 0x000fe400000e0000 */
[----:B------:R-:W-:-:S13]  /*102f0*/  PLOP3.LUT P0, PT, PT, PT, PT, 0x80, 0x0 ;  /* 0x000000000000781c */ /* 0x000fda0003f0f070 */
.L_x_110:
        /* <DEDUP_REMOVED lines=13> */
.L_x_111:
        /* <DEDUP_REMOVED lines=13> */
.L_x_112:
        /* <DEDUP_REMOVED lines=8> */
[----:B------:R-:W-:Y:S02]  /*10520*/  IMAD.MOV.U32 R17, RZ, RZ, R0 ;  /* 0x000000ffff117224 */ /* 0x000fe400078e0000 */
[----:B------:R-:W-:-:S07]  /*10530*/  IMAD.MOV.U32 R16, RZ, RZ, R4 ;  /* 0x000000ffff107224 */ /* 0x000fce00078e0004 */
.L_x_95:
[----:B------:R-:W-:Y:S05]  /*10540*/  BSYNC B0 ;  /* 0x0000000000007941 */ /* 0x000fea0003800000 */
.L_x_54:
[----:B------:R-:W2:Y:S01]  /*10550*/  LDL.LU R0, [R1] ;  /* 0x0000000001007983 */ /* 0x000ea20000300800 */
[----:B------:R-:W-:Y:S01]  /*10560*/  BSSY B0, `(.L_x_113) ;  /* 0x0000051000007945 */ /* 0x000fe20003800000 */
[----:B--2---:R-:W-:-:S13]  /*10570*/  ISETP.NE.AND P0, PT, R0, RZ, PT ;  /* 0x000000ff0000720c */ /* 0x004fda0003f05270 */
[----:B------:R-:W-:Y:S05]  /*10580*/  @!P0 BRA `(.L_x_114) ;  /* 0x0000000400388947 */ /* 0x000fea0003800000 */
[----:B------:R-:W2:Y:S01]  /*10590*/  S2R R0, SR_TID.X ;  /* 0x0000000000007919 */ /* 0x000ea20000002100 */
[----:B-1----:R-:W-:Y:S01]  /*105a0*/  LEA R3, R8, UR38, 0x3 ;  /* 0x0000002608037c11 */ /* 0x002fe2000f8e18ff */
[----:B------:R-:W-:Y:S01]  /*105b0*/  BSSY B1, `(.L_x_115) ;  /* 0x0000006000017945 */ /* 0x000fe20003800000 */
[----:B--2---:R-:W-:Y:S02]  /*105c0*/  LOP3.LUT R2, R0, 0x7f, RZ, 0xc0, !PT ;  /* 0x0000007f00027812 */ /* 0x004fe400078ec0ff */
[----:B------:R-:W-:Y:S02]  /*105d0*/  SHF.L.U32 R0, R9, 0x1f, RZ ;  /* 0x0000001f09007819 */ /* 0x000fe400000006ff */
[----:B------:R-:W-:Y:S02]  /*105e0*/  ISETP.NE.AND P1, PT, R2, RZ, PT ;  /* 0x000000ff0200720c */ /* 0x000fe40003f25270 */
[----:B------:R-:W1:Y:S02]  /*105f0*/  SYNCS.PHASECHK.TRANS64.TRYWAIT P0, [R3+URZ+0x38860], R0 ;  /* 0x03886000030075a7 */ /* 0x000e64000800017f */
[----:B-1----:R-:W-:Y:S09]  /*10600*/  @!P0 BRA `(.L_x_116) ;  /* 0x0000001800488947 */ /* 0x002ff20003800000 */
.L_x_163:
[----:B------:R-:W-:Y:S05]  /*10610*/  BSYNC B1 ;  /* 0x0000000000017941 */ /* 0x000fea0003800000 */
.L_x_115:
[----:B------:R-:W-:Y:S04]  /*10620*/  BSSY B1, `(.L_x_117) ;  /* 0x0000008000017945 */ /* 0x000fe80003800000 */
[----:B------:R-:W-:Y:S05]  /*10630*/  @P1 BRA `(.L_x_118) ;  /* 0x0000000000181947 */ /* 0x000fea0003800000 */
[----:B------:R-:W2:Y:S01]  /*10640*/  S2R R2, SR_TID.X ;  /* 0x0000000000027919 */ /* 0x000ea20000002100 */
[----:B-1----:R-:W-:-:S04]  /*10650*/  IMAD.MOV.U32 R0, RZ, RZ, 0xa000 ;  /* 0x0000a000ff007424 */ /* 0x002fc800078e00ff */
[----:B------:R3:W-:Y:S01]  /*10660*/  SYNCS.ARRIVE.TRANS64 RZ, [R3+URZ+0x38850], R0 ;  /* 0x0388500003ff79a7 */ /* 0x0007e2000800003f */
[----:B--2---:R-:W-:-:S13]  /*10670*/  LOP3.LUT P0, RZ, R2, 0x1f, RZ, 0xc0, !PT ;  /* 0x0000001f02ff7812 */ /* 0x004fda000780c0ff */
[----:B---3--:R-:W-:Y:S05]  /*10680*/  @!P0 BRA `(.L_x_118) ;  /* 0x0000000000048947 */ /* 0x008fea0003800000 */
[----:B------:R-:W-:Y:S01]  /*10690*/  BPT.TRAP 0x1 ;  /* 0x000000040000795c */ /* 0x000fe20000300000 */
.L_x_118:
[----:B------:R-:W-:Y:S05]  /*106a0*/  BSYNC B1 ;  /* 0x0000000000017941 */ /* 0x000fea0003800000 */
.L_x_117:
[----:B------:R-:W-:Y:S01]  /*106b0*/  R2UR UR4, R8 ;  /* 0x00000000080472ca */ /* 0x000fe200000e0000 */
[----:B------:R-:W-:Y:S01]  /*106c0*/  ULDC.64 UR6, c[0x0][0x198] ;  /* 0x0000660000067ab9 */ /* 0x000fe20000000a00 */
[----:B------:R-:W-:Y:S01]  /*106d0*/  R2UR UR9, R3 ;  /* 0x00000000030972ca */ /* 0x000fe200000e0000 */
[----:B------:R-:W-:Y:S01]  /*106e0*/  UIADD3 UR6, UP0, UR6, 0x470, URZ ;  /* 0x0000047006067890 */ /* 0x000fe2000ff1e03f */
[----:B------:R-:W-:Y:S01]  /*106f0*/  PLOP3.LUT P0, PT, PT, PT, PT, 0x80, 0x0 ;  /* 0x000000000000781c */ /* 0x000fe20003f0f070 */
[----:B------:R-:W-:Y:S01]  /*10700*/  IMAD R17, R17, 0x50, RZ ;  /* 0x0000005011117824 */ /* 0x000fe200078e02ff */
[----:B------:R-:W-:Y:S01]  /*10710*/  UMOV UR14, 0x0 ;  /* 0x00000000000e7882 */ /* 0x000fe20000000000 */
[----:B------:R-:W-:Y:S01]  /*10720*/  UIADD3.X UR7, URZ, UR7, URZ, UP0, !UPT ;  /* 0x000000073f077290 */ /* 0x000fe200087fe43f */
[----:B------:R-:W-:Y:S01]  /*10730*/  UMOV UR15, 0x14f00000 ;  /* 0x14f00000000f7882 */ /* 0x000fe20000000000 */
[----:B------:R-:W-:-:S04]  /*10740*/  UMOV UR10, URZ ;  /* 0x0000003f000a7c82 */ /* 0x000fc80008000000 */
[----:B------:R-:W-:Y:S02]  /*10750*/  UIMAD UR4, UR4, 0xa000, UR38 ;  /* 0x0000a000040478a4 */ /* 0x000fe4000f8e0226 */
[----:B------:R-:W-:Y:S02]  /*10760*/  UIADD3 UR9, UR9, 0x38850, URZ ;  /* 0x0003885009097890 */ /* 0x000fe4000fffe03f */
[----:B------:R-:W-:-:S12]  /*10770*/  UIADD3 UR8, UR4, 0x400, URZ ;  /* 0x0000040004087890 */ /* 0x000fd8000fffe03f */
.L_x_119:
[----:B------:R-:W-:-:S13]  /*10780*/  @P0 ELECT P1, URZ, PT ;  /* 0x00000000003f082f */ /* 0x000fda0003820000 */
[----:B------:R-:W-:Y:S01]  /*10790*/  @P1 R2UR UR13, R16 ;  /* 0x00000000100d12ca */ /* 0x000fe200000e0000 */
[----:B------:R-:W-:Y:S01]  /*107a0*/  UMOV UR12, UR36 ;  /* 0x00000024000c7c82 */ /* 0x000fe20008000000 */
[----:B------:R-:W-:Y:S02]  /*107b0*/  @P1 R2UR UR11, R17 ;  /* 0x00000000110b12ca */ /* 0x000fe400000e0000 */
[----:B------:R-:W-:Y:S02]  /*107c0*/  @P1 PLOP3.LUT P0, PT, P1, PT, PT, 0x8, 0x0 ;  /* 0x000000000000181c */ /* 0x000fe40000f0e170 */
[----:B------:R-:W-:-:S09]  /*107d0*/  PLOP3.LUT P1, PT, PT, PT, PT, 0x8, 0x0 ;  /* 0x000000000000781c */ /* 0x000fd20003f2e170 */
[----:B------:R2:W-:Y:S02]  /*107e0*/  UTMALDG.4D [UR8], [UR6], desc[UR14] ;  /* 0x00000e08060075b4 */ /* 0x0005e40008019000 */
[----:B--2---:R-:W-:Y:S05]  /*107f0*/  @P0 BRA.U.ANY `(.L_x_119) ;  /* 0xfffffffd00e00947 */ /* 0x004fea000393ffff */
[----:B------:R-:W-:Y:S01]  /*10800*/  PLOP3.LUT P0, PT, PT, PT, PT, 0x80, 0x0 ;  /* 0x000000000000781c */ /* 0x000fe20003f0f070 */
[----:B------:R-:W-:Y:S01]  /*10810*/  UIADD3 UR8, UR4, 0x2c00, URZ ;  /* 0x00002c0004087890 */ /* 0x000fe2000fffe03f */
[----:B------:R-:W-:Y:S01]  /*10820*/  UMOV UR14, 0x0 ;  /* 0x00000000000e7882 */ /* 0x000fe20000000000 */
[----:B------:R-:W-:Y:S01]  /*10830*/  UMOV UR15, 0x14f00000 ;  /* 0x14f00000000f7882 */ /* 0x000fe20000000000 */
[----:B------:R-:W-:-:S09]  /*10840*/  UMOV UR10, 0x40 ;  /* 0x00000040000a7882 */ /* 0x000fd20000000000 */
.L_x_120:
        /* <DEDUP_REMOVED lines=13> */
.L_x_121:
        /* <DEDUP_REMOVED lines=10> */
[----:B------:R-:W-:Y:S02]  /*109c0*/  UMOV UR5, 0x14f00000 ;  /* 0x14f0000000057882 */ /* 0x000fe40000000000 */
[----:B------:R-:W-:Y:S01]  /*109d0*/  UMOV UR4, 0x0 ;  /* 0x0000000000047882 */ /* 0x000fe20000000000 */
[----:B------:R-:W-:-:S08]  /*109e0*/  UMOV UR10, 0xc0 ;  /* 0x000000c0000a7882 */ /* 0x000fd00000000000 */
.L_x_122:
        /* <DEDUP_REMOVED lines=8> */
.L_x_114:
[----:B------:R-:W-:Y:S05]  /*10a70*/  BSYNC B0 ;  /* 0x0000000000007941 */ /* 0x000fea0003800000 */
.L_x_113:
[----:B-1----:R-:W-:Y:S02]  /*10a80*/  VIADD R0, R8, 0x1 ;  /* 0x0000000108007836 */ /* 0x002fe40000000000 */
[----:B------:R-:W-:-:S03]  /*10a90*/  IMAD.MOV.U32 R3, RZ, RZ, RZ ;  /* 0x000000ffff037224 */ /* 0x000fc600078e00ff */
[----:B------:R-:W-:-:S04]  /*10aa0*/  ISETP.NE.AND P0, PT, R0, 0x2, PT ;  /* 0x000000020000780c */ /* 0x000fc80003f05270 */
[----:B------:R-:W-:Y:S02]  /*10ab0*/  SEL R2, RZ, 0x1, P0 ;  /* 0x00000001ff027807 */ /* 0x000fe40000000000 */
[----:B------:R-:W-:Y:S02]  /*10ac0*/  SEL R0, R0, RZ, P0 ;  /* 0x000000ff00007207 */ /* 0x000fe40000000000 */
[----:B------:R-:W-:-:S07]  /*10ad0*/  LOP3.LUT R9, R9, R2, RZ, 0x3c, !PT ;  /* 0x0000000209097212 */ /* 0x000fce00078e3cff */
.L_x_38:
[----:B------:R-:W1:Y:S01]  /*10ae0*/  S2R R5, SR_CgaCtaId ;  /* 0x0000000000057919 */ /* 0x000e620000008800 */
[----:B------:R-:W-:Y:S02]  /*10af0*/  MOV R2, 0x400 ;  /* 0x0000040000027802 */ /* 0x000fe40000000f00 */
[----:B------:R-:W-:Y:S02]  /*10b00*/  SHF.L.U32 R3, R3, 0x1f, RZ ;  /* 0x0000001f03037819 */ /* 0x000fe400000006ff */
[----:B-1----:R-:W-:-:S04]  /*10b10*/  LEA R2, R5, R2, 0x18 ;  /* 0x0000000205027211 */ /* 0x002fc800078ec0ff */
[----:B------:R-:W1:Y:S02]  /*10b20*/  SYNCS.PHASECHK.TRANS64.TRYWAIT P0, [R2+URZ+0x38820], R3 ;  /* 0x03882003020075a7 */ /* 0x000e64000800017f */
[----:B-1----:R-:W-:Y:S05]  /*10b30*/  @!P0 BRA `(.L_x_123) ;  /* 0x0000001400108947 */ /* 0x002fea0003800000 */
.L_x_164:
[----:B------:R-:W-:-:S03]  /*10b40*/  UMOV UR4, 0xffffffff ;  /* 0xffffffff00047882 */ /* 0x000fc60000000000 */
[----:B------:R-:W-:Y:S05]  /*10b50*/  BRA.DIV UR4, `(.L_x_124) ;  /* 0x00000016041c7947 */ /* 0x000fea000b800000 */
[----:B-1----:R-:W1:Y:S02]  /*10b60*/  S2R R3, SR_TID.X ;  /* 0x0000000000037919 */ /* 0x002e640000002100 */
[----:B-1----:R-:W-:-:S04]  /*10b70*/  SHF.R.U32.HI R3, RZ, 0x5, R3 ;  /* 0x00000005ff037819 */ /* 0x002fc80000011603 */
[----:B------:R-:W-:-:S05]  /*10b80*/  LOP3.LUT R3, R3, 0x3, RZ, 0xc0, !PT ;  /* 0x0000000303037812 */ /* 0x000fca00078ec0ff */
[----:B------:R1:W2:Y:S02]  /*10b90*/  SHFL.IDX PT, R14, R3, RZ, 0x1f ;  /* 0x00001fff030e7589 */ /* 0x0002a400000e0000 */
.L_x_167:
[----:B--2---:R-:W-:-:S13]  /*10ba0*/  ISETP.NE.AND P0, PT, R14, RZ, PT ;  /* 0x000000ff0e00720c */ /* 0x004fda0003f05270 */
[----:B------:R-:W-:Y:S05]  /*10bb0*/  @P0 BRA `(.L_x_10) ;  /* 0x0000000000880947 */ /* 0x000fea0003800000 */
[----:B------:R-:W-:-:S03]  /*10bc0*/  UMOV UR4, 0xffffffff ;  /* 0xffffffff00047882 */ /* 0x000fc60000000000 */
[----:B------:R-:W-:Y:S05]  /*10bd0*/  BRA.DIV UR4, `(.L_x_125) ;  /* 0x0000001604307947 */ /* 0x000fea000b800000 */
[----:B------:R-:W-:-:S13]  /*10be0*/  ELECT P6, URZ, PT ;  /* 0x00000000003f782f */ /* 0x000fda00038c0000 */
.L_x_170:
[----:B------:R-:W-:Y:S05]  /*10bf0*/  @!P6 BRA `(.L_x_10) ;  /* 0x000000000078e947 */ /* 0x000fea0003800000 */
[----:B-1----:R-:W2:Y:S02]  /*10c00*/  LDL.LU R3, [R1+0x14] ;  /* 0x0000140001037983 */ /* 0x002ea40000300800 */
[----:B--2---:R-:W-:-:S04]  /*10c10*/  LOP3.LUT R3, R3, 0x2, RZ, 0xfc, !PT ;  /* 0x0000000203037812 */ /* 0x004fc800078efcff */
[----:B------:R-:W-:-:S13]  /*10c20*/  ISETP.NE.AND P2, PT, R3, 0x3, PT ;  /* 0x000000030300780c */ /* 0x000fda0003f45270 */
[----:B------:R-:W-:Y:S05]  /*10c30*/  @!P2 BRA `(.L_x_126) ;  /* 0x000000000004a947 */ /* 0x000fea0003800000 */
[----:B------:R-:W-:Y:S01]  /*10c40*/  BPT.TRAP 0x1 ;  /* 0x000000040000795c */ /* 0x000fe20000300000 */
.L_x_126:
[----:B------:R-:W-:Y:S01]  /*10c50*/  IADD3 R7, R2, 0x38840, RZ ;  /* 0x0003884002077810 */ /* 0x000fe20007ffe0ff */
[----:B------:R-:W-:Y:S01]  /*10c60*/  VIADD R3, R0, 0x1 ;  /* 0x0000000100037836 */ /* 0x000fe20000000000 */
[----:B------:R-:W-:-:S03]  /*10c70*/  SHF.L.U32 R5, R9, 0x1f, RZ ;  /* 0x0000001f09057819 */ /* 0x000fc600000006ff */
[----:B------:R-:W-:Y:S01]  /*10c80*/  IMAD R6, R0, 0x8, R7 ;  /* 0x0000000800067824 */ /* 0x000fe200078e0207 */
[----:B------:R-:W-:-:S03]  /*10c90*/  ISETP.NE.AND P1, PT, R3, 0x2, PT ;  /* 0x000000020300780c */ /* 0x000fc60003f25270 */
[----:B------:R-:W1:Y:S01]  /*10ca0*/  SYNCS.PHASECHK.TRANS64.TRYWAIT P0, [R6+URZ], R5 ;  /* 0x00000005060075a7 */ /* 0x000e62000800017f */
[----:B------:R-:W-:Y:S02]  /*10cb0*/  SEL R4, RZ, 0x1, P1 ;  /* 0x00000001ff047807 */ /* 0x000fe40000800000 */
[----:B------:R-:W-:Y:S02]  /*10cc0*/  SEL R8, R3, RZ, P1 ;  /* 0x000000ff03087207 */ /* 0x000fe40000800000 */
[----:B------:R-:W-:-:S03]  /*10cd0*/  LOP3.LUT R4, R9, R4, RZ, 0x3c, !PT ;  /* 0x0000000409047212 */ /* 0x000fc600078e3cff */
[----:B------:R-:W-:Y:S01]  /*10ce0*/  IMAD R3, R8, 0x8, R7 ;  /* 0x0000000808037824 */ /* 0x000fe200078e0207 */
[----:B------:R-:W-:Y:S01]  /*10cf0*/  SHF.L.U32 R4, R4, 0x1f, RZ ;  /* 0x0000001f04047819 */ /* 0x000fe200000006ff */
[----:B-1----:R-:W-:Y:S06]  /*10d00*/  @!P0 BRA `(.L_x_127) ;  /* 0x0000001400048947 */ /* 0x002fec0003800000 */
.L_x_171:
[----:B------:R-:W2:Y:S02]  /*10d10*/  SYNCS.PHASECHK.TRANS64.TRYWAIT P0, [R3+URZ], R4 ;  /* 0x00000004030075a7 */ /* 0x000ea4000800017f */
[----:B--2---:R-:W-:Y:S05]  /*10d20*/  @!P0 BRA `(.L_x_128) ;  /* 0x0000001400108947 */ /* 0x004fea0003800000 */
.L_x_172:
[----:B------:R-:W-:Y:S05]  /*10d30*/  @!P2 BRA `(.L_x_129) ;  /* 0x000000000004a947 */ /* 0x000fea0003800000 */
[----:B------:R-:W-:Y:S01]  /*10d40*/  BPT.TRAP 0x1 ;  /* 0x000000040000795c */ /* 0x000fe20000300000 */
.L_x_129:
[----:B--2---:R-:W-:-:S04]  /*10d50*/  VIADD R3, R2, 0x38860 ;  /* 0x0003886002037836 */ /* 0x004fc80000000000 */
[----:B------:R-:W-:-:S04]  /*10d60*/  IMAD R0, R0, 0x8, R3 ;  /* 0x0000000800007824 */ /* 0x000fc800078e0203 */
[----:B------:R-:W2:Y:S02]  /*10d70*/  SYNCS.PHASECHK.TRANS64.TRYWAIT P0, [R0+URZ], R5 ;  /* 0x00000005000075a7 */ /* 0x000ea4000800017f */
[----:B--2---:R-:W-:Y:S05]  /*10d80*/  @!P0 BRA `(.L_x_130) ;  /* 0x00000014000c8947 */ /* 0x004fea0003800000 */
.L_x_173:
[----:B------:R-:W-:-:S07]  /*10d90*/  LEA R3, R8, R3, 0x3 ;  /* 0x0000000308037211 */ /* 0x000fce00078e18ff */
.L_x_131:
[----:B---3--:R3:W4:Y:S02]  /*10da0*/  SYNCS.PHASECHK.TRANS64.TRYWAIT P0, [R3+URZ], R4 ;  /* 0x00000004030075a7 */ /* 0x008724000800017f */
[----:B----4-:R-:W-:Y:S05]  /*10db0*/  @!P0 NANOSLEEP.SYNCS 0x989680 ;  /* 0x009896800000895d */ /* 0x010fea0003900000 */
[----:B------:R-:W4:Y:S02]  /*10dc0*/  @!P0 SYNCS.PHASECHK.TRANS64 P0, [R3+URZ], R4 ;  /* 0x00000004030085a7 */ /* 0x000f24000800007f */
[----:B----4-:R-:W-:Y:S05]  /*10dd0*/  @!P0 BRA `(.L_x_131) ;  /* 0xfffffffc00f08947 */ /* 0x010fea000383ffff */
.L_x_10:
[----:B------:R-:W-:Y:S05]  /*10de0*/  BSYNC B6 ;  /* 0x0000000000067941 */ /* 0x000fea0003800000 */
.L_x_7:
[----:B------:R-:W-:Y:S05]  /*10df0*/  EXIT ;  /* 0x000000000000794d */ /* 0x000fea0003800000 */
.L_x_14:
[----:B------:R-:W-:-:S13]  /*10e00*/  R2UR UR4, R16 ;  /* 0x00000000100472ca */ /* 0x000fda00000e0000 */
[----:B0-----:R-:W-:-:S04]  /*10e10*/  IMAD.U32 R3, RZ, RZ, UR4 ;  /* 0x00000004ff037e24 */ /* 0x001fc8000f8e00ff */
[----:B------:R0:W1:Y:S03]  /*10e20*/  SYNCS.PHASECHK.TRANS64.TRYWAIT P1, [R3+URZ+0x38800], R2 ;  /* 0x03880002030075a7 */ /* 0x000066000802017f */
[----:B-1----:R-:W-:Y:S05]  /*10e30*/  @!P1 NANOSLEEP.SYNCS 0x989680 ;  /* 0x009896800000995d */ /* 0x002fea0003900000 */
[----:B------:R-:W1:Y:S02]  /*10e40*/  @!P1 SYNCS.PHASECHK.TRANS64 P1, [R3+URZ+0x38800], R2 ;  /* 0x03880002030095a7 */ /* 0x000e64000802007f */
[----:B-1----:R-:W-:Y:S05]  /*10e50*/  @!P1 BRA `(.L_x_14) ;  /* 0xfffffffc00e89947 */ /* 0x002fea000383ffff */
[----:B------:R-:W-:Y:S05]  /*10e60*/  BRA `(.L_x_132) ;  /* 0xffffff0400847947 */ /* 0x000fea000383ffff */
.L_x_18:
[----:B------:R-:W-:-:S13]  /*10e70*/  R2UR UR4, R16 ;  /* 0x00000000100472ca */ /* 0x000fda00000e0000 */
[----:B0-----:R-:W-:-:S04]  /*10e80*/  IMAD.U32 R3, RZ, RZ, UR4 ;  /* 0x00000004ff037e24 */ /* 0x001fc8000f8e00ff */
[----:B------:R0:W2:Y:S03]  /*10e90*/  SYNCS.PHASECHK.TRANS64.TRYWAIT P2, [R3+URZ+0x38830], R2 ;  /* 0x03883002030075a7 */ /* 0x0000a6000804017f */
[----:B--2---:R-:W-:Y:S05]  /*10ea0*/  @!P2 NANOSLEEP.SYNCS 0x989680 ;  /* 0x009896800000a95d */ /* 0x004fea0003900000 */
[----:B------:R-:W2:Y:S02]  /*10eb0*/  @!P2 SYNCS.PHASECHK.TRANS64 P2, [R3+URZ+0x38830], R2 ;  /* 0x038830020300a5a7 */ /* 0x000ea4000804007f */
[----:B--2---:R-:W-:Y:S05]  /*10ec0*/  @!P2 BRA `(.L_x_18) ;  /* 0xfffffffc00e8a947 */ /* 0x004fea000383ffff */
[----:B------:R-:W-:Y:S05]  /*10ed0*/  BRA `(.L_x_17) ;  /* 0xffffff0400a07947 */ /* 0x000fea000383ffff */
.L_x_23:
[----:B------:R-:W-:-:S13]  /*10ee0*/  R2UR UR6, R215 ;  /* 0x00000000d70672ca */ /* 0x000fda00000e0000 */
[----:B-1----:R-:W-:-:S04]  /*10ef0*/  IMAD.U32 R7, RZ, RZ, UR6 ;  /* 0x00000006ff077e24 */ /* 0x002fc8000f8e00ff */
[----:B------:R1:W2:Y:S03]  /*10f00*/  SYNCS.PHASECHK.TRANS64.TRYWAIT P2, [R7+URZ+0x38830], R2 ;  /* 0x03883002070075a7 */ /* 0x0002a6000804017f */
[----:B--2---:R-:W-:Y:S05]  /*10f10*/  @!P2 NANOSLEEP.SYNCS 0x989680 ;  /* 0x009896800000a95d */ /* 0x004fea0003900000 */
[----:B------:R-:W2:Y:S02]  /*10f20*/  @!P2 SYNCS.PHASECHK.TRANS64 P2, [R7+URZ+0x38830], R2 ;  /* 0x038830020700a5a7 */ /* 0x000ea4000804007f */
[----:B--2---:R-:W-:Y:S05]  /*10f30*/  @!P2 BRA `(.L_x_23) ;  /* 0xfffffffc00e8a947 */ /* 0x004fea000383ffff */
[----:B------:R-:W-:Y:S05]  /*10f40*/  BRA `(.L_x_22) ;  /* 0xffffff4400287947 */ /* 0x000fea000383ffff */
.L_x_27:
[----:B-1----:R-:W-:-:S04]  /*10f50*/  IMAD.U32 R3, RZ, RZ, UR7 ;  /* 0x00000007ff037e24 */ /* 0x002fc8000f8e00ff */
[----:B------:R1:W2:Y:S03]  /*10f60*/  SYNCS.PHASECHK.TRANS64.TRYWAIT P2, [R3+URZ+0x38850], R0 ;  /* 0x03885000030075a7 */ /* 0x0002a6000804017f */
[----:B--2---:R-:W-:Y:S05]  /*10f70*/  @!P2 NANOSLEEP.SYNCS 0x989680 ;  /* 0x009896800000a95d */ /* 0x004fea0003900000 */
[----:B------:R-:W2:Y:S02]  /*10f80*/  @!P2 SYNCS.PHASECHK.TRANS64 P2, [R3+URZ+0x38850], R0 ;  /* 0x038850000300a5a7 */ /* 0x000ea4000804007f */
[----:B--2---:R-:W-:Y:S05]  /*10f90*/  @!P2 BRA `(.L_x_27) ;  /* 0xfffffffc00eca947 */ /* 0x004fea000383ffff */
[----:B------:R-:W-:Y:S05]  /*10fa0*/  BRA `(.L_x_26) ;  /* 0xffffff6c005c7947 */ /* 0x000fea000383ffff */
.L_x_32:
[----:B-1----:R1:W2:Y:S02]  /*10fb0*/  SYNCS.PHASECHK.TRANS64.TRYWAIT P0, [R11+URZ+0x38850], R8 ;  /* 0x038850080b0075a7 */ /* 0x0022a4000800017f */
[----:B--2---:R-:W-:Y:S05]  /*10fc0*/  @!P0 NANOSLEEP.SYNCS 0x989680 ;  /* 0x009896800000895d */ /* 0x004fea0003900000 */
[----:B------:R-:W2:Y:S02]  /*10fd0*/  @!P0 SYNCS.PHASECHK.TRANS64 P0, [R11+URZ+0x38850], R8 ;  /* 0x038850080b0085a7 */ /* 0x000ea4000800007f */
[----:B--2---:R-:W-:Y:S05]  /*10fe0*/  @!P0 BRA `(.L_x_32) ;  /* 0xfffffffc00f08947 */ /* 0x004fea000383ffff */
[----:B------:R-:W-:Y:S05]  /*10ff0*/  BRA `(.L_x_31) ;  /* 0xffffff84005c7947 */ /* 0x000fea000383ffff */
.L_x_43:
[----:B------:R-:W-:Y:S01]  /*11000*/  IMAD.MOV.U32 R13, RZ, RZ, R0 ;  /* 0x000000ffff0d7224 */ /* 0x000fe200078e0000 */
[----:B------:R-:W-:Y:S01]  /*11010*/  MOV R12, RZ ;  /* 0x000000ff000c7202 */ /* 0x000fe20000000f00 */
[----:B------:R-:W-:Y:S02]  /*11020*/  IMAD.MOV.U32 R11, RZ, RZ, 0x1f ;  /* 0x0000001fff0b7424 */ /* 0x000fe400078e00ff */
[----:B------:R-:W-:-:S07]  /*11030*/  IMAD.MOV.U32 R15, RZ, RZ, -0x1 ;  /* 0xffffffffff0f7424 */ /* 0x000fce00078e00ff */
[----:B------:R-:W-:Y:S05]  /*11040*/  WARPSYNC.COLLECTIVE R15, `(.L_x_133) ;  /* 0x000000000f087348 */ /* 0x000fea0003c00000 */
[----:B------:R0:W1:Y:S02]  /*11050*/  SHFL.IDX P6, R14, R13, R12, R11 ;  /* 0x0000000c0d0e7389 */ /* 0x00006400000c000b */
[----:B01----:R-:W-:Y:S01]  /*11060*/  ENDCOLLECTIVE ;  /* 0x000000000000791b */ /* 0x003fe20003800000 */
.L_x_133:
[----:B------:R-:W-:Y:S05]  /*11070*/  BRA `(.L_x_134) ;  /* 0xffffffc000047947 */ /* 0x000fea000383ffff */
.L_x_45:
[----:B------:R-:W-:Y:S01]  /*11080*/  BSSY B0, `(.L_x_135) ;  /* 0x0000006000007945 */ /* 0x000fe20003800000 */
[----:B------:R-:W-:-:S07]  /*11090*/  IMAD.MOV.U32 R15, RZ, RZ, -0x1 ;  /* 0xffffffffff0f7424 */ /* 0x000fce00078e00ff */
[----:B0-----:R-:W-:Y:S05]  /*110a0*/  WARPSYNC.COLLECTIVE R15, `(.L_x_136) ;  /* 0x000000000f0c7348 */ /* 0x001fea0003c00000 */
[----:B------:R-:W-:Y:S02]  /*110b0*/  ELECT P6, UR62, PT ;  /* 0x00000000003e782f */ /* 0x000fe400038c0000 */
[----:B------:R-:W-:Y:S01]  /*110c0*/  MOV R14, UR62 ;  /* 0x0000003e000e7c02 */ /* 0x000fe20008000f00 */
[----:B0-----:R-:W-:Y:S10]  /*110d0*/  ENDCOLLECTIVE ;  /* 0x000000000000791b */ /* 0x001ff40003800000 */
.L_x_136:
[----:B------:R-:W-:Y:S05]  /*110e0*/  BSYNC B0 ;  /* 0x0000000000007941 */ /* 0x000fea0003800000 */
.L_x_135:
[----:B------:R-:W-:Y:S05]  /*110f0*/  BRA `(.L_x_137) ;  /* 0xffffffc000047947 */ /* 0x000fea000383ffff */
.L_x_47:
[----:B0-----:R-:W-:-:S04]  /*11100*/  IMAD.U32 R3, RZ, RZ, UR38 ;  /* 0x00000026ff037e24 */ /* 0x001fc8000f8e00ff */
[----:B------:R0:W1:Y:S03]  /*11110*/  SYNCS.PHASECHK.TRANS64.TRYWAIT P0, [R3+URZ+0x38840], R0 ;  /* 0x03884000030075a7 */ /* 0x000066000800017f */
[----:B-1----:R-:W-:Y:S05]  /*11120*/  @!P0 NANOSLEEP.SYNCS 0x989680 ;  /* 0x009896800000895d */ /* 0x002fea0003900000 */
[----:B------:R-:W1:Y:S02]  /*11130*/  @!P0 SYNCS.PHASECHK.TRANS64 P0, [R3+URZ+0x38840], R0 ;  /* 0x03884000030085a7 */ /* 0x000e64000800007f */
[----:B-1----:R-:W-:Y:S05]  /*11140*/  @!P0 BRA `(.L_x_47) ;  /* 0xfffffffc00ec8947 */ /* 0x002fea000383ffff */
[----:B------:R-:W-:Y:S05]  /*11150*/  BRA `(.L_x_138) ;  /* 0xffffffc0005c7947 */ /* 0x000fea000383ffff */
.L_x_50:
[----:B------:R-:W-:Y:S01]  /*11160*/  IMAD R8, R11, 0x80, R8 ;  /* 0x000000800b087824 */ /* 0x000fe200078e0208 */
[----:B------:R-:W-:Y:S01]  /*11170*/  MOV R13, R6 ;  /* 0x00000006000d7202 */ /* 0x000fe20000000f00 */
[----:B------:R-:W-:Y:S02]  /*11180*/  IMAD.MOV.U32 R12, RZ, RZ, RZ ;  /* 0x000000ffff0c7224 */ /* 0x000fe400078e00ff */
[----:B------:R-:W-:Y:S02]  /*11190*/  IMAD.MOV.U32 R11, RZ, RZ, 0x181f ;  /* 0x0000181fff0b7424 */ /* 0x000fe400078e00ff */
[----:B------:R-:W-:Y:S02]  /*111a0*/  IMAD.MOV.U32 R15, RZ, RZ, -0x1 ;  /* 0xffffffffff0f7424 */ /* 0x000fe400078e00ff */
[----:B------:R-:W-:-:S07]  /*111b0*/  VIADD R5, R8, 0x10 ;  /* 0x0000001008057836 */ /* 0x000fce0000000000 */
[----:B------:R-:W-:Y:S05]  /*111c0*/  WARPSYNC.COLLECTIVE R15, `(.L_x_139) ;  /* 0x000000000f087348 */ /* 0x000fea0003c00000 */
[----:B------:R0:W1:Y:S02]  /*111d0*/  SHFL.IDX P6, R14, R13, R12, R11 ;  /* 0x0000000c0d0e7389 */ /* 0x00006400000c000b */
[----:B01----:R-:W-:Y:S01]  /*111e0*/  ENDCOLLECTIVE ;  /* 0x000000000000791b */ /* 0x003fe20003800000 */
.L_x_139:
[----:B------:R-:W-:Y:S02]  /*111f0*/  IMAD.MOV.U32 R13, RZ, RZ, R7 ;  /* 0x000000ffff0d7224 */ /* 0x000fe400078e0007 */
[----:B------:R-:W-:-:S07]  /*11200*/  IMAD.MOV.U32 R2, RZ, RZ, R14 ;  /* 0x000000ffff027224 */ /* 0x000fce00078e000e */
[----:B------:R-:W-:Y:S05]  /*11210*/  WARPSYNC.COLLECTIVE R15, `(.L_x_140) ;  /* 0x000000000f087348 */ /* 0x000fea0003c00000 */
[----:B------:R0:W1:Y:S02]  /*11220*/  SHFL.IDX P6, R14, R13, R12, R11 ;  /* 0x0000000c0d0e7389 */ /* 0x00006400000c000b */
[----:B01----:R-:W-:Y:S01]  /*11230*/  ENDCOLLECTIVE ;  /* 0x000000000000791b */ /* 0x003fe20003800000 */
.L_x_140:
[----:B------:R-:W-:Y:S01]  /*11240*/  ULDC UR4, c[0x0][0x288] ;  /* 0x0000a20000047ab9 */ /* 0x000fe20000000800 */
[----:B------:R-:W-:Y:S01]  /*11250*/  ULDC.64 UR6, c[0x0][0x208] ;  /* 0x0000820000067ab9 */ /* 0x000fe20000000a00 */
[----:B------:R-:W-:-:S05]  /*11260*/  IMAD R0, R20, UR4, RZ ;  /* 0x0000000414007c24 */ /* 0x000fca000f8e02ff */
[----:B------:R-:W-:Y:S01]  /*11270*/  ISETP.GE.AND P4, PT, R8, R0, PT ;  /* 0x000000000800720c */ /* 0x000fe20003f86270 */
[----:B------:R-:W-:Y:S02]  /*11280*/  IMAD.MOV.U32 R13, RZ, RZ, R6 ;  /* 0x000000ffff0d7224 */ /* 0x000fe400078e0006 */
[----:B------:R-:W-:-:S10]  /*11290*/  IMAD.MOV.U32 R12, RZ, RZ, 0x1 ;  /* 0x00000001ff0c7424 */ /* 0x000fd400078e00ff */
[----:B------:R-:W-:Y:S02]  /*112a0*/  @!P4 LEA R21, R9, UR38, 0x1 ;  /* 0x000000260915cc11 */ /* 0x000fe4000f8e08ff */
[----:B------:R-:W-:-:S04]  /*112b0*/  MOV R3, R14 ;  /* 0x0000000e00037202 */ /* 0x000fc80000000f00 */
[----:B------:R-:W-:-:S04]  /*112c0*/  LOP3.LUT R3, R3, R2, RZ, 0x3c, !PT ;  /* 0x0000000203037212 */ /* 0x000fc800078e3cff */
[----:B------:R-:W-:-:S04]  /*112d0*/  LOP3.LUT R2, R3, R2, RZ, 0x3c, !PT ;  /* 0x0000000203027212 */ /* 0x000fc800078e3cff */
[----:B------:R-:W-:-:S03]  /*112e0*/  LOP3.LUT R3, R3, R2, RZ, 0x3c, !PT ;  /* 0x0000000203037212 */ /* 0x000fc600078e3cff */
[----:B------:R-:W-:-:S05]  /*112f0*/  @!P4 IMAD.WIDE.U32 R2, R10, 0x2, R2 ;  /* 0x000000020a02c825 */ /* 0x000fca00078e0002 */
[----:B------:R-:W-:Y:S01]  /*11300*/  @!PT LDS RZ, [RZ] ;  /* 0x00000000fffff984 */ /* 0x000fe20000000800 */
[----:B------:R-:W-:Y:S01]  /*11310*/  @!PT LDS RZ, [RZ] ;  /* 0x00000000fffff984 */ /* 0x000fe20000000800 */
[----:B------:R-:W-:Y:S01]  /*11320*/  @!PT LDS RZ, [RZ] ;  /* 0x00000000fffff984 */ /* 0x000fe20000000800 */
[----:B------:R0:W-:Y:S04]  /*11330*/  @!P4 LDGSTS.E.BYPASS.LTC128B.128 [R21+0x14400], desc[UR6][R2.64], !P3 ;  /* 0x144000000215cfae */ /* 0x0001e8000d901d46 */
[----:B------:R0:W-:Y:S04]  /*11340*/  @!P4 LDGSTS.E.BYPASS.LTC128B.128 [R21+0x18400], desc[UR6][R2.64+0x80], !P0 ;  /* 0x184000800215cfae */ /* 0x0001e8000c101d46 */
[----:B------:R0:W-:Y:S04]  /*11350*/  @!P4 LDGSTS.E.BYPASS.LTC128B.128 [R21+0x1c400], desc[UR6][R2.64+0x100], !P1 ;  /* 0x1c4001000215cfae */ /* 0x0001e8000c901d46 */
[----:B------:R0:W-:Y:S01]  /*11360*/  @!P4 LDGSTS.E.BYPASS.LTC128B.128 [R21+0x20400], desc[UR6][R2.64+0x180], !P2 ;  /* 0x204001800215cfae */ /* 0x0001e2000d101d46 */
[----:B------:R-:W-:-:S13]  /*11370*/  ISETP.GE.AND P4, PT, R5, R0, PT ;  /* 0x000000000500720c */ /* 0x000fda0003f86270 */
[----:B0-----:R-:W-:Y:S05]  /*11380*/  WARPSYNC.COLLECTIVE R15, `(.L_x_141) ;  /* 0x000000000f087348 */ /* 0x001fea0003c00000 */
[----:B------:R1:W2:Y:S02]  /*11390*/  SHFL.IDX P6, R14, R13, R12, R11 ;  /* 0x0000000c0d0e7389 */ /* 0x0002a400000c000b */
[----:B012---:R-:W-:Y:S01]  /*113a0*/  ENDCOLLECTIVE ;  /* 0x000000000000791b */ /* 0x007fe20003800000 */
.L_x_141:
[----:B------:R-:W-:Y:S01]  /*113b0*/  VIADD R3, R8, 0x20 ;  /* 0x0000002008037836 */ /* 0x000fe20000000000 */
[----:B------:R-:W-:Y:S01]  /*113c0*/  @!P4 LEA R20, R9, UR38, 0x1 ;  /* 0x000000260914cc11 */ /* 0x000fe2000f8e08ff */
[----:B------:R-:W-:Y:S02]  /*113d0*/  IMAD.MOV.U32 R13, RZ, RZ, R7 ;  /* 0x000000ffff0d7224 */ /* 0x000fe400078e0007 */
[----:B------:R-:W-:-:S07]  /*113e0*/  IMAD.MOV.U32 R5, RZ, RZ, R14 ;  /* 0x000000ffff057224 */ /* 0x000fce00078e000e */
[----:B------:R-:W-:Y:S05]  /*113f0*/  WARPSYNC.COLLECTIVE R15, `(.L_x_142) ;  /* 0x000000000f087348 */ /* 0x000fea0003c00000 */
[----:B------:R0:W1:Y:S02]  /*11400*/  SHFL.IDX P6, R14, R13, R12, R11 ;  /* 0x0000000c0d0e7389 */ /* 0x00006400000c000b */
[----:B01----:R-:W-:Y:S01]  /*11410*/  ENDCOLLECTIVE ;  /* 0x000000000000791b */ /* 0x003fe20003800000 */
.L_x_142:
[----:B------:R-:W-:Y:S01]  /*11420*/  ULDC.64 UR4, c[0x0][0x208] ;  /* 0x0000820000047ab9 */ /* 0x000fe20000000a00 */
[----:B------:R-:W-:Y:S02]  /*11430*/  IMAD.MOV.U32 R13, RZ, RZ, R6 ;  /* 0x000000ffff0d7224 */ /* 0x000fe400078e0006 */
[----:B------:R-:W-:Y:S01]  /*11440*/  IMAD.MOV.U32 R12, RZ, RZ, 0x2 ;  /* 0x00000002ff0c7424 */ /* 0x000fe200078e00ff */
[----:B------:R-:W-:-:S05]  /*11450*/  MOV R4, R14 ;  /* 0x0000000e00047202 */ /* 0x000fca0000000f00 */
        /* <DEDUP_REMOVED lines=12> */
.L_x_143:
[----:B------:R-:W-:Y:S01]  /*11520*/  VIADD R5, R8, 0x30 ;  /* 0x0000003008057836 */ /* 0x000fe20000000000 */
[----:B------:R-:W-:Y:S01]  /*11530*/  @!P4 LEA R21, R9, UR38, 0x1 ;  /* 0x000000260915cc11 */ /* 0x000fe2000f8e08ff */
[----:B------:R-:W-:Y:S02]  /*11540*/  IMAD.MOV.U32 R13, RZ, RZ, R7 ;  /* 0x000000ffff0d7224 */ /* 0x000fe400078e0007 */
[----:B------:R-:W-:-:S07]  /*11550*/  IMAD.MOV.U32 R3, RZ, RZ, R14 ;  /* 0x000000ffff037224 */ /* 0x000fce00078e000e */
[----:B------:R-:W-:Y:S05]  /*11560*/  WARPSYNC.COLLECTIVE R15, `(.L_x_144) ;  /* 0x000000000f087348 */ /* 0x000fea0003c00000 */
[----:B------:R0:W1:Y:S02]  /*11570*/  SHFL.IDX P6, R14, R13, R12, R11 ;  /* 0x0000000c0d0e7389 */ /* 0x00006400000c000b */
[----:B01----:R-:W-:Y:S01]  /*11580*/  ENDCOLLECTIVE ;  /* 0x000000000000791b */ /* 0x003fe20003800000 */
.L_x_144:
        /* <DEDUP_REMOVED lines=16> */
.L_x_145:
[----:B------:R-:W-:Y:S01]  /*11690*/  VIADD R3, R8, 0x40 ;  /* 0x0000004008037836 */ /* 0x000fe20000000000 */
[----:B------:R-:W-:Y:S01]  /*116a0*/  @!P4 LEA R20, R9, UR38, 0x1 ;  /* 0x000000260914cc11 */ /* 0x000fe2000f8e08ff */
[----:B------:R-:W-:Y:S02]  /*116b0*/  IMAD.MOV.U32 R13, RZ, RZ, R7 ;  /* 0x000000ffff0d7224 */ /* 0x000fe400078e0007 */
[----:B------:R-:W-:-:S07]  /*116c0*/  IMAD.MOV.U32 R5, RZ, RZ, R14 ;  /* 0x000000ffff057224 */ /* 0x000fce00078e000e */
[----:B------:R-:W-:Y:S05]  /*116d0*/  WARPSYNC.COLLECTIVE R15, `(.L_x_146) ;  /* 0x000000000f087348 */ /* 0x000fea0003c00000 */
[----:B------:R0:W1:Y:S02]  /*116e0*/  SHFL.IDX P6, R14, R13, R12, R11 ;  /* 0x0000000c0d0e7389 */ /* 0x00006400000c000b */
[----:B01----:R-:W-:Y:S01]  /*116f0*/  ENDCOLLECTIVE ;  /* 0x000000000000791b */ /* 0x003fe20003800000 */
.L_x_146:
        /* <DEDUP_REMOVED lines=16> */
.L_x_147:
[----:B------:R-:W-:Y:S01]  /*11800*/  VIADD R5, R8, 0x50 ;  /* 0x0000005008057836 */ /* 0x000fe20000000000 */
[----:B------:R-:W-:Y:S01]  /*11810*/  @!P4 LEA R21, R9, UR38, 0x1 ;  /* 0x000000260915cc11 */ /* 0x000fe2000f8e08ff */
[----:B------:R-:W-:Y:S02]  /*11820*/  IMAD.MOV.U32 R13, RZ, RZ, R7 ;  /* 0x000000ffff0d7224 */ /* 0x000fe400078e0007 */
[----:B------:R-:W-:-:S07]  /*11830*/  IMAD.MOV.U32 R3, RZ, RZ, R14 ;  /* 0x000000ffff037224 */ /* 0x000fce00078e000e */
[----:B------:R-:W-:Y:S05]  /*11840*/  WARPSYNC.COLLECTIVE R15, `(.L_x_148) ;  /* 0x000000000f087348 */ /* 0x000fea0003c00000 */
[----:B------:R0:W1:Y:S02]  /*11850*/  SHFL.IDX P6, R14, R13, R12, R11 ;  /* 0x0000000c0d0e7389 */ /* 0x00006400000c000b */
[----:B01----:R-:W-:Y:S01]  /*11860*/  ENDCOLLECTIVE ;  /* 0x000000000000791b */ /* 0x003fe20003800000 */
.L_x_148:
        /* <DEDUP_REMOVED lines=16> */
.L_x_149:
[----:B------:R-:W-:Y:S01]  /*11970*/  VIADD R3, R8, 0x60 ;  /* 0x0000006008037836 */ /* 0x000fe20000000000 */
[----:B------:R-:W-:Y:S01]  /*11980*/  @!P4 LEA R20, R9, UR38, 0x1 ;  /* 0x000000260914cc11 */ /* 0x000fe2000f8e08ff */
[----:B------:R-:W-:Y:S02]  /*11990*/  IMAD.MOV.U32 R13, RZ, RZ, R7 ;  /* 0x000000ffff0d7224 */ /* 0x000fe400078e0007 */
[----:B------:R-:W-:-:S07]  /*119a0*/  IMAD.MOV.U32 R5, RZ, RZ, R14 ;  /* 0x000000ffff057224 */ /* 0x000fce00078e000e */
[----:B------:R-:W-:Y:S05]  /*119b0*/  WARPSYNC.COLLECTIVE R15, `(.L_x_150) ;  /* 0x000000000f087348 */ /* 0x000fea0003c00000 */
[----:B------:R0:W1:Y:S02]  /*119c0*/  SHFL.IDX P6, R14, R13, R12, R11 ;  /* 0x0000000c0d0e7389 */ /* 0x00006400000c000b */
[----:B01----:R-:W-:Y:S01]  /*119d0*/  ENDCOLLECTIVE ;  /* 0x000000000000791b */ /* 0x003fe20003800000 */
.L_x_150:
        /* <DEDUP_REMOVED lines=16> */
.L_x_151:
[----:B------:R-:W-:Y:S01]  /*11ae0*/  @!P4 LEA R21, R9, UR38, 0x1 ;  /* 0x000000260915cc11 */ /* 0x000fe2000f8e08ff */
[----:B------:R-:W-:Y:S02]  /*11af0*/  IMAD.MOV.U32 R13, RZ, RZ, R7 ;  /* 0x000000ffff0d7224 */ /* 0x000fe400078e0007 */
[----:B------:R-:W-:-:S07]  /*11b00*/  IMAD.MOV.U32 R3, RZ, RZ, R14 ;  /* 0x000000ffff037224 */ /* 0x000fce00078e000e */
[----:B------:R-:W-:Y:S05]  /*11b10*/  WARPSYNC.COLLECTIVE R15, `(.L_x_152) ;  /* 0x000000000f087348 */ /* 0x000fea0003c00000 */
[----:B------:R0:W1:Y:S02]  /*11b20*/  SHFL.IDX P6, R14, R13, R12, R11 ;  /* 0x0000000c0d0e7389 */ /* 0x00006400000c000b */
[----:B01----:R-:W-:Y:S01]  /*11b30*/  ENDCOLLECTIVE ;  /* 0x000000000000791b */ /* 0x003fe20003800000 */
.L_x_152:
        /* <DEDUP_REMOVED lines=11> */
[----:B------:R0:W-:Y:S02]  /*11bf0*/  @!P4 LDGSTS.E.BYPASS.LTC128B.128 [R21+0x23400], desc[UR4][R2.64+0x180], !P2 ;  /* 0x234001800215cfae */ /* 0x0001e4000d101d44 */
[----:B0-----:R-:W-:Y:S05]  /*11c00*/  WARPSYNC.COLLECTIVE R15, `(.L_x_153) ;  /* 0x000000000f087348 */ /* 0x001fea0003c00000 */
[----:B------:R1:W2:Y:S02]  /*11c10*/  SHFL.IDX P6, R14, R13, R12, R11 ;  /* 0x0000000c0d0e7389 */ /* 0x0002a400000c000b */
[----:B012---:R-:W-:Y:S01]  /*11c20*/  ENDCOLLECTIVE ;  /* 0x000000000000791b */ /* 0x007fe20003800000 */
.L_x_153:
[----:B------:R-:W-:Y:S02]  /*11c30*/  IMAD.MOV.U32 R13, RZ, RZ, R7 ;  /* 0x000000ffff0d7224 */ /* 0x000fe400078e0007 */
[----:B------:R-:W-:-:S07]  /*11c40*/  IMAD.MOV.U32 R4, RZ, RZ, R14 ;  /* 0x000000ffff047224 */ /* 0x000fce00078e000e */
[----:B------:R-:W-:Y:S05]  /*11c50*/  WARPSYNC.COLLECTIVE R15, `(.L_x_154) ;  /* 0x000000000f087348 */ /* 0x000fea0003c00000 */
[----:B------:R0:W1:Y:S02]  /*11c60*/  SHFL.IDX P6, R14, R13, R12, R11 ;  /* 0x0000000c0d0e7389 */ /* 0x00006400000c000b */
[----:B01----:R-:W-:Y:S01]  /*11c70*/  ENDCOLLECTIVE ;  /* 0x000000000000791b */ /* 0x003fe20003800000 */
.L_x_154:
[----:B------:R-:W-:Y:S05]  /*11c80*/  BRA `(.L_x_155) ;  /* 0xffffffc000c87947 */ /* 0x000fea000383ffff */
.L_x_53:
[----:B-1----:R-:W-:-:S04]  /*11c90*/  IMAD.U32 R3, RZ, RZ, UR38 ;  /* 0x00000026ff037e24 */ /* 0x002fc8000f8e00ff */
[----:B------:R1:W2:Y:S03]  /*11ca0*/  SYNCS.PHASECHK.TRANS64.TRYWAIT P0, [R3+URZ+0x38820], R2 ;  /* 0x03882002030075a7 */ /* 0x0002a6000800017f */
[----:B--2---:R-:W-:Y:S05]  /*11cb0*/  @!P0 NANOSLEEP.SYNCS 0x989680 ;  /* 0x009896800000895d */ /* 0x004fea0003900000 */
[----:B------:R-:W2:Y:S02]  /*11cc0*/  @!P0 SYNCS.PHASECHK.TRANS64 P0, [R3+URZ+0x38820], R2 ;  /* 0x03882002030085a7 */ /* 0x000ea4000800007f */
[----:B--2---:R-:W-:Y:S05]  /*11cd0*/  @!P0 BRA `(.L_x_53) ;  /* 0xfffffffc00ec8947 */ /* 0x004fea000383ffff */
[----:B------:R-:W-:Y:S05]  /*11ce0*/  BRA `(.L_x_156) ;  /* 0xffffffc400287947 */ /* 0x000fea000383ffff */
.L_x_60:
[----:B-1----:R-:W-:-:S04]  /*11cf0*/  MOV R3, UR38 ;  /* 0x0000002600037c02 */ /* 0x002fc80008000f00 */
[----:B------:R1:W2:Y:S03]  /*11d00*/  SYNCS.PHASECHK.TRANS64.TRYWAIT P0, [R3+URZ+0x38848], R2 ;  /* 0x03884802030075a7 */ /* 0x0002a6000800017f */
[----:B--2---:R-:W-:Y:S05]  /*11d10*/  @!P0 NANOSLEEP.SYNCS 0x989680 ;  /* 0x009896800000895d */ /* 0x004fea0003900000 */
[----:B------:R-:W2:Y:S02]  /*11d20*/  @!P0 SYNCS.PHASECHK.TRANS64 P0, [R3+URZ+0x38848], R2 ;  /* 0x03884802030085a7 */ /* 0x000ea4000800007f */
[----:B--2---:R-:W-:Y:S05]  /*11d30*/  @!P0 BRA `(.L_x_60) ;  /* 0xfffffffc00ec8947 */ /* 0x004fea000383ffff */
[----:B------:R-:W-:Y:S05]  /*11d40*/  BRA `(.L_x_157) ;  /* 0xffffffc800047947 */ /* 0x000fea000383ffff */
.L_x_68:
[----:B0-----:R-:W-:-:S04]  /*11d50*/  IMAD.U32 R3, RZ, RZ, UR38 ;  /* 0x00000026ff037e24 */ /* 0x001fc8000f8e00ff */
[----:B------:R0:W1:Y:S03]  /*11d60*/  SYNCS.PHASECHK.TRANS64.TRYWAIT P0, [R3+URZ+0x38860], R2 ;  /* 0x03886002030075a7 */ /* 0x000066000800017f */
[----:B-1----:R-:W-:Y:S05]  /*11d70*/  @!P0 NANOSLEEP.SYNCS 0x989680 ;  /* 0x009896800000895d */ /* 0x002fea0003900000 */
[----:B------:R-:W1:Y:S02]  /*11d80*/  @!P0 SYNCS.PHASECHK.TRANS64 P0, [R3+URZ+0x38860], R2 ;  /* 0x03886002030085a7 */ /* 0x000e64000800007f */
[----:B-1----:R-:W-:Y:S05]  /*11d90*/  @!P0 BRA `(.L_x_68) ;  /* 0xfffffffc00ec8947 */ /* 0x002fea000383ffff */
[----:B------:R-:W-:Y:S05]  /*11da0*/  BRA `(.L_x_158) ;  /* 0xffffffcc00187947 */ /* 0x000fea000383ffff */
.L_x_79:
[----:B-1----:R-:W-:-:S04]  /*11db0*/  IMAD.U32 R3, RZ, RZ, UR38 ;  /* 0x00000026ff037e24 */ /* 0x002fc8000f8e00ff */
[----:B------:R1:W2:Y:S03]  /*11dc0*/  SYNCS.PHASECHK.TRANS64.TRYWAIT P0, [R3+URZ+0x38840], R2 ;  /* 0x03884002030075a7 */ /* 0x0002a6000800017f */
[----:B--2---:R-:W-:Y:S05]  /*11dd0*/  @!P0 NANOSLEEP.SYNCS 0x989680 ;  /* 0x009896800000895d */ /* 0x004fea0003900000 */
[----:B------:R-:W2:Y:S02]  /*11de0*/  @!P0 SYNCS.PHASECHK.TRANS64 P0, [R3+URZ+0x38840], R2 ;  /* 0x03884002030085a7 */ /* 0x000ea4000800007f */
[----:B--2---:R-:W-:Y:S05]  /*11df0*/  @!P0 BRA `(.L_x_79) ;  /* 0xfffffffc00ec8947 */ /* 0x004fea000383ffff */
[----:B------:R-:W-:Y:S05]  /*11e00*/  BRA `(.L_x_159) ;  /* 0xffffffd000a87947 */ /* 0x000fea000383ffff */
.L_x_87:
[----:B0-----:R-:W-:-:S04]  /*11e10*/  IMAD.U32 R3, RZ, RZ, UR38 ;  /* 0x00000026ff037e24 */ /* 0x001fc8000f8e00ff */
[----:B------:R0:W1:Y:S03]  /*11e20*/  SYNCS.PHASECHK.TRANS64.TRYWAIT P0, [R3+URZ+0x38868], R2 ;  /* 0x03886802030075a7 */ /* 0x000066000800017f */
[----:B-1----:R-:W-:Y:S05]  /*11e30*/  @!P0 NANOSLEEP.SYNCS 0x989680 ;  /* 0x009896800000895d */ /* 0x002fea0003900000 */
[----:B------:R-:W1:Y:S02]  /*11e40*/  @!P0 SYNCS.PHASECHK.TRANS64 P0, [R3+URZ+0x38868], R2 ;  /* 0x03886802030085a7 */ /* 0x000e64000800007f */
[----:B-1----:R-:W-:Y:S05]  /*11e50*/  @!P0 BRA `(.L_x_87) ;  /* 0xfffffffc00ec8947 */ /* 0x002fea000383ffff */
[----:B------:R-:W-:Y:S05]  /*11e60*/  BRA `(.L_x_160) ;  /* 0xffffffd400b87947 */ /* 0x000fea000383ffff */
.L_x_98:
[----:B-1----:R-:W-:-:S04]  /*11e70*/  IMAD.U32 R3, RZ, RZ, UR38 ;  /* 0x00000026ff037e24 */ /* 0x002fc8000f8e00ff */
[----:B------:R1:W2:Y:S03]  /*11e80*/  SYNCS.PHASECHK.TRANS64.TRYWAIT P0, [R3+URZ+0x38848], R2 ;  /* 0x03884802030075a7 */ /* 0x0002a6000800017f */
[----:B--2---:R-:W-:Y:S05]  /*11e90*/  @!P0 NANOSLEEP.SYNCS 0x989680 ;  /* 0x009896800000895d */ /* 0x004fea0003900000 */
[----:B------:R-:W2:Y:S02]  /*11ea0*/  @!P0 SYNCS.PHASECHK.TRANS64 P0, [R3+URZ+0x38848], R2 ;  /* 0x03884802030085a7 */ /* 0x000ea4000800007f */
[----:B--2---:R-:W-:Y:S05]  /*11eb0*/  @!P0 BRA `(.L_x_98) ;  /* 0xfffffffc00ec8947 */ /* 0x004fea000383ffff */
[----:B------:R-:W-:Y:S05]  /*11ec0*/  BRA `(.L_x_161) ;  /* 0xffffffdc00607947 */ /* 0x000fea000383ffff */
.L_x_106:
[----:B0-----:R-:W-:-:S04]  /*11ed0*/  IMAD.U32 R3, RZ, RZ, UR38 ;  /* 0x00000026ff037e24 */ /* 0x001fc8000f8e00ff */
[----:B------:R0:W1:Y:S03]  /*11ee0*/  SYNCS.PHASECHK.TRANS64.TRYWAIT P0, [R3+URZ+0x38860], R2 ;  /* 0x03886002030075a7 */ /* 0x000066000800017f */
[----:B-1----:R-:W-:Y:S05]  /*11ef0*/  @!P0 NANOSLEEP.SYNCS 0x989680 ;  /* 0x009896800000895d */ /* 0x002fea0003900000 */
[----:B------:R-:W1:Y:S02]  /*11f00*/  @!P0 SYNCS.PHASECHK.TRANS64 P0, [R3+URZ+0x38860], R2 ;  /* 0x03886002030085a7 */ /* 0x000e64000800007f */
[----:B-1----:R-:W-:Y:S05]  /*11f10*/  @!P0 BRA `(.L_x_106) ;  /* 0xfffffffc00ec8947 */ /* 0x002fea000383ffff */
[----:B------:R-:W-:Y:S05]  /*11f20*/  BRA `(.L_x_162) ;  /* 0xffffffe0006c7947 */ /* 0x000fea000383ffff */
.L_x_116:
[----:B-1----:R1:W2:Y:S02]  /*11f30*/  SYNCS.PHASECHK.TRANS64.TRYWAIT P0, [R3+URZ+0x38860], R0 ;  /* 0x03886000030075a7 */ /* 0x0022a4000800017f */
[----:B--2---:R-:W-:Y:S05]  /*11f40*/  @!P0 NANOSLEEP.SYNCS 0x989680 ;  /* 0x009896800000895d */ /* 0x004fea0003900000 */
[----:B------:R-:W2:Y:S02]  /*11f50*/  @!P0 SYNCS.PHASECHK.TRANS64 P0, [R3+URZ+0x38860], R0 ;  /* 0x03886000030085a7 */ /* 0x000ea4000800007f */
[----:B--2---:R-:W-:Y:S05]  /*11f60*/  @!P0 BRA `(.L_x_116) ;  /* 0xfffffffc00f08947 */ /* 0x004fea000383ffff */
[----:B------:R-:W-:Y:S05]  /*11f70*/  BRA `(.L_x_163) ;  /* 0xffffffe400a47947 */ /* 0x000fea000383ffff */
.L_x_123:
[----:B-1----:R1:W2:Y:S02]  /*11f80*/  SYNCS.PHASECHK.TRANS64.TRYWAIT P0, [R2+URZ+0x38820], R3 ;  /* 0x03882003020075a7 */ /* 0x0022a4000800017f */
[----:B--2---:R-:W-:Y:S05]  /*11f90*/  @!P0 NANOSLEEP.SYNCS 0x989680 ;  /* 0x009896800000895d */ /* 0x004fea0003900000 */
[----:B------:R-:W2:Y:S02]  /*11fa0*/  @!P0 SYNCS.PHASECHK.TRANS64 P0, [R2+URZ+0x38820], R3 ;  /* 0x03882003020085a7 */ /* 0x000ea4000800007f */
[----:B--2---:R-:W-:Y:S05]  /*11fb0*/  @!P0 BRA `(.L_x_123) ;  /* 0xfffffffc00f08947 */ /* 0x004fea000383ffff */
[----:B------:R-:W-:Y:S05]  /*11fc0*/  BRA `(.L_x_164) ;  /* 0xffffffe800dc7947 */ /* 0x000fea000383ffff */
.L_x_124:
[----:B------:R-:W2:Y:S01]  /*11fd0*/  S2R R4, SR_TID.X ;  /* 0x0000000000047919 */ /* 0x000ea20000002100 */
[----:B------:R-:W-:Y:S01]  /*11fe0*/  BSSY B0, `(.L_x_165) ;  /* 0x000000a000007945 */ /* 0x000fe20003800000 */
[----:B0-----:R-:W-:Y:S02]  /*11ff0*/  IMAD.MOV.U32 R12, RZ, RZ, RZ ;  /* 0x000000ffff0c7224 */ /* 0x001fe400078e00ff */
[----:B------:R-:W-:Y:S02]  /*12000*/  IMAD.MOV.U32 R11, RZ, RZ, 0x1f ;  /* 0x0000001fff0b7424 */ /* 0x000fe400078e00ff */
[----:B------:R-:W-:Y:S01]  /*12010*/  IMAD.MOV.U32 R15, RZ, RZ, -0x1 ;  /* 0xffffffffff0f7424 */ /* 0x000fe200078e00ff */
[----:B--2---:R-:W-:-:S04]  /*12020*/  SHF.R.U32.HI R4, RZ, 0x5, R4 ;  /* 0x00000005ff047819 */ /* 0x004fc80000011604 */
[----:B------:R-:W-:-:S04]  /*12030*/  LOP3.LUT R4, R4, 0x3, RZ, 0xc0, !PT ;  /* 0x0000000304047812 */ /* 0x000fc800078ec0ff */
[----:B------:R-:W-:-:S07]  /*12040*/  MOV R13, R4 ;  /* 0x00000004000d7202 */ /* 0x000fce0000000f00 */
[----:B-1----:R-:W-:Y:S05]  /*12050*/  WARPSYNC.COLLECTIVE R15, `(.L_x_166) ;  /* 0x000000000f087348 */ /* 0x002fea0003c00000 */
[----:B------:R0:W2:Y:S02]  /*12060*/  SHFL.IDX P6, R14, R13, R12, R11 ;  /* 0x0000000c0d0e7389 */ /* 0x0000a400000c000b */
[----:B012---:R-:W-:Y:S01]  /*12070*/  ENDCOLLECTIVE ;  /* 0x000000000000791b */ /* 0x007fe20003800000 */
.L_x_166:
[----:B------:R-:W-:Y:S05]  /*12080*/  BSYNC B0 ;  /* 0x0000000000007941 */ /* 0x000fea0003800000 */
.L_x_165:
[----:B------:R-:W-:Y:S05]  /*12090*/  BRA `(.L_x_167) ;  /* 0xffffffe800c07947 */ /* 0x000fea000383ffff */
.L_x_125:
[----:B------:R-:W-:Y:S01]  /*120a0*/  BSSY B0, `(.L_x_168) ;  /* 0x0000006000007945 */ /* 0x000fe20003800000 */
[----:B------:R-:W-:-:S07]  /*120b0*/  IMAD.MOV.U32 R15, RZ, RZ, -0x1 ;  /* 0xffffffffff0f7424 */ /* 0x000fce00078e00ff */
[----:B01----:R-:W-:Y:S05]  /*120c0*/  WARPSYNC.COLLECTIVE R15, `(.L_x_169) ;  /* 0x000000000f0c7348 */ /* 0x003fea0003c00000 */
[----:B------:R-:W-:Y:S02]  /*120d0*/  ELECT P6, UR62, PT ;  /* 0x00000000003e782f */ /* 0x000fe400038c0000 */
[----:B------:R-:W-:Y:S01]  /*120e0*/  MOV R14, UR62 ;  /* 0x0000003e000e7c02 */ /* 0x000fe20008000f00 */
[----:B01----:R-:W-:Y:S10]  /*120f0*/  ENDCOLLECTIVE ;  /* 0x000000000000791b */ /* 0x003ff40003800000 */
.L_x_169:
[----:B------:R-:W-:Y:S05]  /*12100*/  BSYNC B0 ;  /* 0x0000000000007941 */ /* 0x000fea0003800000 */
.L_x_168:
[----:B------:R-:W-:Y:S05]  /*12110*/  BRA `(.L_x_170) ;  /* 0xffffffe800b47947 */ /* 0x000fea000383ffff */
.L_x_127:
[----:B-1----:R1:W2:Y:S02]  /*12120*/  SYNCS.PHASECHK.TRANS64.TRYWAIT P0, [R6+URZ], R5 ;  /* 0x00000005060075a7 */ /* 0x0022a4000800017f */
[----:B--2---:R-:W-:Y:S05]  /*12130*/  @!P0 NANOSLEEP.SYNCS 0x989680 ;  /* 0x009896800000895d */ /* 0x004fea0003900000 */
[----:B------:R-:W2:Y:S02]  /*12140*/  @!P0 SYNCS.PHASECHK.TRANS64 P0, [R6+URZ], R5 ;  /* 0x00000005060085a7 */ /* 0x000ea4000800007f */
[----:B--2---:R-:W-:Y:S05]  /*12150*/  @!P0 BRA `(.L_x_127) ;  /* 0xfffffffc00f08947 */ /* 0x004fea000383ffff */
[----:B------:R-:W-:Y:S05]  /*12160*/  BRA `(.L_x_171) ;  /* 0xffffffe800e87947 */ /* 0x000fea000383ffff */
.L_x_128:
[----:B--2---:R2:W3:Y:S02]  /*12170*/  SYNCS.PHASECHK.TRANS64.TRYWAIT P0, [R3+URZ], R4 ;  /* 0x00000004030075a7 */ /* 0x0044e4000800017f */
[----:B---3--:R-:W-:Y:S05]  /*12180*/  @!P0 NANOSLEEP.SYNCS 0x989680 ;  /* 0x009896800000895d */ /* 0x008fea0003900000 */
[----:B------:R-:W3:Y:S02]  /*12190*/  @!P0 SYNCS.PHASECHK.TRANS64 P0, [R3+URZ], R4 ;  /* 0x00000004030085a7 */ /* 0x000ee4000800007f */
[----:B---3--:R-:W-:Y:S05]  /*121a0*/  @!P0 BRA `(.L_x_128) ;  /* 0xfffffffc00f08947 */ /* 0x008fea000383ffff */
[----:B------:R-:W-:Y:S05]  /*121b0*/  BRA `(.L_x_172) ;  /* 0xffffffe800dc7947 */ /* 0x000fea000383ffff */
.L_x_130:
[----:B--2---:R2:W3:Y:S02]  /*121c0*/  SYNCS.PHASECHK.TRANS64.TRYWAIT P0, [R0+URZ], R5 ;  /* 0x00000005000075a7 */ /* 0x0044e4000800017f */
[----:B---3--:R-:W-:Y:S05]  /*121d0*/  @!P0 NANOSLEEP.SYNCS 0x989680 ;  /* 0x009896800000895d */ /* 0x008fea0003900000 */
[----:B------:R-:W3:Y:S02]  /*121e0*/  @!P0 SYNCS.PHASECHK.TRANS64 P0, [R0+URZ], R5 ;  /* 0x00000005000085a7 */ /* 0x000ee4000800007f */
[----:B---3--:R-:W-:Y:S05]  /*121f0*/  @!P0 BRA `(.L_x_130) ;  /* 0xfffffffc00f08947 */ /* 0x008fea000383ffff */
[----:B------:R-:W-:Y:S05]  /*12200*/  BRA `(.L_x_173) ;  /* 0xffffffe800e07947 */ /* 0x000fea000383ffff */
.L_x_174:
[----:B------:R-:W-:-:S00]  /*12210*/  BRA `(.L_x_174) ;  /* 0xfffffffc00fc7947 */ /* 0x000fc0000383ffff */
[----:B------:R-:W-:-:S00]  /*12220*/  NOP ;  /* 0x0000000000007918 */ /* 0x000fc00000000000 */
        /* <DEDUP_REMOVED lines=13> */
.L_x_3200:


//--------------------- .text._ZN7cutlass13device_kernelIN5flash11enable_sm90INS1_16FlashAttnFwdSm90INS1_25CollectiveMainloopFwdSm90ILi2EN4cute5tupleIJNS5_1CILi1EEES8_S8_EEENS6_IJNS7_ILi128EEENS7_ILi80EEENS7_ILi256EEEEEELi256ENS_10bfloat16_tEfNS_4arch4Sm90ELb0ELb0ELb0ELb1ELb0ELb0ELb0ELb1ELb1ELb1ELb1ELb0EEENS1_21CollectiveEpilogueFwdINS6_IJSA_SC_SB_EEES9_SE_SG_Li256ELb1ELb1ELb1ELb0EEENS1_36VarlenDynamicPersistentTileSchedulerILi128ELi80ELi256ELi128ELb1ELb1ELb1ELb0ELb1ELb1EEEEEEEEEvNT_6ParamsE --------------------------
	.section	.text._ZN7cutlass13device_kernelIN5flash11enable_sm90INS1_16FlashAttnFwdSm90INS1_25CollectiveMainloopFwdSm90ILi2EN4cute5tupleIJNS5_1CILi1EEES8_S8_EEENS6_IJNS7_ILi128EEENS7_ILi80EEENS7_ILi256EEEEEELi256ENS_10bfloat16_tEfNS_4arch4Sm90ELb0ELb0ELb0ELb1ELb0ELb0ELb0ELb1ELb1ELb1ELb1ELb0EEENS1_21CollectiveEpilogueFwdINS6_IJSA_SC_SB_EEES9_SE_SG_Li256ELb1ELb1ELb1ELb0EEENS1_36VarlenDynamicPersistentTileSchedulerILi128ELi80ELi256ELi128ELb1ELb1ELb1ELb0ELb1ELb1EEEEEEEEEvNT_6ParamsE,"ax",@progbits
	.align	128
.text._ZN7cutlass13device_kernelIN5flash11enable_sm90INS1_16FlashAttnFwdSm90INS1_25CollectiveMainloopFwdSm90ILi2EN4cute5tupleIJNS5_1CILi1EEES8_S8_EEENS6_IJNS7_ILi128EEENS7_ILi80EEENS7_ILi256EEEEEELi256ENS_10bfloat16_tEfNS_4arch4Sm90ELb0ELb0ELb0ELb1ELb0ELb0ELb0ELb1ELb1ELb1ELb1ELb0EEENS1_21CollectiveEpilogueFwdINS6_IJSA_SC_SB_EEES9_SE_SG_Li256ELb1ELb1ELb1ELb0EEENS1_36VarlenDynamicPersistentTileSchedulerILi128ELi80ELi256ELi128ELb1ELb1ELb1ELb0ELb1ELb1EEEEEEEEEvNT_6ParamsE:
        .type           _ZN7cutlass13device_kernelIN5flash11enable_sm90INS1_16FlashAttnFwdSm90INS1_25CollectiveMainloopFwdSm90ILi2EN4cute5tupleIJNS5_1CILi1EEES8_S8_EEENS6_IJNS7_ILi128EEENS7_ILi80EEENS7_ILi256EEEEEELi256ENS_10bfloat16_tEfNS_4arch4Sm90ELb0ELb0ELb0ELb1ELb0ELb0ELb0ELb1ELb1ELb1ELb1ELb0EEENS1_21CollectiveEpilogueFwdINS6_IJSA_SC_SB_EEES9_SE_SG_Li256ELb1ELb1ELb1ELb0EEENS1_36VarlenDynamicPersistentTileSchedulerILi128ELi80ELi256ELi128ELb1ELb1ELb1ELb0ELb1ELb1EEEEEEEEEvNT_6ParamsE,@function
        .size           _ZN7cutlass13device_kernelIN5flash11enable_sm90INS1_16FlashAttnFwdSm90INS1_25CollectiveMainloopFwdSm90ILi2EN4cute5tupleIJNS5_1CILi1EEES8_S8_EEENS6_IJNS7_ILi128EEENS7_ILi80EEENS7_ILi256EEEEEELi256ENS_10bfloat16_tEfNS_4arch4Sm90ELb0ELb0ELb0ELb1ELb0ELb0ELb0ELb1ELb1ELb1ELb1ELb0EEENS1_21CollectiveEpilogueFwdINS6_IJSA_SC_SB_EEES9_SE_SG_Li256ELb1ELb1ELb1ELb0EEENS1_36VarlenDynamicPersistentTileSchedulerILi128ELi80ELi256ELi128ELb1ELb1ELb1ELb0ELb1ELb1EEEEEEEEEvNT_6ParamsE,(.L_x_3201 - _ZN7cutlass13device_kernelIN5flash11enable_sm90INS1_16FlashAttnFwdSm90INS1_25CollectiveMainloopFwdSm90ILi2EN4cute5tupleIJNS5_1CILi1EEES8_S8_EEENS6_IJNS7_ILi128EEENS7_ILi80EEENS7_ILi256EEEEEELi256ENS_10bfloat16_tEfNS_4arch4Sm90ELb0ELb0ELb0ELb1ELb0ELb0ELb0ELb1ELb1ELb1ELb1ELb0EEENS1_21CollectiveEpilogueFwdINS6_IJSA_SC_SB_EEES9_SE_SG_Li256ELb1ELb1ELb1ELb0EEENS1_36VarlenDynamicPersistentTileSchedulerILi128ELi80ELi256ELi128ELb1ELb1ELb1ELb0ELb1ELb1EEEEEEEEEvNT_6ParamsE)
        .other          _ZN7cutlass13device_kernelIN5flash11enable_sm90INS1_16FlashAttnFwdSm90INS1_25CollectiveMainloopFwdSm90ILi2EN4cute5tupleIJNS5_1CILi1EEES8_S8_EEENS6_IJNS7_ILi128EEENS7_ILi80EEENS7_ILi256EEEEEELi256ENS_10bfloat16_tEfNS_4arch4Sm90ELb0ELb0ELb0ELb1ELb0ELb0ELb0ELb1ELb1ELb1ELb1ELb0EEENS1_21CollectiveEpilogueFwdINS6_IJSA_SC_SB_EEES9_SE_SG_Li256ELb1ELb1ELb1ELb0EEENS1_36VarlenDynamicPersistentTileSchedulerILi128ELi80ELi256ELi128ELb1ELb1ELb1ELb0ELb1ELb1EEEEEEEEEvNT_6ParamsE,@"STO_CUDA_ENTRY STV_DEFAULT"
_ZN7cutlass13device_kernelIN5flash11enable_sm90INS1_16FlashAttnFwdSm90INS1_25CollectiveMainloopFwdSm90ILi2EN4cute5tupleIJNS5_1CILi1EEES8_S8_EEENS6_IJNS7_ILi128EEENS7_ILi80EEENS7_ILi256EEEEEELi256ENS_10bfloat16_tEfNS_4arch4Sm90ELb0ELb0ELb0ELb1ELb0ELb0ELb0ELb1ELb1ELb1ELb1ELb0EEENS1_21CollectiveEpilogueFwdINS6_IJSA_SC_SB_EEES9_SE_SG_Li256ELb1ELb1ELb1ELb0EEENS1_36VarlenDynamicPersistentTileSchedulerILi128ELi80ELi256ELi128ELb1ELb1ELb1ELb0ELb1ELb1EEEEEEEEEvNT_6ParamsE:
[----:B------:R-:W0:Y:S02]  /*0000*/  LDC R1, c[0x0][0x28] ;  /* 0x00000a00ff017b82 */ /* 0x000e240000000800 */
[----:B0-----:R-:W-:Y:S01]  /*0010*/  VIADD R1, R1, 0xffffff88 ;  /* 0xffffff8801017836 */ /* 0x001fe20000000000 */
[----:B------:R-:W0:Y:S01]  /*0020*/  S2R R6, SR_TID.X ;  /* 0x0000000000067919 */ /* 0x000e220000002100 */
[----:B------:R-:W-:Y:S01]  /*0030*/  ELECT P0, URZ, PT ;  /* 0x00000000003f782f */ /* 0x000fe20003800000 */
[----:B------:R-:W-:Y:S01]  /*0040*/  BSSY B0, `(.L_x_175) ;  /* 0x000000e000007945 */ /* 0x000fe20003800000 */
[----:B0-----:R-:W-:-:S05]  /*0050*/  SHF.R.U32.HI R0, RZ, 0x5, R6 ;  /* 0x00000005ff007819 */ /* 0x001fca0000011606 */
[----:B------:R-:W0:Y:S02]  /*0060*/  SHFL.IDX PT, R2, R0, RZ, 0x1f ;  /* 0x00001fff00027589 */ /* 0x000e2400000e0000 */
[----:B0-----:R-:W-:Y:S02]  /*0070*/  ISETP.EQ.AND P0, PT, R2, RZ, P0 ;  /* 0x000000ff0200720c */ /* 0x001fe40000702270 */
[----:B------:R-:W-:-:S11]  /*0080*/  SHF.R.U32.HI R2, RZ, 0x7, R6 ;  /* 0x00000007ff027819 */ /* 0x000fd60000011606 */
        /* <DEDUP_REMOVED lines=9> */
.L_x_176:
[----:B------:R-:W-:Y:S05]  /*0120*/  BSYNC B0 ;  /* 0x0000000000007941 */ /* 0x000fea0003800000 */
.L_x_175:
[----:B------:R-:W-:Y:S01]  /*0130*/  VOTEU.ANY UP0, P0 ;  /* 0x00000000003f7886 */ /* 0x000fe20000000100 */
[----:B------:R-:W0:Y:S01]  /*0140*/  SHFL.IDX PT, R2, R2, RZ, 0x1f ;  /* 0x00001fff02027589 */ /* 0x000e2200000e0000 */
[----:B------:R-:W-:Y:S01]  /*0150*/  UMOV UR4, 0x80 ;  /* 0x0000008000047882 */ /* 0x000fe20000000000 */
[----:B------:R-:W-:Y:S01]  /*0160*/  UMOV UR7, 0x100 ;  /* 0x0000010000077882 */ /* 0x000fe20000000000 */
[----:B------:R-:W-:Y:S01]  /*0170*/  VOTEU.ANY UP1, P0 ;  /* 0x00000000003f7886 */ /* 0x000fe20000020100 */
[----:B------:R-:W1:Y:S01]  /*0180*/  @UP0 S2UR UR8, SR_CgaCtaId ;  /* 0x00000000000809c3 */ /* 0x000e620000008800 */
[----:B------:R-:W2:Y:S01]  /*0190*/  SHFL.IDX PT, R3, R0, RZ, 0x1f ;  /* 0x00001fff00037589 */ /* 0x000ea200000e0000 */
[----:B------:R-:W-:Y:S01]  /*01a0*/  @UP0 UMOV UR6, 0x400 ;  /* 0x0000040000060882 */ /* 0x000fe20000000000 */
[----:B------:R-:W-:-:S04]  /*01b0*/  @UP0 UIADD3 UR4, -UR4, 0x100000, URZ ;  /* 0x0010000004040890 */ /* 0x000fc8000fffe13f */
[----:B------:R-:W-:Y:S02]  /*01c0*/  @UP0 USHF.L.U32 UR5, UR4, 0xb, URZ ;  /* 0x0000000b04050899 */ /* 0x000fe4000800063f */
[----:B------:R-:W-:Y:S01]  /*01d0*/  @UP0 USHF.L.U32 UR4, UR4, 0x1, URZ ;  /* 0x0000000104040899 */ /* 0x000fe2000800063f */
[----:B------:R-:W-:Y:S01]  /*01e0*/  VOTEU.ANY UP2, P0 ;  /* 0x00000000003f7886 */ /* 0x000fe20000040100 */
[----:B0-----:R-:W-:Y:S01]  /*01f0*/  R2UR UR9, R2 ;  /* 0x00000000020972ca */ /* 0x001fe200000e0000 */
[----:B-1----:R-:W-:Y:S01]  /*0200*/  @UP0 ULEA UR8, UR8, UR6, 0x18 ;  /* 0x0000000608080291 */ /* 0x002fe2000f8ec03f */
[----:B--2---:R-:W-:Y:S01]  /*0210*/  ISETP.NE.AND P1, PT, R3, RZ, PT ;  /* 0x000000ff0300720c */ /* 0x004fe20003f25270 */
[----:B------:R-:W-:-:S04]  /*0220*/  @UP0 UIADD3 UR6, -UR7, 0x100000, URZ ;  /* 0x0010000007060890 */ /* 0x000fc8000fffe13f */
[----:B------:R-:W-:Y:S02]  /*0230*/  @UP0 USHF.L.U32 UR7, UR6, 0xb, URZ ;  /* 0x0000000b06070899 */ /* 0x000fe4000800063f */
[----:B------:R-:W-:-:S04]  /*0240*/  @UP0 USHF.L.U32 UR6, UR6, 0x1, URZ ;  /* 0x0000000106060899 */ /* 0x000fc8000800063f */
[----:B------:R-:W-:Y:S01]  /*0250*/  UISETP.NE.AND UP0, UPT, UR9, URZ, UPT ;  /* 0x0000003f0900728c */ /* 0x000fe2000bf05270 */
[----:B------:R-:W0:Y:S02]  /*0260*/  FENCE.VIEW.ASYNC.S ;  /* 0x00000000000073c6 */ /* 0x000e240000000000 */
[----:B0-----:R0:W1:Y:S05]  /*0270*/  @UP1 SYNCS.EXCH.64 URZ, [UR8+0x38800], UR4 ;  /* 0x03880004083f15b2 */ /* 0x00106a0008000100 */
[----:B------:R0:W2:Y:S01]  /*0280*/  @UP2 SYNCS.EXCH.64 URZ, [UR8+0x38820], UR6 ;  /* 0x03882006083f25b2 */ /* 0x0000a20008000100 */
[----:B------:R-:W-:Y:S05]  /*0290*/  @P1 BRA `(.L_x_177) ;  /* 0x0000000000481947 */ /* 0x000fea0003800000 */
[----:B0-----:R-:W0:Y:S01]  /*02a0*/  S2UR UR5, SR_CgaCtaId ;  /* 0x00000000000579c3 */ /* 0x001e220000008800 */
[----:B------:R-:W-:Y:S01]  /*02b0*/  UMOV UR4, 0x400 ;  /* 0x0000040000047882 */ /* 0x000fe20000000000 */
[----:B------:R-:W-:Y:S01]  /*02c0*/  UMOV UR6, 0x1 ;  /* 0x0000000100067882 */ /* 0x000fe20000000000 */
[----:B------:R-:W-:Y:S01]  /*02d0*/  UMOV UR7, 0x2 ;  /* 0x0000000200077882 */ /* 0x000fe20000000000 */
[----:B------:R-:W-:Y:S01]  /*02e0*/  ELECT P0, URZ, PT ;  /* 0x00000000003f782f */ /* 0x000fe20003800000 */
[----:B0-----:R-:W-:Y:S02]  /*02f0*/  ULEA UR8, UR5, UR4, 0x18 ;  /* 0x0000000405087291 */ /* 0x001fe4000f8ec03f */
[----:B------:R-:W-:-:S04]  /*0300*/  UIADD3 UR4, -UR6, 0x100000, URZ ;  /* 0x0010000006047890 */ /* 0x000fc8000fffe13f */
[----:B------:R-:W-:Y:S02]  /*0310*/  USHF.L.U32 UR5, UR4, 0xb, URZ ;  /* 0x0000000b04057899 */ /* 0x000fe4000800063f */
[----:B------:R-:W-:Y:S02]  /*0320*/  USHF.L.U32 UR4, UR4, 0x1, URZ ;  /* 0x0000000104047899 */ /* 0x000fe4000800063f */
[----:B------:R-:W-:-:S04]  /*0330*/  UIADD3 UR6, -UR7, 0x100000, URZ ;  /* 0x0010000007067890 */ /* 0x000fc8000fffe13f */
[----:B------:R-:W-:Y:S02]  /*0340*/  USHF.L.U32 UR7, UR6, 0xb, URZ ;  /* 0x0000000b06077899 */ /* 0x000fe4000800063f */
[----:B------:R-:W-:Y:S01]  /*0350*/  USHF.L.U32 UR6, UR6, 0x1, URZ ;  /* 0x0000000106067899 */ /* 0x000fe2000800063f */
[----:B------:R-:W0:Y:S03]  /*0360*/  FENCE.VIEW.ASYNC.S ;  /* 0x00000000000073c6 */ /* 0x000e260000000000 */
[----:B0-----:R3:W4:Y:S08]  /*0370*/  SYNCS.EXCH.64 URZ, [UR8+0x38830], UR4 ;  /* 0x03883004083f75b2 */ /* 0x0017300008000100 */
[----:B------:R3:W0:Y:S01]  /*0380*/  SYNCS.EXCH.64 URZ, [UR8+0x38840], UR6 ;  /* 0x03884006083f75b2 */ /* 0x0006220008000100 */
[----:B------:R3:W0:Y:S01]  /*0390*/  SYNCS.EXCH.64 URZ, [UR8+0x38838], UR4 ;  /* 0x03883804083f75b2 */ /* 0x0006220008000100 */
[----:B------:R3:W0:Y:S02]  /*03a0*/  SYNCS.EXCH.64 URZ, [UR8+0x38848], UR6 ;  /* 0x03884806083f75b2 */ /* 0x0006240008000100 */
[----:B---3--:R-:W-:Y:S01]  /*03b0*/  NOP ;  /* 0x0000000000007918 */ /* 0x008fe20000000000 */
.L_x_177:
[----:B------:R-:W3:Y:S01]  /*03c0*/  SHFL.IDX PT, R2, R0, RZ, 0x1f ;  /* 0x00001fff00027589 */ /* 0x000ee200000e0000 */
[----:B------:R-:W-:Y:S01]  /*03d0*/  NOP ;  /* 0x0000000000007918 */ /* 0x000fe20000000000 */
[----:B---3--:R-:W-:-:S13]  /*03e0*/  ISETP.NE.AND P0, PT, R2, RZ, PT ;  /* 0x000000ff0200720c */ /* 0x008fda0003f05270 */
        /* <DEDUP_REMOVED lines=14> */
[----:B0-----:R3:W0:Y:S08]  /*04d0*/  SYNCS.EXCH.64 URZ, [UR8+0x38850], UR4 ;  /* 0x03885004083f75b2 */ /* 0x0016300008000100 */
[----:B------:R3:W0:Y:S01]  /*04e0*/  SYNCS.EXCH.64 URZ, [UR8+0x38860], UR6 ;  /* 0x03886006083f75b2 */ /* 0x0006220008000100 */
[----:B------:R3:W0:Y:S01]  /*04f0*/  SYNCS.EXCH.64 URZ, [UR8+0x38858], UR4 ;  /* 0x03885804083f75b2 */ /* 0x0006220008000100 */
[----:B------:R3:W0:Y:S02]  /*0500*/  SYNCS.EXCH.64 URZ, [UR8+0x38868], UR6 ;  /* 0x03886806083f75b2 */ /* 0x0006240008000100 */
[----:B---3--:R-:W-:Y:S01]  /*0510*/  NOP ;  /* 0x0000000000007918 */ /* 0x008fe20000000000 */
.L_x_178:
[----:B------:R-:W3:Y:S01]  /*0520*/  SHFL.IDX PT, R2, R0, RZ, 0x1f ;  /* 0x00001fff00027589 */ /* 0x000ee200000e0000 */
[----:B------:R-:W-:Y:S01]  /*0530*/  NOP ;  /* 0x0000000000007918 */ /* 0x000fe20000000000 */
[----:B---3--:R-:W-:-:S13]  /*0540*/  ISETP.NE.AND P0, PT, R2, RZ, PT ;  /* 0x000000ff0200720c */ /* 0x008fda0003f05270 */
[----:B------:R-:W-:Y:S05]  /*0550*/  @P0 BRA `(.L_x_179) ;  /* 0x0000000000380947 */ /* 0x000fea0003800000 */
[----:B0-----:R-:W0:Y:S01]  /*0560*/  S2UR UR5, SR_CgaCtaId ;  /* 0x00000000000579c3 */ /* 0x001e220000008800 */
[----:B------:R-:W-:Y:S01]  /*0570*/  UMOV UR4, 0x400 ;  /* 0x0000040000047882 */ /* 0x000fe20000000000 */
[----:B------:R-:W-:Y:S01]  /*0580*/  UMOV UR7, 0x1 ;  /* 0x0000000100077882 */ /* 0x000fe20000000000 */
[----:B------:R-:W-:Y:S01]  /*0590*/  ELECT P0, URZ, PT ;  /* 0x00000000003f782f */ /* 0x000fe20003800000 */
[----:B0-----:R-:W-:Y:S02]  /*05a0*/  ULEA UR6, UR5, UR4, 0x18 ;  /* 0x0000000405067291 */ /* 0x001fe4000f8ec03f */
[----:B------:R-:W-:-:S04]  /*05b0*/  UIADD3 UR4, -UR7, 0x100000, URZ ;  /* 0x0010000007047890 */ /* 0x000fc8000fffe13f */
[----:B------:R-:W-:Y:S02]  /*05c0*/  USHF.L.U32 UR5, UR4, 0xb, URZ ;  /* 0x0000000b04057899 */ /* 0x000fe4000800063f */
[----:B------:R-:W-:Y:S01]  /*05d0*/  USHF.L.U32 UR4, UR4, 0x1, URZ ;  /* 0x0000000104047899 */ /* 0x000fe2000800063f */
[----:B------:R-:W0:Y:S11]  /*05e0*/  FENCE.VIEW.ASYNC.S ;  /* 0x00000000000073c6 */ /* 0x000e360000000000 */
[----:B0-----:R3:W0:Y:S01]  /*05f0*/  SYNCS.EXCH.64 URZ, [UR6+0x38870], UR4 ;  /* 0x03887004063f75b2 */ /* 0x0016220008000100 */
[----:B------:R3:W0:Y:S01]  /*0600*/  SYNCS.EXCH.64 URZ, [UR6+0x38880], UR4 ;  /* 0x03888004063f75b2 */ /* 0x0006220008000100 */
[----:B------:R3:W0:Y:S01]  /*0610*/  SYNCS.EXCH.64 URZ, [UR6+0x38878], UR4 ;  /* 0x03887804063f75b2 */ /* 0x0006220008000100 */
[----:B------:R3:W0:Y:S02]  /*0620*/  SYNCS.EXCH.64 URZ, [UR6+0x38888], UR4 ;  /* 0x03888804063f75b2 */ /* 0x0006240008000100 */
[----:B---3--:R-:W-:Y:S01]  /*0630*/  NOP ;  /* 0x0000000000007918 */ /* 0x008fe20000000000 */
.L_x_179:
        /* <DEDUP_REMOVED lines=22> */
.L_x_180:
        /* <DEDUP_REMOVED lines=22> */
.L_x_181:
[----:B0-----:R-:W-:Y:S01]  /*0900*/  UMOV UR4, 0x1 ;  /* 0x0000000100047882 */ /* 0x001fe20000000000 */
[----:B------:R-:W-:Y:S01]  /*0910*/  PLOP3.LUT P0, PT, PT, PT, UP0, 0x80, 0x0 ;  /* 0x000000000000781c */ /* 0x000fe20003f0f008 */
[----:B------:R-:W-:Y:S01]  /*0920*/  USEL UR4, UR4, 0x2, !UP0 ;  /* 0x0000000204047887 */ /* 0x000fe2000c000000 */
[----:B------:R-:W-:-:S05]  /*0930*/  NOP ;  /* 0x0000000000007918 */ /* 0x000fca0000000000 */
[----:B------:R-:W-:-:S05]  /*0940*/  IMAD.U32 R2, RZ, RZ, UR4 ;  /* 0x00000004ff027e24 */ /* 0x000fca000f8e00ff */
[----:B------:R0:W-:Y:S01]  /*0950*/  STL [R1+0x70], R2 ;  /* 0x0000700201007387 */ /* 0x0001e20000100800 */
[----:B-12-4-:R-:W-:Y:S06]  /*0960*/  BAR.SYNC.DEFER_BLOCKING 0x0 ;  /* 0x0000000000007b1d */ /* 0x016fec0000010000 */
[----:B------:R-:W-:Y:S05]  /*0970*/  @!P0 BRA `(.L_x_182) ;  /* 0x000000f000408947 */ /* 0x000fea0003800000 */
.L_x_183:
[----:B------:R-:W-:-:S08]  /*0980*/  NOP ;  /* 0x0000000000007918 */ /* 0x000fd00000000000 */
[----:B------:R-:W1:Y:S02]  /*0990*/  USETMAXREG.TRY_ALLOC.CTAPOOL UP0, 0xf0 ;  /* 0x000000f0000079c8 */ /* 0x000e640008000600 */
[----:B-1----:R-:W-:-:S13]  /*09a0*/  PLOP3.LUT P0, PT, PT, PT, UP0, 0x80, 0x0 ;  /* 0x000000000000781c */ /* 0x002fda0003f0f008 */
[----:B------:R-:W-:Y:S05]  /*09b0*/  @!P0 BRA `(.L_x_183) ;  /* 0xfffffffc00f08947 */ /* 0x000fea000383ffff */
[----:B------:R-:W1:Y:S08]  /*09c0*/  S2UR UR5, SR_CgaCtaId ;  /* 0x00000000000579c3 */ /* 0x000e700000008800 */
[----:B------:R-:W-:Y:S06]  /*09d0*/  BAR.ARV 0x8, 0x180 ;  /* 0x0206000000007b1d */ /* 0x000fec0000002000 */
[----:B------:R-:W-:-:S02]  /*09e0*/  UMOV UR4, 0x400 ;  /* 0x0000040000047882 */ /* 0x000fc40000000000 */
[----:B------:R-:W-:Y:S01]  /*09f0*/  BAR.SYNC.DEFER_BLOCKING 0x5, 0x180 ;  /* 0x0146000000007b1d */ /* 0x000fe20000010000 */
[----:B-1----:R-:W-:-:S09]  /*0a00*/  ULEA UR4, UR5, UR4, 0x18 ;  /* 0x0000000405047291 */ /* 0x002fd2000f8ec03f */
[----:B------:R-:W1:Y:S01]  /*0a10*/  LDS.128 R8, [UR4+0x388d0] ;  /* 0x0388d004ff087984 */ /* 0x000e620008000c00 */
[----:B------:R-:W-:Y:S01]  /*0a20*/  ULDC UR4, c[0x0][0xc3c] ;  /* 0x00030f0000047ab9 */ /* 0x000fe20000000800 */
[----:B------:R-:W-:Y:S06]  /*0a30*/  BAR.ARV 0x4, 0x180 ;  /* 0x0106000000007b1d */ /* 0x000fec0000002000 */
[----:B-1----:R-:W-:-:S13]  /*0a40*/  ISETP.GE.AND P0, PT, R11, UR4, PT ;  /* 0x000000040b007c0c */ /* 0x002fda000bf06270 */
[----:B------:R-:W-:Y:S05]  /*0a50*/  @P0 EXIT ;  /* 0x000000000000094d */ /* 0x000fea0003800000 */
[----:B------:R-:W2:Y:S01]  /*0a60*/  LDL R0, [R1+0x70] ;  /* 0x0000700001007983 */ /* 0x000ea20000100800 */
[----:B------:R-:W-:Y:S01]  /*0a70*/  VIADD R6, R6, 0xffffff80 ;  /* 0xffffff8006067836 */ /* 0x000fe20000000000 */
[----:B------:R-:W-:Y:S02]  /*0a80*/  R2UR UR6, R9 ;  /* 0x00000000090672ca */ /* 0x000fe400000e0000 */
[----:B------:R-:W-:Y:S02]  /*0a90*/  CS2R R16, SRZ ;  /* 0x0000000000107805 */ /* 0x000fe4000001ff00 */
[----:B------:R-:W-:Y:S02]  /*0aa0*/  R2UR UR5, R10 ;  /* 0x000000000a0572ca */ /* 0x000fe400000e0000 */
[----:B------:R-:W-:Y:S02]  /*0ab0*/  SHF.R.S32.HI R3, RZ, 0x1f, R6 ;  /* 0x0000001fff037819 */ /* 0x000fe40000011406 */
[----:B------:R-:W-:-:S02]  /*0ac0*/  R2UR UR7, R11 ;  /* 0x000000000b0772ca */ /* 0x000fc400000e0000 */
[CC--:B0-----:R-:W-:Y:S02]  /*0ad0*/  LEA.HI R2, R3.reuse, R6.reuse, RZ, 0x4 ;  /* 0x0000000603027211 */ /* 0x0c1fe400078f20ff */
[----:B------:R-:W-:-:S04]  /*0ae0*/  LEA.HI R4, R3, R6, RZ, 0x2 ;  /* 0x0000000603047211 */ /* 0x000fc800078f10ff */
[----:B------:R-:W-:-:S05]  /*0af0*/  LOP3.LUT R7, R4, 0xfffffffc, RZ, 0xc0, !PT ;  /* 0xfffffffc04077812 */ /* 0x000fca00078ec0ff */
[----:B------:R-:W-:Y:S01]  /*0b00*/  IMAD.IADD R10, R6, 0x1, -R7 ;  /* 0x00000001060a7824 */ /* 0x000fe200078e0a07 */
[----:B------:R-:W-:Y:S02]  /*0b10*/  SHF.R.S32.HI R7, RZ, 0x4, R2 ;  /* 0x00000004ff077819 */ /* 0x000fe40000011402 */
[----:B--2---:R-:W-:Y:S02]  /*0b20*/  R2UR UR4, R0 ;  /* 0x00000000000472ca */ /* 0x004fe400000e0000 */
[CC--:B------:R-:W-:Y:S02]  /*0b30*/  LEA.HI R0, R3.reuse, R6.reuse, RZ, 0x7 ;  /* 0x0000000603007211 */ /* 0x0c0fe400078f38ff */
[----:B------:R-:W-:Y:S02]  /*0b40*/  LEA.HI R3, R3, R6, RZ, 0x5 ;  /* 0x0000000603037211 */ /* 0x000fe400078f28ff */
[----:B------:R-:W-:-:S03]  /*0b50*/  LOP3.LUT R5, R0, 0xffffff80, RZ, 0xc0, !PT ;  /* 0xffffff8000057812 */ /* 0x000fc600078ec0ff */
[----:B------:R-:W-:Y:S02]  /*0b60*/  IMAD.SHL.U32 R3, R3, 0x20, RZ ;  /* 0x0000002003037824 */ /* 0x000fe400078e00ff */
[----:B------:R-:W-:Y:S01]  /*0b70*/  IMAD.IADD R12, R6, 0x1, -R5 ;  /* 0x00000001060c7824 */ /* 0x000fe200078e0a05 */
[----:B------:R-:W-:Y:S01]  /*0b80*/  LOP3.LUT R5, R2, 0x3fffff0, RZ, 0xc0, !PT ;  /* 0x03fffff002057812 */ /* 0x000fe200078ec0ff */
[----:B------:R-:W-:Y:S01]  /*0b90*/  ULOP3.LUT UR4, UR4, 0x1, URZ, 0xfc, !UPT ;  /* 0x0000000104047892 */ /* 0x000fe2000f8efc3f */
[----:B------:R-:W-:Y:S02]  /*0ba0*/  LOP3.LUT R4, R3, 0xfffffc00, RZ, 0xc0, !PT ;  /* 0xfffffc0003047812 */ /* 0x000fe400078ec0ff */
[----:B------:R-:W-:Y:S01]  /*0bb0*/  SHF.R.S32.HI R8, RZ, 0x1f, R12 ;  /* 0x0000001fff087819 */ /* 0x000fe2000001140c */
[----:B------:R-:W-:Y:S01]  /*0bc0*/  IMAD.IADD R5, R6, 0x1, -R5 ;  /* 0x0000000106057824 */ /* 0x000fe200078e0a05 */
[----:B------:R-:W-:Y:S01]  /*0bd0*/  SHF.R.S32.HI R3, RZ, 0x7, R0 ;  /* 0x00000007ff037819 */ /* 0x000fe20000011400 */
[----:B------:R-:W-:Y:S01]  /*0be0*/  STL [R1+0x1c], R12 ;  /* 0x00001c0c01007387 */ /* 0x000fe20000100800 */
[----:B------:R-:W-:Y:S01]  /*0bf0*/  LEA.HI R9, R8, R12, RZ, 0x2 ;  /* 0x0000000c08097211 */ /* 0x000fe200078f10ff */
[----:B------:R-:W-:Y:S01]  /*0c00*/  IMAD R5, R5, 0x40, R4 ;  /* 0x0000004005057824 */ /* 0x000fe200078e0204 */
[----:B------:R-:W-:-:S02]  /*0c10*/  LEA.HI R2, R2, R7, RZ, 0x1 ;  /* 0x0000000702027211 */ /* 0x000fc400078f08ff */
[--C-:B------:R-:W-:Y:S02]  /*0c20*/  SHF.R.S32.HI R6, RZ, 0x2, R9.reuse ;  /* 0x00000002ff067819 */ /* 0x100fe40000011409 */
[----:B------:R-:W-:Y:S02]  /*0c30*/  SHF.R.S32.HI R11, RZ, 0x1f, R9 ;  /* 0x0000001fff0b7819 */ /* 0x000fe40000011409 */
[----:B------:R-:W-:Y:S02]  /*0c40*/  LEA.HI R0, R0, R3, RZ, 0x1 ;  /* 0x0000000300007211 */ /* 0x000fe400078f08ff */
[----:B------:R-:W-:Y:S02]  /*0c50*/  LEA.HI R11, R11, R6, RZ, 0x3 ;  /* 0x000000060b0b7211 */ /* 0x000fe400078f18ff */
[----:B------:R-:W-:Y:S02]  /*0c60*/  LEA.HI R8, R8, R12, RZ, 0x5 ;  /* 0x0000000c08087211 */ /* 0x000fe400078f28ff */
[----:B------:R-:W-:-:S02]  /*0c70*/  LOP3.LUT R11, R11, 0xfffffff8, RZ, 0xc0, !PT ;  /* 0xfffffff80b0b7812 */ /* 0x000fc400078ec0ff */
[----:B------:R-:W-:Y:S02]  /*0c80*/  LOP3.LUT R2, R2, 0x1ffffffe, RZ, 0xc0, !PT ;  /* 0x1ffffffe02027812 */ /* 0x000fe400078ec0ff */
[----:B------:R-:W-:Y:S01]  /*0c90*/  LOP3.LUT R0, R0, 0x3fffffe, RZ, 0xc0, !PT ;  /* 0x03fffffe00007812 */ /* 0x000fe200078ec0ff */
[----:B------:R-:W-:Y:S01]  /*0ca0*/  IMAD.IADD R11, R6, 0x1, -R11 ;  /* 0x00000001060b7824 */ /* 0x000fe200078e0a0b */
[----:B------:R-:W-:Y:S01]  /*0cb0*/  SHF.R.S32.HI R8, RZ, 0x5, R8 ;  /* 0x00000005ff087819 */ /* 0x000fe20000011408 */
[----:B------:R-:W-:Y:S01]  /*0cc0*/  IMAD.IADD R2, R7, 0x1, -R2 ;  /* 0x0000000107027824 */ /* 0x000fe200078e0a02 */
[----:B------:R-:W-:Y:S01]  /*0cd0*/  LEA.HI R4, R10, R10, RZ, 0x1 ;  /* 0x0000000a0a047211 */ /* 0x000fe200078f08ff */
[----:B------:R-:W-:Y:S01]  /*0ce0*/  IMAD.IADD R0, R3, 0x1, -R0 ;  /* 0x0000000103007824 */ /* 0x000fe200078e0a00 */
[----:B------:R-:W-:Y:S01]  /*0cf0*/  LOP3.LUT R9, R9, 0x7ffffffc, RZ, 0xc0, !PT ;  /* 0x7ffffffc09097812 */ /* 0x000fe200078ec0ff */
[----:B------:R-:W-:Y:S01]  /*0d00*/  IMAD R11, R8, 0x10, R11 ;  /* 0x00000010080b7824 */ /* 0x000fe200078e020b */
[----:B------:R-:W-:Y:S01]  /*0d10*/  LOP3.LUT R3, R4, 0x1ffffffe, RZ, 0xc0, !PT ;  /* 0x1ffffffe04037812 */ /* 0x000fe200078ec0ff */
[----:B------:R-:W-:-:S02]  /*0d20*/  IMAD R2, R2, 0x8, R5 ;  /* 0x0000000802027824 */ /* 0x000fc400078e0205 */
[----:B------:R-:W-:Y:S02]  /*0d30*/  IMAD R0, R0, 0x40, R11 ;  /* 0x0000004000007824 */ /* 0x000fe400078e020b */
[----:B------:R-:W-:Y:S01]  /*0d40*/  IMAD.IADD R3, R10, 0x1, -R3 ;  /* 0x000000010a037824 */ /* 0x000fe200078e0a03 */
[----:B------:R0:W-:Y:S01]  /*0d50*/  STL [R1+0x68], R2 ;  /* 0x0000680201007387 */ /* 0x0001e20000100800 */
[----:B------:R-:W-:-:S03]  /*0d60*/  IMAD.IADD R9, R12, 0x1, -R9 ;  /* 0x000000010c097824 */ /* 0x000fc600078e0a09 */
[----:B------:R-:W-:Y:S01]  /*0d70*/  STL [R1+0x14], RZ ;  /* 0x000014ff01007387 */ /* 0x000fe20000100800 */
[----:B------:R-:W-:-:S03]  /*0d80*/  IMAD.SHL.U32 R19, R9, 0x2, RZ ;  /* 0x0000000209137824 */ /* 0x000fc600078e00ff */
[----:B------:R1:W-:Y:S01]  /*0d90*/  STL [R1+0x60], R0 ;  /* 0x0000600001007387 */ /* 0x0003e20000100800 */
[C---:B------:R-:W-:Y:S02]  /*0da0*/  VIADD R5, R19.reuse, 0x8 ;  /* 0x0000000813057836 */ /* 0x040fe40000000000 */
[----:B0-----:R-:W-:Y:S02]  /*0db0*/  IMAD.U32 R2, RZ, RZ, UR4 ;  /* 0x00000004ff027e24 */ /* 0x001fe4000f8e00ff */
[C---:B------:R-:W-:Y:S01]  /*0dc0*/  VIADD R4, R19.reuse, 0x10 ;  /* 0x0000001013047836 */ /* 0x040fe20000000000 */
[----:B------:R-:W-:Y:S01]  /*0dd0*/  SHF.R.S32.HI R5, RZ, 0x1f, R5 ;  /* 0x0000001fff057819 */ /* 0x000fe20000011405 */
[C---:B------:R-:W-:Y:S01]  /*0de0*/  VIADD R237, R19.reuse, 0x20 ;  /* 0x0000002013ed7836 */ /* 0x040fe20000000000 */
[----:B------:R0:W-:Y:S01]  /*0df0*/  STL [R1+0x6c], R2 ;  /* 0x00006c0201007387 */ /* 0x0001e20000100800 */
[----:B------:R-:W-:Y:S01]  /*0e00*/  VIADD R236, R19, 0x28 ;  /* 0x0000002813ec7836 */ /* 0x000fe20000000000 */
[----:B------:R-:W-:Y:S01]  /*0e10*/  SHF.R.S32.HI R4, RZ, 0x1f, R4 ;  /* 0x0000001fff047819 */ /* 0x000fe20000011404 */
[----:B-1----:R-:W-:Y:S01]  /*0e20*/  IMAD R0, R3, 0x8, R0 ;  /* 0x0000000803007824 */ /* 0x002fe200078e0200 */
[----:B------:R-:W-:Y:S01]  /*0e30*/  SHF.R.S32.HI R5, RZ, 0x1f, R237 ;  /* 0x0000001fff057819 */ /* 0x000fe200000114ed */
[C---:B------:R-:W-:Y:S01]  /*0e40*/  VIADD R235, R19.reuse, 0x30 ;  /* 0x0000003013eb7836 */ /* 0x040fe20000000000 */
[----:B------:R-:W-:Y:S01]  /*0e50*/  SHF.R.S32.HI R4, RZ, 0x1f, R236 ;  /* 0x0000001fff047819 */ /* 0x000fe200000114ec */
[C---:B------:R-:W-:Y:S01]  /*0e60*/  VIADD R234, R19.reuse, 0x38 ;  /* 0x0000003813ea7836 */ /* 0x040fe20000000000 */
[----:B------:R1:W-:Y:S01]  /*0e70*/  STL [R1+0x64], R0 ;  /* 0x0000640001007387 */ /* 0x0003e20000100800 */
[----:B------:R-:W-:-:S02]  /*0e80*/  VIADD R233, R19, 0x40 ;  /* 0x0000004013e97836 */ /* 0x000fc40000000000 */
[C---:B0-----:R-:W-:Y:S01]  /*0e90*/  VIADD R2, R19.reuse, 0x18 ;  /* 0x0000001813027836 */ /* 0x041fe20000000000 */
[----:B------:R-:W-:Y:S01]  /*0ea0*/  SHF.R.S32.HI R5, RZ, 0x1f, R234 ;  /* 0x0000001fff057819 */ /* 0x000fe200000114ea */
[C---:B------:R-:W-:Y:S01]  /*0eb0*/  VIADD R232, R19.reuse, 0x48 ;  /* 0x0000004813e87836 */ /* 0x040fe20000000000 */
        /* <DEDUP_REMOVED lines=37> */
[----:B------:R-:W-:Y:S01]  /*1110*/  VIADD R23, R19, 0xe0 ;  /* 0x000000e013177836 */ /* 0x000fe20000000000 */
[----:B------:R-:W-:-:S02]  /*1120*/  SHF.R.S32.HI R5, RZ, 0x1f, R216 ;  /* 0x0000001fff057819 */ /* 0x000fc400000114d8 */
[----:B------:R-:W-:Y:S02]  /*1130*/  SHF.R.S32.HI R4, RZ, 0x1f, R215 ;  /* 0x0000001fff047819 */ /* 0x000fe400000114d7 */
[----:B-1----:R-:W-:-:S07]  /*1140*/  SHF.R.S32.HI R2, RZ, 0x1f, R214 ;  /* 0x0000001fff027819 */ /* 0x002fce00000114d6 */
.L_x_230:
[----:B------:R-:W-:Y:S01]  /*1150*/  ULDC.64 UR8, c[0x0][0xc88] ;  /* 0x0003220000087ab9 */ /* 0x000fe20000000a00 */
[----:B------:R-:W-:Y:S01]  /*1160*/  ULDC.64 UR12, c[0x0][0x208] ;  /* 0x00008200000c7ab9 */ /* 0x000fe20000000a00 */
[----:B------:R-:W-:Y:S01]  /*1170*/  UIMAD.WIDE UR8, UR7, 0x4, UR8 ;  /* 0x00000004070878a5 */ /* 0x000fe2000f8e0208 */
[----:B------:R-:W-:Y:S02]  /*1180*/  ULDC.64 UR10, c[0x0][0xa20] ;  /* 0x00028800000a7ab9 */ /* 0x000fe40000000a00 */
[----:B------:R-:W-:-:S03]  /*1190*/  ULDC UR7, c[0x0][0x2f0] ;  /* 0x0000bc0000077ab9 */ /* 0x000fc60000000800 */
[----:B0-23--:R-:W-:Y:S02]  /*11a0*/  IMAD.U32 R2, RZ, RZ, UR8 ;  /* 0x00000008ff027e24 */ /* 0x00dfe4000f8e00ff */
[----:B-1----:R-:W-:Y:S01]  /*11b0*/  IMAD.U32 R3, RZ, RZ, UR9 ;  /* 0x00000009ff037e24 */ /* 0x002fe2000f8e00ff */
[----:B------:R-:W-:-:S04]  /*11c0*/  ULDC.64 UR8, c[0x0][0xa28] ;  /* 0x00028a0000087ab9 */ /* 0x000fc80000000a00 */
[----:B------:R-:W2:Y:S01]  /*11d0*/  LDG.E R2, desc[UR12][R2.64] ;  /* 0x0000000c02027981 */ /* 0x000ea2000c1e1900 */
[----:B------:R-:W-:Y:S02]  /*11e0*/  UISETP.NE.U32.AND UP0, UPT, UR8, URZ, UPT ;  /* 0x0000003f0800728c */ /* 0x000fe4000bf05070 */
[----:B------:R-:W-:Y:S02]  /*11f0*/  UISETP.NE.U32.AND UP1, UPT, UR10, URZ, UPT ;  /* 0x0000003f0a00728c */ /* 0x000fe4000bf25070 */
[----:B------:R-:W-:Y:S02]  /*1200*/  UISETP.NE.AND.EX UP0, UPT, UR9, URZ, UPT, UP0 ;  /* 0x0000003f0900728c */ /* 0x000fe4000bf05300 */
[----:B------:R-:W-:-:S04]  /*1210*/  UISETP.NE.AND.EX UP1, UPT, UR11, URZ, UPT, UP1 ;  /* 0x0000003f0b00728c */ /* 0x000fc8000bf25310 */
[----:B------:R-:W-:Y:S02]  /*1220*/  PLOP3.LUT P0, PT, PT, PT, UP0, 0x80, 0x0 ;  /* 0x000000000000781c */ /* 0x000fe40003f0f008 */
[----:B------:R-:W-:Y:S02]  /*1230*/  PLOP3.LUT P1, PT, PT, PT, UP1, 0x80, 0x0 ;  /* 0x000000000000781c */ /* 0x000fe40003f2f018 */
[----:B--2---:R-:W-:-:S13]  /*1240*/  R2UR UR4, R2 ;  /* 0x00000000020472ca */ /* 0x004fda00000e0000 */
[----:B------:R-:W-:Y:S02]  /*1250*/  USHF.R.S32.HI UR14, URZ, 0x1f, UR4 ;  /* 0x0000001f3f0e7899 */ /* 0x000fe40008011404 */
[----:B-----5:R-:W-:Y:S01]  /*1260*/  IMAD.U32 R0, RZ, RZ, UR4 ;  /* 0x00000004ff007e24 */ /* 0x020fe2000f8e00ff */
[----:B------:R-:W-:-:S04]  /*1270*/  @UP0 ULEA UR8, UP2, UR4, UR8, 0x2 ;  /* 0x0000000804080291 */ /* 0x000fc8000f84103f */
[----:B------:R-:W-:Y:S02]  /*1280*/  @UP0 ULEA.HI.X UR9, UR4, UR9, UR14, 0x2, UP2 ;  /* 0x0000000904090291 */ /* 0x000fe400090f140e */
[----:B------:R-:W-:Y:S01]  /*1290*/  IMAD.U32 R2, RZ, RZ, UR14 ;  /* 0x0000000eff027e24 */ /* 0x000fe2000f8e00ff */
[----:B------:R-:W-:Y:S01]  /*12a0*/  @UP1 ULEA UR10, UP0, UR4, UR10, 0x2 ;  /* 0x0000000a040a1291 */ /* 0x000fe2000f80103f */
[----:B------:R-:W-:Y:S03]  /*12b0*/  STL [R1+0x10], R0 ;  /* 0x0000100001007387 */ /* 0x000fe60000100800 */
[----:B------:R-:W-:Y:S01]  /*12c0*/  @UP1 ULEA.HI.X UR11, UR4, UR11, UR14, 0x2, UP0 ;  /* 0x0000000b040b1291 */ /* 0x000fe200080f140e */
[----:B------:R0:W-:Y:S01]  /*12d0*/  STL [R1+0x18], R2 ;  /* 0x0000180201007387 */ /* 0x0001e20000100800 */
[----:B------:R-:W-:Y:S01]  /*12e0*/  IMAD.U32 R4, RZ, RZ, UR10 ;  /* 0x0000000aff047e24 */ /* 0x000fe2000f8e00ff */
[----:B------:R-:W-:Y:S01]  /*12f0*/  ULDC UR4, c[0x0][0x424] ;  /* 0x0001090000047ab9 */ /* 0x000fe20000000800 */
[----:B------:R-:W-:-:S02]  /*1300*/  IMAD.U32 R3, RZ, RZ, UR9 ;  /* 0x00000009ff037e24 */ /* 0x000fc4000f8e00ff */
[----:B------:R-:W-:Y:S02]  /*1310*/  IMAD.U32 R5, RZ, RZ, UR11 ;  /* 0x0000000bff057e24 */ /* 0x000fe4000f8e00ff */
[----:B0-----:R-:W-:-:S03]  /*1320*/  IMAD.U32 R2, RZ, RZ, UR8 ;  /* 0x00000008ff027e24 */ /* 0x001fc6000f8e00ff */
[----:B------:R-:W2:Y:S01]  /*1330*/  @P1 LDG.E R4, desc[UR12][R4.64] ;  /* 0x0000000c04041981 */ /* 0x000ea2000c1e1900 */
[----:B------:R-:W-:-:S03]  /*1340*/  ULDC.64 UR8, c[0x0][0x418] ;  /* 0x0001060000087ab9 */ /* 0x000fc60000000a00 */
[----:B------:R0:W3:Y:S01]  /*1350*/  @P0 LDG.E R2, desc[UR12][R2.64] ;  /* 0x0000000c02020981 */ /* 0x0000e2000c1e1900 */
[----:B------:R-:W-:Y:S01]  /*1360*/  UISETP.NE.U32.AND UP0, UPT, UR8, URZ, UPT ;  /* 0x0000003f0800728c */ /* 0x000fe2000bf05070 */
[----:B0-----:R-:W-:-:S03]  /*1370*/  IMAD.U32 R3, RZ, RZ, UR6 ;  /* 0x00000006ff037e24 */ /* 0x001fc6000f8e00ff */
[----:B------:R-:W-:Y:S02]  /*1380*/  UISETP.NE.AND.EX UP0, UPT, UR9, URZ, UPT, UP0 ;  /* 0x0000003f0900728c */ /* 0x000fe4000bf05300 */
[----:B------:R0:W-:Y:S02]  /*1390*/  STL [R1+0xc], R3 ;  /* 0x00000c0301007387 */ /* 0x0001e40000100800 */
[----:B------:R-:W-:Y:S02]  /*13a0*/  USEL UR4, UR4, 0x1, UP0 ;  /* 0x0000000104047887 */ /* 0x000fe40008000000 */
[----:B------:R-:W-:Y:S02]  /*13b0*/  ULOP3.LUT UR6, UR5, 0xffff, URZ, 0xc0, !UPT ;  /* 0x0000ffff05067892 */ /* 0x000fe4000f8ec03f */
[----:B------:R-:W-:Y:S01]  /*13c0*/  UIMAD UR4, UR4, UR7, URZ ;  /* 0x00000007040472a4 */ /* 0x000fe2000f8e023f */
[----:B------:R-:W-:Y:S01]  /*13d0*/  UMOV UR54, URZ ;  /* 0x0000003f00367c82 */ /* 0x000fe20008000000 */
[----:B------:R-:W-:-:S02]  /*13e0*/  ULOP3.LUT UR7, UR5, 0xff000000, URZ, 0xc0, !UPT ;  /* 0xff00000005077892 */ /* 0x000fc4000f8ec03f */
[----:B------:R-:W-:Y:S01]  /*13f0*/  IMAD.U32 R213, RZ, RZ, UR6 ;  /* 0x00000006ffd57e24 */ /* 0x000fe2000f8e00ff */
[----:B------:R-:W-:Y:S02]  /*1400*/  ULOP3.LUT UR6, UR5, 0xff0000, URZ, 0xc0, !UPT ;  /* 0x00ff000005067892 */ /* 0x000fe4000f8ec03f */
[----:B--2---:R-:W-:Y:S02]  /*1410*/  @P1 R2UR UR4, R4 ;  /* 0x00000000040412ca */ /* 0x004fe400000e0000 */
[----:B---3--:R-:W-:Y:S01]  /*1420*/  @P0 R2UR UR54, R2 ;  /* 0x00000000023602ca */ /* 0x008fe200000e0000 */
[----:B0---4-:R-:W-:-:S14]  /*1430*/  @P1 BRA `(.L_x_184) ;  /* 0x00000000003c1947 */ /* 0x011fdc0003800000 */
[----:B------:R-:W-:Y:S02]  /*1440*/  ULDC.64 UR8, c[0x0][0xa08] ;  /* 0x0002820000087ab9 */ /* 0x000fe40000000a00 */
[----:B------:R-:W-:-:S04]  /*1450*/  ISETP.NE.U32.AND P0, PT, RZ, UR8, PT ;  /* 0x00000008ff007c0c */ /* 0x000fc8000bf05070 */
[----:B------:R-:W-:-:S13]  /*1460*/  ISETP.NE.AND.EX P0, PT, RZ, UR9, PT, P0 ;  /* 0x00000009ff007c0c */ /* 0x000fda000bf05300 */
[----:B------:R-:W-:Y:S05]  /*1470*/  @!P0 BRA `(.L_x_184) ;  /* 0x00000000002c8947 */ /* 0x000fea0003800000 */
[----:B------:R-:W-:Y:S01]  /*1480*/  R2UR UR10, R0 ;  /* 0x00000000000a72ca */ /* 0x000fe200000e0000 */
[----:B------:R-:W-:Y:S01]  /*1490*/  ULDC.64 UR4, c[0x0][0xa08] ;  /* 0x0002820000047ab9 */ /* 0x000fe20000000a00 */
[----:B------:R-:W-:-:S11]  /*14a0*/  ULDC.64 UR8, c[0x0][0x208] ;  /* 0x0000820000087ab9 */ /* 0x000fd60000000a00 */
[----:B------:R-:W-:-:S06]  /*14b0*/  UIMAD.WIDE UR4, UR10, 0x4, UR4 ;  /* 0x000000040a0478a5 */ /* 0x000fcc000f8e0204 */
[----:B------:R-:W-:Y:S02]  /*14c0*/  IMAD.U32 R2, RZ, RZ, UR4 ;  /* 0x00000004ff027e24 */ /* 0x000fe4000f8e00ff */
[----:B------:R-:W-:-:S05]  /*14d0*/  IMAD.U32 R3, RZ, RZ, UR5 ;  /* 0x00000005ff037e24 */ /* 0x000fca000f8e00ff */
[----:B------:R-:W2:Y:S04]  /*14e0*/  LDG.E R4, desc[UR8][R2.64] ;  /* 0x0000000802047981 */ /* 0x000ea8000c1e1900 */
[----:B------:R-:W3:Y:S01]  /*14f0*/  LDG.E R0, desc[UR8][R2.64+0x4] ;  /* 0x0000040802007981 */ /* 0x000ee2000c1e1900 */
[----:B--2---:R-:W-:Y:S02]  /*1500*/  R2UR UR4, R4 ;  /* 0x00000000040472ca */ /* 0x004fe400000e0000 */
[----:B---3--:R-:W-:-:S13]  /*1510*/  R2UR UR5, R0 ;  /* 0x00000000000572ca */ /* 0x008fda00000e0000 */
[----:B------:R-:W-:-:S12]  /*1520*/  UIADD3 UR4, -UR4, UR5, URZ ;  /* 0x0000000504047290 */ /* 0x000fd8000fffe13f */
.L_x_184:
[----:B------:R-:W-:Y:S02]  /*1530*/  UIADD3 UR54, -UR54, UR4, URZ ;  /* 0x0000000436367290 */ /* 0x000fe4000fffe13f */
[----:B------:R-:W-:Y:S02]  /*1540*/  USHF.R.U32.HI UR7, URZ, 0x8, UR7 ;  /* 0x000000083f077899 */ /* 0x000fe40008011607 */
[----:B------:R-:W-:Y:S02]  /*1550*/  UISETP.GE.AND UP0, UPT, UR54, 0x1, UPT ;  /* 0x000000013600788c */ /* 0x000fe4000bf06270 */
[----:B------:R-:W-:Y:S02]  /*1560*/  UIADD3 UR4, UR54, 0x4f, URZ ;  /* 0x0000004f36047890 */ /* 0x000fe4000fffe03f */
[----:B------:R-:W-:Y:S02]  /*1570*/  ULEA.HI UR7, UR6, UR7, URZ, 0x10 ;  /* 0x0000000706077291 */ /* 0x000fe4000f8f803f */
[----:B------:R-:W-:Y:S01]  /*1580*/  PLOP3.LUT P0, PT, PT, PT, UP0, 0x80, 0x0 ;  /* 0x000000000000781c */ /* 0x000fe20003f0f008 */
[----:B------:R-:W-:-:S02]  /*1590*/  UIMAD.WIDE UR4, UR4, 0x66666667, URZ ;  /* 0x66666667040478a5 */ /* 0x000fc4000f8e023f */
[----:B------:R-:W-:Y:S02]  /*15a0*/  ULOP3.LUT UR8, UR7, 0xff, URZ, 0xc0, !UPT ;  /* 0x000000ff07087892 */ /* 0x000fe4000f8ec03f */
[----:B------:R-:W-:Y:S02]  /*15b0*/  USHF.R.U32.HI UR7, URZ, 0x10, UR7 ;  /* 0x000000103f077899 */ /* 0x000fe40008011607 */
[----:B------:R-:W-:Y:S02]  /*15c0*/  USHF.R.U32.HI UR6, URZ, 0x1f, UR5 ;  /* 0x0000001f3f067899 */ /* 0x000fe40008011605 */
[----:B------:R-:W-:Y:S01]  /*15d0*/  IMAD.U32 R212, RZ, RZ, UR8 ;  /* 0x00000008ffd47e24 */ /* 0x000fe2000f8e00ff */
[----:B------:R-:W-:Y:S01]  /*15e0*/  UMOV UR4, URZ ;  /* 0x0000003f00047c82 */ /* 0x000fe20008000000 */
[----:B------:R-:W-:Y:S01]  /*15f0*/  ULEA.HI.SX32 UR9, UR5, UR6, 0x1b ;  /* 0x0000000605097291 */ /* 0x000fe2000f8fda3f */
[----:B------:R-:W-:Y:S01]  /*1600*/  IMAD.U32 R22, RZ, RZ, UR7 ;  /* 0x00000007ff167e24 */ /* 0x000fe2000f8e00ff */
[----:B------:R-:W-:Y:S10]  /*1610*/  @!P0 BRA `(.L_x_185) ;  /* 0x0000000000948947 */ /* 0x000ff40003800000 */
[----:B------:R-:W-:Y:S01]  /*1620*/  R2UR UR5, R22 ;  /* 0x00000000160572ca */ /* 0x000fe200000e0000 */
[----:B------:R-:W-:-:S12]  /*1630*/  ULDC UR4, c[0x0][0x9f0] ;  /* 0x00027c0000047ab9 */ /* 0x000fd80000000800 */
[----:B------:R-:W-:-:S04]  /*1640*/  UISETP.NE.AND UP0, UPT, UR5, URZ, UPT ;  /* 0x0000003f0500728c */ /* 0x000fc8000bf05270 */
[----:B------:R-:W-:-:S03]  /*1650*/  USEL UR10, UR5, UR4, UP0 ;  /* 0x00000004050a7287 */ /* 0x000fc60008000000 */
[----:B------:R-:W-:Y:S01]  /*1660*/  UMOV UR4, URZ ;  /* 0x0000003f00047c82 */ /* 0x000fe20008000000 */
[----:B------:R-:W-:Y:S02]  /*1670*/  UIADD3 UR6, UR9, -0x1, UR10 ;  /* 0xffffffff09067890 */ /* 0x000fe4000fffe00a */
[----:B------:R-:W-:-:S04]  /*1680*/  IMAD.U32 R3, RZ, RZ, UR10 ;  /* 0x0000000aff037e24 */ /* 0x000fc8000f8e00ff */
[----:B------:R-:W-:Y:S01]  /*1690*/  IMAD.U32 R4, RZ, RZ, UR6 ;  /* 0x00000006ff047e24 */ /* 0x000fe2000f8e00ff */
[-C--:B------:R-:W-:Y:S01]  /*16a0*/  IABS R0, R3.reuse ;  /* 0x0000000300007213 */ /* 0x080fe20000000000 */
[----:B------:R-:W-:Y:S01]  /*16b0*/  ULOP3.LUT UR6, UR6, UR10, URZ, 0x3c, !UPT ;  /* 0x0000000a06067292 */ /* 0x000fe2000f8e3c3f */
[----:B------:R-:W-:Y:S02]  /*16c0*/  IABS R5, R3 ;  /* 0x0000000300057213 */ /* 0x000fe40000000000 */
[----:B------:R-:W-:Y:S02]  /*16d0*/  R2UR UR11, R0 ;  /* 0x00000000000b72ca */ /* 0x000fe400000e0000 */
[----:B------:R-:W-:-:S05]  /*16e0*/  IABS R4, R4 ;  /* 0x0000000400047213 */ /* 0x000fca0000000000 */
[----:B------:R-:W-:-:S05]  /*16f0*/  IMAD.MOV.U32 R3, RZ, RZ, R4 ;  /* 0x000000ffff037224 */ /* 0x000fca00078e0004 */
[----:B------:R-:W-:Y:S01]  /*1700*/  R2UR UR8, R3 ;  /* 0x00000000030872ca */ /* 0x000fe200000e0000 */
[----:B------:R-:W0:Y:S08]  /*1710*/  I2F.RP R0, UR11 ;  /* 0x0000000b00007d06 */ /* 0x000e300008209400 */
[----:B0-----:R-:W0:Y:S02]  /*1720*/  MUFU.RCP R0, R0 ;  /* 0x0000000000007308 */ /* 0x001e240000001000 */
[----:B0-----:R-:W-:-:S02]  /*1730*/  VIADD R2, R0, 0xffffffe ;  /* 0x0ffffffe00027836 */ /* 0x001fc40000000000 */
[----:B------:R-:W-:-:S04]  /*1740*/  IMAD.MOV R0, RZ, RZ, -R5 ;  /* 0x000000ffff007224 */ /* 0x000fc800078e0a05 */
[----:B------:R-:W0:Y:S02]  /*1750*/  F2I.FTZ.U32.TRUNC.NTZ R2, R2 ;  /* 0x0000000200027305 */ /* 0x000e24000021f000 */
[----:B0-----:R-:W-:-:S13]  /*1760*/  R2UR UR5, R2 ;  /* 0x00000000020572ca */ /* 0x001fda00000e0000 */
[----:B------:R-:W-:-:S04]  /*1770*/  UIADD3 UR7, URZ, -UR5, URZ ;  /* 0x800000053f077290 */ /* 0x000fc8000fffe03f */
[----:B------:R-:W-:-:S04]  /*1780*/  UIMAD UR7, UR7, UR11, URZ ;  /* 0x0000000b070772a4 */ /* 0x000fc8000f8e023f */
[----:B------:R-:W-:-:S03]  /*1790*/  UIMAD.WIDE.U32 UR4, UR5, UR7, UR4 ;  /* 0x00000007050472a5 */ /* 0x000fc6000f8e0004 */
[----:B------:R-:W-:Y:S01]  /*17a0*/  R2UR UR7, R0 ;  /* 0x00000000000772ca */ /* 0x000fe200000e0000 */
[----:B------:R-:W-:-:S12]  /*17b0*/  UIMAD.WIDE.U32 UR4, UR5, UR8, URZ ;  /* 0x00000008050472a5 */ /* 0x000fd8000f8e003f */
[----:B------:R-:W-:-:S04]  /*17c0*/  UIMAD UR4, UR5, UR7, UR8 ;  /* 0x00000007050472a4 */ /* 0x000fc8000f8e0208 */
[----:B------:R-:W-:-:S11]  /*17d0*/  UISETP.GT.U32.AND UP1, UPT, UR11, UR4, UPT ;  /* 0x000000040b00728c */ /* 0x000fd6000bf24070 */
[----:B------:R-:W-:Y:S02]  /*17e0*/  @!UP1 UIADD3 UR4, UR4, -UR11, URZ ;  /* 0x8000000b04049290 */ /* 0x000fe4000fffe03f */
[----:B------:R-:W-:Y:S02]  /*17f0*/  @!UP1 UIADD3 UR5, UR5, 0x1, URZ ;  /* 0x0000000105059890 */ /* 0x000fe4000fffe03f */
[----:B------:R-:W-:Y:S02]  /*1800*/  UISETP.GE.U32.AND UP0, UPT, UR4, UR11, UPT ;  /* 0x0000000b0400728c */ /* 0x000fe4000bf06070 */
[----:B------:R-:W-:-:S09]  /*1810*/  UISETP.GE.AND UP1, UPT, UR6, URZ, UPT ;  /* 0x0000003f0600728c */ /* 0x000fd2000bf26270 */
[----:B------:R-:W-:Y:S02]  /*1820*/  @UP0 UIADD3 UR5, UR5, 0x1, URZ ;  /* 0x0000000105050890 */ /* 0x000fe4000fffe03f */
[----:B------:R-:W-:-:S05]  /*1830*/  UISETP.NE.AND UP0, UPT, UR10, URZ, UPT ;  /* 0x0000003f0a00728c */ /* 0x000fca000bf05270 */
[----:B------:R-:W-:Y:S02]  /*1840*/  UMOV UR4, UR5 ;  /* 0x0000000500047c82 */ /* 0x000fe40008000000 */
[----:B------:R-:W-:-:S04]  /*1850*/  @!UP1 UIADD3 UR4, -UR4, URZ, URZ ;  /* 0x0000003f04049290 */ /* 0x000fc8000fffe13f */
[----:B------:R-:W-:-:S12]  /*1860*/  @!UP0 ULOP3.LUT UR4, URZ, UR10, URZ, 0x33, !UPT ;  /* 0x0000000a3f048292 */ /* 0x000fd8000f8e333f */
.L_x_185:
[----:B------:R-:W-:Y:S01]  /*1870*/  R2UR UR5, R212 ;  /* 0x00000000d40572ca */ /* 0x000fe200000e0000 */
[----:B------:R-:W-:Y:S01]  /*1880*/  IMAD.U32 R0, RZ, RZ, UR9 ;  /* 0x00000009ff007e24 */ /* 0x000fe2000f8e00ff */
[----:B------:R-:W-:Y:S01]  /*1890*/  PLOP3.LUT P0, PT, PT, PT, PT, 0x80, 0x0 ;  /* 0x000000000000781c */ /* 0x000fe20003f0f070 */
[----:B------:R-:W-:Y:S01]  /*18a0*/  IMAD.U32 R3, RZ, RZ, UR4 ;  /* 0x00000004ff037e24 */ /* 0x000fe2000f8e00ff */
[----:B------:R-:W-:Y:S01]  /*18b0*/  CS2R R150, SRZ ;  /* 0x0000000000967805 */ /* 0x000fe2000001ff00 */
[----:B------:R-:W-:Y:S01]  /*18c0*/  IMAD.MOV.U32 R2, RZ, RZ, RZ ;  /* 0x000000ffff027224 */ /* 0x000fe200078e00ff */
[----:B------:R-:W-:Y:S02]  /*18d0*/  CS2R R148, SRZ ;  /* 0x0000000000947805 */ /* 0x000fe4000001ff00 */
[----:B------:R-:W-:Y:S02]  /*18e0*/  CS2R R146, SRZ ;  /* 0x0000000000927805 */ /* 0x000fe4000001ff00 */
[----:B------:R-:W-:-:S02]  /*18f0*/  CS2R R144, SRZ ;  /* 0x0000000000907805 */ /* 0x000fc4000001ff00 */
[----:B------:R-:W-:Y:S02]  /*1900*/  CS2R R142, SRZ ;  /* 0x00000000008e7805 */ /* 0x000fe4000001ff00 */
[----:B------:R-:W-:Y:S02]  /*1910*/  CS2R R140, SRZ ;  /* 0x00000000008c7805 */ /* 0x000fe4000001ff00 */
[----:B------:R-:W-:Y:S02]  /*1920*/  CS2R R138, SRZ ;  /* 0x00000000008a7805 */ /* 0x000fe4000001ff00 */
[----:B------:R-:W-:Y:S01]  /*1930*/  CS2R R136, SRZ ;  /* 0x0000000000887805 */ /* 0x000fe2000001ff00 */
[----:B------:R-:W-:Y:S01]  /*1940*/  UIMAD UR5, UR5, UR4, URZ ;  /* 0x00000004050572a4 */ /* 0x000fe2000f8e023f */
[----:B------:R-:W-:Y:S02]  /*1950*/  CS2R R134, SRZ ;  /* 0x0000000000867805 */ /* 0x000fe4000001ff00 */
[----:B------:R-:W-:-:S02]  /*1960*/  CS2R R132, SRZ ;  /* 0x0000000000847805 */ /* 0x000fc4000001ff00 */
[----:B------:R-:W-:Y:S02]  /*1970*/  CS2R R130, SRZ ;  /* 0x0000000000827805 */ /* 0x000fe4000001ff00 */
[----:B------:R-:W-:Y:S02]  /*1980*/  CS2R R128, SRZ ;  /* 0x0000000000807805 */ /* 0x000fe4000001ff00 */
[----:B------:R-:W-:Y:S02]  /*1990*/  CS2R R126, SRZ ;  /* 0x00000000007e7805 */ /* 0x000fe4000001ff00 */
[----:B------:R-:W-:Y:S01]  /*19a0*/  VIADDMNMX R3, R3, UR5, R0, PT ;  /* 0x0000000503037c46 */ /* 0x000fe2000b800100 */
[----:B------:R-:W-:Y:S01]  /*19b0*/  IMAD.U32 R18, RZ, RZ, UR5 ;  /* 0x00000005ff127e24 */ /* 0x000fe2000f8e00ff */
[----:B------:R-:W-:Y:S01]  /*19c0*/  CS2R R124, SRZ ;  /* 0x00000000007c7805 */ /* 0x000fe2000001ff00 */
[----:B------:R-:W-:Y:S01]  /*19d0*/  IMAD.MOV.U32 R0, RZ, RZ, RZ ;  /* 0x000000ffff007224 */ /* 0x000fe200078e00ff */
[----:B------:R-:W-:-:S02]  /*19e0*/  R2UR UR60, R3 ;  /* 0x00000000033c72ca */ /* 0x000fc400000e0000 */
        /* <DEDUP_REMOVED lines=11> */
[----:B------:R-:W-:Y:S01]  /*1aa0*/  CS2R R100, SRZ ;  /* 0x0000000000647805 */ /* 0x000fe2000001ff00 */
[----:B------:R-:W-:Y:S01]  /*1ab0*/  UISETP.GT.AND UP0, UPT, UR60, UR5, UPT ;  /* 0x000000053c00728c */ /* 0x000fe2000bf04270 */
[----:B------:R-:W-:-:S02]  /*1ac0*/  CS2R R98, SRZ ;  /* 0x0000000000627805 */ /* 0x000fc4000001ff00 */
[----:B------:R-:W-:Y:S02]  /*1ad0*/  CS2R R96, SRZ ;  /* 0x0000000000607805 */ /* 0x000fe4000001ff00 */
[----:B------:R-:W-:Y:S02]  /*1ae0*/  CS2R R94, SRZ ;  /* 0x00000000005e7805 */ /* 0x000fe4000001ff00 */
[----:B------:R-:W-:Y:S02]  /*1af0*/  CS2R R92, SRZ ;  /* 0x00000000005c7805 */ /* 0x000fe4000001ff00 */
[----:B------:R-:W-:Y:S02]  /*1b00*/  CS2R R90, SRZ ;  /* 0x00000000005a7805 */ /* 0x000fe4000001ff00 */
[----:B------:R-:W-:Y:S02]  /*1b10*/  PLOP3.LUT P1, PT, PT, PT, UP0, 0x80, 0x0 ;  /* 0x000000000000781c */ /* 0x000fe40003f2f008 */
        /* <DEDUP_REMOVED lines=34> */
[----:B------:R-:W0:Y:S01]  /*1d40*/  S2R R0, SR_TID.X ;  /* 0x0000000000007919 */ /* 0x000e220000002100 */
[----:B------:R-:W1:Y:S01]  /*1d50*/  S2UR UR7, SR_CgaCtaId ;  /* 0x00000000000779c3 */ /* 0x000e620000008800 */
[----:B------:R-:W-:Y:S02]  /*1d60*/  UMOV UR6, 0x400 ;  /* 0x0000040000067882 */ /* 0x000fe40000000000 */
[----:B-1----:R-:W-:-:S04]  /*1d70*/  ULEA UR6, UR7, UR6, 0x18 ;  /* 0x0000000607067291 */ /* 0x002fc8000f8ec03f */
[----:B------:R-:W-:Y:S01]  /*1d80*/  UIADD3 UR6, UR6, 0x14400, URZ ;  /* 0x0001440006067890 */ /* 0x000fe2000fffe03f */
[----:B0-----:R-:W-:-:S03]  /*1d90*/  VIADD R0, R0, 0xffffff80 ;  /* 0xffffff8000007836 */ /* 0x001fc60000000000 */
[----:B------:R-:W-:Y:S02]  /*1da0*/  ULOP3.LUT UP0, URZ, UR6, 0x9f, URZ, 0xc0, !UPT ;  /* 0x0000009f063f7892 */ /* 0x000fe4000f80c03f */
[----:B------:R-:W-:-:S04]  /*1db0*/  SHF.R.S32.HI R3, RZ, 0x1f, R0 ;  /* 0x0000001fff037819 */ /* 0x000fc80000011400 */
[----:B------:R-:W-:Y:S02]  /*1dc0*/  PLOP3.LUT P0, PT, PT, PT, UP0, 0x80, 0x0 ;  /* 0x000000000000781c */ /* 0x000fe40003f0f008 */
[----:B------:R-:W-:-:S04]  /*1dd0*/  LEA.HI R3, R3, R0, RZ, 0x7 ;  /* 0x0000000003037211 */ /* 0x000fc800078f38ff */
[----:B------:R-:W-:-:S06]  /*1de0*/  SHF.R.S32.HI R3, RZ, 0x7, R3 ;  /* 0x00000007ff037819 */ /* 0x000fcc0000011403 */
[----:B------:R-:W0:Y:S02]  /*1df0*/  SHFL.IDX PT, R3, R3, RZ, 0x1f ;  /* 0x00001fff03037589 */ /* 0x000e2400000e0000 */
[----:B0-----:R-:W-:-:S13]  /*1e00*/  R2UR UR4, R3 ;  /* 0x00000000030472ca */ /* 0x001fda00000e0000 */
        /* <DEDUP_REMOVED lines=10> */
[----:B------:R-:W-:Y:S01]  /*1eb0*/  IMAD.U32 R4, RZ, RZ, UR4 ;  /* 0x00000004ff047e24 */ /* 0x000fe2000f8e00ff */
[----:B------:R0:W1:Y:S01]  /*1ec0*/  LDC.64 R2, c[0x4][R0] ;  /* 0x0100000000027b82 */ /* 0x0000620000000a00 */
[----:B------:R-:W-:Y:S01]  /*1ed0*/  IMAD.U32 R5, RZ, RZ, UR5 ;  /* 0x00000005ff057e24 */ /* 0x000fe2000f8e00ff */
[----:B------:R-:W-:Y:S01]  /*1ee0*/  ULDC.64 UR4, c[0x4][0xb0] ;  /* 0x01002c0000047ab9 */ /* 0x000fe20000000a00 */
        /* <DEDUP_REMOVED lines=9> */
.L_x_187:
[----:B------:R-:W2:Y:S04]  /*1f80*/  LDL R2, [R1+0x14] ;  /* 0x0000140001027983 */ /* 0x000ea80000100800 */
[----:B------:R-:W3:Y:S01]  /*1f90*/  LDL R20, [R1+0x6c] ;  /* 0x00006c0001147983 */ /* 0x000ee20000100800 */
[----:B------:R-:W0:Y:S01]  /*1fa0*/  S2UR UR5, SR_CgaCtaId ;  /* 0x00000000000579c3 */ /* 0x000e220000008800 */
[----:B------:R-:W-:Y:S02]  /*1fb0*/  UMOV UR4, 0x400 ;  /* 0x0000040000047882 */ /* 0x000fe40000000000 */
[----:B0-----:R-:W-:-:S06]  /*1fc0*/  ULEA UR4, UR5, UR4, 0x18 ;  /* 0x0000000405047291 */ /* 0x001fcc000f8ec03f */
[----:B------:R-:W-:Y:S01]  /*1fd0*/  IMAD.U32 R5, RZ, RZ, UR4 ;  /* 0x00000004ff057e24 */ /* 0x000fe2000f8e00ff */
[----:B------:R-:W-:Y:S01]  /*1fe0*/  BSSY B0, `(.L_x_188) ;  /* 0x000000a000007945 */ /* 0x000fe20003800000 */
[----:B--2---:R-:W-:-:S04]  /*1ff0*/  LEA.HI R0, R2, R2, RZ, 0x1 ;  /* 0x0000000202007211 */ /* 0x004fc800078f08ff */
[----:B------:R-:W-:-:S05]  /*2000*/  LOP3.LUT R0, R0, 0xfffffffe, RZ, 0xc0, !PT ;  /* 0xfffffffe00007812 */ /* 0x000fca00078ec0ff */
[----:B------:R-:W-:-:S05]  /*2010*/  IMAD.IADD R0, R2, 0x1, -R0 ;  /* 0x0000000102007824 */ /* 0x000fca00078e0a00 */
[----:B------:R-:W-:-:S04]  /*2020*/  SHF.L.U32 R0, R0, 0x1f, RZ ;  /* 0x0000001f00007819 */ /* 0x000fc800000006ff */
[----:B------:R-:W0:Y:S01]  /*2030*/  SYNCS.PHASECHK.TRANS64.TRYWAIT P1, [R5+URZ+0x38800], R0 ;  /* 0x03880000050075a7 */ /* 0x000e22000802017f */
[----:B---3--:R-:W-:-:S13]  /*2040*/  R2UR UR6, R20 ;  /* 0x00000000140672ca */ /* 0x008fda00000e0000 */
[----:B------:R-:W-:-:S05]  /*2050*/  IMAD.U32 R2, RZ, RZ, UR6 ;  /* 0x00000006ff027e24 */ /* 0x000fca000f8e00ff */
[----:B------:R-:W-:Y:S01]  /*2060*/  ISETP.NE.AND P0, PT, R2, 0x3, PT ;  /* 0x000000030200780c */ /* 0x000fe20003f05270 */
[----:B0-----:R-:W-:-:S12]  /*2070*/  @!P1 BRA `(.L_x_189) ;  /* 0x0000014c00989947 */ /* 0x001fd80003800000 */
.L_x_364:
[----:B------:R-:W-:Y:S05]  /*2080*/  BSYNC B0 ;  /* 0x0000000000007941 */ /* 0x000fea0003800000 */
.L_x_188:
[----:B------:R-:W-:Y:S05]  /*2090*/  @!P0 BRA `(.L_x_190) ;  /* 0x0000000000048947 */ /* 0x000fea0003800000 */
[----:B------:R-:W-:Y:S01]  /*20a0*/  BPT.TRAP 0x1 ;  /* 0x000000040000795c */ /* 0x000fe20000300000 */
.L_x_190:
[----:B0-----:R-:W-:Y:S01]  /*20b0*/  IMAD R0, R16, 0x8, R5 ;  /* 0x0000000810007824 */ /* 0x001fe200078e0205 */
[----:B------:R-:W-:-:S04]  /*20c0*/  SHF.L.U32 R3, R17, 0x1f, RZ ;  /* 0x0000001f11037819 */ /* 0x000fc800000006ff */
[----:B------:R0:W1:Y:S01]  /*20d0*/  SYNCS.PHASECHK.TRANS64.TRYWAIT P2, [R0+URZ+0x38830], R3 ;  /* 0x03883003000075a7 */ /* 0x000062000804017f */
[----:B------:R-:W-:Y:S05]  /*20e0*/  @!P0 BRA `(.L_x_191) ;  /* 0x0000000000048947 */ /* 0x000fea0003800000 */
[----:B------:R-:W-:Y:S01]  /*20f0*/  BPT.TRAP 0x1 ;  /* 0x000000040000795c */ /* 0x000fe20000300000 */
.L_x_191:
[----:B------:R-:W2:Y:S01]  /*2100*/  S2R R2, SR_TID.X ;  /* 0x0000000000027919 */ /* 0x000ea20000002100 */
[----:B------:R-:W-:Y:S01]  /*2110*/  IMAD.MOV.U32 R151, RZ, RZ, RZ ;  /* 0x000000ffff977224 */ /* 0x000fe200078e00ff */
[----:B--2---:R-:W-:-:S04]  /*2120*/  LOP3.LUT R2, R2, 0x7f, RZ, 0xc0, !PT ;  /* 0x0000007f02027812 */ /* 0x004fc800078ec0ff */
[----:B------:R-:W-:Y:S01]  /*2130*/  ISETP.NE.AND P1, PT, R2, RZ, PT ;  /* 0x000000ff0200720c */ /* 0x000fe20003f25270 */
[----:B-1----:R-:W-:-:S12]  /*2140*/  @P2 BRA `(.L_x_192) ;  /* 0x0000000000082947 */ /* 0x002fd80003800000 */
[----:B------:R-:W1:Y:S02]  /*2150*/  SYNCS.PHASECHK.TRANS64.TRYWAIT P2, [R0+URZ+0x38830], R3 ;  /* 0x03883003000075a7 */ /* 0x000e64000804017f */
[----:B-1----:R-:W-:Y:S05]  /*2160*/  @!P2 BRA `(.L_x_193) ;  /* 0x0000014c0070a947 */ /* 0x002fea0003800000 */
.L_x_192:
[----:B------:R-:W-:Y:S05]  /*2170*/  WARPSYNC.ALL ;  /* 0x0000000000007948 */ /* 0x000fea0003800000 */
[----:B------:R-:W-:Y:S01]  /*2180*/  R2UR UR4, R5 ;  /* 0x00000000050472ca */ /* 0x000fe200000e0000 */
[----:B------:R-:W-:Y:S01]  /*2190*/  ULOP3.LUT UR53, UR53, 0x10000, URZ, 0xfc, !UPT ;  /* 0x0001000035357892 */ /* 0x000fe2000f8efc3f */
[----:B------:R-:W-:Y:S01]  /*21a0*/  R2UR UR52, R16 ;  /* 0x00000000103472ca */ /* 0x000fe200000e0000 */
[----:B------:R-:W-:Y:S01]  /*21b0*/  WARPGROUP.ARRIVE ;  /* 0x00000000000079c5 */ /* 0x000fe20000000000 */
[----:B------:R-:W-:Y:S01]  /*21c0*/  UMOV UR57, 0x40000040 ;  /* 0x4000004000397882 */ /* 0x000fe20000000000 */
[----:B------:R-:W-:Y:S01]  /*21d0*/  UMOV UR59, 0x40000040 ;  /* 0x40000040003b7882 */ /* 0x000fe20000000000 */
[----:B------:R-:W-:Y:S01]  /*21e0*/  UMOV UR7, 0x40000040 ;  /* 0x4000004000077882 */ /* 0x000fe20000000000 */
[----:B------:R-:W-:Y:S01]  /*21f0*/  UIADD3 UR9, UR53, 0x2, URZ ;  /* 0x0000000235097890 */ /* 0x000fe2000fffe03f */
[----:B------:R-:W-:Y:S01]  /*2200*/  MOV R4, UR57 ;  /* 0x0000003900047c02 */ /* 0x000fe20008000f00 */
[----:B------:R-:W-:Y:S01]  /*2210*/  UMOV UR56, UR53 ;  /* 0x0000003500387c82 */ /* 0x000fe20008000000 */
[----:B------:R-:W-:Y:S01]  /*2220*/  UMOV UR13, 0x40000040 ;  /* 0x40000040000d7882 */ /* 0x000fe20000000000 */
[----:B------:R-:W-:Y:S01]  /*2230*/  UMOV UR15, 0x40000040 ;  /* 0x40000040000f7882 */ /* 0x000fe20000000000 */
[----:B------:R-:W-:Y:S01]  /*2240*/  IMAD.U32 R11, RZ, RZ, UR13 ;  /* 0x0000000dff0b7e24 */ /* 0x000fe2000f8e00ff */
[----:B------:R-:W-:Y:S01]  /*2250*/  UIADD3 UR4, UR4, 0x24400, URZ ;  /* 0x0002440004047890 */ /* 0x000fe2000fffe03f */
[----:B------:R-:W-:Y:S01]  /*2260*/  MOV R12, UR56 ;  /* 0x00000038000c7c02 */ /* 0x000fe20008000f00 */
[----:B------:R-:W-:Y:S01]  /*2270*/  UMOV UR12, UR9 ;  /* 0x00000009000c7c82 */ /* 0x000fe20008000000 */
[----:B------:R-:W-:Y:S01]  /*2280*/  UIADD3 UR9, UR53, 0x4, URZ ;  /* 0x0000000435097890 */ /* 0x000fe2000fffe03f */
[----:B------:R-:W-:Y:S01]  /*2290*/  IMAD.U32 R10, RZ, RZ, UR12 ;  /* 0x0000000cff0a7e24 */ /* 0x000fe2000f8e00ff */
[----:B------:R-:W-:Y:S01]  /*22a0*/  USHF.R.U32.HI UR4, URZ, 0x4, UR4 ;  /* 0x000000043f047899 */ /* 0x000fe20008011604 */
[----:B------:R-:W-:Y:S01]  /*22b0*/  IMAD.U32 R2, RZ, RZ, UR54 ;  /* 0x00000036ff027e24 */ /* 0x000fe2000f8e00ff */
[----:B------:R-:W-:Y:S01]  /*22c0*/  UMOV UR11, 0x40000040 ;  /* 0x40000040000b7882 */ /* 0x000fe20000000000 */
[----:B------:R-:W-:Y:S01]  /*22d0*/  UIADD3 UR16, UR53, 0x404, URZ ;  /* 0x0000040435107890 */ /* 0x000fe2000fffe03f */
[----:B01----:R-:W-:Y:S01]  /*22e0*/  IMAD.U32 R3, RZ, RZ, UR60 ;  /* 0x0000003cff037e24 */ /* 0x003fe2000f8e00ff */
[----:B------:R-:W-:Y:S01]  /*22f0*/  ULOP3.LUT UR4, UR4, 0x3fff, URZ, 0xc0, !UPT ;  /* 0x00003fff04047892 */ /* 0x000fe2000f8ec03f */
[----:B------:R-:W-:Y:S01]  /*2300*/  IADD3 R2, R2, 0x50, -R19 ;  /* 0x0000005002027810 */ /* 0x000fe20007ffe813 */
[----:B------:R-:W-:Y:S01]  /*2310*/  UMOV UR17, 0x40000040 ;  /* 0x4000004000117882 */ /* 0x000fe20000000000 */
[----:B------:R-:W-:Y:S01]  /*2320*/  UMOV UR19, 0x40000040 ;  /* 0x4000004000137882 */ /* 0x000fe20000000000 */
[----:B------:R-:W-:Y:S01]  /*2330*/  ULOP3.LUT UR5, UR4, 0x10000, URZ, 0xfc, !UPT ;  /* 0x0001000004057892 */ /* 0x000fe2000f8efc3f */
[----:B------:R-:W-:Y:S01]  /*2340*/  P2R R20, PR, RZ, 0x1 ;  /* 0x00000001ff147803 */ /* 0x000fe20000000000 */
[----:B------:R-:W-:Y:S01]  /*2350*/  UIADD3 UR20, UR53, 0x406, URZ ;  /* 0x0000040635147890 */ /* 0x000fe2000fffe03f */
[----:B------:R-:W-:Y:S01]  /*2360*/  IMAD R2, R3, -0x50, R2 ;  /* 0xffffffb003027824 */ /* 0x000fe200078e0202 */
[----:B------:R-:W-:Y:S01]  /*2370*/  UIMAD UR52, UR52, 0xa00, UR5 ;  /* 0x00000a00343478a4 */ /* 0x000fe2000f8e0205 */
[----:B------:R-:W-:Y:S01]  /*2380*/  @!P1 VIADD R0, R0, 0x38840 ;  /* 0x0003884000009836 */ /* 0x000fe20000000000 */
[----:B------:R-:W-:Y:S01]  /*2390*/  UMOV UR4, UR56 ;  /* 0x0000003800047c82 */ /* 0x000fe20008000000 */
[----:B------:R-:W-:Y:S01]  /*23a0*/  IMAD.U32 R14, RZ, RZ, UR5 ;  /* 0x00000005ff0e7e24 */ /* 0x000fe2000f8e00ff */
[----:B------:R-:W-:Y:S01]  /*23b0*/  UIADD3 UR6, UR52, 0x80, URZ ;  /* 0x0000008034067890 */ /* 0x000fe2000fffe03f */
[C---:B------:R-:W-:Y:S01]  /*23c0*/  ISETP.GT.AND P6, PT, R2.reuse, RZ, PT ;  /* 0x000000ff0200720c */ /* 0x040fe20003fc4270 */
[----:B------:R-:W-:Y:S01]  /*23d0*/  UMOV UR5, UR57 ;  /* 0x0000003900057c82 */ /* 0x000fe20008000000 */
[----:B------:R-:W-:Y:S01]  /*23e0*/  UMOV UR58, UR52 ;  /* 0x00000034003a7c82 */ /* 0x000fe20008000000 */
[----:B------:R-:W-:Y:S01]  /*23f0*/  UIADD3 UR8, UR52, 0x200, URZ ;  /* 0x0000020034087890 */ /* 0x000fe2000fffe03f */
[----:B------:R-:W-:Y:S01]  /*2400*/  HGMMA.64x16x16.F32.BF16 R56, gdesc[UR56], RZ, !UPT, gsb0 ;  /* 0x00200000383879f0 */ /* 0x000fe2000c0018ff */
[----:B------:R-:W-:Y:S01]  /*2410*/  UIADD3 UR10, UR52, 0x2, URZ ;  /* 0x00000002340a7890 */ /* 0x000fe2000fffe03f */
[C---:B------:R-:W-:Y:S01]  /*2420*/  ISETP.GT.AND P5, PT, R2.reuse, 0x1, PT ;  /* 0x000000010200780c */ /* 0x040fe20003fa4270 */
[----:B------:R-:W-:Y:S01]  /*2430*/  UIADD3 UR18, UR52, 0x284, URZ ;  /* 0x0000028434127890 */ /* 0x000fe2000fffe03f */
[C---:B------:R-:W-:Y:S01]  /*2440*/  ISETP.GT.AND P4, PT, R2.reuse, 0x8, PT ;  /* 0x000000080200780c */ /* 0x040fe20003f84270 */
[----:B------:R-:W-:Y:S01]  /*2450*/  UIADD3 UR22, UR52, 0x286, URZ ;  /* 0x0000028634167890 */ /* 0x000fe2000fffe03f */
[C---:B------:R-:W-:Y:S01]  /*2460*/  ISETP.GT.AND P3, PT, R2.reuse, 0x9, PT ;  /* 0x000000090200780c */ /* 0x040fe20003f64270 */
[----:B------:R-:W-:Y:S01]  /*2470*/  UMOV UR21, 0x40000040 ;  /* 0x4000004000157882 */ /* 0x000fe20000000000 */
[----:B------:R-:W-:Y:S01]  /*2480*/  UMOV UR14, UR10 ;  /* 0x0000000a000e7c82 */ /* 0x000fe20008000000 */
[----:B------:R-:W-:Y:S01]  /*2490*/  UIADD3 UR10, UR52, 0x4, URZ ;  /* 0x00000004340a7890 */ /* 0x000fe2000fffe03f */
[----:B------:R-:W-:Y:S01]  /*24a0*/  ISETP.GT.AND P2, PT, R2, 0x10, PT ;  /* 0x000000100200780c */ /* 0x000fe20003f44270 */
[----:B------:R-:W-:Y:S01]  /*24b0*/  UMOV UR23, 0x40000040 ;  /* 0x4000004000177882 */ /* 0x000fe20000000000 */
[----:B------:R-:W-:Y:S01]  /*24c0*/  UIADD3 UR24, UR53, 0x800, URZ ;  /* 0x0000080035187890 */ /* 0x000fe2000fffe03f */
[----:B------:R-:W-:Y:S01]  /*24d0*/  @!P1 PRMT R0, RZ, 0x654, R0 ;  /* 0x00000654ff009816 */ /* 0x000fe20000000000 */
[----:B------:R-:W-:Y:S01]  /*24e0*/  UIADD3 UR26, UR52, 0x500, URZ ;  /* 0x00000500341a7890 */ /* 0x000fe2000fffe03f */
[--C-:B------:R-:W-:Y:S01]  /*24f0*/  IMAD.MOV.U32 R150, RZ, RZ, R151.reuse ;  /* 0x000000ffff967224 */ /* 0x100fe200078e0097 */
[----:B------:R-:W-:Y:S01]  /*2500*/  UMOV UR25, 0x40000040 ;  /* 0x4000004000197882 */ /* 0x000fe20000000000 */
[----:B------:R-:W-:Y:S01]  /*2510*/  UMOV UR27, 0x40000040 ;  /* 0x40000040001b7882 */ /* 0x000fe20000000000 */
[----:B------:R-:W-:Y:S01]  /*2520*/  UIADD3 UR28, UR53, 0x802, URZ ;  /* 0x00000802351c7890 */ /* 0x000fe2000fffe03f */
[--C-:B------:R-:W-:Y:S01]  /*2530*/  IMAD.MOV.U32 R149, RZ, RZ, R151.reuse ;  /* 0x000000ffff957224 */ /* 0x100fe200078e0097 */
        /* <DEDUP_REMOVED lines=31> */
[----:B------:R-:W-:Y:S01]  /*2730*/  IMAD.MOV.U32 R138, RZ, RZ, R151 ;  /* 0x000000ffff8a7224 */ /* 0x000fe200078e0097 */
[----:B------:R-:W-:-:S02]  /*2740*/  WARPGROUP.DEPBAR.LE gsb0, 0x0 ;  /* 0x00008000000079c5 */ /* 0x000fc40000010000 */
[----:B------:R-:W-:Y:S01]  /*2750*/  WARPGROUP.ARRIVE ;  /* 0x00000000000079c5 */ /* 0x000fe20000000000 */
[----:B------:R-:W-:Y:S01]  /*2760*/  UMOV UR49, 0x40000040 ;  /* 0x4000004000317882 */ /* 0x000fe20000000000 */
[----:B------:R-:W-:Y:S01]  /*2770*/  UMOV UR51, 0x40000040 ;  /* 0x4000004000337882 */ /* 0x000fe20000000000 */
[----:B------:R-:W-:Y:S01]  /*2780*/  UMOV UR59, 0x40000040 ;  /* 0x40000040003b7882 */ /* 0x000fe20000000000 */
[----:B------:R-:W-:Y:S01]  /*2790*/  UIADD3 UR54, UR52, 0x986, URZ ;  /* 0x0000098634367890 */ /* 0x000fe2000fffe03f */
[--C-:B------:R-:W-:Y:S01]  /*27a0*/  IMAD.MOV.U32 R137, RZ, RZ, R151.reuse ;  /* 0x000000ffff897224 */ /* 0x100fe200078e0097 */
[----:B------:R-:W-:Y:S01]  /*27b0*/  HGMMA.64x16x16.F32.BF16 R48, gdesc[UR4], RZ, !UPT, gsb0 ;  /* 0x00200000043079f0 */ /* 0x000fe2000c0018ff */
[----:B------:R-:W-:Y:S01]  /*27c0*/  UIADD3 UR6, UR52, 0x100, URZ ;  /* 0x0000010034067890 */ /* 0x000fe2000fffe03f */
[--C-:B------:R-:W-:Y:S01]  /*27d0*/  IMAD.MOV.U32 R136, RZ, RZ, R151.reuse ;  /* 0x000000ffff887224 */ /* 0x100fe200078e0097 */
[----:B------:R-:W-:Y:S01]  /*27e0*/  UMOV UR4, UR56 ;  /* 0x0000003800047c82 */ /* 0x000fe20008000000 */
[----:B------:R-:W-:Y:S01]  /*27f0*/  UMOV UR5, UR57 ;  /* 0x0000003900057c82 */ /* 0x000fe20008000000 */
[----:B------:R-:W-:Y:S01]  /*2800*/  UMOV UR7, 0x40000040 ;  /* 0x4000004000077882 */ /* 0x000fe20000000000 */
[----:B------:R-:W-:Y:S01]  /*2810*/  UMOV UR55, 0x40000040 ;  /* 0x4000004000377882 */ /* 0x000fe20000000000 */
[----:B------:R-:W-:Y:S01]  /*2820*/  UIADD3 UR61, UR60, -0x2, URZ ;  /* 0xfffffffe3c3d7890 */ /* 0x000fe2000fffe03f */
        /* <DEDUP_REMOVED lines=21> */
[--C-:B------:R-:W-:Y:S01]  /*2980*/  IMAD.MOV.U32 R114, RZ, RZ, R151.reuse ;  /* 0x000000ffff727224 */ /* 0x100fe200078e0097 */
[----:B------:R-:W-:Y:S02]  /*2990*/  WARPGROUP.DEPBAR.LE gsb0, 0x0 ;  /* 0x00008000000079c5 */ /* 0x000fe40000010000 */
[----:B------:R-:W-:Y:S01]  /*29a0*/  WARPGROUP.ARRIVE ;  /* 0x00000000000079c5 */ /* 0x000fe20000000000 */
[--C-:B------:R-:W-:Y:S02]  /*29b0*/  IMAD.MOV.U32 R113, RZ, RZ, R151.reuse ;  /* 0x000000ffff717224 */ /* 0x100fe400078e0097 */
[----:B------:R-:W-:-:S02]  /*29c0*/  IMAD.MOV.U32 R112, RZ, RZ, R151 ;  /* 0x000000ffff707224 */ /* 0x000fc400078e0097 */
[--C-:B------:R-:W-:Y:S01]  /*29d0*/  IMAD.MOV.U32 R111, RZ, RZ, R151.reuse ;  /* 0x000000ffff6f7224 */ /* 0x100fe200078e0097 */
[----:B------:R-:W-:Y:S01]  /*29e0*/  HGMMA.64x16x16.F32.BF16 R40, gdesc[UR4], RZ, !UPT, gsb0 ;  /* 0x00200000042879f0 */ /* 0x000fe2000c0018ff */
[----:B------:R-:W-:Y:S01]  /*29f0*/  UIADD3 UR6, UR52, 0x180, URZ ;  /* 0x0000018034067890 */ /* 0x000fe2000fffe03f */
[--C-:B------:R-:W-:Y:S01]  /*2a00*/  IMAD.MOV.U32 R110, RZ, RZ, R151.reuse ;  /* 0x000000ffff6e7224 */ /* 0x100fe200078e0097 */
[----:B------:R-:W-:Y:S01]  /*2a10*/  UMOV UR4, UR56 ;  /* 0x0000003800047c82 */ /* 0x000fe20008000000 */
[----:B------:R-:W-:Y:S01]  /*2a20*/  UMOV UR5, UR57 ;  /* 0x0000003900057c82 */ /* 0x000fe20008000000 */
[----:B------:R-:W-:Y:S01]  /*2a30*/  UMOV UR7, 0x40000040 ;  /* 0x4000004000077882 */ /* 0x000fe20000000000 */
        /* <DEDUP_REMOVED lines=29> */
[----:B------:R-:W-:Y:S01]  /*2c10*/  UMOV UR4, UR56 ;  /* 0x0000003800047c82 */ /* 0x000fe20008000000 */
[----:B------:R-:W-:Y:S01]  /*2c20*/  UMOV UR5, UR57 ;  /* 0x0000003900057c82 */ /* 0x000fe20008000000 */
[----:B------:R-:W-:Y:S01]  /*2c30*/  UMOV UR6, UR8 ;  /* 0x0000000800067c82 */ /* 0x000fe20008000000 */
[----:B------:R-:W-:Y:S01]  /*2c40*/  UMOV UR7, 0x40000040 ;  /* 0x4000004000077882 */ /* 0x000fe20000000000 */
[----:B------:R-:W-:Y:S01]  /*2c50*/  UIADD3 UR8, UR52, 0x202, URZ ;  /* 0x0000020234087890 */ /* 0x000fe2000fffe03f */
[--C-:B------:R-:W-:Y:S01]  /*2c60*/  IMAD.MOV.U32 R83, RZ, RZ, R151.reuse ;  /* 0x000000ffff537224 */ /* 0x100fe200078e0097 */
[----:B------:R-:W-:Y:S01]  /*2c70*/  UMOV UR57, 0x40000040 ;  /* 0x4000004000397882 */ /* 0x000fe20000000000 */
[----:B------:R-:W-:-:S02]  /*2c80*/  IMAD.MOV.U32 R82, RZ, RZ, R151 ;  /* 0x000000ffff527224 */ /* 0x000fc400078e0097 */
[----:B------:R-:W-:Y:S02]  /*2c90*/  IMAD.U32 R7, RZ, RZ, UR57 ;  /* 0x00000039ff077e24 */ /* 0x000fe4000f8e00ff */
        /* <DEDUP_REMOVED lines=17> */
[----:B------:R-:W-:Y:S01]  /*2db0*/  IMAD.MOV.U32 R64, RZ, RZ, R151 ;  /* 0x000000ffff407224 */ /* 0x000fe200078e0097 */
[----:B------:R-:W-:Y:S02]  /*2dc0*/  WARPGROUP.DEPBAR.LE gsb0, 0x0 ;  /* 0x00008000000079c5 */ /* 0x000fe40000010000 */
        /* <DEDUP_REMOVED lines=34> */
[----:B------:R-:W-:Y:S01]  /*2ff0*/  UMOV UR13, 0x40000040 ;  /* 0x40000040000d7882 */ /* 0x000fe20000000000 */
[----:B------:R-:W-:Y:S01]  /*3000*/  UIADD3 UR8, UR52, 0x204, URZ ;  /* 0x0000020434087890 */ /* 0x000fe2000fffe03f */
[----:B------:R-:W-:Y:S01]  /*3010*/  IMAD.U32 R8, RZ, RZ, UR12 ;  /* 0x0000000cff087e24 */ /* 0x000fe2000f8e00ff */
[----:B------:R-:W-:Y:S01]  /*3020*/  UIADD3 UR9, UR53, 0x6, URZ ;  /* 0x0000000635097890 */ /* 0x000fe2000fffe03f */
[----:B------:R-:W-:Y:S01]  /*3030*/  IMAD.U32 R9, RZ, RZ, UR13 ;  /* 0x0000000dff097e24 */ /* 0x000fe2000f8e00ff */
[----:B------:R-:W-:-:S02]  /*3040*/  WARPGROUP.DEPBAR.LE gsb0, 0x0 ;  /* 0x00008000000079c5 */ /* 0x000fc40000010000 */
        /* <DEDUP_REMOVED lines=33> */
[----:B------:R-:W-:Y:S01]  /*3260*/  UIADD3 UR12, UR52, 0x280, URZ ;  /* 0x00000280340c7890 */ /* 0x000fe2000fffe03f */
[----:B------:R-:W-:Y:S01]  /*3270*/  UMOV UR13, 0x40000040 ;  /* 0x40000040000d7882 */ /* 0x000fe20000000000 */
        /* <DEDUP_REMOVED lines=30> */
[----:B------:R-:W-:Y:S01]  /*3460*/  UMOV UR10, UR12 ;  /* 0x0000000c000a7c82 */ /* 0x000fe20008000000 */
[----:B------:R-:W-:Y:S01]  /*3470*/  UIADD3 UR12, UR53, 0x402, URZ ;  /* 0x00000402350c7890 */ /* 0x000fe2000fffe03f */
[----:B------:R-:W-:Y:S02]  /*3480*/  WARPGROUP.DEPBAR.LE gsb0, 0x0 ;  /* 0x00008000000079c5 */ /* 0x000fe40000010000 */
[----:B------:R-:W-:-:S06]  /*3490*/  WARPGROUP.ARRIVE ;  /* 0x00000000000079c5 */ /* 0x000fcc0000000000 */
[----:B------:R-:W-:Y:S01]  /*34a0*/  HGMMA.64x16x16.F32.BF16 R24, gdesc[UR4], R24, gsb0 ;  /* 0x00200000041879f0 */ /* 0x000fe20008001818 */
[----:B------:R-:W-:Y:S02]  /*34b0*/  UIADD3 UR6, UR52, 0x480, URZ ;  /* 0x0000048034067890 */ /* 0x000fe4000fffe03f */
[----:B------:R-:W-:-:S07]  /*34c0*/  UIADD3 UR7, UR53, 0xc06, URZ ;  /* 0x00000c0635077890 */ /* 0x000fce000fffe03f */
[----:B------:R-:W-:Y:S01]  /*34d0*/  UMOV UR56, UR7 ;  /* 0x0000000700387c82 */ /* 0x000fe20008000000 */
[----:B------:R-:W-:Y:S01]  /*34e0*/  R2UR UR7, R18 ;  /* 0x00000000120772ca */ /* 0x000fe200000e0000 */
[----:B------:R-:W-:-:S12]  /*34f0*/  IMAD.U32 R6, RZ, RZ, UR56 ;  /* 0x00000038ff067e24 */ /* 0x000fd8000f8e00ff */
[----:B------:R-:W-:Y:S01]  /*3500*/  UISETP.GE.AND UP0, UPT, UR61, UR7, UPT ;  /* 0x000000073d00728c */ /* 0x000fe2000bf06270 */
        /* <DEDUP_REMOVED lines=25> */
[----:B------:R-:W-:Y:S02]  /*36a0*/  UMOV UR11, UR57 ;  /* 0x00000039000b7c82 */ /* 0x000fe40008000000 */
[----:B------:R-:W-:-:S04]  /*36b0*/  UMOV UR53, UR11 ;  /* 0x0000000b00357c82 */ /* 0x000fc80008000000 */
[----:B------:R-:W-:Y:S01]  /*36c0*/  UMOV UR58, UR10 ;  /* 0x0000000a003a7c82 */ /* 0x000fe20008000000 */
[----:B------:R-:W-:Y:S01]  /*36d0*/  UMOV UR10, UR56 ;  /* 0x00000038000a7c82 */ /* 0x000fe20008000000 */
        /* <DEDUP_REMOVED lines=249> */
[----:B------:R-:W-:Y:S01]  /*4670*/  WARPGROUP.ARRIVE ;  /* 0x00000000000079c5 */ /* 0x000fe20000000000 */
[----:B------:R-:W-:Y:S02]  /*4680*/  FSEL R56, R56, -INF , P6 ;  /* 0xff80000038387808 */ /* 0x000fe40003000000 */
[----:B------:R-:W-:-:S02]  /*4690*/  FSEL R57, R57, -INF , P5 ;  /* 0xff80000039397808 */ /* 0x000fc40002800000 */
[----:B------:R-:W-:Y:S01]  /*46a0*/  FSEL R60, R60, -INF , P4 ;  /* 0xff8000003c3c7808 */ /* 0x000fe20002000000 */
[----:B------:R-:W-:Y:S01]  /*46b0*/  HGMMA.64x16x16.F32.BF16 R48, gdesc[UR56], R48, gsb0 ;  /* 0x00200000383079f0 */ /* 0x000fe20008001830 */
[----:B------:R-:W-:Y:S01]  /*46c0*/  UMOV UR56, UR10 ;  /* 0x0000000a00387c82 */ /* 0x000fe20008000000 */
[----:B------:R-:W-:Y:S01]  /*46d0*/  UMOV UR57, UR11 ;  /* 0x0000000b00397c82 */ /* 0x000fe20008000000 */
[----:B------:R-:W-:Y:S01]  /*46e0*/  UMOV UR58, UR6 ;  /* 0x00000006003a7c82 */ /* 0x000fe20008000000 */
[----:B------:R-:W-:Y:S01]  /*46f0*/  UMOV UR59, 0x40000040 ;  /* 0x40000040003b7882 */ /* 0x000fe20000000000 */
[----:B------:R-:W-:Y:S01]  /*4700*/  UIADD3 UR6, UR52, 0x906, URZ ;  /* 0x0000090634067890 */ /* 0x000fe2000fffe03f */
[----:B------:R-:W-:Y:S02]  /*4710*/  FMNMX.FTZ R3, R56, R57, !PT ;  /* 0x0000003938037209 */ /* 0x000fe40007810000 */
[----:B------:R-:W-:Y:S01]  /*4720*/  UMOV UR52, UR10 ;  /* 0x0000000a00347c82 */ /* 0x000fe20008000000 */
[----:B------:R-:W-:-:S02]  /*4730*/  FSEL R61, R61, -INF , P3 ;  /* 0xff8000003d3d7808 */ /* 0x000fc40001800000 */
[----:B------:R-:W-:Y:S02]  /*4740*/  FSEL R58, R58, -INF , P6 ;  /* 0xff8000003a3a7808 */ /* 0x000fe40003000000 */
[C---:B------:R-:W-:Y:S02]  /*4750*/  ISETP.GT.AND P6, PT, R2.reuse, 0x11, PT ;  /* 0x000000110200780c */ /* 0x040fe40003fc4270 */
[----:B------:R-:W-:Y:S02]  /*4760*/  FSEL R59, R59, -INF , P5 ;  /* 0xff8000003b3b7808 */ /* 0x000fe40002800000 */
[----:B------:R-:W-:Y:S02]  /*4770*/  ISETP.GT.AND P5, PT, R2, 0x18, PT ;  /* 0x000000180200780c */ /* 0x000fe40003fa4270 */
[----:B------:R-:W-:Y:S02]  /*4780*/  FSEL R62, R62, -INF , P4 ;  /* 0xff8000003e3e7808 */ /* 0x000fe40002000000 */
[----:B------:R-:W-:-:S02]  /*4790*/  ISETP.GT.AND P4, PT, R2, 0x19, PT ;  /* 0x000000190200780c */ /* 0x000fc40003f84270 */
[----:B------:R-:W-:Y:S02]  /*47a0*/  FSEL R63, R63, -INF , P3 ;  /* 0xff8000003f3f7808 */ /* 0x000fe40001800000 */
[----:B------:R-:W-:Y:S01]  /*47b0*/  ISETP.GT.AND P3, PT, R2, 0x20, PT ;  /* 0x000000200200780c */ /* 0x000fe20003f64270 */
[----:B------:R-:W-:Y:S02]  /*47c0*/  WARPGROUP.DEPBAR.LE gsb0, 0x0 ;  /* 0x00008000000079c5 */ /* 0x000fe40000010000 */
[----:B------:R-:W-:Y:S01]  /*47d0*/  WARPGROUP.ARRIVE ;  /* 0x00000000000079c5 */ /* 0x000fe20000000000 */
[----:B------:R-:W-:Y:S02]  /*47e0*/  FSEL R48, R48, -INF , P2 ;  /* 0xff80000030307808 */ /* 0x000fe40001000000 */
[----:B------:R-:W-:Y:S02]  /*47f0*/  FSEL R49, R49, -INF , P6 ;  /* 0xff80000031317808 */ /* 0x000fe40003000000 */
[----:B------:R-:W-:Y:S01]  /*4800*/  FSEL R52, R52, -INF , P5 ;  /* 0xff80000034347808 */ /* 0x000fe20002800000 */
[----:B------:R-:W-:Y:S01]  /*4810*/  HGMMA.64x16x16.F32.BF16 R40, gdesc[UR56], R40, gsb0 ;  /* 0x00200000382879f0 */ /* 0x000fe20008001828 */
[----:B------:R-:W-:Y:S01]  /*4820*/  UMOV UR56, UR10 ;  /* 0x0000000a00387c82 */ /* 0x000fe20008000000 */
[----:B------:R-:W-:Y:S01]  /*4830*/  UMOV UR57, UR11 ;  /* 0x0000000b00397c82 */ /* 0x000fe20008000000 */
[----:B------:R-:W-:Y:S01]  /*4840*/  UMOV UR58, UR6 ;  /* 0x00000006003a7c82 */ /* 0x000fe20008000000 */
[----:B------:R-:W-:Y:S01]  /*4850*/  UMOV UR59, 0x40000040 ;  /* 0x40000040003b7882 */ /* 0x000fe20000000000 */
[----:B------:R-:W-:Y:S01]  /*4860*/  FSEL R53, R53, -INF , P4 ;  /* 0xff80000035357808 */ /* 0x000fe20002000000 */
[----:B------:R-:W-:Y:S01]  /*4870*/  ULDC UR6, c[0x0][0x988] ;  /* 0x0002620000067ab9 */ /* 0x000fe20000000800 */
[----:B------:R-:W-:-:S02]  /*4880*/  FSEL R50, R50, -INF , P2 ;  /* 0xff80000032327808 */ /* 0x000fc40001000000 */
[C---:B------:R-:W-:Y:S02]  /*4890*/  ISETP.GT.AND P2, PT, R2.reuse, 0x21, PT ;  /* 0x000000210200780c */ /* 0x040fe40003f44270 */
[----:B------:R-:W-:Y:S02]  /*48a0*/  FSEL R51, R51, -INF , P6 ;  /* 0xff80000033337808 */ /* 0x000fe40003000000 */
[----:B------:R-:W-:Y:S02]  /*48b0*/  ISETP.GT.AND P6, PT, R2, 0x28, PT ;  /* 0x000000280200780c */ /* 0x000fe40003fc4270 */
[----:B------:R-:W-:Y:S02]  /*48c0*/  FSEL R54, R54, -INF , P5 ;  /* 0xff80000036367808 */ /* 0x000fe40002800000 */
[----:B------:R-:W-:Y:S02]  /*48d0*/  ISETP.GT.AND P5, PT, R2, 0x29, PT ;  /* 0x000000290200780c */ /* 0x000fe40003fa4270 */
[----:B------:R-:W-:-:S02]  /*48e0*/  FSEL R55, R55, -INF , P4 ;  /* 0xff80000037377808 */ /* 0x000fc40002000000 */
[----:B------:R-:W-:Y:S01]  /*48f0*/  ISETP.GT.AND P4, PT, R2, 0x30, PT ;  /* 0x000000300200780c */ /* 0x000fe20003f84270 */
[----:B------:R-:W-:Y:S02]  /*4900*/  WARPGROUP.DEPBAR.LE gsb0, 0x0 ;  /* 0x00008000000079c5 */ /* 0x000fe40000010000 */
[----:B------:R-:W-:Y:S01]  /*4910*/  WARPGROUP.ARRIVE ;  /* 0x00000000000079c5 */ /* 0x000fe20000000000 */
[----:B------:R-:W-:Y:S02]  /*4920*/  FSEL R40, R40, -INF , P3 ;  /* 0xff80000028287808 */ /* 0x000fe40001800000 */
[----:B------:R-:W-:Y:S02]  /*4930*/  FSEL R41, R41, -INF , P2 ;  /* 0xff80000029297808 */ /* 0x000fe40001000000 */
[----:B------:R-:W-:Y:S01]  /*4940*/  FSEL R44, R44, -INF , P6 ;  /* 0xff8000002c2c7808 */ /* 0x000fe20003000000 */
[----:B------:R-:W-:Y:S01]  /*4950*/  HGMMA.64x16x16.F32.BF16 R32, gdesc[UR56], R32, gsb0 ;  /* 0x00200000382079f0 */ /* 0x000fe20008001820 */
[----:B------:R-:W-:-:S02]  /*4960*/  R2UR UR57, R4 ;  /* 0x00000000043972ca */ /* 0x000fc400000e0000 */
[----:B------:R-:W-:Y:S02]  /*4970*/  FMNMX.FTZ R4, R60, R3, !PT ;  /* 0x000000033c047209 */ /* 0x000fe40007810000 */
[----:B------:R-:W-:Y:S02]  /*4980*/  FSEL R45, R45, -INF , P5 ;  /* 0xff8000002d2d7808 */ /* 0x000fe40002800000 */
[----:B------:R-:W-:Y:S02]  /*4990*/  FMNMX.FTZ R3, R61, R4, !PT ;  /* 0x000000043d037209 */ /* 0x000fe40007810000 */
[----:B------:R-:W-:Y:S02]  /*49a0*/  FSEL R42, R42, -INF , P3 ;  /* 0xff8000002a2a7808 */ /* 0x000fe40001800000 */
[----:B------:R-:W-:Y:S02]  /*49b0*/  FMNMX.FTZ R4, R48, R3, !PT ;  /* 0x0000000330047209 */ /* 0x000fe40007810000 */
[----:B------:R-:W-:-:S02]  /*49c0*/  ISETP.GT.AND P3, PT, R2, 0x31, PT ;  /* 0x000000310200780c */ /* 0x000fc40003f64270 */
[----:B------:R-:W-:Y:S02]  /*49d0*/  FMNMX.FTZ R3, R49, R4, !PT ;  /* 0x0000000431037209 */ /* 0x000fe40007810000 */
[----:B------:R-:W-:Y:S02]  /*49e0*/  FSEL R43, R43, -INF , P2 ;  /* 0xff8000002b2b7808 */ /* 0x000fe40001000000 */
[----:B------:R-:W-:Y:S02]  /*49f0*/  FMNMX.FTZ R4, R52, R3, !PT ;  /* 0x0000000334047209 */ /* 0x000fe40007810000 */
[----:B------:R-:W-:Y:S02]  /*4a00*/  ISETP.GT.AND P2, PT, R2, 0x38, PT ;  /* 0x000000380200780c */ /* 0x000fe40003f44270 */
[----:B------:R-:W-:Y:S02]  /*4a10*/  FMNMX.FTZ R3, R53, R4, !PT ;  /* 0x0000000435037209 */ /* 0x000fe40007810000 */
[----:B------:R-:W-:-:S02]  /*4a20*/  FSEL R46, R46, -INF , P6 ;  /* 0xff8000002e2e7808 */ /* 0x000fc40003000000 */
[----:B------:R-:W-:Y:S02]  /*4a30*/  FMNMX.FTZ R4, R40, R3, !PT ;  /* 0x0000000328047209 */ /* 0x000fe40007810000 */
[----:B------:R-:W-:Y:S02]  /*4a40*/  ISETP.GT.AND P6, PT, R2, 0x39, PT ;  /* 0x000000390200780c */ /* 0x000fe40003fc4270 */
[----:B------:R-:W-:Y:S02]  /*4a50*/  FMNMX.FTZ R3, R41, R4, !PT ;  /* 0x0000000429037209 */ /* 0x000fe40007810000 */
[----:B------:R-:W-:Y:S02]  /*4a60*/  FSEL R47, R47, -INF , P5 ;  /* 0xff8000002f2f7808 */ /* 0x000fe40002800000 */
[----:B------:R-:W-:Y:S02]  /*4a70*/  FMNMX.FTZ R4, R44, R3, !PT ;  /* 0x000000032c047209 */ /* 0x000fe40007810000 */
[----:B------:R-:W-:-:S02]  /*4a80*/  ISETP.GT.AND P5, PT, R2, 0x40, PT ;  /* 0x000000400200780c */ /* 0x000fc40003fa4270 */
[----:B------:R-:W-:Y:S02]  /*4a90*/  FMNMX.FTZ R3, R45, R4, !PT ;  /* 0x000000042d037209 */ /* 0x000fe40007810000 */
[----:B------:R-:W-:Y:S01]  /*4aa0*/  R2UR UR56, R12 ;  /* 0x000000000c3872ca */ /* 0x000fe200000e0000 */
[----:B------:R-:W-:Y:S02]  /*4ab0*/  WARPGROUP.DEPBAR.LE gsb0, 0x0 ;  /* 0x00008000000079c5 */ /* 0x000fe40000010000 */
[----:B------:R-:W-:Y:S01]  /*4ac0*/  WARPGROUP.ARRIVE ;  /* 0x00000000000079c5 */ /* 0x000fe20000000000 */
[----:B------:R-:W-:Y:S02]  /*4ad0*/  FSEL R32, R32, -INF , P4 ;  /* 0xff80000020207808 */ /* 0x000fe40002000000 */
[----:B------:R-:W-:Y:S02]  /*4ae0*/  FSEL R33, R33, -INF , P3 ;  /* 0xff80000021217808 */ /* 0x000fe40001800000 */
[----:B------:R-:W-:Y:S01]  /*4af0*/  FMNMX.FTZ R4, R32, R3, !PT ;  /* 0x0000000320047209 */ /* 0x000fe20007810000 */
[----:B------:R-:W-:Y:S01]  /*4b00*/  HGMMA.64x16x16.F32.BF16 R24, gdesc[UR52], R24, gsb0 ;  /* 0x00200000341879f0 */ /* 0x000fe20008001818 */
        /* <DEDUP_REMOVED lines=9> */
[----:B------:R-:W-:Y:S02]  /*4ba0*/  FSEL R38, R38, -INF , P2 ;  /* 0xff80000026267808 */ /* 0x000fe40001000000 */
[----:B------:R-:W-:Y:S02]  /*4bb0*/  ISETP.GT.AND P2, PT, R2, 0x49, PT ;  /* 0x000000490200780c */ /* 0x000fe40003f44270 */
[----:B------:R-:W-:Y:S01]  /*4bc0*/  FSEL R39, R39, -INF , P6 ;  /* 0xff80000027277808 */ /* 0x000fe20003000000 */
[----:B------:R-:W-:Y:S02]  /*4bd0*/  WARPGROUP.DEPBAR.LE gsb0, 0x0 ;  /* 0x00008000000079c5 */ /* 0x000fe40000010000 */
[----:B------:R-:W-:Y:S01]  /*4be0*/  FSEL R24, R24, -INF , P5 ;  /* 0xff80000018187808 */ /* 0x000fe20002800000 */
[----:B------:R0:W-:Y:S01]  /*4bf0*/  @!P1 SYNCS.ARRIVE.TRANS64.RED.A1T0 RZ, [R0+URZ], RZ ;  /* 0x000000ff00ff99a7 */ /* 0x0001e2000810043f */
[----:B------:R-:W-:-:S02]  /*4c00*/  FSEL R25, R25, -INF , P4 ;  /* 0xff80000019197808 */ /* 0x000fc40002000000 */
[----:B------:R-:W-:Y:S02]  /*4c10*/  FMNMX.FTZ R4, R24, R3, !PT ;  /* 0x0000000318047209 */ /* 0x000fe40007810000 */
[----:B------:R-:W-:Y:S02]  /*4c20*/  FSEL R28, R28, -INF , P3 ;  /* 0xff8000001c1c7808 */ /* 0x000fe40001800000 */
[----:B------:R-:W-:Y:S02]  /*4c30*/  FMNMX.FTZ R3, R25, R4, !PT ;  /* 0x0000000419037209 */ /* 0x000fe40007810000 */
[----:B------:R-:W-:Y:S02]  /*4c40*/  FSEL R29, R29, -INF , P2 ;  /* 0xff8000001d1d7808 */ /* 0x000fe40001000000 */
[----:B------:R-:W-:Y:S02]  /*4c50*/  FMNMX.FTZ R2, R28, R3, !PT ;  /* 0x000000031c027209 */ /* 0x000fe40007810000 */
[----:B------:R-:W-:-:S02]  /*4c60*/  FSEL R26, R26, -INF , P5 ;  /* 0xff8000001a1a7808 */ /* 0x000fc40002800000 */
[----:B------:R-:W-:Y:S02]  /*4c70*/  FMNMX.FTZ R12, R29, R2, !PT ;  /* 0x000000021d0c7209 */ /* 0x000fe40007810000 */
[----:B------:R-:W-:Y:S02]  /*4c80*/  FSEL R27, R27, -INF , P4 ;  /* 0xff8000001b1b7808 */ /* 0x000fe40002000000 */
[----:B------:R-:W-:Y:S01]  /*4c90*/  FSEL R30, R30, -INF , P3 ;  /* 0xff8000001e1e7808 */ /* 0x000fe20001800000 */
[----:B------:R-:W1:Y:S01]  /*4ca0*/  SHFL.BFLY PT, R3, R12, 0x2, 0x1f ;  /* 0x0c401f000c037f89 */ /* 0x000e6200000e0000 */
[----:B------:R-:W-:Y:S02]  /*4cb0*/  FSEL R31, R31, -INF , P2 ;  /* 0xff8000001f1f7808 */ /* 0x000fe40001000000 */
[----:B-1----:R-:W-:Y:S02]  /*4cc0*/  FMNMX.FTZ R13, R12, R3, !PT ;  /* 0x000000030c0d7209 */ /* 0x002fe40007810000 */
[----:B------:R-:W-:-:S03]  /*4cd0*/  FMNMX.FTZ R3, R58, R59, !PT ;  /* 0x0000003b3a037209 */ /* 0x000fc60007810000 */
[----:B------:R-:W1:Y:S02]  /*4ce0*/  SHFL.BFLY PT, R4, R13, 0x1, 0x1f ;  /* 0x0c201f000d047f89 */ /* 0x000e6400000e0000 */
[----:B-1----:R-:W-:-:S04]  /*4cf0*/  FMNMX.FTZ R4, R13, R4, !PT ;  /* 0x000000040d047209 */ /* 0x002fc80007810000 */
[C---:B------:R-:W-:Y:S01]  /*4d00*/  FSETP.NEU.FTZ.AND P0, PT, R4.reuse, -INF , PT ;  /* 0xff8000000400780b */ /* 0x040fe20003f1d000 */
[----:B------:R-:W-:-:S05]  /*4d10*/  FMUL.FTZ R2, R4, UR6 ;  /* 0x0000000604027c20 */ /* 0x000fca0008410000 */
[----:B------:R-:W-:Y:S02]  /*4d20*/  FSEL R15, R2, RZ, P0 ;  /* 0x000000ff020f7208 */ /* 0x000fe40000000000 */
[----:B------:R-:W-:Y:S02]  /*4d30*/  FMNMX.FTZ R2, R62, R3, !PT ;  /* 0x000000033e027209 */ /* 0x000fe40007810000 */
[----:B------:R-:W-:Y:S01]  /*4d40*/  ISETP.NE.AND P0, PT, R20, RZ, PT ;  /* 0x000000ff1400720c */ /* 0x000fe20003f05270 */
[--C-:B------:R-:W-:Y:S01]  /*4d50*/  FFMA.FTZ R208, R56, UR6, -R15.reuse ;  /* 0x0000000638d07c23 */ /* 0x100fe2000801080f */
[----:B------:R-:W-:Y:S01]  /*4d60*/  FMNMX.FTZ R3, R63, R2, !PT ;  /* 0x000000023f037209 */ /* 0x000fe20007810000 */
[--C-:B------:R-:W-:Y:S01]  /*4d70*/  FFMA.FTZ R13, R57, UR6, -R15.reuse ;  /* 0x00000006390d7c23 */ /* 0x100fe2000801080f */
[--C-:B------:R-:W-:Y:S01]  /*4d80*/  FFMA.FTZ R210, R60, UR6, -R15.reuse ;  /* 0x000000063cd27c23 */ /* 0x100fe2000801080f */
[--C-:B------:R-:W-:Y:S01]  /*4d90*/  FFMA.FTZ R61, R61, UR6, -R15.reuse ;  /* 0x000000063d3d7c23 */ /* 0x100fe2000801080f */
[----:B------:R-:W-:Y:S01]  /*4da0*/  FMNMX.FTZ R2, R50, R3, !PT ;  /* 0x0000000332027209 */ /* 0x000fe20007810000 */
[----:B------:R-:W-:Y:S01]  /*4db0*/  MUFU.EX2 R208, R208 ;  /* 0x000000d000d07308 */ /* 0x000fe20000000800 */
[--C-:B------:R-:W-:Y:S01]  /*4dc0*/  FFMA.FTZ R48, R48, UR6, -R15.reuse ;  /* 0x0000000630307c23 */ /* 0x100fe2000801080f */
[--C-:B------:R-:W-:Y:S01]  /*4dd0*/  FFMA.FTZ R49, R49, UR6, -R15.reuse ;  /* 0x0000000631317c23 */ /* 0x100fe2000801080f */
[----:B------:R-:W-:Y:S01]  /*4de0*/  FMNMX.FTZ R3, R51, R2, !PT ;  /* 0x0000000233037209 */ /* 0x000fe20007810000 */
[--C-:B------:R-:W-:Y:S01]  /*4df0*/  FFMA.FTZ R52, R52, UR6, -R15.reuse ;  /* 0x0000000634347c23 */ /* 0x100fe2000801080f */
[--C-:B------:R-:W-:Y:S01]  /*4e00*/  FFMA.FTZ R53, R53, UR6, -R15.reuse ;  /* 0x0000000635357c23 */ /* 0x100fe2000801080f */
[--C-:B------:R-:W-:Y:S01]  /*4e10*/  FFMA.FTZ R40, R40, UR6, -R15.reuse ;  /* 0x0000000628287c23 */ /* 0x100fe2000801080f */
[----:B------:R-:W-:Y:S01]  /*4e20*/  FMNMX.FTZ R2, R54, R3, !PT ;  /* 0x0000000336027209 */ /* 0x000fe20007810000 */
[----:B------:R-:W1:Y:S01]  /*4e30*/  MUFU.EX2 R13, R13 ;  /* 0x0000000d000d7308 */ /* 0x000e620000000800 */
[--C-:B------:R-:W-:Y:S01]  /*4e40*/  FFMA.FTZ R41, R41, UR6, -R15.reuse ;  /* 0x0000000629297c23 */ /* 0x100fe2000801080f */
        /* <DEDUP_REMOVED lines=12> */
[----:B------:R-:W-:Y:S01]  /*4f10*/  FFMA.FTZ R28, R28, UR6, -R15 ;  /* 0x000000061c1c7c23 */ /* 0x000fe2000801080f */
[----:B------:R-:W-:Y:S01]  /*4f20*/  FMNMX.FTZ R2, R46, R3, !PT ;  /* 0x000000032e027209 */ /* 0x000fe20007810000 */
[----:B------:R-:W-:Y:S01]  /*4f30*/  MUFU.EX2 R61, R61 ;  /* 0x0000003d003d7308 */ /* 0x000fe20000000800 */
[----:B-1----:R-:W-:Y:S01]  /*4f40*/  FADD.FTZ R21, R208, R13 ;  /* 0x0000000dd0157221 */ /* 0x002fe20000010000 */
[----:B------:R-:W-:Y:S01]  /*4f50*/  FFMA.FTZ R15, R29, UR6, -R15 ;  /* 0x000000061d0f7c23 */ /* 0x000fe2000801080f */
[----:B------:R-:W-:Y:S01]  /*4f60*/  FMNMX.FTZ R3, R47, R2, !PT ;  /* 0x000000022f037209 */ /* 0x000fe20007810000 */
[--C-:B------:R-:W-:Y:S01]  /*4f70*/  IMAD.MOV.U32 R60, RZ, RZ, R151.reuse ;  /* 0x000000ffff3c7224 */ /* 0x100fe200078e0097 */
[----:B------:R-:W-:Y:S01]  /*4f80*/  F2FP.BF16.F32.PACK_AB R208, R13, R208 ;  /* 0x000000d00dd0723e */ /* 0x000fe200000010ff */
[--C-:B------:R-:W-:Y:S01]  /*4f90*/  IMAD.MOV.U32 R57, RZ, RZ, R151.reuse ;  /* 0x000000ffff397224 */ /* 0x100fe200078e0097 */
[----:B------:R-:W-:Y:S01]  /*4fa0*/  FMNMX.FTZ R2, R34, R3, !PT ;  /* 0x0000000322027209 */ /* 0x000fe20007810000 */
[----:B------:R-:W-:Y:S01]  /*4fb0*/  MUFU.EX2 R48, R48 ;  /* 0x0000003000307308 */ /* 0x000fe20000000800 */
[----:B------:R-:W-:-:S02]  /*4fc0*/  IMAD.MOV.U32 R56, RZ, RZ, R151 ;  /* 0x000000ffff387224 */ /* 0x000fc400078e0097 */
[----:B------:R-:W-:-:S04]  /*4fd0*/  FMNMX.FTZ R3, R35, R2, !PT ;  /* 0x0000000223037209 */ /* 0x000fc80007810000 */
[----:B------:R-:W-:Y:S01]  /*4fe0*/  FMNMX.FTZ R2, R38, R3, !PT ;  /* 0x0000000326027209 */ /* 0x000fe20007810000 */
[----:B------:R-:W1:Y:S03]  /*4ff0*/  MUFU.EX2 R49, R49 ;  /* 0x0000003100317308 */ /* 0x000e660000000800 */
[----:B------:R-:W-:-:S04]  /*5000*/  FMNMX.FTZ R3, R39, R2, !PT ;  /* 0x0000000227037209 */ /* 0x000fc80007810000 */
[----:B------:R-:W-:Y:S01]  /*5010*/  FMNMX.FTZ R2, R26, R3, !PT ;  /* 0x000000031a027209 */ /* 0x000fe20007810000 */
[----:B------:R-:W-:Y:S03]  /*5020*/  MUFU.EX2 R52, R52 ;  /* 0x0000003400347308 */ /* 0x000fe60000000800 */
[----:B------:R-:W-:-:S04]  /*5030*/  FMNMX.FTZ R3, R27, R2, !PT ;  /* 0x000000021b037209 */ /* 0x000fc80007810000 */
[----:B------:R-:W-:Y:S01]  /*5040*/  FMNMX.FTZ R2, R30, R3, !PT ;  /* 0x000000031e027209 */ /* 0x000fe20007810000 */
[----:B------:R-:W2:Y:S01]  /*5050*/  MUFU.EX2 R53, R53 ;  /* 0x0000003500357308 */ /* 0x000ea20000000800 */
[----:B-1----:R-:W-:Y:S02]  /*5060*/  F2FP.BF16.F32.PACK_AB R204, R49, R48 ;  /* 0x0000003031cc723e */ /* 0x002fe400000010ff */
[----:B------:R-:W-:-:S05]  /*5070*/  FMNMX.FTZ R2, R31, R2, !PT ;  /* 0x000000021f027209 */ /* 0x000fca0007810000 */
[----:B------:R-:W1:Y:S01]  /*5080*/  SHFL.BFLY PT, R3, R2, 0x2, 0x1f ;  /* 0x0c401f0002037f89 */ /* 0x000e6200000e0000 */
[----:B------:R-:W-:Y:S08]  /*5090*/  MUFU.EX2 R40, R40 ;  /* 0x0000002800287308 */ /* 0x000ff00000000800 */
[----:B------:R-:W3:Y:S01]  /*50a0*/  MUFU.EX2 R41, R41 ;  /* 0x0000002900297308 */ /* 0x000ee20000000800 */
[----:B--2---:R-:W-:-:S07]  /*50b0*/  F2FP.BF16.F32.PACK_AB R206, R53, R52 ;  /* 0x0000003435ce723e */ /* 0x004fce00000010ff */
[----:B------:R-:W-:Y:S01]  /*50c0*/  MUFU.EX2 R44, R44 ;  /* 0x0000002c002c7308 */ /* 0x000fe20000000800 */
[----:B-1----:R-:W-:-:S07]  /*50d0*/  FMNMX.FTZ R12, R2, R3, !PT ;  /* 0x00000003020c7209 */ /* 0x002fce0007810000 */
[----:B------:R-:W1:Y:S01]  /*50e0*/  MUFU.EX2 R45, R45 ;  /* 0x0000002d002d7308 */ /* 0x000e620000000800 */
[----:B---3--:R-:W-:Y:S01]  /*50f0*/  F2FP.BF16.F32.PACK_AB R200, R41, R40 ;  /* 0x0000002829c8723e */ /* 0x008fe200000010ff */
[----:B------:R-:W2:Y:S06]  /*5100*/  SHFL.BFLY PT, R3, R12, 0x1, 0x1f ;  /* 0x0c201f000c037f89 */ /* 0x000eac00000e0000 */
[----:B------:R-:W-:Y:S08]  /*5110*/  MUFU.EX2 R32, R32 ;  /* 0x0000002000207308 */ /* 0x000ff00000000800 */
[----:B------:R-:W3:Y:S01]  /*5120*/  MUFU.EX2 R33, R33 ;  /* 0x0000002100217308 */ /* 0x000ee20000000800 */
[----:B-1----:R-:W-:-:S07]  /*5130*/  F2FP.BF16.F32.PACK_AB R202, R45, R44 ;  /* 0x0000002c2dca723e */ /* 0x002fce00000010ff */
[----:B------:R-:W-:Y:S01]  /*5140*/  MUFU.EX2 R36, R36 ;  /* 0x0000002400247308 */ /* 0x000fe20000000800 */
[----:B--2---:R-:W-:Y:S01]  /*5150*/  FMNMX.FTZ R3, R12, R3, !PT ;  /* 0x000000030c037209 */ /* 0x004fe20007810000 */
[----:B------:R-:W-:Y:S01]  /*5160*/  FADD.FTZ R12, R210, R21 ;  /* 0x00000015d20c7221 */ /* 0x000fe20000010000 */
[----:B------:R-:W-:Y:S02]  /*5170*/  F2FP.BF16.F32.PACK_AB R210, R61, R210 ;  /* 0x000000d23dd2723e */ /* 0x000fe400000010ff */
[C---:B------:R-:W-:Y:S01]  /*5180*/  FSETP.NEU.FTZ.AND P2, PT, R3.reuse, -INF , PT ;  /* 0xff8000000300780b */ /* 0x040fe20003f5d000 */
[----:B------:R-:W-:Y:S01]  /*5190*/  FMUL.FTZ R2, R3, UR6 ;  /* 0x0000000603027c20 */ /* 0x000fe20008410000 */
[----:B------:R-:W-:Y:S01]  /*51a0*/  FADD.FTZ R21, R61, R12 ;  /* 0x0000000c3d157221 */ /* 0x000fe20000010000 */
[----:B------:R-:W1:Y:S01]  /*51b0*/  MUFU.EX2 R37, R37 ;  /* 0x0000002500257308 */ /* 0x000e620000000800 */
[----:B---3--:R-:W-:Y:S01]  /*51c0*/  F2FP.BF16.F32.PACK_AB R196, R33, R32 ;  /* 0x0000002021c4723e */ /* 0x008fe200000010ff */
[----:B------:R-:W-:Y:S01]  /*51d0*/  IMAD.MOV.U32 R61, RZ, RZ, R151 ;  /* 0x000000ffff3d7224 */ /* 0x000fe200078e0097 */
[----:B------:R-:W-:Y:S01]  /*51e0*/  FSEL R2, R2, RZ, P2 ;  /* 0x000000ff02027208 */ /* 0x000fe20001000000 */
[----:B------:R-:W-:Y:S01]  /*51f0*/  FADD.FTZ R12, R48, R21 ;  /* 0x00000015300c7221 */ /* 0x000fe20000010000 */
[----:B------:R-:W-:Y:S01]  /*5200*/  PLOP3.LUT P2, PT, PT, PT, UP0, 0x80, 0x0 ;  /* 0x000000000000781c */ /* 0x000fe20003f4f008 */
[----:B------:R-:W-:-:S02]  /*5210*/  IMAD.MOV.U32 R48, RZ, RZ, R151 ;  /* 0x000000ffff307224 */ /* 0x000fc400078e0097 */
[--C-:B------:R-:W-:Y:S01]  /*5220*/  FFMA.FTZ R58, R58, UR6, -R2.reuse ;  /* 0x000000063a3a7c23 */ /* 0x100fe20008010802 */
[--C-:B------:R-:W-:Y:S01]  /*5230*/  FFMA.FTZ R59, R59, UR6, -R2.reuse ;  /* 0x000000063b3b7c23 */ /* 0x100fe20008010802 */
[--C-:B------:R-:W-:Y:S01]  /*5240*/  FFMA.FTZ R62, R62, UR6, -R2.reuse ;  /* 0x000000063e3e7c23 */ /* 0x100fe20008010802 */
[--C-:B------:R-:W-:Y:S01]  /*5250*/  FFMA.FTZ R63, R63, UR6, -R2.reuse ;  /* 0x000000063f3f7c23 */ /* 0x100fe20008010802 */
[--C-:B------:R-:W-:Y:S01]  /*5260*/  FFMA.FTZ R50, R50, UR6, -R2.reuse ;  /* 0x0000000632327c23 */ /* 0x100fe20008010802 */
[--C-:B------:R-:W-:Y:S01]  /*5270*/  FFMA.FTZ R51, R51, UR6, -R2.reuse ;  /* 0x0000000633337c23 */ /* 0x100fe20008010802 */
[----:B------:R-:W-:Y:S01]  /*5280*/  MUFU.EX2 R58, R58 ;  /* 0x0000003a003a7308 */ /* 0x000fe20000000800 */
[--C-:B------:R-:W-:Y:S01]  /*5290*/  FFMA.FTZ R54, R54, UR6, -R2.reuse ;  /* 0x0000000636367c23 */ /* 0x100fe20008010802 */
[----:B------:R-:W-:Y:S01]  /*52a0*/  FFMA.FTZ R55, R55, UR6, -R2 ;  /* 0x0000000637377c23 */ /* 0x000fe20008010802 */
[----:B------:R-:W-:Y:S01]  /*52b0*/  FADD.FTZ R29, R49, R12 ;  /* 0x0000000c311d7221 */ /* 0x000fe20000010000 */
[--C-:B------:R-:W-:Y:S01]  /*52c0*/  FFMA.FTZ R42, R42, UR6, -R2.reuse ;  /* 0x000000062a2a7c23 */ /* 0x100fe20008010802 */
[--C-:B------:R-:W-:Y:S01]  /*52d0*/  FFMA.FTZ R43, R43, UR6, -R2.reuse ;  /* 0x000000062b2b7c23 */ /* 0x100fe20008010802 */
[--C-:B------:R-:W-:Y:S01]  /*52e0*/  FFMA.FTZ R46, R46, UR6, -R2.reuse ;  /* 0x000000062e2e7c23 */ /* 0x100fe20008010802 */
[----:B------:R-:W-:Y:S01]  /*52f0*/  FADD.FTZ R20, R52, R29 ;  /* 0x0000001d34147221 */ /* 0x000fe20000010000 */
[----:B------:R-:W2:Y:S01]  /*5300*/  MUFU.EX2 R59, R59 ;  /* 0x0000003b003b7308 */ /* 0x000ea20000000800 */
[--C-:B------:R-:W-:Y:S01]  /*5310*/  FFMA.FTZ R47, R47, UR6, -R2.reuse ;  /* 0x000000062f2f7c23 */ /* 0x100fe20008010802 */
[----:B------:R-:W-:Y:S01]  /*5320*/  FFMA.FTZ R34, R34, UR6, -R2 ;  /* 0x0000000622227c23 */ /* 0x000fe20008010802 */
[----:B------:R-:W-:Y:S01]  /*5330*/  FADD.FTZ R29, R53, R20 ;  /* 0x00000014351d7221 */ /* 0x000fe20000010000 */
[--C-:B------:R-:W-:Y:S01]  /*5340*/  FFMA.FTZ R35, R35, UR6, -R2.reuse ;  /* 0x0000000623237c23 */ /* 0x100fe20008010802 */
[--C-:B------:R-:W-:Y:S01]  /*5350*/  FFMA.FTZ R38, R38, UR6, -R2.reuse ;  /* 0x0000000626267c23 */ /* 0x100fe20008010802 */
[--C-:B------:R-:W-:Y:S01]  /*5360*/  FFMA.FTZ R39, R39, UR6, -R2.reuse ;  /* 0x0000000627277c23 */ /* 0x100fe20008010802 */
[----:B------:R-:W-:Y:S01]  /*5370*/  FADD.FTZ R20, R40, R29 ;  /* 0x0000001d28147221 */ /* 0x000fe20000010000 */
[----:B------:R-:W3:Y:S01]  /*5380*/  MUFU.EX2 R62, R62 ;  /* 0x0000003e003e7308 */ /* 0x000ee20000000800 */
[--C-:B------:R-:W-:Y:S01]  /*5390*/  FFMA.FTZ R26, R26, UR6, -R2.reuse ;  /* 0x000000061a1a7c23 */ /* 0x100fe20008010802 */
[----:B------:R-:W-:Y:S01]  /*53a0*/  FFMA.FTZ R27, R27, UR6, -R2 ;  /* 0x000000061b1b7c23 */ /* 0x000fe20008010802 */
[----:B------:R-:W-:Y:S01]  /*53b0*/  FADD.FTZ R29, R41, R20 ;  /* 0x00000014291d7221 */ /* 0x000fe20000010000 */
[--C-:B------:R-:W-:Y:S01]  /*53c0*/  FFMA.FTZ R30, R30, UR6, -R2.reuse ;  /* 0x000000061e1e7c23 */ /* 0x100fe20008010802 */
[----:B------:R-:W-:Y:S01]  /*53d0*/  FFMA.FTZ R2, R31, UR6, -R2 ;  /* 0x000000061f027c23 */ /* 0x000fe20008010802 */
[----:B-1----:R-:W-:Y:S01]  /*53e0*/  F2FP.BF16.F32.PACK_AB R198, R37, R36 ;  /* 0x0000002425c6723e */ /* 0x002fe200000010ff */
[----:B0-----:R-:W-:Y:S01]  /*53f0*/  FADD.FTZ R0, R44, R29 ;  /* 0x0000001d2c007221 */ /* 0x001fe20000010000 */
[----:B------:R-:W0:Y:S01]  /*5400*/  MUFU.EX2 R63, R63 ;  /* 0x0000003f003f7308 */ /* 0x000e220000000800 */
[----:B--2---:R-:W-:Y:S01]  /*5410*/  FADD.FTZ R21, R58, R59 ;  /* 0x0000003b3a157221 */ /* 0x004fe20000010000 */
[----:B------:R-:W-:Y:S01]  /*5420*/  F2FP.BF16.F32.PACK_AB R209, R59, R58 ;  /* 0x0000003a3bd1723e */ /* 0x000fe200000010ff */
[----:B------:R-:W-:Y:S01]  /*5430*/  FADD.FTZ R29, R45, R0 ;  /* 0x000000002d1d7221 */ /* 0x000fe20000010000 */
[----:B------:R-:W-:-:S02]  /*5440*/  IMAD.MOV.U32 R59, RZ, RZ, R151 ;  /* 0x000000ffff3b7224 */ /* 0x000fc400078e0097 */
[----:B------:R-:W-:Y:S02]  /*5450*/  IMAD.MOV.U32 R58, RZ, RZ, R151 ;  /* 0x000000ffff3a7224 */ /* 0x000fe400078e0097 */
[----:B------:R-:W1:Y:S01]  /*5460*/  MUFU.EX2 R50, R50 ;  /* 0x0000003200327308 */ /* 0x000e620000000800 */
[----:B---3--:R-:W-:Y:S01]  /*5470*/  FADD.FTZ R12, R62, R21 ;  /* 0x000000153e0c7221 */ /* 0x008fe20000010000 */
[--C-:B------:R-:W-:Y:S02]  /*5480*/  IMAD.MOV.U32 R53, RZ, RZ, R151.reuse ;  /* 0x000000ffff357224 */ /* 0x100fe400078e0097 */
[--C-:B------:R-:W-:Y:S02]  /*5490*/  IMAD.MOV.U32 R52, RZ, RZ, R151.reuse ;  /* 0x000000ffff347224 */ /* 0x100fe400078e0097 */
[--C-:B------:R-:W-:Y:S02]  /*54a0*/  IMAD.MOV.U32 R49, RZ, RZ, R151.reuse ;  /* 0x000000ffff317224 */ /* 0x100fe400078e0097 */
[----:B------:R-:W2:Y:S01]  /*54b0*/  MUFU.EX2 R51, R51 ;  /* 0x0000003300337308 */ /* 0x000ea20000000800 */
[C---:B0-----:R-:W-:Y:S01]  /*54c0*/  FADD.FTZ R21, R63.reuse, R12 ;  /* 0x0000000c3f157221 */ /* 0x041fe20000010000 */
[----:B------:R-:W-:Y:S01]  /*54d0*/  F2FP.BF16.F32.PACK_AB R211, R63, R62 ;  /* 0x0000003e3fd3723e */ /* 0x000fe200000010ff */
[----:B------:R-:W-:-:S02]  /*54e0*/  IMAD.MOV.U32 R63, RZ, RZ, R151 ;  /* 0x000000ffff3f7224 */ /* 0x000fc400078e0097 */
[--C-:B------:R-:W-:Y:S02]  /*54f0*/  IMAD.MOV.U32 R62, RZ, RZ, R151.reuse ;  /* 0x000000ffff3e7224 */ /* 0x100fe400078e0097 */
[----:B------:R-:W-:Y:S01]  /*5500*/  IMAD.MOV.U32 R45, RZ, RZ, R151 ;  /* 0x000000ffff2d7224 */ /* 0x000fe200078e0097 */
[----:B------:R-:W0:Y:S01]  /*5510*/  MUFU.EX2 R54, R54 ;  /* 0x0000003600367308 */ /* 0x000e220000000800 */
[----:B-1----:R-:W-:Y:S01]  /*5520*/  FADD.FTZ R12, R50, R21 ;  /* 0x00000015320c7221 */ /* 0x002fe20000010000 */
[--C-:B------:R-:W-:Y:S02]  /*5530*/  IMAD.MOV.U32 R44, RZ, RZ, R151.reuse ;  /* 0x000000ffff2c7224 */ /* 0x100fe400078e0097 */
[--C-:B------:R-:W-:Y:S02]  /*5540*/  IMAD.MOV.U32 R41, RZ, RZ, R151.reuse ;  /* 0x000000ffff297224 */ /* 0x100fe400078e0097 */
[--C-:B------:R-:W-:Y:S02]  /*5550*/  IMAD.MOV.U32 R40, RZ, RZ, R151.reuse ;  /* 0x000000ffff287224 */ /* 0x100fe400078e0097 */
[----:B------:R-:W1:Y:S01]  /*5560*/  MUFU.EX2 R55, R55 ;  /* 0x0000003700377308 */ /* 0x000e620000000800 */
[C---:B--2---:R-:W-:Y:S01]  /*5570*/  FADD.FTZ R21, R51.reuse, R12 ;  /* 0x0000000c33157221 */ /* 0x044fe20000010000 */
[----:B------:R-:W-:Y:S01]  /*5580*/  F2FP.BF16.F32.PACK_AB R205, R51, R50 ;  /* 0x0000003233cd723e */ /* 0x000fe200000010ff */
[----:B------:R-:W-:-:S02]  /*5590*/  IMAD.MOV.U32 R51, RZ, RZ, R151 ;  /* 0x000000ffff337224 */ /* 0x000fc400078e0097 */
[--C-:B------:R-:W-:Y:S02]  /*55a0*/  IMAD.MOV.U32 R50, RZ, RZ, R151.reuse ;  /* 0x000000ffff327224 */ /* 0x100fe400078e0097 */
[----:B------:R-:W-:Y:S01]  /*55b0*/  IMAD.MOV.U32 R31, RZ, RZ, R151 ;  /* 0x000000ffff1f7224 */ /* 0x000fe200078e0097 */
[----:B------:R-:W2:Y:S01]  /*55c0*/  MUFU.EX2 R42, R42 ;  /* 0x0000002a002a7308 */ /* 0x000ea20000000800 */
[----:B0-----:R-:W-:-:S07]  /*55d0*/  FADD.FTZ R12, R54, R21 ;  /* 0x00000015360c7221 */ /* 0x001fce0000010000 */
[----:B------:R-:W0:Y:S01]  /*55e0*/  MUFU.EX2 R43, R43 ;  /* 0x0000002b002b7308 */ /* 0x000e220000000800 */
[C---:B-1----:R-:W-:Y:S01]  /*55f0*/  FADD.FTZ R21, R55.reuse, R12 ;  /* 0x0000000c37157221 */ /* 0x042fe20000010000 */
[----:B------:R-:W-:Y:S01]  /*5600*/  FADD.FTZ R12, R32, R29 ;  /* 0x0000001d200c7221 */ /* 0x000fe20000010000 */
[----:B------:R-:W-:Y:S01]  /*5610*/  F2FP.BF16.F32.PACK_AB R207, R55, R54 ;  /* 0x0000003637cf723e */ /* 0x000fe200000010ff */
[--C-:B------:R-:W-:Y:S02]  /*5620*/  IMAD.MOV.U32 R55, RZ, RZ, R151.reuse ;  /* 0x000000ffff377224 */ /* 0x100fe400078e0097 */
[----:B------:R-:W-:Y:S01]  /*5630*/  FADD.FTZ R29, R33, R12 ;  /* 0x0000000c211d7221 */ /* 0x000fe20000010000 */
[----:B------:R-:W-:Y:S01]  /*5640*/  IMAD.MOV.U32 R54, RZ, RZ, R151 ;  /* 0x000000ffff367224 */ /* 0x000fe200078e0097 */
[----:B------:R-:W1:Y:S01]  /*5650*/  MUFU.EX2 R46, R46 ;  /* 0x0000002e002e7308 */ /* 0x000e620000000800 */
[----:B--2---:R-:W-:Y:S01]  /*5660*/  FADD.FTZ R0, R42, R21 ;  /* 0x000000152a007221 */ /* 0x004fe20000010000 */
[----:B------:R-:W-:Y:S01]  /*5670*/  FADD.FTZ R12, R36, R29 ;  /* 0x0000001d240c7221 */ /* 0x000fe20000010000 */
[----:B------:R-:W-:-:S02]  /*5680*/  IMAD.MOV.U32 R36, RZ, RZ, R151 ;  /* 0x000000ffff247224 */ /* 0x000fc400078e0097 */
[--C-:B------:R-:W-:Y:S02]  /*5690*/  IMAD.MOV.U32 R33, RZ, RZ, R151.reuse ;  /* 0x000000ffff217224 */ /* 0x100fe400078e0097 */
[--C-:B------:R-:W-:Y:S01]  /*56a0*/  IMAD.MOV.U32 R32, RZ, RZ, R151.reuse ;  /* 0x000000ffff207224 */ /* 0x100fe200078e0097 */
[----:B------:R-:W2:Y:S01]  /*56b0*/  MUFU.EX2 R47, R47 ;  /* 0x0000002f002f7308 */ /* 0x000ea20000000800 */
[C---:B0-----:R-:W-:Y:S01]  /*56c0*/  FADD.FTZ R21, R43.reuse, R0 ;  /* 0x000000002b157221 */ /* 0x041fe20000010000 */
[----:B------:R-:W-:Y:S01]  /*56d0*/  F2FP.BF16.F32.PACK_AB R201, R43, R42 ;  /* 0x0000002a2bc9723e */ /* 0x000fe200000010ff */
[--C-:B------:R-:W-:Y:S02]  /*56e0*/  IMAD.MOV.U32 R43, RZ, RZ, R151.reuse ;  /* 0x000000ffff2b7224 */ /* 0x100fe400078e0097 */
[--C-:B------:R-:W-:Y:S02]  /*56f0*/  IMAD.MOV.U32 R42, RZ, RZ, R151.reuse ;  /* 0x000000ffff2a7224 */ /* 0x100fe400078e0097 */
[----:B------:R-:W-:Y:S01]  /*5700*/  IMAD.MOV.U32 R29, RZ, RZ, R151 ;  /* 0x000000ffff1d7224 */ /* 0x000fe200078e0097 */
[----:B------:R-:W0:Y:S01]  /*5710*/  MUFU.EX2 R34, R34 ;  /* 0x0000002200227308 */ /* 0x000e220000000800 */
[----:B-1----:R-:W-:Y:S01]  /*5720*/  FADD.FTZ R0, R46, R21 ;  /* 0x000000152e007221 */ /* 0x002fe20000010000 */
[----:B------:R-:W-:Y:S01]  /*5730*/  FADD.FTZ R21, R37, R12 ;  /* 0x0000000c25157221 */ /* 0x000fe20000010000 */
[----:B------:R-:W-:-:S05]  /*5740*/  IMAD.MOV.U32 R37, RZ, RZ, R151 ;  /* 0x000000ffff257224 */ /* 0x000fca00078e0097 */
[----:B------:R-:W1:Y:S01]  /*5750*/  MUFU.EX2 R24, R24 ;  /* 0x0000001800187308 */ /* 0x000e620000000800 */
[C---:B--2---:R-:W-:Y:S01]  /*5760*/  FADD.FTZ R13, R47.reuse, R0 ;  /* 0x000000002f0d7221 */ /* 0x044fe20000010000 */
[----:B------:R-:W-:Y:S01]  /*5770*/  F2FP.BF16.F32.PACK_AB R203, R47, R46 ;  /* 0x0000002e2fcb723e */ /* 0x000fe200000010ff */
[--C-:B------:R-:W-:Y:S02]  /*5780*/  IMAD.MOV.U32 R47, RZ, RZ, R151.reuse ;  /* 0x000000ffff2f7224 */ /* 0x100fe400078e0097 */
[----:B------:R-:W-:-:S03]  /*5790*/  IMAD.MOV.U32 R46, RZ, RZ, R151 ;  /* 0x000000ffff2e7224 */ /* 0x000fc600078e0097 */
[----:B------:R-:W2:Y:S01]  /*57a0*/  MUFU.EX2 R35, R35 ;  /* 0x0000002300237308 */ /* 0x000ea20000000800 */
[----:B0-----:R-:W-:-:S07]  /*57b0*/  FADD.FTZ R0, R34, R13 ;  /* 0x0000000d22007221 */ /* 0x001fce0000010000 */
[----:B------:R-:W0:Y:S01]  /*57c0*/  MUFU.EX2 R25, R25 ;  /* 0x0000001900197308 */ /* 0x000e220000000800 */
[----:B-1----:R-:W-:-:S07]  /*57d0*/  FADD.FTZ R12, R24, R21 ;  /* 0x00000015180c7221 */ /* 0x002fce0000010000 */
[----:B------:R-:W1:Y:S01]  /*57e0*/  MUFU.EX2 R38, R38 ;  /* 0x0000002600267308 */ /* 0x000e620000000800 */
[C---:B--2---:R-:W-:Y:S01]  /*57f0*/  FADD.FTZ R13, R35.reuse, R0 ;  /* 0x00000000230d7221 */ /* 0x044fe20000010000 */
[----:B------:R-:W-:Y:S01]  /*5800*/  F2FP.BF16.F32.PACK_AB R197, R35, R34 ;  /* 0x0000002223c5723e */ /* 0x000fe200000010ff */
[--C-:B------:R-:W-:Y:S02]  /*5810*/  IMAD.MOV.U32 R35, RZ, RZ, R151.reuse ;  /* 0x000000ffff237224 */ /* 0x100fe400078e0097 */
[----:B------:R-:W-:-:S03]  /*5820*/  IMAD.MOV.U32 R34, RZ, RZ, R151 ;  /* 0x000000ffff227224 */ /* 0x000fc600078e0097 */
[----:B------:R-:W2:Y:S01]  /*5830*/  MUFU.EX2 R28, R28 ;  /* 0x0000001c001c7308 */ /* 0x000ea20000000800 */
[C---:B0-----:R-:W-:Y:S01]  /*5840*/  FADD.FTZ R21, R25.reuse, R12 ;  /* 0x0000000c19157221 */ /* 0x041fe20000010000 */
[----:B------:R-:W-:Y:S01]  /*5850*/  F2FP.BF16.F32.PACK_AB R192, R25, R24 ;  /* 0x0000001819c0723e */ /* 0x000fe200000010ff */
[--C-:B------:R-:W-:Y:S02]  /*5860*/  IMAD.MOV.U32 R25, RZ, RZ, R151.reuse ;  /* 0x000000ffff197224 */ /* 0x100fe400078e0097 */
[----:B------:R-:W-:-:S03]  /*5870*/  IMAD.MOV.U32 R24, RZ, RZ, R151 ;  /* 0x000000ffff187224 */ /* 0x000fc600078e0097 */
[----:B------:R-:W0:Y:S01]  /*5880*/  MUFU.EX2 R39, R39 ;  /* 0x0000002700277308 */ /* 0x000e220000000800 */
[----:B-1----:R-:W-:-:S07]  /*5890*/  FADD.FTZ R0, R38, R13 ;  /* 0x0000000d26007221 */ /* 0x002fce0000010000 */
[----:B------:R-:W1:Y:S01]  /*58a0*/  MUFU.EX2 R26, R26 ;  /* 0x0000001a001a7308 */ /* 0x000e620000000800 */
[----:B--2---:R-:W-:-:S07]  /*58b0*/  FADD.FTZ R12, R28, R21 ;  /* 0x000000151c0c7221 */ /* 0x004fce0000010000 */
        /* <DEDUP_REMOVED lines=8> */
[C---:B--2---:R-:W-:Y:S01]  /*5940*/  FADD.FTZ R13, R15.reuse, R12 ;  /* 0x0000000c0f0d7221 */ /* 0x044fe20000010000 */
[----:B------:R-:W-:Y:S01]  /*5950*/  F2FP.BF16.F32.PACK_AB R194, R15, R28 ;  /* 0x0000001c0fc2723e */ /* 0x000fe200000010ff */
[----:B------:R-:W-:-:S05]  /*5960*/  IMAD.MOV.U32 R28, RZ, RZ, R151 ;  /* 0x000000ffff1c7224 */ /* 0x000fca00078e0097 */
[----:B------:R2:W3:Y:S01]  /*5970*/  MUFU.EX2 R195, R2 ;  /* 0x0000000200c37308 */ /* 0x0004e20000000800 */
[C---:B0-----:R-:W-:Y:S01]  /*5980*/  FADD.FTZ R15, R27.reuse, R0 ;  /* 0x000000001b0f7221 */ /* 0x041fe20000010000 */
[----:B------:R-:W-:Y:S01]  /*5990*/  F2FP.BF16.F32.PACK_AB R193, R27, R26 ;  /* 0x0000001a1bc1723e */ /* 0x000fe200000010ff */
[----:B------:R-:W-:Y:S02]  /*59a0*/  IMAD.MOV.U32 R0, RZ, RZ, 0x3f800000 ;  /* 0x3f800000ff007424 */ /* 0x000fe400078e00ff */
[--C-:B------:R-:W-:Y:S02]  /*59b0*/  IMAD.MOV.U32 R27, RZ, RZ, R151.reuse ;  /* 0x000000ffff1b7224 */ /* 0x100fe400078e0097 */
[----:B------:R-:W-:Y:S02]  /*59c0*/  IMAD.MOV.U32 R26, RZ, RZ, R151 ;  /* 0x000000ffff1a7224 */ /* 0x000fe400078e0097 */
[----:B-1----:R-:W-:Y:S01]  /*59d0*/  FADD.FTZ R12, R30, R15 ;  /* 0x0000000f1e0c7221 */ /* 0x002fe20000010000 */
[----:B--2---:R-:W-:-:S03]  /*59e0*/  IMAD.MOV.U32 R2, RZ, RZ, 0x3f800000 ;  /* 0x3f800000ff027424 */ /* 0x004fc600078e00ff */
[C---:B---3--:R-:W-:Y:S01]  /*59f0*/  FADD.FTZ R12, R195.reuse, R12 ;  /* 0x0000000cc30c7221 */ /* 0x048fe20000010000 */
[----:B------:R-:W-:Y:S01]  /*5a00*/  F2FP.BF16.F32.PACK_AB R195, R195, R30 ;  /* 0x0000001ec3c3723e */ /* 0x000fe200000010ff */
[----:B------:R-:W-:Y:S01]  /*5a10*/  IMAD.MOV.U32 R30, RZ, RZ, R151 ;  /* 0x000000ffff1e7224 */ /* 0x000fe200078e0097 */
[----:B------:R-:W-:Y:S06]  /*5a20*/  @!P2 BRA `(.L_x_194) ;  /* 0x0000003c0098a947 */ /* 0x000fec0003800000 */
[----:B------:R-:W-:Y:S01]  /*5a30*/  R2UR UR7, R16 ;  /* 0x00000000100772ca */ /* 0x000fe200000e0000 */
[----:B------:R-:W-:Y:S01]  /*5a40*/  IMAD.MOV.U32 R20, RZ, RZ, R3 ;  /* 0x000000ffff147224 */ /* 0x000fe200078e0003 */
[----:B------:R-:W-:Y:S01]  /*5a50*/  CS2R R150, SRZ ;  /* 0x0000000000967805 */ /* 0x000fe2000001ff00 */
[----:B------:R-:W-:Y:S01]  /*5a60*/  IMAD.MOV.U32 R15, RZ, RZ, R4 ;  /* 0x000000ffff0f7224 */ /* 0x000fe200078e0004 */
[----:B------:R-:W-:Y:S01]  /*5a70*/  CS2R R146, SRZ ;  /* 0x0000000000927805 */ /* 0x000fe2000001ff00 */
[----:B------:R-:W-:Y:S01]  /*5a80*/  IMAD.MOV.U32 R21, RZ, RZ, R17 ;  /* 0x000000ffff157224 */ /* 0x000fe200078e0011 */
[----:B------:R-:W-:Y:S01]  /*5a90*/  CS2R R142, SRZ ;  /* 0x00000000008e7805 */ /* 0x000fe2000001ff00 */
[----:B------:R-:W-:Y:S01]  /*5aa0*/  IMAD.MOV.U32 R0, RZ, RZ, 0x3f800000 ;  /* 0x3f800000ff007424 */ /* 0x000fe200078e00ff */
        /* <DEDUP_REMOVED lines=60> */
[----:B------:R-:W-:-:S07]  /*5e70*/  CS2R R24, SRZ ;  /* 0x0000000000187805 */ /* 0x000fce000001ff00 */
.L_x_203:
[----:B------:R-:W-:-:S04]  /*5e80*/  UIADD3 UR6, UR7, 0x1, URZ ;  /* 0x0000000107067890 */ /* 0x000fc8000fffe03f */
[----:B------:R-:W-:-:S04]  /*5e90*/  UISETP.NE.AND UP0, UPT, UR6, 0x2, UPT ;  /* 0x000000020600788c */ /* 0x000fc8000bf05270 */
[----:B------:R-:W-:Y:S02]  /*5ea0*/  USEL UR10, URZ, 0x1, UP0 ;  /* 0x000000013f0a7887 */ /* 0x000fe40008000000 */
[----:B------:R-:W-:-:S04]  /*5eb0*/  USEL UR6, UR6, URZ, UP0 ;  /* 0x0000003f06067287 */ /* 0x000fc80008000000 */
[----:B------:R-:W-:Y:S02]  /*5ec0*/  LOP3.LUT R17, R21, UR10, RZ, 0x3c, !PT ;  /* 0x0000000a15117c12 */ /* 0x000fe4000f8e3cff */
[----:B------:R-:W-:Y:S01]  /*5ed0*/  IMAD.U32 R16, RZ, RZ, UR6 ;  /* 0x00000006ff107e24 */ /* 0x000fe2000f8e00ff */
[----:B------:R-:W-:Y:S06]  /*5ee0*/  @!P0 BRA `(.L_x_195) ;  /* 0x0000000000048947 */ /* 0x000fec0003800000 */
[----:B------:R-:W-:Y:S01]  /*5ef0*/  BPT.TRAP 0x1 ;  /* 0x000000040000795c */ /* 0x000fe20000300000 */
.L_x_195:
[----:B------:R-:W0:Y:S01]  /*5f00*/  S2UR UR11, SR_CgaCtaId ;  /* 0x00000000000b79c3 */ /* 0x000e220000008800 */
[----:B------:R-:W-:Y:S01]  /*5f10*/  UMOV UR10, 0x400 ;  /* 0x00000400000a7882 */ /* 0x000fe20000000000 */
[----:B------:R-:W-:Y:S01]  /*5f20*/  SHF.L.U32 R3, R17, 0x1f, RZ ;  /* 0x0000001f11037819 */ /* 0x000fe200000006ff */
[----:B0-----:R-:W-:-:S06]  /*5f30*/  ULEA UR10, UR11, UR10, 0x18 ;  /* 0x0000000a0b0a7291 */ /* 0x001fcc000f8ec03f */
[----:B------:R-:W-:-:S05]  /*5f40*/  IMAD.U32 R5, RZ, RZ, UR10 ;  /* 0x0000000aff057e24 */ /* 0x000fca000f8e00ff */
[----:B------:R-:W-:-:S13]  /*5f50*/  R2UR UR60, R5 ;  /* 0x00000000053c72ca */ /* 0x000fda00000e0000 */
[----:B------:R-:W-:-:S09]  /*5f60*/  ULEA UR60, UR6, UR60, 0x3 ;  /* 0x0000003c063c7291 */ /* 0x000fd2000f8e183f */
[----:B------:R0:W1:Y:S01]  /*5f70*/  SYNCS.PHASECHK.TRANS64.TRYWAIT P2, [UR60+0x38830], R3 ;  /* 0x03883003ff0075a7 */ /* 0x000062000804017c */
[----:B------:R-:W-:Y:S05]  /*5f80*/  @!P0 BRA `(.L_x_196) ;  /* 0x0000000000048947 */ /* 0x000fea0003800000 */
[----:B------:R-:W-:Y:S01]  /*5f90*/  BPT.TRAP 0x1 ;  /* 0x000000040000795c */ /* 0x000fe20000300000 */
.L_x_196:
[----:B-1----:R-:W-:Y:S05]  /*5fa0*/  @P2 BRA `(.L_x_197) ;  /* 0x0000000000082947 */ /* 0x002fea0003800000 */
[----:B------:R-:W1:Y:S02]  /*5fb0*/  SYNCS.PHASECHK.TRANS64.TRYWAIT P2, [UR60+0x38830], R3 ;  /* 0x03883003ff0075a7 */ /* 0x000e64000804017c */
[----:B-1----:R-:W-:Y:S05]  /*5fc0*/  @!P2 BRA `(.L_x_198) ;  /* 0x0000010c00eca947 */ /* 0x002fea0003800000 */
.L_x_197:
[----:B------:R-:W-:Y:S01]  /*5fd0*/  R2UR UR10, R14 ;  /* 0x000000000e0a72ca */ /* 0x000fe200000e0000 */
[----:B------:R-:W-:Y:S01]  /*5fe0*/  WARPGROUP.ARRIVE ;  /* 0x00000000000079c5 */ /* 0x000fe20000000000 */
[----:B------:R-:W-:Y:S01]  /*5ff0*/  R2UR UR6, R16 ;  /* 0x00000000100672ca */ /* 0x000fe200000e0000 */
[----:B------:R-:W-:Y:S01]  /*6000*/  UMOV UR51, 0x40000040 ;  /* 0x4000004000337882 */ /* 0x000fe20000000000 */
[----:B01----:R-:W-:Y:S01]  /*6010*/  MOV R3, UR49 ;  /* 0x0000003100037c02 */ /* 0x003fe20008000f00 */
[----:B------:R-:W-:Y:S01]  /*6020*/  UMOV UR49, UR57 ;  /* 0x0000003900317c82 */ /* 0x000fe20008000000 */
[----:B------:R-:W-:Y:S01]  /*6030*/  MOV R4, UR48 ;  /* 0x0000003000047c02 */ /* 0x000fe20008000f00 */
[----:B------:R-:W-:Y:S01]  /*6040*/  UMOV UR48, UR56 ;  /* 0x0000003800307c82 */ /* 0x000fe20008000000 */
[----:B------:R-:W-:Y:S01]  /*6050*/  UMOV UR52, UR56 ;  /* 0x0000003800347c82 */ /* 0x000fe20008000000 */
[----:B------:R-:W-:Y:S01]  /*6060*/  UMOV UR53, UR57 ;  /* 0x0000003900357c82 */ /* 0x000fe20008000000 */
[----:B------:R-:W-:Y:S01]  /*6070*/  UMOV UR55, 0x40000040 ;  /* 0x4000004000377882 */ /* 0x000fe20000000000 */
[----:B------:R-:W-:Y:S01]  /*6080*/  UMOV UR59, 0x40000040 ;  /* 0x40000040003b7882 */ /* 0x000fe20000000000 */
[----:B------:R-:W-:Y:S01]  /*6090*/  R2UR UR18, R10 ;  /* 0x000000000a1272ca */ /* 0x000fe200000e0000 */
[----:B------:R-:W-:Y:S01]  /*60a0*/  UMOV UR23, 0x40000040 ;  /* 0x4000004000177882 */ /* 0x000fe20000000000 */
[----:B------:R-:W-:Y:S01]  /*60b0*/  R2UR UR19, R11 ;  /* 0x000000000b1372ca */ /* 0x000fe200000e0000 */
[----:B------:R-:W-:Y:S01]  /*60c0*/  UIMAD UR6, UR6, 0xa00, UR10 ;  /* 0x00000a00060678a4 */ /* 0x000fe2000f8e020a */
[----:B------:R-:W-:Y:S01]  /*60d0*/  R2UR UR14, R8 ;  /* 0x00000000080e72ca */ /* 0x000fe200000e0000 */
[----:B------:R-:W-:Y:S01]  /*60e0*/  UMOV UR27, 0x40000040 ;  /* 0x40000040001b7882 */ /* 0x000fe20000000000 */
[----:B------:R-:W-:Y:S01]  /*60f0*/  R2UR UR15, R9 ;  /* 0x00000000090f72ca */ /* 0x000fe200000e0000 */
[----:B------:R-:W-:Y:S01]  /*6100*/  UIADD3 UR54, UR6, 0x80, URZ ;  /* 0x0000008006367890 */ /* 0x000fe2000fffe03f */
[-C--:B------:R-:W-:Y:S01]  /*6110*/  FMUL.FTZ R24, R24, R2.reuse ;  /* 0x0000000218187220 */ /* 0x080fe20000410000 */
[----:B------:R-:W-:Y:S01]  /*6120*/  UIADD3 UR58, UR6, 0x100, URZ ;  /* 0x00000100063a7890 */ /* 0x000fe2000fffe03f */
[-C--:B------:R-:W-:Y:S01]  /*6130*/  FMUL.FTZ R25, R25, R2.reuse ;  /* 0x0000000219197220 */ /* 0x080fe20000410000 */
[----:B------:R-:W-:Y:S01]  /*6140*/  UMOV UR50, UR6 ;  /* 0x0000000600327c82 */ /* 0x000fe20008000000 */
[----:B------:R-:W-:Y:S01]  /*6150*/  UIADD3 UR10, UR6, 0x180, URZ ;  /* 0x00000180060a7890 */ /* 0x000fe2000fffe03f */
[----:B------:R-:W-:Y:S01]  /*6160*/  HGMMA.64x16x16.F32.BF16 R184, gdesc[UR48], RZ, !UPT, gsb0 ;  /* 0x0020000030b879f0 */ /* 0x000fe2000c0018ff */
[----:B------:R-:W-:Y:S01]  /*6170*/  UIADD3 UR11, UR6, 0x200, URZ ;  /* 0x00000200060b7890 */ /* 0x000fe2000fffe03f */
[----:B------:R-:W-:Y:S01]  /*6180*/  R2UR UR49, R3 ;  /* 0x00000000033172ca */ /* 0x000fe200000e0000 */
[----:B------:R-:W-:Y:S01]  /*6190*/  UIADD3 UR22, UR6, 0x286, URZ ;  /* 0x0000028606167890 */ /* 0x000fe2000fffe03f */
[----:B------:R-:W-:Y:S01]  /*61a0*/  R2UR UR48, R4 ;  /* 0x00000000043072ca */ /* 0x000fe200000e0000 */
[----:B------:R-:W-:Y:S01]  /*61b0*/  UIADD3 UR26, UR6, 0x500, URZ ;  /* 0x00000500061a7890 */ /* 0x000fe2000fffe03f */
[-C--:B------:R-:W-:Y:S01]  /*61c0*/  FMUL.FTZ R28, R28, R2.reuse ;  /* 0x000000021c1c7220 */ /* 0x080fe20000410000 */
        /* <DEDUP_REMOVED lines=53> */
[----:B------:R-:W-:Y:S01]  /*6520*/  UMOV UR52, UR56 ;  /* 0x0000003800347c82 */ /* 0x000fe20008000000 */
[----:B------:R-:W-:Y:S01]  /*6530*/  UMOV UR53, UR57 ;  /* 0x0000003900357c82 */ /* 0x000fe20008000000 */
[----:B------:R-:W-:Y:S01]  /*6540*/  UMOV UR54, UR10 ;  /* 0x0000000a00367c82 */ /* 0x000fe20008000000 */
[----:B------:R-:W-:Y:S01]  /*6550*/  UMOV UR55, 0x40000040 ;  /* 0x4000004000377882 */ /* 0x000fe20000000000 */
[----:B------:R-:W-:Y:S01]  /*6560*/  UIADD3 UR10, UR6, 0x82, URZ ;  /* 0x00000082060a7890 */ /* 0x000fe2000fffe03f */
        /* <DEDUP_REMOVED lines=102> */
[----:B------:R-:W-:Y:S01]  /*6bd0*/  HGMMA.64x16x16.F32.BF16 R152, gdesc[UR56], RZ, !UPT, gsb0 ;  /* 0x00200000389879f0 */ /* 0x000fe2000c0018ff */
        /* <DEDUP_REMOVED lines=458> */
.L_x_199:
[----:B------:R-:W-:Y:S01]  /*8880*/  IMAD.U32 R2, RZ, RZ, UR7 ;  /* 0x00000007ff027e24 */ /* 0x000fe2000f8e00ff */
[----:B------:R-:W-:-:S03]  /*8890*/  SHF.L.U32 R0, R21, 0x1f, RZ ;  /* 0x0000001f15007819 */ /* 0x000fc600000006ff */
[----:B------:R-:W-:-:S04]  /*88a0*/  IMAD R21, R2, 0x8, R5 ;  /* 0x0000000802157824 */ /* 0x000fc800078e0205 */
[----:B------:R0:W1:Y:S01]  /*88b0*/  SYNCS.PHASECHK.TRANS64.TRYWAIT P2, [R21+URZ+0x38850], R0 ;  /* 0x03885000150075a7 */ /* 0x000062000804017f */
[----:B------:R-:W-:Y:S05]  /*88c0*/  @!P0 BRA `(.L_x_200) ;  /* 0x0000000000048947 */ /* 0x000fea0003800000 */
[----:B------:R-:W-:Y:S01]  /*88d0*/  BPT.TRAP 0x1 ;  /* 0x000000040000795c */ /* 0x000fe20000300000 */
.L_x_200:
[----:B-1----:R-:W-:Y:S05]  /*88e0*/  @P2 BRA `(.L_x_201) ;  /* 0x0000000000082947 */ /* 0x002fea0003800000 */
[----:B------:R-:W1:Y:S02]  /*88f0*/  SYNCS.PHASECHK.TRANS64.TRYWAIT P2, [R21+URZ+0x38850], R0 ;  /* 0x03885000150075a7 */ /* 0x000e64000804017f */
[----:B-1----:R-:W-:Y:S05]  /*8900*/  @!P2 BRA `(.L_x_202) ;  /* 0x000000e400b4a947 */ /* 0x002fea0003800000 */
.L_x_201:
[----:B------:R-:W-:Y:S01]  /*8910*/  R2UR UR6, R5 ;  /* 0x00000000050672ca */ /* 0x000fe200000e0000 */
[----:B------:R-:W-:Y:S01]  /*8920*/  WARPGROUP.ARRIVE ;  /* 0x00000000000079c5 */ /* 0x000fe20000000000 */
[----:B01----:R-:W-:Y:S01]  /*8930*/  FMNMX.FTZ R0, R184, R15, !PT ;  /* 0x0000000fb8007209 */ /* 0x003fe20007810000 */
[----:B------:R-:W-:Y:S01]  /*8940*/  ULDC UR11, c[0x0][0x988] ;  /* 0x00026200000b7ab9 */ /* 0x000fe20000000800 */
[----:B------:R-:W-:Y:S01]  /*8950*/  @!P1 VIADD R21, R21, 0x38860 ;  /* 0x0003886015159836 */ /* 0x000fe20000000000 */
[----:B------:R-:W-:Y:S01]  /*8960*/  VOTEU.ALL UP0, P1 ;  /* 0x00000000003f7886 */ /* 0x000fe20000800000 */
[----:B------:R-:W-:-:S04]  /*8970*/  FMNMX.FTZ R0, R185, R0, !PT ;  /* 0x00000000b9007209 */ /* 0x000fc80007810000 */
[----:B------:R-:W-:Y:S01]  /*8980*/  FMNMX.FTZ R0, R188, R0, !PT ;  /* 0x00000000bc007209 */ /* 0x000fe20007810000 */
[----:B------:R-:W-:Y:S02]  /*8990*/  @!UP0 UIADD3 UR60, UR60, 0x38840, URZ ;  /* 0x000388403c3c8890 */ /* 0x000fe4000fffe03f */
[----:B------:R-:W-:Y:S01]  /*89a0*/  UIADD3 UR6, UR6, 0x400, URZ ;  /* 0x0000040006067890 */ /* 0x000fe2000fffe03f */
[----:B------:R-:W-:Y:S01]  /*89b0*/  FMNMX.FTZ R0, R189, R0, !PT ;  /* 0x00000000bd007209 */ /* 0x000fe20007810000 */
[----:B------:R-:W-:Y:S02]  /*89c0*/  @!UP0 UPRMT UR60, URZ, 0x654, UR60 ;  /* 0x000006543f3c8896 */ /* 0x000fe4000800003c */
[----:B------:R-:W-:Y:S01]  /*89d0*/  USHF.R.U32.HI UR6, URZ, 0x4, UR6 ;  /* 0x000000043f067899 */ /* 0x000fe20008011606 */
[----:B------:R-:W-:-:S03]  /*89e0*/  FMNMX.FTZ R0, R176, R0, !PT ;  /* 0x00000000b0007209 */ /* 0x000fc60007810000 */
[----:B------:R-:W-:Y:S01]  /*89f0*/  ULOP3.LUT UR6, UR6, 0x3fff, URZ, 0xc0, !UPT ;  /* 0x00003fff06067892 */ /* 0x000fe2000f8ec03f */
[----:B------:R-:W-:-:S03]  /*8a00*/  FMNMX.FTZ R0, R177, R0, !PT ;  /* 0x00000000b1007209 */ /* 0x000fc60007810000 */
[----:B------:R-:W-:Y:S01]  /*8a10*/  ULOP3.LUT UR6, UR6, 0x2800000, URZ, 0xfc, !UPT ;  /* 0x0280000006067892 */ /* 0x000fe2000f8efc3f */
[----:B------:R-:W-:-:S03]  /*8a20*/  FMNMX.FTZ R0, R180, R0, !PT ;  /* 0x00000000b4007209 */ /* 0x000fc60007810000 */
[----:B------:R-:W-:Y:S01]  /*8a30*/  UIMAD UR10, UR7, 0xa00, UR6 ;  /* 0x00000a00070a78a4 */ /* 0x000fe2000f8e0206 */
[----:B------:R-:W-:Y:S02]  /*8a40*/  FMNMX.FTZ R0, R181, R0, !PT ;  /* 0x00000000b5007209 */ /* 0x000fe40007810000 */
[----:B------:R-:W-:Y:S02]  /*8a50*/  UMOV UR7, 0x40000040 ;  /* 0x4000004000077882 */ /* 0x000fe40000000000 */
[----:B------:R-:W-:Y:S02]  /*8a60*/  FMNMX.FTZ R0, R168, R0, !PT ;  /* 0x00000000a8007209 */ /* 0x000fe40007810000 */
[----:B------:R-:W-:Y:S02]  /*8a70*/  UMOV UR6, UR10 ;  /* 0x0000000a00067c82 */ /* 0x000fe40008000000 */
[----:B------:R-:W-:Y:S01]  /*8a80*/  HGMMA.64x256x16.F32.BF16 R24, R208, gdesc[UR4].tnspB, R24, gsb0 ;  /* 0x43e00004d0187df0 */ /* 0x000fe20008001818 */
[----:B------:R-:W-:Y:S01]  /*8a90*/  UIADD3 UR6, UR10, 0x80, URZ ;  /* 0x000000800a067890 */ /* 0x000fe2000fffe03f */
[----:B------:R-:W-:Y:S01]  /*8aa0*/  FMNMX.FTZ R0, R169, R0, !PT ;  /* 0x00000000a9007209 */ /* 0x000fe20007810000 */
[----:B------:R-:W-:-:S03]  /*8ab0*/  UMOV UR7, 0x40000040 ;  /* 0x4000004000077882 */ /* 0x000fc60000000000 */
        /* <DEDUP_REMOVED lines=9> */
[----:B------:R-:W-:-:S05]  /*8b50*/  FMNMX.FTZ R0, R157, R0, !PT ;  /* 0x000000009d007209 */ /* 0x000fca0007810000 */
[----:B------:R-:W0:Y:S02]  /*8b60*/  SHFL.BFLY PT, R2, R0, 0x2, 0x1f ;  /* 0x0c401f0000027f89 */ /* 0x000e2400000e0000 */
[----:B0-----:R-:W-:Y:S02]  /*8b70*/  FMNMX.FTZ R2, R0, R2, !PT ;  /* 0x0000000200027209 */ /* 0x001fe40007810000 */
[----:B------:R-:W-:-:S03]  /*8b80*/  FMNMX.FTZ R0, R186, R20, !PT ;  /* 0x00000014ba007209 */ /* 0x000fc60007810000 */
[----:B------:R-:W0:Y:S01]  /*8b90*/  SHFL.BFLY PT, R4, R2, 0x1, 0x1f ;  /* 0x0c201f0002047f89 */ /* 0x000e2200000e0000 */
[----:B------:R-:W-:-:S04]  /*8ba0*/  FMNMX.FTZ R0, R187, R0, !PT ;  /* 0x00000000bb007209 */ /* 0x000fc80007810000 */
[----:B------:R-:W-:-:S04]  /*8bb0*/  FMNMX.FTZ R0, R190, R0, !PT ;  /* 0x00000000be007209 */ /* 0x000fc80007810000 */
[----:B------:R-:W-:-:S04]  /*8bc0*/  FMNMX.FTZ R3, R191, R0, !PT ;  /* 0x00000000bf037209 */ /* 0x000fc80007810000 */
[----:B------:R-:W-:-:S04]  /*8bd0*/  FMNMX.FTZ R3, R178, R3, !PT ;  /* 0x00000003b2037209 */ /* 0x000fc80007810000 */
[----:B------:R-:W-:-:S04]  /*8be0*/  FMNMX.FTZ R3, R179, R3, !PT ;  /* 0x00000003b3037209 */ /* 0x000fc80007810000 */
[----:B------:R-:W-:Y:S02]  /*8bf0*/  FMNMX.FTZ R3, R182, R3, !PT ;  /* 0x00000003b6037209 */ /* 0x000fe40007810000 */
[----:B0-----:R-:W-:Y:S02]  /*8c00*/  FMNMX.FTZ R4, R2, R4, !PT ;  /* 0x0000000402047209 */ /* 0x001fe40007810000 */
[----:B------:R-:W-:-:S03]  /*8c10*/  FMNMX.FTZ R3, R183, R3, !PT ;  /* 0x00000003b7037209 */ /* 0x000fc60007810000 */
[----:B------:R-:W-:Y:S01]  /*8c20*/  FADD.FTZ R2, -R4, R15 ;  /* 0x0000000f04027221 */ /* 0x000fe20000010100 */
        /* <DEDUP_REMOVED lines=33> */
[----:B------:R-:W-:Y:S01]  /*8e40*/  UMOV UR6, UR11 ;  /* 0x0000000b00067c82 */ /* 0x000fe20008000000 */
[----:B------:R-:W-:Y:S01]  /*8e50*/  R2UR UR7, R18 ;  /* 0x00000000120772ca */ /* 0x000fe200000e0000 */
[----:B------:R-:W-:Y:S01]  /*8e60*/  FMUL.FTZ R0, R4, UR6 ;  /* 0x0000000604007c20 */ /* 0x000fe20008410000 */
[----:B------:R-:W-:-:S03]  /*8e70*/  FMUL.FTZ R2, R2, UR6 ;  /* 0x0000000602027c20 */ /* 0x000fc60008410000 */
[--C-:B------:R-:W-:Y:S01]  /*8e80*/  FFMA.FTZ R206, R180, UR6, -R0.reuse ;  /* 0x00000006b4ce7c23 */ /* 0x100fe20008010800 */
[--C-:B------:R-:W-:Y:S01]  /*8e90*/  FFMA.FTZ R202, R172, UR6, -R0.reuse ;  /* 0x00000006acca7c23 */ /* 0x100fe20008010800 */
[----:B------:R-:W0:Y:S01]  /*8ea0*/  SHFL.BFLY PT, R180, R3, 0x2, 0x1f ;  /* 0x0c401f0003b47f89 */ /* 0x000e2200000e0000 */
[--C-:B------:R-:W-:Y:S01]  /*8eb0*/  FFMA.FTZ R204, R176, UR6, -R0.reuse ;  /* 0x00000006b0cc7c23 */ /* 0x100fe20008010800 */
        /* <DEDUP_REMOVED lines=12> */
[----:B------:R-:W-:Y:S01]  /*8f80*/  FFMA.FTZ R161, R165, UR6, -R0 ;  /* 0x00000006a5a17c23 */ /* 0x000fe20008010800 */
[----:B------:R-:W-:Y:S01]  /*8f90*/  MUFU.EX2 R2, R2 ;  /* 0x0000000200027308 */ /* 0x000fe20000000800 */
[----:B------:R-:W-:Y:S01]  /*8fa0*/  UISETP.GT.AND UP0, UPT, UR61, UR7, UPT ;  /* 0x000000073d00728c */ /* 0x000fe2000bf04270 */
[----:B------:R-:W-:Y:S01]  /*8fb0*/  R2UR UR7, R16 ;  /* 0x00000000100772ca */ /* 0x000fe200000e0000 */
[----:B------:R-:W-:-:S04]  /*8fc0*/  UIADD3 UR61, UR61, -0x1, URZ ;  /* 0xffffffff3d3d7890 */ /* 0x000fc8000fffe03f */
[----:B------:R-:W-:Y:S01]  /*8fd0*/  PLOP3.LUT P2, PT, PT, PT, UP0, 0x80, 0x0 ;  /* 0x000000000000781c */ /* 0x000fe20003f4f008 */
[----:B------:R-:W1:Y:S01]  /*8fe0*/  MUFU.EX2 R208, R208 ;  /* 0x000000d000d07308 */ /* 0x000e620000000800 */
[----:B0-----:R-:W-:-:S05]  /*8ff0*/  FMNMX.FTZ R3, R3, R180, !PT ;  /* 0x000000b403037209 */ /* 0x001fca0007810000 */
[----:B------:R-:W0:Y:S02]  /*9000*/  SHFL.BFLY PT, R172, R3, 0x1, 0x1f ;  /* 0x0c201f0003ac7f89 */ /* 0x000e2400000e0000 */
[----:B------:R-:W2:Y:S08]  /*9010*/  MUFU.EX2 R15, R15 ;  /* 0x0000000f000f7308 */ /* 0x000eb00000000800 */
[----:B------:R-:W-:Y:S01]  /*9020*/  MUFU.EX2 R210, R210 ;  /* 0x000000d200d27308 */ /* 0x000fe20000000800 */
[----:B-1----:R-:W-:-:S07]  /*9030*/  FFMA.FTZ R13, R2, R13, R208 ;  /* 0x0000000d020d7223 */ /* 0x002fce00000100d0 */
[----:B------:R-:W-:Y:S01]  /*9040*/  MUFU.EX2 R184, R184 ;  /* 0x000000b800b87308 */ /* 0x000fe20000000800 */
[C---:B--2---:R-:W-:Y:S01]  /*9050*/  FADD.FTZ R13, R15.reuse, R13 ;  /* 0x0000000d0f0d7221 */ /* 0x044fe20000010000 */
[----:B------:R-:W-:Y:S01]  /*9060*/  F2FP.BF16.F32.PACK_AB R208, R15, R208 ;  /* 0x000000d00fd0723e */ /* 0x000fe200000010ff */
[----:B------:R-:W-:Y:S01]  /*9070*/  IMAD.MOV.U32 R15, RZ, RZ, R4 ;  /* 0x000000ffff0f7224 */ /* 0x000fe200078e0004 */
[----:B0-----:R-:W-:-:S04]  /*9080*/  FMNMX.FTZ R3, R3, R172, !PT ;  /* 0x000000ac03037209 */ /* 0x001fc80007810000 */
[----:B------:R-:W-:Y:S08]  /*9090*/  MUFU.EX2 R204, R204 ;  /* 0x000000cc00cc7308 */ /* 0x000ff00000000800 */
        /* <DEDUP_REMOVED lines=10> */
[----:B------:R-:W-:Y:S01]  /*9140*/  MUFU.EX2 R161, R161 ;  /* 0x000000a100a17308 */ /* 0x000fe20000000800 */
[----:B------:R-:W-:-:S02]  /*9150*/  WARPGROUP.DEPBAR.LE gsb0, 0x0 ;  /* 0x00008000000079c5 */ /* 0x000fc40000010000 */
[--C-:B------:R-:W-:Y:S01]  /*9160*/  FFMA.FTZ R192, R152, UR6, -R0.reuse ;  /* 0x0000000698c07c23 */ /* 0x100fe20008010800 */
[----:B------:R-:W-:Y:S01]  /*9170*/  FFMA.FTZ R152, R153, UR6, -R0 ;  /* 0x0000000699987c23 */ /* 0x000fe20008010800 */
[----:B------:R-:W-:Y:S01]  /*9180*/  FADD.FTZ R153, -R3, R20 ;  /* 0x0000001403997221 */ /* 0x000fe20000010100 */
[--C-:B------:R-:W-:Y:S01]  /*9190*/  FFMA.FTZ R194, R156, UR6, -R0.reuse ;  /* 0x000000069cc27c23 */ /* 0x100fe20008010800 */
[----:B------:R-:W-:Y:S01]  /*91a0*/  FFMA.FTZ R0, R157, UR6, -R0 ;  /* 0x000000069d007c23 */ /* 0x000fe20008010800 */
[----:B------:R-:W-:Y:S01]  /*91b0*/  @!P1 SYNCS.ARRIVE.TRANS64.RED.A1T0 RZ, [UR60], RZ ;  /* 0x000000ffffff99a7 */ /* 0x000fe2000810043c */
[----:B------:R-:W-:Y:S01]  /*91c0*/  FMUL.FTZ R153, R153, UR6 ;  /* 0x0000000699997c20 */ /* 0x000fe20008410000 */
[----:B------:R-:W-:Y:S08]  /*91d0*/  MUFU.EX2 R192, R192 ;  /* 0x000000c000c07308 */ /* 0x000ff00000000800 */
[----:B------:R-:W-:Y:S08]  /*91e0*/  MUFU.EX2 R20, R0 ;  /* 0x0000000000147308 */ /* 0x000ff00000000800 */
[----:B------:R0:W-:Y:S08]  /*91f0*/  MUFU.EX2 R0, R153 ;  /* 0x0000009900007308 */ /* 0x0001f00000000800 */
[----:B------:R-:W-:Y:S01]  /*9200*/  MUFU.EX2 R152, R152 ;  /* 0x0000009800987308 */ /* 0x000fe20000000800 */
[----:B0-----:R-:W-:-:S04]  /*9210*/  FMUL.FTZ R153, R3, UR6 ;  /* 0x0000000603997c20 */ /* 0x001fc80008410000 */
[--C-:B------:R-:W-:Y:S01]  /*9220*/  FFMA.FTZ R209, R186, UR6, -R153.reuse ;  /* 0x00000006bad17c23 */ /* 0x100fe20008010899 */
[--C-:B------:R-:W-:Y:S01]  /*9230*/  FFMA.FTZ R156, R187, UR6, -R153.reuse ;  /* 0x00000006bb9c7c23 */ /* 0x100fe20008010899 */
[--C-:B------:R-:W-:Y:S01]  /*9240*/  FFMA.FTZ R211, R190, UR6, -R153.reuse ;  /* 0x00000006bed37c23 */ /* 0x100fe20008010899 */
[--C-:B------:R-:W-:Y:S01]  /*9250*/  FFMA.FTZ R164, R191, UR6, -R153.reuse ;  /* 0x00000006bfa47c23 */ /* 0x100fe20008010899 */
[--C-:B------:R-:W-:Y:S01]  /*9260*/  FFMA.FTZ R205, R178, UR6, -R153.reuse ;  /* 0x00000006b2cd7c23 */ /* 0x100fe20008010899 */
[--C-:B------:R-:W-:Y:S01]  /*9270*/  FFMA.FTZ R157, R179, UR6, -R153.reuse ;  /* 0x00000006b39d7c23 */ /* 0x100fe20008010899 */
[----:B------:R-:W0:Y:S01]  /*9280*/  MUFU.EX2 R209, R209 ;  /* 0x000000d100d17308 */ /* 0x000e220000000800 */
[--C-:B------:R-:W-:Y:S01]  /*9290*/  FFMA.FTZ R207, R182, UR6, -R153.reuse ;  /* 0x00000006b6cf7c23 */ /* 0x100fe20008010899 */
[--C-:B------:R-:W-:Y:S01]  /*92a0*/  FFMA.FTZ R197, R162, UR6, -R153.reuse ;  /* 0x00000006a2c57c23 */ /* 0x100fe20008010899 */
[--C-:B------:R-:W-:Y:S01]  /*92b0*/  FFMA.FTZ R165, R183, UR6, -R153.reuse ;  /* 0x00000006b7a57c23 */ /* 0x100fe20008010899 */
[--C-:B------:R-:W-:Y:S01]  /*92c0*/  FFMA.FTZ R201, R170, UR6, -R153.reuse ;  /* 0x00000006aac97c23 */ /* 0x100fe20008010899 */
[--C-:B------:R-:W-:Y:S01]  /*92d0*/  FFMA.FTZ R171, R171, UR6, -R153.reuse ;  /* 0x00000006abab7c23 */ /* 0x100fe20008010899 */
[--C-:B------:R-:W-:Y:S01]  /*92e0*/  FFMA.FTZ R203, R174, UR6, -R153.reuse ;  /* 0x00000006aecb7c23 */ /* 0x100fe20008010899 */
[--C-:B------:R-:W-:Y:S01]  /*92f0*/  FFMA.FTZ R175, R175, UR6, -R153.reuse ;  /* 0x00000006afaf7c23 */ /* 0x100fe20008010899 */
[----:B------:R-:W1:Y:S01]  /*9300*/  MUFU.EX2 R156, R156 ;  /* 0x0000009c009c7308 */ /* 0x000e620000000800 */
[--C-:B------:R-:W-:Y:S01]  /*9310*/  FFMA.FTZ R163, R163, UR6, -R153.reuse ;  /* 0x00000006a3a37c23 */ /* 0x100fe20008010899 */
[--C-:B------:R-:W-:Y:S01]  /*9320*/  FFMA.FTZ R199, R166, UR6, -R153.reuse ;  /* 0x00000006a6c77c23 */ /* 0x100fe20008010899 */
[--C-:B------:R-:W-:Y:S01]  /*9330*/  FFMA.FTZ R167, R167, UR6, -R153.reuse ;  /* 0x00000006a7a77c23 */ /* 0x100fe20008010899 */
[--C-:B------:R-:W-:Y:S01]  /*9340*/  FFMA.FTZ R162, R154, UR6, -R153.reuse ;  /* 0x000000069aa27c23 */ /* 0x100fe20008010899 */
[--C-:B------:R-:W-:Y:S01]  /*9350*/  FFMA.FTZ R155, R155, UR6, -R153.reuse ;  /* 0x000000069b9b7c23 */ /* 0x100fe20008010899 */
[--C-:B------:R-:W-:Y:S01]  /*9360*/  FFMA.FTZ R158, R158, UR6, -R153.reuse ;  /* 0x000000069e9e7c23 */ /* 0x100fe20008010899 */
[----:B------:R-:W-:Y:S01]  /*9370*/  FFMA.FTZ R153, R159, UR6, -R153 ;  /* 0x000000069f997c23 */ /* 0x000fe20008010899 */
[----:B------:R-:W2:Y:S01]  /*9380*/  MUFU.EX2 R211, R211 ;  /* 0x000000d300d37308 */ /* 0x000ea20000000800 */
[----:B0-----:R-:W-:Y:S01]  /*9390*/  FFMA.FTZ R12, R0, R12, R209 ;  /* 0x0000000c000c7223 */ /* 0x001fe200000100d1 */
[----:B------:R-:W-:Y:S01]  /*93a0*/  FADD.FTZ R159, R210, R13 ;  /* 0x0000000dd29f7221 */ /* 0x000fe20000010000 */
[----:B------:R-:W-:-:S02]  /*93b0*/  @!P1 PRMT R170, RZ, 0x654, R21 ;  /* 0x00000654ffaa9816 */ /* 0x000fc40000000015 */
[C---:B------:R-:W-:Y:S01]  /*93c0*/  F2FP.BF16.F32.PACK_AB R210, R184.reuse, R210 ;  /* 0x000000d2b8d2723e */ /* 0x040fe200000010ff */
[----:B------:R-:W-:Y:S01]  /*93d0*/  FADD.FTZ R159, R184, R159 ;  /* 0x0000009fb89f7221 */ /* 0x000fe20000010000 */
[----:B------:R0:W-:Y:S01]  /*93e0*/  @!P1 SYNCS.ARRIVE.TRANS64.RED.A1T0 RZ, [R170+URZ], RZ ;  /* 0x000000ffaaff99a7 */ /* 0x0001e2000810043f */
[----:B------:R-:W3:Y:S01]  /*93f0*/  MUFU.EX2 R164, R164 ;  /* 0x000000a400a47308 */ /* 0x000ee20000000800 */
[----:B-1----:R-:W-:Y:S01]  /*9400*/  FADD.FTZ R12, R156, R12 ;  /* 0x0000000c9c0c7221 */ /* 0x002fe20000010000 */
[----:B------:R-:W-:Y:S01]  /*9410*/  FADD.FTZ R159, R204, R159 ;  /* 0x0000009fcc9f7221 */ /* 0x000fe20000010000 */
[----:B------:R-:W-:Y:S02]  /*9420*/  F2FP.BF16.F32.PACK_AB R209, R156, R209 ;  /* 0x000000d19cd1723e */ /* 0x000fe400000010ff */
[C---:B------:R-:W-:Y:S01]  /*9430*/  F2FP.BF16.F32.PACK_AB R204, R176.reuse, R204 ;  /* 0x000000ccb0cc723e */ /* 0x040fe200000010ff */
[----:B------:R-:W-:Y:S02]  /*9440*/  FADD.FTZ R159, R176, R159 ;  /* 0x0000009fb09f7221 */ /* 0x000fe40000010000 */
[----:B------:R-:W1:Y:S01]  /*9450*/  MUFU.EX2 R205, R205 ;  /* 0x000000cd00cd7308 */ /* 0x000e620000000800 */
[----:B--2---:R-:W-:Y:S01]  /*9460*/  FADD.FTZ R13, R211, R12 ;  /* 0x0000000cd30d7221 */ /* 0x004fe20000010000 */
[----:B------:R-:W-:Y:S01]  /*9470*/  FADD.FTZ R159, R206, R159 ;  /* 0x0000009fce9f7221 */ /* 0x000fe20000010000 */
[----:B------:R-:W-:-:S03]  /*9480*/  F2FP.BF16.F32.PACK_AB R206, R177, R206 ;  /* 0x000000ceb1ce723e */ /* 0x000fc600000010ff */
[----:B------:R-:W-:Y:S02]  /*9490*/  FADD.FTZ R159, R177, R159 ;  /* 0x0000009fb19f7221 */ /* 0x000fe40000010000 */
[----:B------:R-:W2:Y:S01]  /*94a0*/  MUFU.EX2 R157, R157 ;  /* 0x0000009d009d7308 */ /* 0x000ea20000000800 */
[----:B---3--:R-:W-:Y:S01]  /*94b0*/  FADD.FTZ R13, R164, R13 ;  /* 0x0000000da40d7221 */ /* 0x008fe20000010000 */
[----:B------:R-:W-:Y:S01]  /*94c0*/  FADD.FTZ R159, R200, R159 ;  /* 0x0000009fc89f7221 */ /* 0x000fe20000010000 */
[----:B------:R-:W-:Y:S02]  /*94d0*/  F2FP.BF16.F32.PACK_AB R211, R164, R211 ;  /* 0x000000d3a4d3723e */ /* 0x000fe400000010ff */
[C---:B------:R-:W-:Y:S01]  /*94e0*/  F2FP.BF16.F32.PACK_AB R200, R168.reuse, R200 ;  /* 0x000000c8a8c8723e */ /* 0x040fe200000010ff */
[----:B------:R-:W-:Y:S02]  /*94f0*/  FADD.FTZ R159, R168, R159 ;  /* 0x0000009fa89f7221 */ /* 0x000fe40000010000 */
[----:B------:R-:W3:Y:S01]  /*9500*/  MUFU.EX2 R207, R207 ;  /* 0x000000cf00cf7308 */ /* 0x000ee20000000800 */
[----:B-1----:R-:W-:Y:S01]  /*9510*/  FADD.FTZ R13, R205, R13 ;  /* 0x0000000dcd0d7221 */ /* 0x002fe20000010000 */
[----:B------:R-:W-:Y:S01]  /*9520*/  FADD.FTZ R159, R202, R159 ;  /* 0x0000009fca9f7221 */ /* 0x000fe20000010000 */
[----:B------:R-:W-:-:S03]  /*9530*/  F2FP.BF16.F32.PACK_AB R202, R169, R202 ;  /* 0x000000caa9ca723e */ /* 0x000fc600000010ff */
[----:B------:R-:W-:Y:S02]  /*9540*/  FADD.FTZ R159, R169, R159 ;  /* 0x0000009fa99f7221 */ /* 0x000fe40000010000 */
[----:B------:R-:W1:Y:S01]  /*9550*/  MUFU.EX2 R165, R165 ;  /* 0x000000a500a57308 */ /* 0x000e620000000800 */
[C---:B--2---:R-:W-:Y:S01]  /*9560*/  FADD.FTZ R13, R157.reuse, R13 ;  /* 0x0000000d9d0d7221 */ /* 0x044fe20000010000 */
[----:B------:R-:W-:Y:S01]  /*9570*/  FADD.FTZ R159, R196, R159 ;  /* 0x0000009fc49f7221 */ /* 0x000fe20000010000 */
[----:B------:R-:W-:Y:S02]  /*9580*/  F2FP.BF16.F32.PACK_AB R205, R157, R205 ;  /* 0x000000cd9dcd723e */ /* 0x000fe400000010ff */
[C---:B------:R-:W-:Y:S01]  /*9590*/  F2FP.BF16.F32.PACK_AB R196, R160.reuse, R196 ;  /* 0x000000c4a0c4723e */ /* 0x040fe200000010ff */
[----:B------:R-:W-:Y:S02]  /*95a0*/  FADD.FTZ R159, R160, R159 ;  /* 0x0000009fa09f7221 */ /* 0x000fe40000010000 */
[----:B------:R-:W2:Y:S01]  /*95b0*/  MUFU.EX2 R201, R201 ;  /* 0x000000c900c97308 */ /* 0x000ea20000000800 */
[----:B---3--:R-:W-:Y:S01]  /*95c0*/  FADD.FTZ R13, R207, R13 ;  /* 0x0000000dcf0d7221 */ /* 0x008fe20000010000 */
[----:B------:R-:W-:Y:S01]  /*95d0*/  FADD.FTZ R159, R198, R159 ;  /* 0x0000009fc69f7221 */ /* 0x000fe20000010000 */
[----:B------:R-:W-:-:S03]  /*95e0*/  F2FP.BF16.F32.PACK_AB R198, R161, R198 ;  /* 0x000000c6a1c6723e */ /* 0x000fc600000010ff */
[----:B------:R-:W-:Y:S02]  /*95f0*/  FADD.FTZ R159, R161, R159 ;  /* 0x0000009fa19f7221 */ /* 0x000fe40000010000 */
[----:B------:R-:W3:Y:S01]  /*9600*/  MUFU.EX2 R21, R171 ;  /* 0x000000ab00157308 */ /* 0x000ee20000000800 */
[C---:B-1----:R-:W-:Y:S01]  /*9610*/  FADD.FTZ R13, R165.reuse, R13 ;  /* 0x0000000da50d7221 */ /* 0x042fe20000010000 */
[----:B------:R-:W-:Y:S01]  /*9620*/  FADD.FTZ R159, R192, R159 ;  /* 0x0000009fc09f7221 */ /* 0x000fe20000010000 */
[----:B------:R-:W-:Y:S02]  /*9630*/  F2FP.BF16.F32.PACK_AB R207, R165, R207 ;  /* 0x000000cfa5cf723e */ /* 0x000fe400000010ff */
[C---:B------:R-:W-:Y:S01]  /*9640*/  F2FP.BF16.F32.PACK_AB R192, R152.reuse, R192 ;  /* 0x000000c098c0723e */ /* 0x040fe200000010ff */
[----:B------:R-:W-:Y:S02]  /*9650*/  FADD.FTZ R159, R152, R159 ;  /* 0x0000009f989f7221 */ /* 0x000fe40000010000 */
[----:B------:R-:W1:Y:S01]  /*9660*/  MUFU.EX2 R203, R203 ;  /* 0x000000cb00cb7308 */ /* 0x000e620000000800 */
[----:B--2---:R-:W-:-:S07]  /*9670*/  FADD.FTZ R13, R201, R13 ;  /* 0x0000000dc90d7221 */ /* 0x004fce0000010000 */
[----:B------:R-:W2:Y:S01]  /*9680*/  MUFU.EX2 R154, R175 ;  /* 0x000000af009a7308 */ /* 0x000ea20000000800 */
[C---:B---3--:R-:W-:Y:S01]  /*9690*/  FADD.FTZ R13, R21.reuse, R13 ;  /* 0x0000000d150d7221 */ /* 0x048fe20000010000 */
[----:B------:R-:W-:Y:S01]  /*96a0*/  F2FP.BF16.F32.PACK_AB R201, R21, R201 ;  /* 0x000000c915c9723e */ /* 0x000fe200000010ff */
[----:B------:R-:W-:-:S05]  /*96b0*/  IMAD.MOV.U32 R21, RZ, RZ, R17 ;  /* 0x000000ffff157224 */ /* 0x000fca00078e0011 */
[----:B------:R-:W3:Y:S01]  /*96c0*/  MUFU.EX2 R197, R197 ;  /* 0x000000c500c57308 */ /* 0x000ee20000000800 */
[----:B-1----:R-:W-:-:S07]  /*96d0*/  FADD.FTZ R13, R203, R13 ;  /* 0x0000000dcb0d7221 */ /* 0x002fce0000010000 */
[----:B------:R-:W1:Y:S01]  /*96e0*/  MUFU.EX2 R12, R163 ;  /* 0x000000a3000c7308 */ /* 0x000e620000000800 */
[C---:B--2---:R-:W-:Y:S01]  /*96f0*/  FADD.FTZ R13, R154.reuse, R13 ;  /* 0x0000000d9a0d7221 */ /* 0x044fe20000010000 */
[----:B------:R-:W-:-:S06]  /*9700*/  F2FP.BF16.F32.PACK_AB R203, R154, R203 ;  /* 0x000000cb9acb723e */ /* 0x000fcc00000010ff */
[----:B------:R-:W2:Y:S01]  /*9710*/  MUFU.EX2 R199, R199 ;  /* 0x000000c700c77308 */ /* 0x000ea20000000800 */
[----:B---3--:R-:W-:-:S07]  /*9720*/  FADD.FTZ R13, R197, R13 ;  /* 0x0000000dc50d7221 */ /* 0x008fce0000010000 */
[----:B------:R-:W3:Y:S01]  /*9730*/  MUFU.EX2 R167, R167 ;  /* 0x000000a700a77308 */ /* 0x000ee20000000800 */
[C---:B-1----:R-:W-:Y:S01]  /*9740*/  FADD.FTZ R13, R12.reuse, R13 ;  /* 0x0000000d0c0d7221 */ /* 0x042fe20000010000 */
[----:B------:R-:W-:-:S06]  /*9750*/  F2FP.BF16.F32.PACK_AB R197, R12, R197 ;  /* 0x000000c50cc5723e */ /* 0x000fcc00000010ff */
[----:B------:R-:W1:Y:S01]  /*9760*/  MUFU.EX2 R162, R162 ;  /* 0x000000a200a27308 */ /* 0x000e620000000800 */
[----:B--2---:R-:W-:-:S07]  /*9770*/  FADD.FTZ R13, R199, R13 ;  /* 0x0000000dc70d7221 */ /* 0x004fce0000010000 */
[----:B------:R-:W2:Y:S01]  /*9780*/  MUFU.EX2 R155, R155 ;  /* 0x0000009b009b7308 */ /* 0x000ea20000000800 */
[C---:B---3--:R-:W-:Y:S01]  /*9790*/  FADD.FTZ R13, R167.reuse, R13 ;  /* 0x0000000da70d7221 */ /* 0x048fe20000010000 */
[----:B------:R-:W-:-:S06]  /*97a0*/  F2FP.BF16.F32.PACK_AB R199, R167, R199 ;  /* 0x000000c7a7c7723e */ /* 0x000fcc00000010ff */
[----:B------:R-:W3:Y:S01]  /*97b0*/  MUFU.EX2 R194, R194 ;  /* 0x000000c200c27308 */ /* 0x000ee20000000800 */
[----:B-1----:R-:W-:-:S07]  /*97c0*/  FADD.FTZ R13, R162, R13 ;  /* 0x0000000da20d7221 */ /* 0x002fce0000010000 */
[----:B------:R-:W1:Y:S01]  /*97d0*/  MUFU.EX2 R158, R158 ;  /* 0x0000009e009e7308 */ /* 0x000e620000000800 */
[C---:B--2---:R-:W-:Y:S01]  /*97e0*/  FADD.FTZ R13, R155.reuse, R13 ;  /* 0x0000000d9b0d7221 */ /* 0x044fe20000010000 */
[----:B------:R-:W-:-:S06]  /*97f0*/  F2FP.BF16.F32.PACK_AB R193, R155, R162 ;  /* 0x000000a29bc1723e */ /* 0x000fcc00000010ff */
[----:B------:R-:W2:Y:S01]  /*9800*/  MUFU.EX2 R153, R153 ;  /* 0x0000009900997308 */ /* 0x000ea20000000800 */
[----:B---3--:R-:W-:Y:S01]  /*9810*/  FADD.FTZ R159, R194, R159 ;  /* 0x0000009fc29f7221 */ /* 0x008fe20000010000 */
[----:B------:R-:W-:Y:S01]  /*9820*/  F2FP.BF16.F32.PACK_AB R194, R20, R194 ;  /* 0x000000c214c2723e */ /* 0x000fe200000010ff */
[----:B-1----:R-:W-:Y:S02]  /*9830*/  FADD.FTZ R12, R158, R13 ;  /* 0x0000000d9e0c7221 */ /* 0x002fe40000010000 */
[----:B------:R-:W-:Y:S01]  /*9840*/  FADD.FTZ R13, R20, R159 ;  /* 0x0000009f140d7221 */ /* 0x000fe20000010000 */
[----:B------:R-:W-:Y:S02]  /*9850*/  IMAD.MOV.U32 R20, RZ, RZ, R3 ;  /* 0x000000ffff147224 */ /* 0x000fe400078e0003 */
[C---:B--2---:R-:W-:Y:S01]  /*9860*/  FADD.FTZ R12, R153.reuse, R12 ;  /* 0x0000000c990c7221 */ /* 0x044fe20000010000 */
[----:B------:R-:W-:Y:S01]  /*9870*/  F2FP.BF16.F32.PACK_AB R195, R153, R158 ;  /* 0x0000009e99c3723e */ /* 0x000fe200000010ff */
[----:B0-----:R-:W-:Y:S06]  /*9880*/  @P2 BRA `(.L_x_203) ;  /* 0xffffffc4007c2947 */ /* 0x001fec000383ffff */
.L_x_194:
        /* <DEDUP_REMOVED lines=131> */
.L_x_204:
[----:B------:R-:W-:Y:S01]  /*a0c0*/  IMAD R0, R16, 0x8, R5 ;  /* 0x0000000810007824 */ /* 0x000fe200078e0205 */
[----:B------:R-:W-:-:S04]  /*a0d0*/  SHF.L.U32 R7, R17, 0x1f, RZ ;  /* 0x0000001f11077819 */ /* 0x000fc800000006ff */
[----:B------:R0:W1:Y:S01]  /*a0e0*/  SYNCS.PHASECHK.TRANS64.TRYWAIT P2, [R0+URZ+0x38850], R7 ;  /* 0x03885007000075a7 */ /* 0x000062000804017f */
[----:B------:R-:W-:Y:S05]  /*a0f0*/  @!P0 BRA `(.L_x_205) ;  /* 0x0000000000048947 */ /* 0x000fea0003800000 */
[----:B------:R-:W-:Y:S01]  /*a100*/  BPT.TRAP 0x1 ;  /* 0x000000040000795c */ /* 0x000fe20000300000 */
.L_x_205:
[----:B-1----:R-:W-:Y:S05]  /*a110*/  @P2 BRA `(.L_x_206) ;  /* 0x0000000000082947 */ /* 0x002fea0003800000 */
[----:B------:R-:W1:Y:S02]  /*a120*/  SYNCS.PHASECHK.TRANS64.TRYWAIT P0, [R0+URZ+0x38850], R7 ;  /* 0x03885007000075a7 */ /* 0x000e64000800017f */
[----:B-1----:R-:W-:Y:S05]  /*a130*/  @!P0 BRA `(.L_x_207) ;  /* 0x000000cc00bc8947 */ /* 0x002fea0003800000 */
.L_x_206:
[----:B------:R-:W-:Y:S05]  /*a140*/  WARPSYNC.ALL ;  /* 0x0000000000007948 */ /* 0x000fea0003800000 */
[----:B------:R-:W-:Y:S01]  /*a150*/  VIADD R5, R5, 0x400 ;  /* 0x0000040005057836 */ /* 0x000fe20000000000 */
[----:B------:R-:W2:Y:S01]  /*a160*/  LDL.LU R15, [R1+0x14] ;  /* 0x00001400010f7983 */ /* 0x000ea20000300800 */
[----:B01----:R-:W-:Y:S01]  /*a170*/  IMAD.MOV.U32 R7, RZ, RZ, 0x40000040 ;  /* 0x40000040ff077424 */ /* 0x003fe200078e00ff */
[----:B------:R-:W-:Y:S01]  /*a180*/  WARPGROUP.ARRIVE ;  /* 0x00000000000079c5 */ /* 0x000fe20000000000 */
[----:B------:R-:W-:Y:S01]  /*a190*/  IMAD.MOV.U32 R9, RZ, RZ, 0x40000040 ;  /* 0x40000040ff097424 */ /* 0x000fe200078e00ff */
[----:B------:R-:W-:Y:S01]  /*a1a0*/  SHF.R.U32.HI R5, RZ, 0x4, R5 ;  /* 0x00000004ff057819 */ /* 0x000fe20000011605 */
[----:B------:R-:W0:Y:S01]  /*a1b0*/  SHFL.BFLY PT, R2, R13, 0x2, 0x1f ;  /* 0x0c401f000d027f89 */ /* 0x000e2200000e0000 */
[----:B------:R-:W-:Y:S01]  /*a1c0*/  R2UR UR11, R7 ;  /* 0x00000000070b72ca */ /* 0x000fe200000e0000 */
[----:B------:R-:W-:Y:S01]  /*a1d0*/  IMAD.MOV.U32 R7, RZ, RZ, 0x40000040 ;  /* 0x40000040ff077424 */ /* 0x000fe200078e00ff */
[----:B------:R-:W-:Y:S01]  /*a1e0*/  LOP3.LUT R5, R5, 0x3fff, RZ, 0xc0, !PT ;  /* 0x00003fff05057812 */ /* 0x000fe200078ec0ff */
[----:B------:R-:W-:-:S02]  /*a1f0*/  @!P1 VIADD R11, R0, 0x38860 ;  /* 0x00038860000b9836 */ /* 0x000fc40000000000 */
[----:B------:R-:W-:Y:S01]  /*a200*/  IMAD.MOV.U32 R0, RZ, RZ, -0x800000 ;  /* 0xff800000ff007424 */ /* 0x000fe200078e00ff */
[----:B------:R-:W-:Y:S02]  /*a210*/  LOP3.LUT R5, R5, 0x2800000, RZ, 0xfc, !PT ;  /* 0x0280000005057812 */ /* 0x000fe400078efcff */
[----:B------:R-:W-:-:S03]  /*a220*/  @!P1 PRMT R11, RZ, 0x654, R11 ;  /* 0x00000654ff0b9816 */ /* 0x000fc6000000000b */
[C---:B------:R-:W-:Y:S02]  /*a230*/  IMAD R6, R16.reuse, 0xa00, R5 ;  /* 0x00000a0010067824 */ /* 0x040fe400078e0205 */
[----:B------:R-:W1:Y:S01]  /*a240*/  SHFL.BFLY PT, R5, R12, 0x2, 0x1f ;  /* 0x0c401f000c057f89 */ /* 0x000e6200000e0000 */
[----:B------:R-:W-:Y:S02]  /*a250*/  VIADD R16, R16, 0x1 ;  /* 0x0000000110107836 */ /* 0x000fe40000000000 */
[C---:B------:R-:W-:Y:S01]  /*a260*/  R2UR UR10, R6.reuse ;  /* 0x00000000060a72ca */ /* 0x040fe200000e0000 */
[----:B------:R-:W-:Y:S02]  /*a270*/  VIADD R8, R6, 0x80 ;  /* 0x0000008006087836 */ /* 0x000fe40000000000 */
[----:B------:R-:W-:Y:S01]  /*a280*/  ISETP.NE.AND P2, PT, R16, 0x2, PT ;  /* 0x000000021000780c */ /* 0x000fe20003f45270 */
[----:B0-----:R-:W-:Y:S01]  /*a290*/  FADD.FTZ R2, R2, R13 ;  /* 0x0000000d02027221 */ /* 0x001fe20000010000 */
[----:B------:R-:W-:-:S02]  /*a2a0*/  IMAD.U32 R13, RZ, RZ, UR6 ;  /* 0x00000006ff0d7e24 */ /* 0x000fc4000f8e00ff */
[----:B------:R-:W-:-:S06]  /*a2b0*/  SEL R16, R16, RZ, P2 ;  /* 0x000000ff10107207 */ /* 0x000fcc0001000000 */
[----:B------:R-:W-:Y:S01]  /*a2c0*/  HGMMA.64x256x16.F32.BF16 R24, R208, gdesc[UR8].tnspB, R24, gsb0 ;  /* 0x43e00008d0187df0 */ /* 0x000fe20008001818 */
[----:B------:R-:W-:Y:S01]  /*a2d0*/  R2UR UR10, R8 ;  /* 0x00000000080a72ca */ /* 0x000fe200000e0000 */
[----:B------:R-:W-:Y:S01]  /*a2e0*/  VIADD R8, R6, 0x100 ;  /* 0x0000010006087836 */ /* 0x000fe20000000000 */
[----:B------:R-:W-:Y:S01]  /*a2f0*/  R2UR UR11, R9 ;  /* 0x00000000090b72ca */ /* 0x000fe200000e0000 */
[----:B------:R-:W-:Y:S02]  /*a300*/  IMAD.MOV.U32 R9, RZ, RZ, 0x40000040 ;  /* 0x40000040ff097424 */ /* 0x000fe400078e00ff */
[----:B--2---:R-:W-:Y:S01]  /*a310*/  VIADD R15, R15, 0x1 ;  /* 0x000000010f0f7836 */ /* 0x004fe20000000000 */
[----:B------:R-:W-:Y:S02]  /*a320*/  WARPGROUP.DEPBAR.LE gsb0, 0x0 ;  /* 0x00008000000079c5 */ /* 0x000fe40000010000 */
[----:B------:R-:W-:Y:S02]  /*a330*/  WARPGROUP.ARRIVE ;  /* 0x00000000000079c5 */ /* 0x000fe40000000000 */
[----:B------:R-:W-:-:S15]  /*a340*/  STL [R1+0x14], R15 ;  /* 0x0000140f01007387 */ /* 0x000fde0000100800 */
[----:B------:R-:W-:-:S02]  /*a350*/  NOP ;  /* 0x0000000000007918 */ /* 0x000fc40000000000 */
[----:B------:R-:W-:Y:S01]  /*a360*/  HGMMA.64x256x16.F32.BF16 R24, R204, gdesc[UR8].tnspB, R24, gsb0 ;  /* 0x43e00008cc187df0 */ /* 0x000fe20008001818 */
[----:B------:R-:W-:Y:S01]  /*a370*/  R2UR UR10, R8 ;  /* 0x00000000080a72ca */ /* 0x000fe200000e0000 */
[C---:B------:R-:W-:Y:S01]  /*a380*/  VIADD R8, R6.reuse, 0x180 ;  /* 0x0000018006087836 */ /* 0x040fe20000000000 */
[----:B------:R-:W-:Y:S01]  /*a390*/  R2UR UR11, R9 ;  /* 0x00000000090b72ca */ /* 0x000fe200000e0000 */
[----:B------:R-:W-:Y:S02]  /*a3a0*/  IMAD.MOV.U32 R9, RZ, RZ, 0x40000040 ;  /* 0x40000040ff097424 */ /* 0x000fe400078e00ff */
[----:B------:R-:W-:Y:S01]  /*a3b0*/  VIADD R6, R6, 0x200 ;  /* 0x0000020006067836 */ /* 0x000fe20000000000 */
[----:B------:R-:W-:Y:S02]  /*a3c0*/  WARPGROUP.DEPBAR.LE gsb0, 0x0 ;  /* 0x00008000000079c5 */ /* 0x000fe40000010000 */
[----:B------:R-:W-:-:S15]  /*a3d0*/  WARPGROUP.ARRIVE ;  /* 0x00000000000079c5 */ /* 0x000fde0000000000 */
[----:B------:R-:W-:-:S04]  /*a3e0*/  NOP ;  /* 0x0000000000007918 */ /* 0x000fc80000000000 */
[----:B------:R-:W-:Y:S01]  /*a3f0*/  HGMMA.64x256x16.F32.BF16 R24, R200, gdesc[UR8].tnspB, R24, gsb0 ;  /* 0x43e00008c8187df0 */ /* 0x000fe20008001818 */
[----:B------:R-:W-:Y:S02]  /*a400*/  R2UR UR10, R8 ;  /* 0x00000000080a72ca */ /* 0x000fe400000e0000 */
[----:B------:R-:W-:Y:S01]  /*a410*/  R2UR UR11, R9 ;  /* 0x00000000090b72ca */ /* 0x000fe200000e0000 */
[----:B------:R-:W-:Y:S02]  /*a420*/  WARPGROUP.DEPBAR.LE gsb0, 0x0 ;  /* 0x00008000000079c5 */ /* 0x000fe40000010000 */
[----:B------:R-:W-:-:S15]  /*a430*/  WARPGROUP.ARRIVE ;  /* 0x00000000000079c5 */ /* 0x000fde0000000000 */
[----:B------:R-:W-:-:S07]  /*a440*/  NOP ;  /* 0x0000000000007918 */ /* 0x000fce0000000000 */
[----:B------:R-:W-:Y:S01]  /*a450*/  HGMMA.64x256x16.F32.BF16 R24, R196, gdesc[UR8].tnspB, R24, gsb0 ;  /* 0x43e00008c4187df0 */ /* 0x000fe20008001818 */
[----:B------:R-:W-:Y:S02]  /*a460*/  R2UR UR10, R6 ;  /* 0x00000000060a72ca */ /* 0x000fe400000e0000 */
[----:B------:R-:W-:Y:S01]  /*a470*/  R2UR UR11, R7 ;  /* 0x00000000070b72ca */ /* 0x000fe200000e0000 */
[----:B-1----:R-:W-:Y:S02]  /*a480*/  FADD.FTZ R7, R5, R12 ;  /* 0x0000000c05077221 */ /* 0x002fe40000010000 */
[----:B------:R-:W0:Y:S04]  /*a490*/  SHFL.BFLY PT, R5, R2, 0x1, 0x1f ;  /* 0x0c201f0002057f89 */ /* 0x000e2800000e0000 */
[----:B------:R-:W1:Y:S01]  /*a4a0*/  SHFL.BFLY PT, R6, R7, 0x1, 0x1f ;  /* 0x0c201f0007067f89 */ /* 0x000e6200000e0000 */
[----:B0-----:R-:W-:Y:S01]  /*a4b0*/  FADD.FTZ R10, R2, R5 ;  /* 0x00000005020a7221 */ /* 0x001fe20000010000 */
[----:B------:R-:W-:Y:S01]  /*a4c0*/  IMAD.MOV.U32 R5, RZ, RZ, RZ ;  /* 0x000000ffff057224 */ /* 0x000fe200078e00ff */
[----:B------:R-:W-:Y:S01]  /*a4d0*/  SEL R2, RZ, 0x1, P2 ;  /* 0x00000001ff027807 */ /* 0x000fe20001000000 */
[----:B-1----:R-:W-:-:S02]  /*a4e0*/  FADD.FTZ R14, R7, R6 ;  /* 0x00000006070e7221 */ /* 0x002fc40000010000 */
[----:B------:R-:W-:Y:S01]  /*a4f0*/  FSETP.NE.FTZ.AND P0, PT, R10, RZ, PT ;  /* 0x000000ff0a00720b */ /* 0x000fe20003f15000 */
[----:B------:R-:W-:Y:S01]  /*a500*/  IMAD.MOV.U32 R6, RZ, RZ, RZ ;  /* 0x000000ffff067224 */ /* 0x000fe200078e00ff */
[----:B------:R-:W-:Y:S01]  /*a510*/  LOP3.LUT R17, R17, R2, RZ, 0x3c, !PT ;  /* 0x0000000211117212 */ /* 0x000fe200078e3cff */
[----:B------:R-:W-:Y:S01]  /*a520*/  IMAD.U32 R7, RZ, RZ, UR6 ;  /* 0x00000006ff077e24 */ /* 0x000fe2000f8e00ff */
[----:B------:R-:W-:Y:S01]  /*a530*/  FSETP.NE.FTZ.AND P3, PT, R14, RZ, PT ;  /* 0x000000ff0e00720b */ /* 0x000fe20003f75000 */
[----:B------:R-:W-:-:S08]  /*a540*/  IMAD.MOV.U32 R2, RZ, RZ, -0x800000 ;  /* 0xff800000ff027424 */ /* 0x000fd000078e00ff */
[----:B------:R-:W0:Y:S01]  /*a550*/  @P0 MUFU.LG2 R8, R10 ;  /* 0x0000000a00080308 */ /* 0x000e220000000c00 */
[----:B------:R-:W-:-:S03]  /*a560*/  @P0 FMUL.FTZ R7, R7, 0.69314718246459960938 ;  /* 0x3f31721807070820 */ /* 0x000fc60000410000 */
[----:B------:R-:W-:-:S04]  /*a570*/  @P3 FMUL.FTZ R13, R13, 0.69314718246459960938 ;  /* 0x3f3172180d0d3820 */ /* 0x000fc80000410000 */
[----:B------:R-:W1:Y:S08]  /*a580*/  @P3 MUFU.LG2 R9, R14 ;  /* 0x0000000e00093308 */ /* 0x000e700000000c00 */
[----:B------:R1:W2:Y:S01]  /*a590*/  @P0 MUFU.RCP R6, R10 ;  /* 0x0000000a00060308 */ /* 0x0002a20000001000 */
[----:B0-----:R-:W-:-:S04]  /*a5a0*/  @P0 FMUL.FTZ R8, R8, 0.69314718246459960938 ;  /* 0x3f31721808080820 */ /* 0x001fc80000410000 */
[----:B------:R-:W-:Y:S01]  /*a5b0*/  @P0 FFMA.FTZ R2, R7, R4, R8 ;  /* 0x0000000407020223 */ /* 0x000fe20000010008 */
[----:B------:R-:W-:Y:S02]  /*a5c0*/  PLOP3.LUT P0, PT, PT, PT, PT, 0x8, 0x0 ;  /* 0x000000000000781c */ /* 0x000fe40003f0e170 */
[----:B------:R-:W0:Y:S01]  /*a5d0*/  @P3 MUFU.RCP R5, R14 ;  /* 0x0000000e00053308 */ /* 0x000e220000001000 */
[----:B-1----:R-:W-:-:S04]  /*a5e0*/  @P3 FMUL.FTZ R10, R9, 0.69314718246459960938 ;  /* 0x3f317218090a3820 */ /* 0x002fc80000410000 */
[----:B------:R-:W-:Y:S01]  /*a5f0*/  @P3 FFMA.FTZ R0, R13, R3, R10 ;  /* 0x000000030d003223 */ /* 0x000fe2000001000a */
[----:B------:R-:W-:Y:S02]  /*a600*/  WARPGROUP.DEPBAR.LE gsb0, 0x0 ;  /* 0x00008000000079c5 */ /* 0x000fe40000010000 */
[----:B------:R-:W-:-:S06]  /*a610*/  WARPGROUP.ARRIVE ;  /* 0x00000000000079c5 */ /* 0x000fcc0000000000 */
[----:B------:R-:W-:Y:S03]  /*a620*/  HGMMA.64x256x16.F32.BF16 R24, R192, gdesc[UR8].tnspB, R24, gsb0 ;  /* 0x43e00008c0187df0 */ /* 0x000fe60008001818 */
[----:B------:R-:W-:Y:S02]  /*a630*/  WARPGROUP.DEPBAR.LE gsb0, 0x0 ;  /* 0x00008000000079c5 */ /* 0x000fe40000010000 */
[----:B------:R1:W-:Y:S01]  /*a640*/  @!P1 SYNCS.ARRIVE.TRANS64.RED.A1T0 RZ, [R11+URZ], RZ ;  /* 0x000000ff0bff99a7 */ /* 0x0003e2000810043f */
        /* <DEDUP_REMOVED lines=64> */
[-C--:B0-----:R-:W-:Y:S01]  /*aa50*/  FMUL.FTZ R26, R26, R5.reuse ;  /* 0x000000051a1a7220 */ /* 0x081fe20000410000 */
        /* <DEDUP_REMOVED lines=62> */
[----:B-1----:R-:W-:-:S07]  /*ae40*/  FMUL.FTZ R151, R151, R5 ;  /* 0x0000000597977220 */ /* 0x002fce0000410000 */
.L_x_186:
[----:B------:R-:W0:Y:S08]  /*ae50*/  S2UR UR4, SR_CgaCtaId ;  /* 0x00000000000479c3 */ /* 0x000e300000008800 */
[----:B------:R-:W-:Y:S06]  /*ae60*/  BAR.SYNC.DEFER_BLOCKING 0x5, 0x180 ;  /* 0x0146000000007b1d */ /* 0x000fec0000010000 */
[----:B------:R-:W-:Y:S01]  /*ae70*/  UMOV UR8, 0x400 ;  /* 0x0000040000087882 */ /* 0x000fe20000000000 */
[----:B------:R-:W-:Y:S01]  /*ae80*/  BSSY B0, `(.L_x_208) ;  /* 0x00004ba000007945 */ /* 0x000fe20003800000 */
[----:B0-----:R-:W-:-:S09]  /*ae90*/  ULEA UR8, UR4, UR8, 0x18 ;  /* 0x0000000804087291 */ /* 0x001fd2000f8ec03f */
[----:B------:R-:W0:Y:S02]  /*aea0*/  LDS.128 R4, [UR8+0x388d0] ;  /* 0x0388d008ff047984 */ /* 0x000e240008000c00 */
[----:B0-----:R-:W-:Y:S02]  /*aeb0*/  R2UR UR6, R5 ;  /* 0x00000000050672ca */ /* 0x001fe400000e0000 */
[----:B------:R-:W-:Y:S02]  /*aec0*/  R2UR UR5, R6 ;  /* 0x00000000060572ca */ /* 0x000fe400000e0000 */
[----:B------:R-:W-:Y:S01]  /*aed0*/  R2UR UR7, R7 ;  /* 0x00000000070772ca */ /* 0x000fe200000e0000 */
[----:B------:R-:W-:Y:S06]  /*aee0*/  BAR.ARV 0x4, 0x180 ;  /* 0x0106000000007b1d */ /* 0x000fec0000002000 */
[----:B------:R-:W-:Y:S08]  /*aef0*/  @P0 BRA `(.L_x_209) ;  /* 0x0000003800900947 */ /* 0x000ff00003800000 */
[----:B------:R-:W2:Y:S01]  /*af00*/  LDL.LU R9, [R1+0x10] ;  /* 0x0000100001097983 */ /* 0x000ea20000300800 */
[----:B------:R-:W0:Y:S01]  /*af10*/  S2UR UR4, SR_SWINHI ;  /* 0x00000000000479c3 */ /* 0x000e220000002f00 */
[----:B------:R-:W-:Y:S01]  /*af20*/  IMAD.MOV.U32 R12, RZ, RZ, 0x2 ;  /* 0x00000002ff0c7424 */ /* 0x000fe200078e00ff */
[----:B------:R-:W-:Y:S01]  /*af30*/  F2FP.BF16.F32.PACK_AB R6, R29, R28 ;  /* 0x0000001c1d06723e */ /* 0x000fe200000010ff */
[----:B------:R-:W3:Y:S01]  /*af40*/  LDL.LU R8, [R1+0x18] ;  /* 0x0000180001087983 */ /* 0x000ee20000300800 */
[----:B------:R-:W-:Y:S01]  /*af50*/  F2FP.BF16.F32.PACK_AB R7, R31, R30 ;  /* 0x0000001e1f07723e */ /* 0x000fe200000010ff */
[----:B------:R-:W-:Y:S01]  /*af60*/  ULDC.64 UR14, c[0x0][0xc00] ;  /* 0x00030000000e7ab9 */ /* 0x000fe20000000a00 */
[----:B------:R-:W-:Y:S01]  /*af70*/  R2UR UR22, R22 ;  /* 0x00000000161672ca */ /* 0x000fe200000e0000 */
[----:B------:R-:W4:Y:S01]  /*af80*/  LDL R3, [R1+0x68] ;  /* 0x0000680001037983 */ /* 0x000f220000100800 */
[----:B------:R-:W-:Y:S01]  /*af90*/  ULDC.64 UR26, c[0x0][0x208] ;  /* 0x00008200001a7ab9 */ /* 0x000fe20000000a00 */
[----:B------:R-:W-:-:S02]  /*afa0*/  ULDC UR20, c[0x0][0xbe8] ;  /* 0x0002fa0000147ab9 */ /* 0x000fc40000000800 */
[----:B------:R-:W5:Y:S01]  /*afb0*/  LDL R174, [R1+0xc] ;  /* 0x00000c0001ae7983 */ /* 0x000f620000100800 */
[----:B------:R-:W-:Y:S02]  /*afc0*/  R2UR UR21, R212 ;  /* 0x00000000d41572ca */ /* 0x000fe400000e0000 */
[----:B------:R-:W-:Y:S01]  /*afd0*/  R2UR UR24, R213 ;  /* 0x00000000d51872ca */ /* 0x000fe200000e0000 */
[----:B------:R-:W5:Y:S01]  /*afe0*/  LDL R175, [R1+0x64] ;  /* 0x0000640001af7983 */ /* 0x000f620000100800 */
[----:B------:R-:W-:Y:S01]  /*aff0*/  UMOV UR10, UR8 ;  /* 0x00000008000a7c82 */ /* 0x000fe20008000000 */
[----:B0-----:R-:W-:Y:S01]  /*b000*/  UMOV UR11, UR4 ;  /* 0x00000004000b7c82 */ /* 0x001fe20008000000 */
[----:B------:R-:W-:Y:S01]  /*b010*/  BAR.SYNC.DEFER_BLOCKING 0x1, 0x100 ;  /* 0x0044000000007b1d */ /* 0x000fe20000010000 */
[----:B--2---:R-:W-:Y:S02]  /*b020*/  R2UR UR19, R9 ;  /* 0x00000000091372ca */ /* 0x004fe400000e0000 */
[----:B---3--:R-:W-:Y:S01]  /*b030*/  R2UR UR17, R8 ;  /* 0x00000000081172ca */ /* 0x008fe200000e0000 */
[----:B----4-:R-:W-:Y:S01]  /*b040*/  IMAD.WIDE R12, R3, R12, UR10 ;  /* 0x0000000a030c7e25 */ /* 0x010fe2000f8e020c */
[----:B-----5:R-:W-:-:S02]  /*b050*/  R2UR UR18, R174 ;  /* 0x00000000ae1272ca */ /* 0x020fc400000e0000 */
[----:B------:R-:W-:-:S04]  /*b060*/  IADD3 R15, P1, R12, 0x20, RZ ;  /* 0x000000200c0f7810 */ /* 0x000fc80007f3e0ff */
[----:B------:R-:W-:-:S04]  /*b070*/  LOP3.LUT R14, R15, 0x380, RZ, 0xc0, !PT ;  /* 0x000003800f0e7812 */ /* 0x000fc800078ec0ff */
[----:B------:R-:W-:Y:S02]  /*b080*/  SHF.R.U64 R14, R14, 0x3, RZ ;  /* 0x000000030e0e7819 */ /* 0x000fe400000012ff */
[----:B------:R-:W-:Y:S02]  /*b090*/  IADD3 R157, P0, R12, 0x40, RZ ;  /* 0x000000400c9d7810 */ /* 0x000fe40007f1e0ff */
[----:B------:R-:W-:Y:S01]  /*b0a0*/  LOP3.LUT R14, R14, R15, RZ, 0x3c, !PT ;  /* 0x0000000f0e0e7212 */ /* 0x000fe200078e3cff */
[----:B------:R-:W-:Y:S01]  /*b0b0*/  IMAD.X R15, RZ, RZ, R13, P1 ;  /* 0x000000ffff0f7224 */ /* 0x000fe200008e060d */
[C---:B------:R-:W-:Y:S02]  /*b0c0*/  IADD3 R159, P4, R12.reuse, 0x60, RZ ;  /* 0x000000600c9f7810 */ /* 0x040fe40007f9e0ff */
[C---:B------:R-:W-:Y:S02]  /*b0d0*/  IADD3 R161, P3, R12.reuse, 0x4000, RZ ;  /* 0x000040000ca17810 */ /* 0x040fe40007f7e0ff */
[----:B------:R-:W-:-:S02]  /*b0e0*/  IADD3 R163, P6, R12, 0x4020, RZ ;  /* 0x000040200ca37810 */ /* 0x000fc40007fde0ff */
[C---:B------:R-:W-:Y:S02]  /*b0f0*/  IADD3 R165, P5, R12.reuse, 0x4040, RZ ;  /* 0x000040400ca57810 */ /* 0x040fe40007fbe0ff */
[C---:B------:R-:W-:Y:S02]  /*b100*/  IADD3 R167, P2, R12.reuse, 0x4060, RZ ;  /* 0x000040600ca77810 */ /* 0x040fe40007f5e0ff */
[C---:B------:R-:W-:Y:S02]  /*b110*/  IADD3 R169, P1, R12.reuse, 0x8000, RZ ;  /* 0x000080000ca97810 */ /* 0x040fe40007f3e0ff */
[----:B------:R-:W-:Y:S02]  /*b120*/  LOP3.LUT R5, R12, 0x380, RZ, 0xc0, !PT ;  /* 0x000003800c057812 */ /* 0x000fe400078ec0ff */
[----:B------:R-:W-:Y:S02]  /*b130*/  LOP3.LUT R156, R157, 0x380, RZ, 0xc0, !PT ;  /* 0x000003809d9c7812 */ /* 0x000fe400078ec0ff */
[----:B------:R-:W-:-:S02]  /*b140*/  LOP3.LUT R158, R159, 0x380, RZ, 0xc0, !PT ;  /* 0x000003809f9e7812 */ /* 0x000fc400078ec0ff */
[----:B------:R-:W-:Y:S02]  /*b150*/  LOP3.LUT R160, R161, 0x380, RZ, 0xc0, !PT ;  /* 0x00000380a1a07812 */ /* 0x000fe400078ec0ff */
[----:B------:R-:W-:Y:S02]  /*b160*/  LOP3.LUT R162, R163, 0x380, RZ, 0xc0, !PT ;  /* 0x00000380a3a27812 */ /* 0x000fe400078ec0ff */
[----:B------:R-:W-:Y:S02]  /*b170*/  LOP3.LUT R164, R165, 0x380, RZ, 0xc0, !PT ;  /* 0x00000380a5a47812 */ /* 0x000fe400078ec0ff */
[----:B------:R-:W-:Y:S02]  /*b180*/  LOP3.LUT R166, R167, 0x380, RZ, 0xc0, !PT ;  /* 0x00000380a7a67812 */ /* 0x000fe400078ec0ff */
[----:B------:R-:W-:Y:S02]  /*b190*/  LOP3.LUT R168, R169, 0x380, RZ, 0xc0, !PT ;  /* 0x00000380a9a87812 */ /* 0x000fe400078ec0ff */
[----:B------:R-:W-:-:S02]  /*b1a0*/  SHF.R.U64 R5, R5, 0x3, RZ ;  /* 0x0000000305057819 */ /* 0x000fc400000012ff */
[----:B------:R-:W-:Y:S02]  /*b1b0*/  SHF.R.U64 R156, R156, 0x3, RZ ;  /* 0x000000039c9c7819 */ /* 0x000fe400000012ff */
[----:B------:R-:W-:Y:S02]  /*b1c0*/  SHF.R.U64 R158, R158, 0x3, RZ ;  /* 0x000000039e9e7819 */ /* 0x000fe400000012ff */
[----:B------:R-:W-:Y:S02]  /*b1d0*/  SHF.R.U64 R160, R160, 0x3, RZ ;  /* 0x00000003a0a07819 */ /* 0x000fe400000012ff */
[----:B------:R-:W-:Y:S02]  /*b1e0*/  SHF.R.U64 R162, R162, 0x3, RZ ;  /* 0x00000003a2a27819 */ /* 0x000fe400000012ff */
[----:B------:R-:W-:Y:S02]  /*b1f0*/  SHF.R.U64 R164, R164, 0x3, RZ ;  /* 0x00000003a4a47819 */ /* 0x000fe400000012ff */
[----:B------:R-:W-:-:S02]  /*b200*/  SHF.R.U64 R166, R166, 0x3, RZ ;  /* 0x00000003a6a67819 */ /* 0x000fc400000012ff */
[----:B------:R-:W-:Y:S02]  /*b210*/  SHF.R.U64 R168, R168, 0x3, RZ ;  /* 0x00000003a8a87819 */ /* 0x000fe400000012ff */
[----:B------:R-:W-:Y:S01]  /*b220*/  LOP3.LUT R4, R5, R12, RZ, 0x3c, !PT ;  /* 0x0000000c05047212 */ /* 0x000fe200078e3cff */
[--C-:B------:R-:W-:Y:S01]  /*b230*/  IMAD.MOV.U32 R5, RZ, RZ, R13.reuse ;  /* 0x000000ffff057224 */ /* 0x100fe200078e000d */
[----:B------:R-:W-:Y:S01]  /*b240*/  LOP3.LUT R156, R156, R157, RZ, 0x3c, !PT ;  /* 0x0000009d9c9c7212 */ /* 0x000fe200078e3cff */
[--C-:B------:R-:W-:Y:S01]  /*b250*/  IMAD.X R157, RZ, RZ, R13.reuse, P0 ;  /* 0x000000ffff9d7224 */ /* 0x100fe200000e060d */
        /* <DEDUP_REMOVED lines=11> */
[----:B------:R-:W-:Y:S01]  /*b310*/  IMAD.X R169, RZ, RZ, R13, P1 ;  /* 0x000000ffffa97224 */ /* 0x000fe200008e060d */
[----:B------:R-:W-:-:S02]  /*b320*/  IADD3 R171, P0, R12, 0x8020, RZ ;  /* 0x000080200cab7810 */ /* 0x000fc40007f1e0ff */
[C---:B------:R-:W-:Y:S02]  /*b330*/  IADD3 R173, P4, R12.reuse, 0x8040, RZ ;  /* 0x000080400cad7810 */ /* 0x040fe40007f9e0ff */
[C---:B------:R-:W-:Y:S02]  /*b340*/  IADD3 R9, P3, R12.reuse, 0x8060, RZ ;  /* 0x000080600c097810 */ /* 0x040fe40007f7e0ff */
[C---:B------:R-:W-:Y:S02]  /*b350*/  IADD3 R11, P6, R12.reuse, 0xc000, RZ ;  /* 0x0000c0000c0b7810 */ /* 0x040fe40007fde0ff */
[C---:B------:R-:W-:Y:S02]  /*b360*/  IADD3 R153, P5, R12.reuse, 0xc020, RZ ;  /* 0x0000c0200c997810 */ /* 0x040fe40007fbe0ff */
[C---:B------:R-:W-:Y:S02]  /*b370*/  IADD3 R155, P2, R12.reuse, 0xc040, RZ ;  /* 0x0000c0400c9b7810 */ /* 0x040fe40007f5e0ff */
[----:B------:R-:W-:-:S02]  /*b380*/  IADD3 R21, P1, R12, 0xc060, RZ ;  /* 0x0000c0600c157810 */ /* 0x000fc40007f3e0ff */
[----:B------:R-:W-:Y:S02]  /*b390*/  MOV R3, R4 ;  /* 0x0000000400037202 */ /* 0x000fe40000000f00 */
[----:B------:R-:W-:Y:S02]  /*b3a0*/  F2FP.BF16.F32.PACK_AB R4, R25, R24 ;  /* 0x000000181904723e */ /* 0x000fe400000010ff */
[----:B------:R-:W-:Y:S02]  /*b3b0*/  F2FP.BF16.F32.PACK_AB R5, R27, R26 ;  /* 0x0000001a1b05723e */ /* 0x000fe400000010ff */
[----:B------:R-:W-:Y:S02]  /*b3c0*/  LOP3.LUT R170, R171, 0x380, RZ, 0xc0, !PT ;  /* 0x00000380abaa7812 */ /* 0x000fe400078ec0ff */
[----:B------:R-:W-:Y:S02]  /*b3d0*/  LOP3.LUT R172, R173, 0x380, RZ, 0xc0, !PT ;  /* 0x00000380adac7812 */ /* 0x000fe400078ec0ff */
[----:B------:R-:W-:-:S02]  /*b3e0*/  LOP3.LUT R8, R9, 0x380, RZ, 0xc0, !PT ;  /* 0x0000038009087812 */ /* 0x000fc400078ec0ff */
[----:B------:R-:W-:Y:S02]  /*b3f0*/  LOP3.LUT R10, R11, 0x380, RZ, 0xc0, !PT ;  /* 0x000003800b0a7812 */ /* 0x000fe400078ec0ff */
[----:B------:R-:W-:Y:S02]  /*b400*/  LOP3.LUT R152, R153, 0x380, RZ, 0xc0, !PT ;  /* 0x0000038099987812 */ /* 0x000fe400078ec0ff */
[----:B------:R-:W-:Y:S02]  /*b410*/  LOP3.LUT R154, R155, 0x380, RZ, 0xc0, !PT ;  /* 0x000003809b9a7812 */ /* 0x000fe400078ec0ff */
[----:B------:R-:W-:Y:S01]  /*b420*/  LOP3.LUT R20, R21, 0x380, RZ, 0xc0, !PT ;  /* 0x0000038015147812 */ /* 0x000fe200078ec0ff */
[----:B------:R0:W-:Y:S01]  /*b430*/  STSM.16.M88.4 [R3], R4 ;  /* 0x0000000403007844 */ /* 0x0001e20000000200 */
[----:B------:R-:W-:Y:S02]  /*b440*/  SHF.R.U64 R170, R170, 0x3, RZ ;  /* 0x00000003aaaa7819 */ /* 0x000fe400000012ff */
[----:B------:R-:W-:-:S02]  /*b450*/  SHF.R.U64 R172, R172, 0x3, RZ ;  /* 0x00000003acac7819 */ /* 0x000fc400000012ff */
[----:B------:R-:W-:Y:S02]  /*b460*/  SHF.R.U64 R8, R8, 0x3, RZ ;  /* 0x0000000308087819 */ /* 0x000fe400000012ff */
[----:B------:R-:W-:Y:S02]  /*b470*/  SHF.R.U64 R10, R10, 0x3, RZ ;  /* 0x000000030a0a7819 */ /* 0x000fe400000012ff */
[----:B------:R-:W-:Y:S02]  /*b480*/  SHF.R.U64 R152, R152, 0x3, RZ ;  /* 0x0000000398987819 */ /* 0x000fe400000012ff */
[----:B------:R-:W-:Y:S02]  /*b490*/  SHF.R.U64 R154, R154, 0x3, RZ ;  /* 0x000000039a9a7819 */ /* 0x000fe400000012ff */
[----:B------:R-:W-:Y:S02]  /*b4a0*/  SHF.R.U64 R20, R20, 0x3, RZ ;  /* 0x0000000314147819 */ /* 0x000fe400000012ff */
[----:B------:R-:W-:-:S02]  /*b4b0*/  MOV R14, R14 ;  /* 0x0000000e000e7202 */ /* 0x000fc40000000f00 */
[----:B0-----:R-:W-:Y:S02]  /*b4c0*/  F2FP.BF16.F32.PACK_AB R4, R33, R32 ;  /* 0x000000202104723e */ /* 0x001fe400000010ff */
[----:B------:R-:W-:Y:S02]  /*b4d0*/  F2FP.BF16.F32.PACK_AB R5, R35, R34 ;  /* 0x000000222305723e */ /* 0x000fe400000010ff */
[----:B------:R-:W-:Y:S02]  /*b4e0*/  F2FP.BF16.F32.PACK_AB R6, R37, R36 ;  /* 0x000000242506723e */ /* 0x000fe400000010ff */
[----:B------:R-:W-:Y:S02]  /*b4f0*/  F2FP.BF16.F32.PACK_AB R7, R39, R38 ;  /* 0x000000262707723e */ /* 0x000fe400000010ff */
        /* <DEDUP_REMOVED lines=14> */
[----:B------:R0:W-:Y:S01]  /*b5e0*/  STSM.16.M88.4 [R14], R4 ;  /* 0x000000040e007844 */ /* 0x0001e20000000200 */
[----:B------:R-:W-:-:S02]  /*b5f0*/  MOV R156, R156 ;  /* 0x0000009c009c7202 */ /* 0x000fc40000000f00 */
[----:B------:R-:W-:Y:S02]  /*b600*/  F2FP.BF16.F32.PACK_AB R12, R41, R40 ;  /* 0x00000028290c723e */ /* 0x000fe400000010ff */
[----:B------:R-:W-:Y:S02]  /*b610*/  F2FP.BF16.F32.PACK_AB R13, R43, R42 ;  /* 0x0000002a2b0d723e */ /* 0x000fe400000010ff */
[----:B------:R-:W-:Y:S02]  /*b620*/  F2FP.BF16.F32.PACK_AB R15, R47, R46 ;  /* 0x0000002e2f0f723e */ /* 0x000fe400000010ff */
[----:B------:R-:W-:Y:S02]  /*b630*/  MOV R158, R158 ;  /* 0x0000009e009e7202 */ /* 0x000fe40000000f00 */
[----:B------:R-:W-:Y:S02]  /*b640*/  MOV R161, R160 ;  /* 0x000000a000a17202 */ /* 0x000fe40000000f00 */
[----:B0-----:R-:W-:-:S02]  /*b650*/  F2FP.BF16.F32.PACK_AB R14, R45, R44 ;  /* 0x0000002c2d0e723e */ /* 0x001fc400000010ff */
[----:B------:R-:W-:Y:S02]  /*b660*/  F2FP.BF16.F32.PACK_AB R4, R49, R48 ;  /* 0x000000303104723e */ /* 0x000fe400000010ff */
[----:B------:R-:W-:Y:S02]  /*b670*/  F2FP.BF16.F32.PACK_AB R5, R51, R50 ;  /* 0x000000323305723e */ /* 0x000fe400000010ff */
[----:B------:R-:W-:Y:S02]  /*b680*/  F2FP.BF16.F32.PACK_AB R6, R53, R52 ;  /* 0x000000343506723e */ /* 0x000fe400000010ff */
[----:B------:R-:W-:Y:S01]  /*b690*/  F2FP.BF16.F32.PACK_AB R7, R55, R54 ;  /* 0x000000363707723e */ /* 0x000fe200000010ff */
[----:B------:R0:W-:Y:S01]  /*b6a0*/  STSM.16.M88.4 [R156], R12 ;  /* 0x0000000c9c007844 */ /* 0x0001e20000000200 */
[----:B------:R-:W-:Y:S02]  /*b6b0*/  MOV R160, R8 ;  /* 0x0000000800a07202 */ /* 0x000fe40000000f00 */
[----:B------:R-:W-:-:S02]  /*b6c0*/  MOV R3, R10 ;  /* 0x0000000a00037202 */ /* 0x000fc40000000f00 */
[----:B------:R-:W-:Y:S02]  /*b6d0*/  F2FP.BF16.F32.PACK_AB R8, R57, R56 ;  /* 0x000000383908723e */ /* 0x000fe400000010ff */
[----:B------:R-:W-:Y:S02]  /*b6e0*/  F2FP.BF16.F32.PACK_AB R9, R59, R58 ;  /* 0x0000003a3b09723e */ /* 0x000fe400000010ff */
[----:B------:R-:W-:Y:S02]  /*b6f0*/  F2FP.BF16.F32.PACK_AB R10, R61, R60 ;  /* 0x0000003c3d0a723e */ /* 0x000fe400000010ff */
[----:B------:R-:W-:Y:S02]  /*b700*/  F2FP.BF16.F32.PACK_AB R11, R63, R62 ;  /* 0x0000003e3f0b723e */ /* 0x000fe400000010ff */
[----:B------:R-:W-:Y:S01]  /*b710*/  MOV R162, R162 ;  /* 0x000000a200a27202 */ /* 0x000fe20000000f00 */
[----:B------:R1:W-:Y:S01]  /*b720*/  STSM.16.M88.4 [R158], R4 ;  /* 0x000000049e007844 */ /* 0x0003e20000000200 */
[----:B------:R-:W-:-:S02]  /*b730*/  MOV R18, R152 ;  /* 0x0000009800127202 */ /* 0x000fc40000000f00 */
[----:B0-----:R-:W-:Y:S02]  /*b740*/  F2FP.BF16.F32.PACK_AB R12, R65, R64 ;  /* 0x00000040410c723e */ /* 0x001fe400000010ff */
[----:B------:R-:W-:Y:S02]  /*b750*/  F2FP.BF16.F32.PACK_AB R13, R67, R66 ;  /* 0x00000042430d723e */ /* 0x000fe400000010ff */
[----:B------:R-:W-:Y:S02]  /*b760*/  F2FP.BF16.F32.PACK_AB R14, R69, R68 ;  /* 0x00000044450e723e */ /* 0x000fe400000010ff */
[----:B------:R-:W-:Y:S02]  /*b770*/  F2FP.BF16.F32.PACK_AB R15, R71, R70 ;  /* 0x00000046470f723e */ /* 0x000fe400000010ff */
[----:B------:R-:W-:Y:S02]  /*b780*/  MOV R22, R154 ;  /* 0x0000009a00167202 */ /* 0x000fe40000000f00 */
[----:B------:R-:W-:-:S02]  /*b790*/  MOV R164, R164 ;  /* 0x000000a400a47202 */ /* 0x000fc40000000f00 */
[----:B------:R-:W-:Y:S02]  /*b7a0*/  F2FP.BF16.F32.PACK_AB R152, R73, R72 ;  /* 0x000000484998723e */ /* 0x000fe400000010ff */
[----:B------:R-:W-:Y:S02]  /*b7b0*/  F2FP.BF16.F32.PACK_AB R153, R75, R74 ;  /* 0x0000004a4b99723e */ /* 0x000fe400000010ff */
[----:B------:R-:W-:Y:S02]  /*b7c0*/  F2FP.BF16.F32.PACK_AB R154, R77, R76 ;  /* 0x0000004c4d9a723e */ /* 0x000fe400000010ff */
[----:B------:R-:W-:Y:S01]  /*b7d0*/  F2FP.BF16.F32.PACK_AB R155, R79, R78 ;  /* 0x0000004e4f9b723e */ /* 0x000fe200000010ff */
[----:B------:R0:W-:Y:S01]  /*b7e0*/  STSM.16.M88.4 [R161], R8 ;  /* 0x00000008a1007844 */ /* 0x0001e20000000200 */
[----:B------:R-:W-:Y:S02]  /*b7f0*/  MOV R166, R166 ;  /* 0x000000a600a67202 */ /* 0x000fe40000000f00 */
[----:B------:R-:W-:-:S02]  /*b800*/  F2FP.BF16.F32.PACK_AB R156, R81, R80 ;  /* 0x00000050519c723e */ /* 0x000fc400000010ff */
[----:B------:R-:W-:Y:S02]  /*b810*/  F2FP.BF16.F32.PACK_AB R157, R83, R82 ;  /* 0x00000052539d723e */ /* 0x000fe400000010ff */
[----:B-1----:R-:W-:Y:S02]  /*b820*/  F2FP.BF16.F32.PACK_AB R158, R85, R84 ;  /* 0x00000054559e723e */ /* 0x002fe400000010ff */
[----:B------:R-:W-:Y:S01]  /*b830*/  F2FP.BF16.F32.PACK_AB R159, R87, R86 ;  /* 0x00000056579f723e */ /* 0x000fe200000010ff */
[----:B------:R1:W-:Y:S01]  /*b840*/  STSM.16.M88.4 [R162], R12 ;  /* 0x0000000ca2007844 */ /* 0x0003e20000000200 */
[----:B------:R-:W-:Y:S02]  /*b850*/  MOV R168, R168 ;  /* 0x000000a800a87202 */ /* 0x000fe40000000f00 */
[----:B------:R-:W-:Y:S02]  /*b860*/  F2FP.BF16.F32.PACK_AB R4, R89, R88 ;  /* 0x000000585904723e */ /* 0x000fe400000010ff */
[----:B------:R-:W-:-:S02]  /*b870*/  F2FP.BF16.F32.PACK_AB R5, R91, R90 ;  /* 0x0000005a5b05723e */ /* 0x000fc400000010ff */
[----:B------:R-:W-:Y:S02]  /*b880*/  F2FP.BF16.F32.PACK_AB R6, R93, R92 ;  /* 0x0000005c5d06723e */ /* 0x000fe400000010ff */
[----:B------:R-:W-:Y:S02]  /*b890*/  F2FP.BF16.F32.PACK_AB R7, R95, R94 ;  /* 0x0000005e5f07723e */ /* 0x000fe400000010ff */
[----:B------:R-:W-:Y:S02]  /*b8a0*/  MOV R170, R170 ;  /* 0x000000aa00aa7202 */ /* 0x000fe40000000f00 */
[----:B0-----:R-:W-:Y:S02]  /*b8b0*/  F2FP.BF16.F32.PACK_AB R8, R97, R96 ;  /* 0x000000606108723e */ /* 0x001fe400000010ff */
[----:B------:R-:W-:Y:S02]  /*b8c0*/  F2FP.BF16.F32.PACK_AB R9, R99, R98 ;  /* 0x000000626309723e */ /* 0x000fe400000010ff */
[----:B------:R-:W-:-:S02]  /*b8d0*/  F2FP.BF16.F32.PACK_AB R10, R101, R100 ;  /* 0x00000064650a723e */ /* 0x000fc400000010ff */
[----:B------:R-:W-:Y:S01]  /*b8e0*/  F2FP.BF16.F32.PACK_AB R11, R103, R102 ;  /* 0x00000066670b723e */ /* 0x000fe200000010ff */
[----:B------:R0:W-:Y:S01]  /*b8f0*/  STSM.16.M88.4 [R164], R152 ;  /* 0x00000098a4007844 */ /* 0x0001e20000000200 */
[----:B------:R-:W-:Y:S02]  /*b900*/  MOV R172, R172 ;  /* 0x000000ac00ac7202 */ /* 0x000fe40000000f00 */
[----:B-1----:R-:W-:Y:S02]  /*b910*/  F2FP.BF16.F32.PACK_AB R12, R105, R104 ;  /* 0x00000068690c723e */ /* 0x002fe400000010ff */
[----:B------:R-:W-:Y:S02]  /*b920*/  F2FP.BF16.F32.PACK_AB R13, R107, R106 ;  /* 0x0000006a6b0d723e */ /* 0x000fe400000010ff */
[----:B------:R-:W-:Y:S02]  /*b930*/  F2FP.BF16.F32.PACK_AB R14, R109, R108 ;  /* 0x0000006c6d0e723e */ /* 0x000fe400000010ff */
[----:B------:R-:W-:Y:S01]  /*b940*/  F2FP.BF16.F32.PACK_AB R15, R111, R110 ;  /* 0x0000006e6f0f723e */ /* 0x000fe200000010ff */
[----:B------:R1:W-:Y:S01]  /*b950*/  STSM.16.M88.4 [R166], R156 ;  /* 0x0000009ca6007844 */ /* 0x0003e20000000200 */
[----:B------:R-:W-:-:S03]  /*b960*/  MOV R161, R20 ;  /* 0x0000001400a17202 */ /* 0x000fc60000000f00 */
[----:B------:R2:W-:Y:S01]  /*b970*/  STSM.16.M88.4 [R168], R4 ;  /* 0x00000004a8007844 */ /* 0x0005e20000000200 */
[----:B0-----:R-:W-:Y:S02]  /*b980*/  F2FP.BF16.F32.PACK_AB R152, R113, R112 ;  /* 0x000000707198723e */ /* 0x001fe400000010ff */
[----:B------:R-:W-:Y:S02]  /*b990*/  F2FP.BF16.F32.PACK_AB R153, R115, R114 ;  /* 0x000000727399723e */ /* 0x000fe400000010ff */
[----:B------:R-:W-:Y:S02]  /*b9a0*/  F2FP.BF16.F32.PACK_AB R154, R117, R116 ;  /* 0x00000074759a723e */ /* 0x000fe400000010ff */
[----:B------:R-:W-:Y:S01]  /*b9b0*/  F2FP.BF16.F32.PACK_AB R155, R119, R118 ;  /* 0x00000076779b723e */ /* 0x000fe200000010ff */
[----:B------:R0:W-:Y:S01]  /*b9c0*/  STSM.16.M88.4 [R170], R8 ;  /* 0x00000008aa007844 */ /* 0x0001e20000000200 */
[----:B-1----:R-:W-:Y:S02]  /*b9d0*/  F2FP.BF16.F32.PACK_AB R156, R121, R120 ;  /* 0x00000078799c723e */ /* 0x002fe400000010ff */
[----:B------:R-:W-:-:S02]  /*b9e0*/  F2FP.BF16.F32.PACK_AB R157, R123, R122 ;  /* 0x0000007a7b9d723e */ /* 0x000fc400000010ff */
[----:B------:R-:W-:Y:S02]  /*b9f0*/  F2FP.BF16.F32.PACK_AB R158, R125, R124 ;  /* 0x0000007c7d9e723e */ /* 0x000fe400000010ff */
[----:B------:R-:W-:Y:S01]  /*ba00*/  F2FP.BF16.F32.PACK_AB R159, R127, R126 ;  /* 0x0000007e7f9f723e */ /* 0x000fe200000010ff */
[----:B------:R1:W-:Y:S01]  /*ba10*/  STSM.16.M88.4 [R172], R12 ;  /* 0x0000000cac007844 */ /* 0x0003e20000000200 */
[----:B--2---:R-:W-:Y:S02]  /*ba20*/  F2FP.BF16.F32.PACK_AB R4, R129, R128 ;  /* 0x000000808104723e */ /* 0x004fe400000010ff */
[----:B------:R-:W-:Y:S02]  /*ba30*/  F2FP.BF16.F32.PACK_AB R5, R131, R130 ;  /* 0x000000828305723e */ /* 0x000fe400000010ff */
[----:B------:R-:W-:Y:S02]  /*ba40*/  F2FP.BF16.F32.PACK_AB R6, R133, R132 ;  /* 0x000000848506723e */ /* 0x000fe400000010ff */
[----:B------:R-:W-:-:S02]  /*ba50*/  F2FP.BF16.F32.PACK_AB R7, R135, R134 ;  /* 0x000000868707723e */ /* 0x000fc400000010ff */
        /* <DEDUP_REMOVED lines=9> */
[----:B------:R-:W-:Y:S04]  /*baf0*/  STSM.16.M88.4 [R3], R156 ;  /* 0x0000009c03007844 */ /* 0x000fe80000000200 */
[----:B------:R1:W-:Y:S04]  /*bb00*/  STSM.16.M88.4 [R18], R4 ;  /* 0x0000000412007844 */ /* 0x0003e80000000200 */
[----:B------:R2:W-:Y:S04]  /*bb10*/  STSM.16.M88.4 [R22], R8 ;  /* 0x0000000816007844 */ /* 0x0005e80000000200 */
[----:B------:R3:W-:Y:S01]  /*bb20*/  STSM.16.M88.4 [R161], R12 ;  /* 0x0000000ca1007844 */ /* 0x0007e20000000200 */
[----:B------:R-:W-:Y:S01]  /*bb30*/  USHF.L.U32 UR4, UR19, 0x2, URZ ;  /* 0x0000000213047899 */ /* 0x000fe2000800063f */
[----:B------:R-:W-:Y:S01]  /*bb40*/  BAR.SYNC.DEFER_BLOCKING 0x1, 0x100 ;  /* 0x0044000000007b1d */ /* 0x000fe20000010000 */
[----:B------:R-:W-:Y:S01]  /*bb50*/  ISETP.NE.U32.AND P0, PT, RZ, UR14, PT ;  /* 0x0000000eff007c0c */ /* 0x000fe2000bf05070 */
[----:B------:R-:W-:-:S02]  /*bb60*/  USHF.L.U64.HI UR16, UR19, 0x2, UR17 ;  /* 0x0000000213107899 */ /* 0x000fc40008010211 */
[----:B------:R-:W-:Y:S01]  /*bb70*/  UIADD3 UR9, UP0, UR4, UR14, URZ ;  /* 0x0000000e04097290 */ /* 0x000fe2000ff1e03f */
[----:B------:R-:W-:-:S03]  /*bb80*/  ISETP.NE.AND.EX P0, PT, RZ, UR15, PT, P0 ;  /* 0x0000000fff007c0c */ /* 0x000fc6000bf05300 */
[----:B------:R-:W-:Y:S02]  /*bb90*/  UIADD3.X UR12, UR16, UR15, URZ, UP0, !UPT ;  /* 0x0000000f100c7290 */ /* 0x000fe400087fe43f */
[----:B------:R-:W-:-:S04]  /*bba0*/  IMAD.U32 R20, RZ, RZ, UR9 ;  /* 0x00000009ff147e24 */ /* 0x000fc8000f8e00ff */
[----:B------:R-:W-:Y:S01]  /*bbb0*/  IMAD.U32 R21, RZ, RZ, UR12 ;  /* 0x0000000cff157e24 */ /* 0x000fe2000f8e00ff */
[----:B------:R-:W-:-:S04]  /*bbc0*/  ULDC.64 UR12, c[0x0][0xc08] ;  /* 0x00030200000c7ab9 */ /* 0x000fc80000000a00 */
[----:B0-----:R-:W4:Y:S01]  /*bbd0*/  @P0 LDG.E R152, desc[UR26][R20.64] ;  /* 0x0000001a14980981 */ /* 0x001f22000c1e1900 */
[----:B------:R-:W-:-:S04]  /*bbe0*/  UISETP.NE.U32.AND UP0, UPT, UR12, URZ, UPT ;  /* 0x0000003f0c00728c */ /* 0x000fc8000bf05070 */
[----:B------:R-:W-:-:S06]  /*bbf0*/  UISETP.NE.AND.EX UP0, UPT, UR13, URZ, UPT, UP0 ;  /* 0x0000003f0d00728c */ /* 0x000fcc000bf05300 */
[----:B------:R-:W-:-:S05]  /*bc00*/  PLOP3.LUT P4, PT, PT, PT, UP0, 0x80, 0x0 ;  /* 0x000000000000781c */ /* 0x000fca0003f8f008 */
[----:B------:R-:W-:-:S03]  /*bc10*/  @UP0 UIADD3 UR12, UP1, UR4, UR12, URZ ;  /* 0x0000000c040c0290 */ /* 0x000fc6000ff3e03f */
[----:B------:R-:W-:Y:S01]  /*bc20*/  ULDC UR4, c[0x0][0xad4] ;  /* 0x0002b50000047ab9 */ /* 0x000fe20000000800 */
[----:B------:R-:W-:Y:S02]  /*bc30*/  @UP0 UIADD3.X UR13, UR16, UR13, URZ, UP1, !UPT ;  /* 0x0000000d100d0290 */ /* 0x000fe40008ffe43f */
[----:B-1----:R-:W-:-:S04]  /*bc40*/  IMAD.U32 R4, RZ, RZ, UR12 ;  /* 0x0000000cff047e24 */ /* 0x002fc8000f8e00ff */
[----:B------:R-:W-:-:S05]  /*bc50*/  IMAD.U32 R5, RZ, RZ, UR13 ;  /* 0x0000000dff057e24 */ /* 0x000fca000f8e00ff */
[----:B------:R0:W5:Y:S01]  /*bc60*/  @P4 LDG.E R3, desc[UR26][R4.64] ;  /* 0x0000001a04034981 */ /* 0x000162000c1e1900 */
[----:B------:R-:W-:Y:S02]  /*bc70*/  UISETP.NE.AND UP0, UPT, UR22, URZ, UPT ;  /* 0x0000003f1600728c */ /* 0x000fe4000bf05270 */
[----:B------:R-:W-:Y:S02]  /*bc80*/  UISETP.NE.AND UP1, UPT, UR20, 0x1, UPT ;  /* 0x000000011400788c */ /* 0x000fe4000bf25270 */
[----:B------:R-:W-:Y:S01]  /*bc90*/  USEL UR4, UR22, UR4, UP0 ;  /* 0x0000000416047287 */ /* 0x000fe20008000000 */
[----:B------:R-:W-:-:S03]  /*bca0*/  UMOV UR23, 0x9b8 ;  /* 0x000009b800177882 */ /* 0x000fc60000000000 */
[----:B------:R-:W-:Y:S01]  /*bcb0*/  UISETP.GT.AND UP2, UPT, UR4, 0x1, UPT ;  /* 0x000000010400788c */ /* 0x000fe2000bf44270 */
[----:B------:R-:W-:Y:S01]  /*bcc0*/  PLOP3.LUT P1, PT, PT, PT, UP1, 0x80, 0x0 ;  /* 0x000000000000781c */ /* 0x000fe20003f2f018 */
[----:B------:R-:W-:Y:S02]  /*bcd0*/  UISETP.NE.U32.AND UP0, UPT, UR14, URZ, UPT ;  /* 0x0000003f0e00728c */ /* 0x000fe4000bf05070 */
[----:B------:R-:W-:Y:S01]  /*bce0*/  USEL UR23, UR23, 0x978, UP2 ;  /* 0x0000097817177887 */ /* 0x000fe20009000000 */
[----:B--2---:R-:W-:Y:S01]  /*bcf0*/  IMAD.U32 R8, RZ, RZ, UR18 ;  /* 0x00000012ff087e24 */ /* 0x004fe2000f8e00ff */
[----:B------:R-:W-:Y:S01]  /*bd00*/  UISETP.NE.AND.EX UP0, UPT, UR15, URZ, UPT, UP0 ;  /* 0x0000003f0f00728c */ /* 0x000fe2000bf05300 */
[----:B------:R-:W-:Y:S02]  /*bd10*/  UMOV UR4, URZ ;  /* 0x0000003f00047c82 */ /* 0x000fe40008000000 */
[----:B------:R-:W-:Y:S01]  /*bd20*/  IMAD R8, R8, 0x80, R175 ;  /* 0x0000008008087824 */ /* 0x000fe200078e02af */
[----:B------:R-:W-:Y:S01]  /*bd30*/  USEL UR9, UR19, URZ, !UP0 ;  /* 0x0000003f13097287 */ /* 0x000fe2000c000000 */
[----:B------:R-:W-:Y:S01]  /*bd40*/  @UP1 ULDC UR25, c[0x0][0xbec] ;  /* 0x0002fb0000191ab9 */ /* 0x000fe20000000800 */
[----:B------:R-:W-:-:S02]  /*bd50*/  USEL UR22, UR17, URZ, !UP0 ;  /* 0x0000003f11167287 */ /* 0x000fc4000c000000 */
[----:B0-----:R-:W-:Y:S01]  /*bd60*/  @P1 IMAD.HI.U32 R4, R8, UR25, RZ ;  /* 0x0000001908041c27 */ /* 0x001fe2000f8e00ff */
[----:B------:R-:W-:Y:S01]  /*bd70*/  USEL UR21, UR21, URZ, UP2 ;  /* 0x0000003f15157287 */ /* 0x000fe20009000000 */
[----:B------:R-:W-:Y:S01]  /*bd80*/  ULDC.64 UR16, c[0x0][UR23+0x220] ;  /* 0x0000880017107abb */ /* 0x000fe20008000a00 */
[----:B------:R-:W-:Y:S01]  /*bd90*/  ULDC.64 UR14, c[0x0][UR23+0x218] ;  /* 0x00008600170e7abb */ /* 0x000fe20008000a00 */
[----:B------:R-:W-:Y:S01]  /*bda0*/  ULDC.64 UR18, c[0x0][UR23+0x228] ;  /* 0x00008a0017127abb */ /* 0x000fe20008000a00 */
[----:B------:R-:W-:Y:S02]  /*bdb0*/  UIMAD UR17, UR17, UR9, URZ ;  /* 0x00000009111172a4 */ /* 0x000fe4000f8e023f */
[----:B------:R-:W-:Y:S01]  /*bdc0*/  UIMAD.WIDE.U32 UR12, UR14, UR24, URZ ;  /* 0x000000180e0c72a5 */ /* 0x000fe2000f8e003f */
[----:B------:R-:W-:Y:S01]  /*bdd0*/  IMAD.MOV.U32 R5, RZ, RZ, R8 ;  /* 0x000000ffff057224 */ /* 0x000fe200078e0008 */
[----:B------:R-:W-:Y:S01]  /*bde0*/  @UP1 ULDC UR28, c[0x0][0xbf0] ;  /* 0x0002fc00001c1ab9 */ /* 0x000fe20000000800 */
[----:B------:R-:W-:-:S02]  /*bdf0*/  UIMAD UR24, UR15, UR24, URZ ;  /* 0x000000180f1872a4 */ /* 0x000fc4000f8e023f */
[----:B------:R-:W-:Y:S01]  /*be00*/  UIMAD.WIDE.U32 UR26, UR18, UR21, URZ ;  /* 0x00000015121a72a5 */ /* 0x000fe2000f8e003f */
[----:B------:R-:W-:Y:S01]  /*be10*/  @P1 SHF.R.U32.HI R5, RZ, UR28, R4 ;  /* 0x0000001cff051c19 */ /* 0x000fe20008011604 */
[----:B------:R-:W-:Y:S02]  /*be20*/  UIMAD.WIDE.U32 UR14, UR16, UR9, URZ ;  /* 0x00000009100e72a5 */ /* 0x000fe4000f8e003f */
[----:B------:R-:W-:Y:S02]  /*be30*/  UIMAD UR18, UR19, UR21, URZ ;  /* 0x00000015131272a4 */ /* 0x000fe4000f8e023f */
[----:B------:R-:W-:Y:S01]  /*be40*/  UIMAD UR17, UR16, UR22, UR17 ;  /* 0x00000016101172a4 */ /* 0x000fe2000f8e0211 */
[----:B------:R-:W-:Y:S01]  /*be50*/  IMAD.U32 R4, RZ, RZ, UR26 ;  /* 0x0000001aff047e24 */ /* 0x000fe2000f8e00ff */
[----:B------:R-:W-:Y:S01]  /*be60*/  UIADD3 UR18, UR27, UR18, URZ ;  /* 0x000000121b127290 */ /* 0x000fe2000fffe03f */
[----:B------:R-:W-:Y:S01]  /*be70*/  IMAD.MOV R7, RZ, RZ, -R5 ;  /* 0x000000ffff077224 */ /* 0x000fe200078e0a05 */
[----:B------:R-:W-:-:S02]  /*be80*/  UIADD3 UR24, UR13, UR24, URZ ;  /* 0x000000180d187290 */ /* 0x000fc4000fffe03f */
[----:B------:R-:W-:Y:S01]  /*be90*/  UIADD3 UR17, UR15, UR17, URZ ;  /* 0x000000110f117290 */ /* 0x000fe2000fffe03f */
[----:B------:R-:W-:Y:S02]  /*bea0*/  IMAD R7, R7, UR20, R8 ;  /* 0x0000001407077c24 */ /* 0x000fe4000f8e0208 */
[----:B------:R-:W-:-:S03]  /*beb0*/  IMAD.U32 R10, RZ, RZ, UR18 ;  /* 0x00000012ff0a7e24 */ /* 0x000fc6000f8e00ff */
[----:B------:R-:W-:Y:S02]  /*bec0*/  SHF.R.S32.HI R6, RZ, 0x1f, R7 ;  /* 0x0000001fff067819 */ /* 0x000fe40000011407 */
[----:B----4-:R-:W-:-:S13]  /*bed0*/  @P0 R2UR UR4, R152 ;  /* 0x00000000980402ca */ /* 0x010fda00000e0000 */
[----:B------:R-:W-:Y:S02]  /*bee0*/  UIADD3 UR12, UP0, UP3, UR14, UR12, UR4 ;  /* 0x0000000c0e0c7290 */ /* 0x000fe4000fb1e004 */
[----:B------:R-:W-:-:S04]  /*bef0*/  USHF.R.S32.HI UR16, URZ, 0x1f, UR4 ;  /* 0x0000001f3f107899 */ /* 0x000fc80008011404 */
[----:B------:R-:W-:Y:S01]  /*bf00*/  UIADD3.X UR14, UR17, UR24, UR16, UP0, UP3 ;  /* 0x00000018110e7290 */ /* 0x000fe200087e6410 */
[----:B------:R-:W-:Y:S02]  /*bf10*/  IADD3 R4, P2, P3, R5, UR12, R4 ;  /* 0x0000000c05047c10 */ /* 0x000fe4000fb5e004 */
[----:B------:R-:W-:Y:S01]  /*bf20*/  SHF.R.S32.HI R5, RZ, 0x1f, R5 ;  /* 0x0000001fff057819 */ /* 0x000fe20000011405 */
[----:B------:R-:W-:Y:S02]  /*bf30*/  ULDC.64 UR12, c[0x0][UR23+0x210] ;  /* 0x00008400170c7abb */ /* 0x000fe40008000a00 */
[----:B------:R-:W-:Y:S01]  /*bf40*/  IMAD R9, R7, UR13, RZ ;  /* 0x0000000d07097c24 */ /* 0x000fe2000f8e02ff */
[----:B------:R-:W-:Y:S01]  /*bf50*/  IADD3.X R5, R5, UR14, R10, P2, P3 ;  /* 0x0000000e05057c10 */ /* 0x000fe200097e640a */
[----:B------:R-:W-:Y:S01]  /*bf60*/  ULDC.64 UR14, c[0x0][0xba8] ;  /* 0x0002ea00000e7ab9 */ /* 0x000fe20000000a00 */
[----:B------:R-:W-:Y:S01]  /*bf70*/  @!UP2 ULDC UR14, c[0x0][0xb50] ;  /* 0x0002d400000eaab9 */ /* 0x000fe20000000800 */
[----:B------:R-:W-:Y:S01]  /*bf80*/  IMAD R9, R6, UR12, R9 ;  /* 0x0000000c06097c24 */ /* 0x000fe2000f8e0209 */
[----:B------:R-:W-:Y:S01]  /*bf90*/  @!UP2 ULDC UR15, c[0x0][0xb54] ;  /* 0x0002d500000faab9 */ /* 0x000fe20000000800 */
[----:B------:R-:W-:-:S04]  /*bfa0*/  IMAD.WIDE.U32 R4, R7, UR12, R4 ;  /* 0x0000000c07047c25 */ /* 0x000fc8000f8e0004 */
[----:B------:R-:W-:Y:S01]  /*bfb0*/  IMAD.IADD R5, R5, 0x1, R9 ;  /* 0x0000000105057824 */ /* 0x000fe200078e0209 */
[C---:B------:R-:W-:Y:S01]  /*bfc0*/  LEA R9, P2, R4.reuse, UR14, 0x2 ;  /* 0x0000000e04097c11 */ /* 0x040fe2000f8410ff */
[----:B------:R-:W-:Y:S01]  /*bfd0*/  ULDC UR12, c[0x0][0xa88] ;  /* 0x0002a200000c7ab9 */ /* 0x000fe20000000800 */
[----:B-----5:R-:W-:Y:S02]  /*bfe0*/  @P4 R2UR UR12, R3 ;  /* 0x00000000030c42ca */ /* 0x020fe400000e0000 */
[----:B------:R-:W-:Y:S01]  /*bff0*/  LEA.HI.X R11, R4, UR15, R5, 0x2, P2 ;  /* 0x0000000f040b7c11 */ /* 0x000fe200090f1405 */
[----:B---3--:R-:W-:-:S12]  /*c000*/  @P4 BRA `(.L_x_210) ;  /* 0x00000000001c4947 */ /* 0x008fd80003800000 */
[----:B------:R-:W-:Y:S05]  /*c010*/  @!P0 BRA `(.L_x_210) ;  /* 0x0000000000188947 */ /* 0x000fea0003800000 */
[----:B------:R-:W-:Y:S02]  /*c020*/  ULDC.64 UR12, c[0x0][0x208] ;  /* 0x00008200000c7ab9 */ /* 0x000fe40000000a00 */
[----:B------:R-:W2:Y:S04]  /*c030*/  LDG.E R4, desc[UR12][R20.64] ;  /* 0x0000000c14047981 */ /* 0x000ea8000c1e1900 */
[----:B------:R-:W3:Y:S01]  /*c040*/  LDG.E R3, desc[UR12][R20.64+0x4] ;  /* 0x0000040c14037981 */ /* 0x000ee2000c1e1900 */
[----:B--2---:R-:W-:Y:S02]  /*c050*/  R2UR UR13, R4 ;  /* 0x00000000040d72ca */ /* 0x004fe400000e0000 */
[----:B---3--:R-:W-:-:S13]  /*c060*/  R2UR UR12, R3 ;  /* 0x00000000030c72ca */ /* 0x008fda00000e0000 */
[----:B------:R-:W-:-:S12]  /*c070*/  UIADD3 UR12, -UR13, UR12, URZ ;  /* 0x0000000c0d0c7290 */ /* 0x000fd8000fffe13f */
.L_x_210:
[----:B------:R-:W2:Y:S04]  /*c080*/  LDL R10, [R1+0x60] ;  /* 0x00006000010a7983 */ /* 0x000ea80000100800 */
[----:B------:R-:W3:Y:S01]  /*c090*/  LDL R3, [R1+0x1c] ;  /* 0x00001c0001037983 */ /* 0x000ee20000100800 */
[----:B------:R-:W-:Y:S01]  /*c0a0*/  R2UR UR13, R174 ;  /* 0x00000000ae0d72ca */ /* 0x000fe200000e0000 */
[----:B------:R-:W-:Y:S02]  /*c0b0*/  UIMAD UR12, UR12, UR20, URZ ;  /* 0x000000140c0c72a4 */ /* 0x000fe4000f8e023f */
[----:B------:R-:W-:Y:S01]  /*c0c0*/  SHFL.IDX PT, R4, R9, RZ, 0x1c1f ;  /* 0x001c1fff09047589 */ /* 0x000fe200000e0000 */
[----:B------:R-:W-:-:S03]  /*c0d0*/  ULDC.64 UR14, c[0x0][0x208] ;  /* 0x00008200000e7ab9 */ /* 0x000fc60000000a00 */
[----:B------:R-:W0:Y:S04]  /*c0e0*/  SHFL.IDX PT, R5, R11, RZ, 0x1c1f ;  /* 0x001c1fff0b057589 */ /* 0x000e2800000e0000 */
[----:B------:R-:W-:Y:S02]  /*c0f0*/  SHFL.IDX PT, R6, R9, 0x1, 0x1c1f ;  /* 0x003c1f0009067f89 */ /* 0x000fe400000e0000 */
[----:B------:R-:W-:Y:S02]  /*c100*/  IMAD.U32 R12, RZ, RZ, UR13 ;  /* 0x0000000dff0c7e24 */ /* 0x000fe4000f8e00ff */
[----:B------:R-:W1:Y:S02]  /*c110*/  SHFL.IDX PT, R7, R11, 0x1, 0x1c1f ;  /* 0x003c1f000b077f89 */ /* 0x000e6400000e0000 */
[----:B--2---:R-:W-:Y:S01]  /*c120*/  IMAD R12, R12, 0x80, R10 ;  /* 0x000000800c0c7824 */ /* 0x004fe200078e020a */
[----:B---3--:R-:W-:-:S03]  /*c130*/  LOP3.LUT P0, RZ, R3, 0x3, RZ, 0xc0, !PT ;  /* 0x0000000303ff7812 */ /* 0x008fc6000780c0ff */
[C---:B------:R-:W-:Y:S01]  /*c140*/  VIADD R10, R12.reuse, 0x8 ;  /* 0x000000080c0a7836 */ /* 0x040fe20000000000 */
[----:B------:R-:W-:-:S04]  /*c150*/  ISETP.GE.OR P2, PT, R12, UR12, P0 ;  /* 0x0000000c0c007c0c */ /* 0x000fc80008746670 */
[----:B------:R-:W-:-:S09]  /*c160*/  ISETP.GE.OR P0, PT, R10, UR12, P0 ;  /* 0x0000000c0a007c0c */ /* 0x000fd20008706670 */
[----:B0-----:R0:W-:Y:S04]  /*c170*/  @!P2 ST.E desc[UR14][R4.64], R2 ;  /* 0x000000020400a985 */ /* 0x0011e8000c10190e */
[----:B-1----:R0:W-:Y:S01]  /*c180*/  @!P0 ST.E desc[UR14][R6.64], R0 ;  /* 0x0000000006008985 */ /* 0x0021e2000c10190e */
[----:B------:R-:W-:-:S13]  /*c190*/  PLOP3.LUT P0, PT, PT, PT, UP2, 0x80, 0x0 ;  /* 0x000000000000781c */ /* 0x000fda0003f0f028 */
[----:B0-----:R-:W-:Y:S05]  /*c1a0*/  @P0 BRA `(.L_x_211) ;  /* 0x0000001000300947 */ /* 0x001fea0003800000 */
[----:B------:R-:W0:Y:S01]  /*c1b0*/  S2R R0, SR_TID.X ;  /* 0x0000000000007919 */ /* 0x000e220000002100 */
[----:B------:R-:W-:Y:S01]  /*c1c0*/  ULDC.64 UR14, c[0x0][0x208] ;  /* 0x00008200000e7ab9 */ /* 0x000fe20000000a00 */
[----:B------:R-:W-:Y:S02]  /*c1d0*/  R2UR UR18, R213 ;  /* 0x00000000d51272ca */ /* 0x000fe400000e0000 */
[----:B------:R-:W-:Y:S01]  /*c1e0*/  R2UR UR17, R174 ;  /* 0x00000000ae1172ca */ /* 0x000fe200000e0000 */
[----:B0-----:R-:W-:-:S05]  /*c1f0*/  VIADD R0, R0, 0xffffff80 ;  /* 0xffffff8000007836 */ /* 0x001fca0000000000 */
[----:B------:R-:W-:-:S04]  /*c200*/  SHF.R.S32.HI R3, RZ, 0x1f, R0 ;  /* 0x0000001fff037819 */ /* 0x000fc80000011400 */
[----:B------:R-:W-:-:S04]  /*c210*/  LEA.HI R3, R3, R0, RZ, 0x3 ;  /* 0x0000000003037211 */ /* 0x000fc800078f18ff */
[----:B------:R-:W-:Y:S02]  /*c220*/  LOP3.LUT R5, R3, 0xfffffff8, RZ, 0xc0, !PT ;  /* 0xfffffff803057812 */ /* 0x000fe400078ec0ff */
[----:B------:R-:W-:Y:S01]  /*c230*/  SHF.R.S32.HI R79, RZ, 0x3, R3 ;  /* 0x00000003ff4f7819 */ /* 0x000fe20000011403 */
[----:B------:R-:W-:Y:S02]  /*c240*/  IMAD.MOV.U32 R3, RZ, RZ, 0x2 ;  /* 0x00000002ff037424 */ /* 0x000fe400078e00ff */
[----:B------:R-:W-:-:S04]  /*c250*/  IMAD.IADD R18, R0, 0x1, -R5 ;  /* 0x0000000100127824 */ /* 0x000fc800078e0a05 */
[----:B------:R-:W-:-:S04]  /*c260*/  IMAD.SHL.U32 R0, R18, 0x8, RZ ;  /* 0x0000000812007824 */ /* 0x000fc800078e00ff */
[----:B------:R-:W-:-:S04]  /*c270*/  IMAD R2, R79, 0x40, R0 ;  /* 0x000000404f027824 */ /* 0x000fc800078e0200 */
[----:B------:R-:W-:-:S03]  /*c280*/  IMAD.WIDE R2, R2, R3, UR10 ;  /* 0x0000000a02027e25 */ /* 0x000fc6000f8e0203 */
[C---:B------:R-:W-:Y:S02]  /*c290*/  IADD3 R9, P4, R2.reuse, 0x1000, RZ ;  /* 0x0000100002097810 */ /* 0x040fe40007f9e0ff */
[C---:B------:R-:W-:Y:S02]  /*c2a0*/  IADD3 R13, P3, R2.reuse, 0x2000, RZ ;  /* 0x00002000020d7810 */ /* 0x040fe40007f7e0ff */
[----:B------:R-:W-:Y:S02]  /*c2b0*/  IADD3 R25, P2, R2, 0x3000, RZ ;  /* 0x0000300002197810 */ /* 0x000fe40007f5e0ff */
[----:B------:R-:W-:Y:S02]  /*c2c0*/  LOP3.LUT R8, R9, 0x380, RZ, 0xc0, !PT ;  /* 0x0000038009087812 */ /* 0x000fe400078ec0ff */
[----:B------:R-:W-:Y:S02]  /*c2d0*/  LOP3.LUT R12, R13, 0x380, RZ, 0xc0, !PT ;  /* 0x000003800d0c7812 */ /* 0x000fe400078ec0ff */
[----:B------:R-:W-:-:S02]  /*c2e0*/  LOP3.LUT R24, R25, 0x380, RZ, 0xc0, !PT ;  /* 0x0000038019187812 */ /* 0x000fc400078ec0ff */
[----:B------:R-:W-:Y:S02]  /*c2f0*/  SHF.R.U64 R8, R8, 0x3, RZ ;  /* 0x0000000308087819 */ /* 0x000fe400000012ff */
[----:B------:R-:W-:Y:S02]  /*c300*/  SHF.R.U64 R12, R12, 0x3, RZ ;  /* 0x000000030c0c7819 */ /* 0x000fe400000012ff */
[----:B------:R-:W-:Y:S02]  /*c310*/  SHF.R.U64 R24, R24, 0x3, RZ ;  /* 0x0000000318187819 */ /* 0x000fe400000012ff */
[----:B------:R-:W-:Y:S01]  /*c320*/  LOP3.LUT R8, R8, R9, RZ, 0x3c, !PT ;  /* 0x0000000908087212 */ /* 0x000fe200078e3cff */
[--C-:B------:R-:W-:Y:S01]  /*c330*/  IMAD.X R9, RZ, RZ, R3.reuse, P4 ;  /* 0x000000ffff097224 */ /* 0x100fe200020e0603 */
[----:B------:R-:W-:Y:S01]  /*c340*/  LOP3.LUT R12, R12, R13, RZ, 0x3c, !PT ;  /* 0x0000000d0c0c7212 */ /* 0x000fe200078e3cff */
[--C-:B------:R-:W-:Y:S01]  /*c350*/  IMAD.X R13, RZ, RZ, R3.reuse, P3 ;  /* 0x000000ffff0d7224 */ /* 0x100fe200018e0603 */
[----:B------:R-:W-:Y:S01]  /*c360*/  LOP3.LUT R24, R24, R25, RZ, 0x3c, !PT ;  /* 0x0000001918187212 */ /* 0x000fe200078e3cff */
[----:B------:R-:W-:Y:S01]  /*c370*/  IMAD.X R25, RZ, RZ, R3, P2 ;  /* 0x000000ffff197224 */ /* 0x000fe200010e0603 */
[C---:B------:R-:W-:Y:S01]  /*c380*/  IADD3 R29, P0, R2.reuse, 0x4000, RZ ;  /* 0x00004000021d7810 */ /* 0x040fe20007f1e0ff */
[----:B------:R-:W5:Y:S01]  /*c390*/  LD.E.128 R8, desc[UR14][R8.64] ;  /* 0x0000000e08087980 */ /* 0x000f62000c101d00 */
[----:B------:R-:W-:-:S02]  /*c3a0*/  IADD3 R33, P6, R2, 0x5000, RZ ;  /* 0x0000500002217810 */ /* 0x000fc40007fde0ff */
[C---:B------:R-:W-:Y:S01]  /*c3b0*/  IADD3 R37, P5, R2.reuse, 0x6000, RZ ;  /* 0x0000600002257810 */ /* 0x040fe20007fbe0ff */
[----:B------:R-:W5:Y:S01]  /*c3c0*/  LD.E.128 R12, desc[UR14][R12.64] ;  /* 0x0000000e0c0c7980 */ /* 0x000f62000c101d00 */
[C---:B------:R-:W-:Y:S02]  /*c3d0*/  IADD3 R41, P4, R2.reuse, 0x7000, RZ ;  /* 0x0000700002297810 */ /* 0x040fe40007f9e0ff */
[C---:B------:R-:W-:Y:S01]  /*c3e0*/  IADD3 R45, P3, R2.reuse, 0x8000, RZ ;  /* 0x00008000022d7810 */ /* 0x040fe20007f7e0ff */
[----:B------:R-:W5:Y:S01]  /*c3f0*/  LD.E.128 R24, desc[UR14][R24.64] ;  /* 0x0000000e18187980 */ /* 0x000f62000c101d00 */
[----:B------:R-:W-:Y:S02]  /*c400*/  IADD3 R49, P2, R2, 0x9000, RZ ;  /* 0x0000900002317810 */ /* 0x000fe40007f5e0ff */
[----:B------:R-:W-:Y:S02]  /*c410*/  LOP3.LUT R28, R29, 0x380, RZ, 0xc0, !PT ;  /* 0x000003801d1c7812 */ /* 0x000fe400078ec0ff */
[----:B------:R-:W-:-:S02]  /*c420*/  LOP3.LUT R32, R33, 0x380, RZ, 0xc0, !PT ;  /* 0x0000038021207812 */ /* 0x000fc400078ec0ff */
[----:B------:R-:W-:Y:S02]  /*c430*/  LOP3.LUT R36, R37, 0x380, RZ, 0xc0, !PT ;  /* 0x0000038025247812 */ /* 0x000fe400078ec0ff */
[----:B------:R-:W-:Y:S02]  /*c440*/  LOP3.LUT R40, R41, 0x380, RZ, 0xc0, !PT ;  /* 0x0000038029287812 */ /* 0x000fe400078ec0ff */
[----:B------:R-:W-:Y:S02]  /*c450*/  LOP3.LUT R44, R45, 0x380, RZ, 0xc0, !PT ;  /* 0x000003802d2c7812 */ /* 0x000fe400078ec0ff */
[----:B------:R-:W-:Y:S02]  /*c460*/  LOP3.LUT R48, R49, 0x380, RZ, 0xc0, !PT ;  /* 0x0000038031307812 */ /* 0x000fe400078ec0ff */
[----:B------:R-:W-:Y:S02]  /*c470*/  SHF.R.U64 R28, R28, 0x3, RZ ;  /* 0x000000031c1c7819 */ /* 0x000fe400000012ff */
[----:B------:R-:W-:-:S02]  /*c480*/  SHF.R.U64 R32, R32, 0x3, RZ ;  /* 0x0000000320207819 */ /* 0x000fc400000012ff */
[----:B------:R-:W-:Y:S02]  /*c490*/  SHF.R.U64 R36, R36, 0x3, RZ ;  /* 0x0000000324247819 */ /* 0x000fe400000012ff */
        /* <DEDUP_REMOVED lines=24> */
[----:B------:R-:W-:Y:S01]  /*c620*/  LOP3.LUT R52, R53, 0x380, RZ, 0xc0, !PT ;  /* 0x0000038035347812 */ /* 0x000fe200078ec0ff */
[----:B------:R-:W5:Y:S01]  /*c630*/  LD.E.128 R40, desc[UR14][R40.64] ;  /* 0x0000000e28287980 */ /* 0x000f62000c101d00 */
[----:B------:R-:W-:Y:S01]  /*c640*/  LOP3.LUT R56, R57, 0x380, RZ, 0xc0, !PT ;  /* 0x0000038039387812 */ /* 0x000fe200078ec0ff */
[----:B------:R-:W-:Y:S01]  /*c650*/  IMAD.X R73, RZ, RZ, R3, P2 ;  /* 0x000000ffff497224 */ /* 0x000fe200010e0603 */
[----:B------:R-:W-:Y:S01]  /*c660*/  LOP3.LUT R60, R61, 0x380, RZ, 0xc0, !PT ;  /* 0x000003803d3c7812 */ /* 0x000fe200078ec0ff */
[----:B------:R-:W5:Y:S01]  /*c670*/  LD.E.128 R44, desc[UR14][R44.64] ;  /* 0x0000000e2c2c7980 */ /* 0x000f62000c101d00 */
[----:B------:R-:W-:-:S02]  /*c680*/  LOP3.LUT R64, R65, 0x380, RZ, 0xc0, !PT ;  /* 0x0000038041407812 */ /* 0x000fc400078ec0ff */
[----:B------:R-:W-:Y:S01]  /*c690*/  LOP3.LUT R68, R69, 0x380, RZ, 0xc0, !PT ;  /* 0x0000038045447812 */ /* 0x000fe200078ec0ff */
[----:B------:R-:W5:Y:S01]  /*c6a0*/  LD.E.128 R48, desc[UR14][R48.64] ;  /* 0x0000000e30307980 */ /* 0x000f62000c101d00 */
[----:B------:R-:W-:Y:S02]  /*c6b0*/  LOP3.LUT R4, R5, 0x380, RZ, 0xc0, !PT ;  /* 0x0000038005047812 */ /* 0x000fe400078ec0ff */
[----:B------:R-:W-:Y:S02]  /*c6c0*/  LOP3.LUT R7, R2, 0x380, RZ, 0xc0, !PT ;  /* 0x0000038002077812 */ /* 0x000fe400078ec0ff */
[----:B------:R-:W-:Y:S02]  /*c6d0*/  SHF.R.U64 R52, R52, 0x3, RZ ;  /* 0x0000000334347819 */ /* 0x000fe400000012ff */
        /* <DEDUP_REMOVED lines=16> */
[----:B------:R-:W-:Y:S01]  /*c7e0*/  LOP3.LUT R72, R4, R5, RZ, 0x3c, !PT ;  /* 0x0000000504487212 */ /* 0x000fe200078e3cff */
[----:B------:R-:W5:Y:S01]  /*c7f0*/  LD.E.128 R52, desc[UR14][R52.64] ;  /* 0x0000000e34347980 */ /* 0x000f62000c101d00 */
[----:B------:R-:W-:-:S03]  /*c800*/  LOP3.LUT R2, R7, R2, RZ, 0x3c, !PT ;  /* 0x0000000207027212 */ /* 0x000fc600078e3cff */
[----:B------:R-:W5:Y:S04]  /*c810*/  LD.E.128 R56, desc[UR14][R56.64] ;  /* 0x0000000e38387980 */ /* 0x000f68000c101d00 */
[----:B------:R0:W5:Y:S04]  /*c820*/  LD.E.128 R4, desc[UR14][R2.64] ;  /* 0x0000000e02047980 */ /* 0x000168000c101d00 */
[----:B------:R-:W5:Y:S04]  /*c830*/  LD.E.128 R60, desc[UR14][R60.64] ;  /* 0x0000000e3c3c7980 */ /* 0x000f68000c101d00 */
[----:B------:R-:W5:Y:S04]  /*c840*/  LD.E.128 R64, desc[UR14][R64.64] ;  /* 0x0000000e40407980 */ /* 0x000f68000c101d00 */
[----:B------:R-:W5:Y:S04]  /*c850*/  LD.E.128 R68, desc[UR14][R68.64] ;  /* 0x0000000e44447980 */ /* 0x000f68000c101d00 */
[----:B------:R-:W5:Y:S01]  /*c860*/  LD.E.128 R72, desc[UR14][R72.64] ;  /* 0x0000000e48487980 */ /* 0x000f62000c101d00 */
[----:B------:R-:W-:-:S02]  /*c870*/  ULDC.64 UR14, c[0x0][0xaa0] ;  /* 0x0002a800000e7ab9 */ /* 0x000fc40000000a00 */
[----:B------:R-:W-:Y:S01]  /*c880*/  UIMAD UR13, UR16, UR14, URZ ;  /* 0x0000000e100d72a4 */ /* 0x000fe2000f8e023f */
[----:B0-----:R-:W-:Y:S01]  /*c890*/  IMAD.U32 R3, RZ, RZ, UR17 ;  /* 0x00000011ff037e24 */ /* 0x001fe2000f8e00ff */
[----:B------:R-:W-:Y:S01]  /*c8a0*/  UIMAD.WIDE.U32 UR10, UR4, UR14, URZ ;  /* 0x0000000e040a72a5 */ /* 0x000fe2000f8e003f */
[----:B------:R-:W-:Y:S01]  /*c8b0*/  IMAD R2, R18, 0x20, R79 ;  /* 0x0000002012027824 */ /* 0x000fe200078e024f */
[----:B------:R-:W-:Y:S01]  /*c8c0*/  UIMAD UR13, UR4, UR15, UR13 ;  /* 0x0000000f040d72a4 */ /* 0x000fe2000f8e020d */
[----:B------:R-:W-:Y:S01]  /*c8d0*/  IMAD.U32 R80, RZ, RZ, UR17 ;  /* 0x00000011ff507e24 */ /* 0x000fe2000f8e00ff */
[----:B------:R-:W-:Y:S01]  /*c8e0*/  @!PT LDS RZ, [RZ] ;  /* 0x00000000fffff984 */ /* 0x000fe20000000800 */
[----:B------:R-:W-:Y:S01]  /*c8f0*/  @!PT LDS RZ, [RZ] ;  /* 0x00000000fffff984 */ /* 0x000fe20000000800 */
[----:B------:R-:W-:Y:S01]  /*c900*/  @!PT LDS RZ, [RZ] ;  /* 0x00000000fffff984 */ /* 0x000fe20000000800 */
[----:B------:R-:W-:Y:S01]  /*c910*/  @!PT LDS RZ, [RZ] ;  /* 0x00000000fffff984 */ /* 0x000fe20000000800 */
[----:B------:R0:W-:Y:S06]  /*c920*/  MEMBAR.ALL.CTA ;  /* 0x0000000000007992 */ /* 0x0001ec0000008000 */
[----:B0-----:R-:W0:Y:S01]  /*c930*/  FENCE.VIEW.ASYNC.S ;  /* 0x00000000000073c6 */ /* 0x001e220000000000 */
[----:B------:R-:W-:Y:S01]  /*c940*/  ULDC.64 UR14, c[0x0][0xae8] ;  /* 0x0002ba00000e7ab9 */ /* 0x000fe20000000a00 */
[----:B------:R-:W-:-:S02]  /*c950*/  UIADD3 UR11, UR11, UR13, URZ ;  /* 0x0000000d0b0b7290 */ /* 0x000fc4000fffe03f */
[----:B------:R-:W-:Y:S02]  /*c960*/  USHF.R.S32.HI UR4, URZ, 0x1f, UR9 ;  /* 0x0000001f3f047899 */ /* 0x000fe40008011409 */
[----:B------:R-:W-:Y:S01]  /*c970*/  UIMAD.WIDE.U32 UR10, UR18, UR14, UR10 ;  /* 0x0000000e120a72a5 */ /* 0x000fe2000f8e000a */
[----:B------:R-:W-:Y:S01]  /*c980*/  IMAD R20, R3, 0x80, R2 ;  /* 0x0000008003147824 */ /* 0x000fe200078e0202 */
[----:B------:R-:W-:Y:S02]  /*c990*/  @UP1 ULDC UR13, c[0x0][0xbec] ;  /* 0x0002fb00000d1ab9 */ /* 0x000fe40000000800 */
[----:B------:R-:W-:-:S03]  /*c9a0*/  UIMAD UR11, UR18, UR15, UR11 ;  /* 0x0000000f120b72a4 */ /* 0x000fc6000f8e020b */
[----:B------:R-:W-:Y:S02]  /*c9b0*/  ULDC.64 UR14, c[0x0][0xaf0] ;  /* 0x0002bc00000e7ab9 */ /* 0x000fe40000000a00 */
[----:B------:R-:W-:Y:S01]  /*c9c0*/  UIMAD UR4, UR4, UR14, URZ ;  /* 0x0000000e040472a4 */ /* 0x000fe2000f8e023f */
[----:B------:R-:W-:Y:S01]  /*c9d0*/  @P1 IMAD.HI.U32 R2, R20, UR13, RZ ;  /* 0x0000000d14021c27 */ /* 0x000fe2000f8e00ff */
[----:B------:R-:W-:Y:S02]  /*c9e0*/  UIMAD.WIDE.U32 UR10, UR9, UR14, UR10 ;  /* 0x0000000e090a72a5 */ /* 0x000fe4000f8e000a */
[----:B------:R-:W-:Y:S01]  /*c9f0*/  UIMAD UR4, UR9, UR15, UR4 ;  /* 0x0000000f090472a4 */ /* 0x000fe2000f8e0204 */
[----:B------:R-:W-:Y:S02]  /*ca00*/  IMAD.MOV.U32 R21, RZ, RZ, R20 ;  /* 0x000000ffff157224 */ /* 0x000fe400078e0014 */
[----:B------:R-:W-:Y:S02]  /*ca10*/  @UP1 ULDC UR9, c[0x0][0xbf0] ;  /* 0x0002fc0000091ab9 */ /* 0x000fe40000000800 */
[----:B------:R-:W-:Y:S01]  /*ca20*/  @P1 SHF.R.U32.HI R21, RZ, UR9, R2 ;  /* 0x00000009ff151c19 */ /* 0x000fe20008011602 */
[----:B------:R-:W-:Y:S01]  /*ca30*/  UIADD3 UR4, UR11, UR4, URZ ;  /* 0x000000040b047290 */ /* 0x000fe2000fffe03f */
[----:B------:R-:W-:-:S02]  /*ca40*/  IMAD.U32 R2, RZ, RZ, UR10 ;  /* 0x0000000aff027e24 */ /* 0x000fc4000f8e00ff */
[--C-:B------:R-:W-:Y:S01]  /*ca50*/  SHF.R.S32.HI R18, RZ, 0x1f, R21.reuse ;  /* 0x0000001fff127819 */ /* 0x100fe20000011415 */
[----:B------:R-:W-:Y:S02]  /*ca60*/  IMAD.MOV R77, RZ, RZ, -R21 ;  /* 0x000000ffff4d7224 */ /* 0x000fe400078e0a15 */
[----:B------:R-:W-:Y:S01]  /*ca70*/  IMAD.U32 R3, RZ, RZ, UR11 ;  /* 0x0000000bff037e24 */ /* 0x000fe2000f8e00ff */
[----:B------:R-:W-:Y:S01]  /*ca80*/  ULDC.64 UR10, c[0x0][0xae0] ;  /* 0x0002b800000a7ab9 */ /* 0x000fe20000000a00 */
[----:B------:R-:W-:Y:S02]  /*ca90*/  IMAD.U32 R3, RZ, RZ, UR4 ;  /* 0x00000004ff037e24 */ /* 0x000fe4000f8e00ff */
[----:B------:R-:W-:Y:S02]  /*caa0*/  IMAD R18, R18, UR10, RZ ;  /* 0x0000000a12127c24 */ /* 0x000fe4000f8e02ff */
[----:B------:R-:W-:Y:S02]  /*cab0*/  IMAD R77, R77, UR20, R20 ;  /* 0x000000144d4d7c24 */ /* 0x000fe4000f8e0214 */
[----:B------:R-:W-:-:S04]  /*cac0*/  IMAD.WIDE.U32 R2, R21, UR10, R2 ;  /* 0x0000000a15027c25 */ /* 0x000fc8000f8e0002 */
[----:B------:R-:W-:Y:S01]  /*cad0*/  IMAD R21, R21, UR11, R18 ;  /* 0x0000000b15157c24 */ /* 0x000fe2000f8e0212 */
[----:B------:R-:W-:Y:S01]  /*cae0*/  SHF.R.S32.HI R18, RZ, 0x1f, R77 ;  /* 0x0000001fff127819 */ /* 0x000fe2000001144d */
[----:B------:R-:W-:Y:S02]  /*caf0*/  ULDC.64 UR10, c[0x0][0xad8] ;  /* 0x0002b600000a7ab9 */ /* 0x000fe40000000a00 */
[----:B------:R-:W-:Y:S02]  /*cb00*/  IMAD.IADD R3, R3, 0x1, R21 ;  /* 0x0000000103037824 */ /* 0x000fe400078e0215 */
[----:B------:R-:W-:Y:S02]  /*cb10*/  IMAD R18, R18, UR10, RZ ;  /* 0x0000000a12127c24 */ /* 0x000fe4000f8e02ff */
[----:B------:R-:W-:Y:S02]  /*cb20*/  IMAD R80, R80, 0x80, R79 ;  /* 0x0000008050507824 */ /* 0x000fe400078e024f */
[----:B------:R-:W-:-:S02]  /*cb30*/  IMAD R21, R77, UR11, R18 ;  /* 0x0000000b4d157c24 */ /* 0x000fc4000f8e0212 */
[----:B------:R-:W-:Y:S01]  /*cb40*/  IMAD.WIDE.U32 R2, R77, UR10, R2 ;  /* 0x0000000a4d027c25 */ /* 0x000fe2000f8e0002 */
[----:B------:R-:W-:-:S03]  /*cb50*/  ULDC.64 UR10, c[0x0][0xa80] ;  /* 0x0002a000000a7ab9 */ /* 0x000fc60000000a00 */
[----:B------:R-:W-:Y:S01]  /*cb60*/  VIADD R22, R80, 0x40 ;  /* 0x0000004050167836 */ /* 0x000fe20000000000 */
[----:B------:R-:W-:Y:S01]  /*cb70*/  LEA R18, P2, R2, UR10, 0x1 ;  /* 0x0000000a02127c11 */ /* 0x000fe2000f8408ff */
[----:B------:R-:W-:Y:S01]  /*cb80*/  IMAD.IADD R3, R3, 0x1, R21 ;  /* 0x0000000103037824 */ /* 0x000fe200078e0215 */
[----:B------:R-:W-:Y:S02]  /*cb90*/  UIADD3 UR8, UR8, 0x38820, URZ ;  /* 0x0003882008087890 */ /* 0x000fe4000fffe03f */
[----:B------:R-:W-:Y:S02]  /*cba0*/  ISETP.GE.AND P0, PT, R22, UR12, PT ;  /* 0x0000000c16007c0c */ /* 0x000fe4000bf06270 */
[----:B------:R-:W-:Y:S02]  /*cbb0*/  LEA.HI.X R22, R2, UR11, R3, 0x1, P2 ;  /* 0x0000000b02167c11 */ /* 0x000fe400090f0c03 */
[C---:B------:R-:W-:Y:S01]  /*cbc0*/  ISETP.GE.AND P2, PT, R80.reuse, UR12, PT ;  /* 0x0000000c50007c0c */ /* 0x040fe2000bf46270 */
[----:B------:R-:W-:Y:S01]  /*cbd0*/  UPRMT UR8, URZ, 0x654, UR8 ;  /* 0x000006543f087896 */ /* 0x000fe20008000008 */
[----:B------:R-:W-:-:S02]  /*cbe0*/  VIADD R20, R80, 0x20 ;  /* 0x0000002050147836 */ /* 0x000fc40000000000 */
[C---:B------:R-:W-:Y:S02]  /*cbf0*/  VIADD R84, R0.reuse, 0x80 ;  /* 0x0000008000547836 */ /* 0x040fe40000000000 */
[C---:B------:R-:W-:Y:S02]  /*cc00*/  VIADD R86, R0.reuse, 0xc0 ;  /* 0x000000c000567836 */ /* 0x040fe40000000000 */
[----:B------:R-:W-:Y:S01]  /*cc10*/  VIADD R82, R0, 0x40 ;  /* 0x0000004000527836 */ /* 0x000fe20000000000 */
[----:B0-----:R0:W1:Y:S01]  /*cc20*/  SHFL.IDX PT, R81, R18, RZ, 0x181f ;  /* 0x00181fff12517589 */ /* 0x00106200000e0000 */
[----:B------:R-:W-:Y:S01]  /*cc30*/  SYNCS.ARRIVE.TRANS64.RED.A1T0 RZ, [UR8], RZ ;  /* 0x000000ffffff79a7 */ /* 0x000fe20008100408 */
[----:B------:R-:W-:Y:S02]  /*cc40*/  BSSY B1, `(.L_x_212) ;  /* 0x000001a000017945 */ /* 0x000fe40003800000 */
[----:B------:R0:W2:Y:S01]  /*cc50*/  SHFL.IDX PT, R79, R22, RZ, 0x181f ;  /* 0x00181fff164f7589 */ /* 0x0000a200000e0000 */
[----:B------:R-:W-:-:S02]  /*cc60*/  ISETP.GE.AND P1, PT, R20, UR12, PT ;  /* 0x0000000c14007c0c */ /* 0x000fc4000bf26270 */
[----:B------:R-:W-:Y:S02]  /*cc70*/  SHF.R.S32.HI R88, RZ, 0x1f, R0 ;  /* 0x0000001fff587819 */ /* 0x000fe40000011400 */
[----:B------:R-:W-:Y:S02]  /*cc80*/  SHF.R.S32.HI R83, RZ, 0x1f, R84 ;  /* 0x0000001fff537819 */ /* 0x000fe40000011454 */
[----:B------:R-:W-:Y:S02]  /*cc90*/  SHF.R.S32.HI R85, RZ, 0x1f, R86 ;  /* 0x0000001fff557819 */ /* 0x000fe40000011456 */
[----:B------:R-:W-:Y:S01]  /*cca0*/  SHF.R.S32.HI R87, RZ, 0x1f, R82 ;  /* 0x0000001fff577819 */ /* 0x000fe20000011452 */
[----:B0-----:R-:W-:Y:S06]  /*ccb0*/  @P2 BRA `(.L_x_213) ;  /* 0x0000000000482947 */ /* 0x001fec0003800000 */
[----:B------:R-:W-:Y:S01]  /*ccc0*/  ULDC UR4, c[0x0][0xac8] ;  /* 0x0002b20000047ab9 */ /* 0x000fe20000000800 */
[----:B------:R-:W-:Y:S01]  /*ccd0*/  ULDC.64 UR8, c[0x0][0x208] ;  /* 0x0000820000087ab9 */ /* 0x000fe20000000a00 */
[----:B------:R-:W-:Y:S02]  /*cce0*/  ISETP.GE.AND P5, PT, R0, UR4, PT ;  /* 0x0000000400007c0c */ /* 0x000fe4000bfa6270 */
[----:B------:R-:W-:Y:S02]  /*ccf0*/  ISETP.GE.AND P4, PT, R82, UR4, PT ;  /* 0x0000000452007c0c */ /* 0x000fe4000bf86270 */
[----:B------:R-:W-:Y:S02]  /*cd00*/  ISETP.GE.AND P3, PT, R84, UR4, PT ;  /* 0x0000000454007c0c */ /* 0x000fe4000bf66270 */
[----:B------:R-:W-:-:S07]  /*cd10*/  ISETP.GE.AND P2, PT, R86, UR4, PT ;  /* 0x0000000456007c0c */ /* 0x000fce000bf46270 */
[----:B-1----:R-:W-:-:S04]  /*cd20*/  @!P5 LEA R2, P6, R0, R81, 0x1 ;  /* 0x000000510002d211 */ /* 0x002fc800078c08ff */
[----:B--2---:R-:W-:Y:S02]  /*cd30*/  @!P5 LEA.HI.X R3, R0, R79, R88, 0x1, P6 ;  /* 0x0000004f0003d211 */ /* 0x004fe400030f0c58 */
[----:B------:R-:W-:-:S03]  /*cd40*/  @!P4 LEA R20, P6, R82, R81, 0x1 ;  /* 0x000000515214c211 */ /* 0x000fc600078c08ff */
[----:B-----5:R0:W-:Y:S01]  /*cd50*/  @!P5 ST.E.128 desc[UR8][R2.64], R4 ;  /* 0x000000040200d985 */ /* 0x0201e2000c101d08 */
[----:B------:R-:W-:Y:S02]  /*cd60*/  @!P4 LEA.HI.X R21, R82, R79, R87, 0x1, P6 ;  /* 0x0000004f5215c211 */ /* 0x000fe400030f0c57 */
[----:B------:R-:W-:-:S03]  /*cd70*/  @!P3 LEA R76, P6, R84, R81, 0x1 ;  /* 0x00000051544cb211 */ /* 0x000fc600078c08ff */
[----:B------:R0:W-:Y:S01]  /*cd80*/  @!P4 ST.E.128 desc[UR8][R20.64], R28 ;  /* 0x0000001c1400c985 */ /* 0x0001e2000c101d08 */
[----:B------:R-:W-:Y:S02]  /*cd90*/  @!P3 LEA.HI.X R77, R84, R79, R83, 0x1, P6 ;  /* 0x0000004f544db211 */ /* 0x000fe400030f0c53 */
[----:B------:R-:W-:-:S03]  /*cda0*/  @!P2 LEA R78, P6, R86, R81, 0x1 ;  /* 0x00000051564ea211 */ /* 0x000fc600078c08ff */
[----:B------:R0:W-:Y:S01]  /*cdb0*/  @!P3 ST.E.128 desc[UR8][R76.64], R44 ;  /* 0x0000002c4c00b985 */ /* 0x0001e2000c101d08 */
[----:B------:R-:W-:-:S05]  /*cdc0*/  @!P2 LEA.HI.X R79, R86, R79, R85, 0x1, P6 ;  /* 0x0000004f564fa211 */ /* 0x000fca00030f0c55 */
[----:B------:R0:W-:Y:S04]  /*cdd0*/  @!P2 ST.E.128 desc[UR8][R78.64], R60 ;  /* 0x0000003c4e00a985 */ /* 0x0001e8000c101d08 */
.L_x_213:
[----:B------:R-:W-:Y:S05]  /*cde0*/  BSYNC B1 ;  /* 0x0000000000017941 */ /* 0x000fea0003800000 */
.L_x_212:
[----:B0-----:R0:W3:Y:S01]  /*cdf0*/  SHFL.IDX PT, R21, R22, 0x1, 0x181f ;  /* 0x00381f0016157f89 */ /* 0x0010e200000e0000 */
[----:B------:R-:W-:Y:S03]  /*ce00*/  BSSY B1, `(.L_x_214) ;  /* 0x0000015000017945 */ /* 0x000fe60003800000 */
[----:B-----5:R0:W4:Y:S01]  /*ce10*/  SHFL.IDX PT, R7, R18, 0x1, 0x181f ;  /* 0x00381f0012077f89 */ /* 0x02012200000e0000 */
[----:B------:R-:W-:Y:S05]  /*ce20*/  @P1 BRA `(.L_x_215) ;  /* 0x0000000000481947 */ /* 0x000fea0003800000 */
[----:B------:R-:W-:Y:S01]  /*ce30*/  ULDC UR4, c[0x0][0xac8] ;  /* 0x0002b20000047ab9 */ /* 0x000fe20000000800 */
[----:B------:R-:W-:Y:S01]  /*ce40*/  ULDC.64 UR8, c[0x0][0x208] ;  /* 0x0000820000087ab9 */ /* 0x000fe20000000a00 */
[----:B------:R-:W-:Y:S02]  /*ce50*/  ISETP.GE.AND P4, PT, R0, UR4, PT ;  /* 0x0000000400007c0c */ /* 0x000fe4000bf86270 */
[----:B------:R-:W-:Y:S02]  /*ce60*/  ISETP.GE.AND P3, PT, R82, UR4, PT ;  /* 0x0000000452007c0c */ /* 0x000fe4000bf66270 */
[----:B------:R-:W-:Y:S02]  /*ce70*/  ISETP.GE.AND P2, PT, R84, UR4, PT ;  /* 0x0000000454007c0c */ /* 0x000fe4000bf46270 */
[----:B------:R-:W-:-:S07]  /*ce80*/  ISETP.GE.AND P1, PT, R86, UR4, PT ;  /* 0x0000000456007c0c */ /* 0x000fce000bf26270 */
[-C--:B----4-:R-:W-:Y:S02]  /*ce90*/  @!P4 LEA R2, P6, R0, R7.reuse, 0x1 ;  /* 0x000000070002c211 */ /* 0x090fe400078c08ff */
[----:B------:R-:W-:Y:S02]  /*cea0*/  @!P3 LEA R4, P5, R82, R7, 0x1 ;  /* 0x000000075204b211 */ /* 0x000fe400078a08ff */
[----:B---3--:R-:W-:Y:S02]  /*ceb0*/  @!P4 LEA.HI.X R3, R0, R21, R88, 0x1, P6 ;  /* 0x000000150003c211 */ /* 0x008fe400030f0c58 */
[----:B------:R-:W-:Y:S02]  /*cec0*/  @!P2 LEA R6, P6, R84, R7, 0x1 ;  /* 0x000000075406a211 */ /* 0x000fe400078c08ff */
[----:B------:R-:W-:Y:S01]  /*ced0*/  @!P3 LEA.HI.X R5, R82, R21, R87, 0x1, P5 ;  /* 0x000000155205b211 */ /* 0x000fe200028f0c57 */
[----:B------:R3:W-:Y:S01]  /*cee0*/  @!P4 ST.E.128 desc[UR8][R2.64], R8 ;  /* 0x000000080200c985 */ /* 0x0007e2000c101d08 */
[----:B------:R-:W-:-:S02]  /*cef0*/  @!P1 LEA R20, P5, R86, R7, 0x1 ;  /* 0x0000000756149211 */ /* 0x000fc400078a08ff */
[-C--:B------:R-:W-:Y:S01]  /*cf00*/  @!P2 LEA.HI.X R7, R84, R21.reuse, R83, 0x1, P6 ;  /* 0x000000155407a211 */ /* 0x080fe200030f0c53 */
[----:B------:R3:W-:Y:S01]  /*cf10*/  @!P3 ST.E.128 desc[UR8][R4.64], R32 ;  /* 0x000000200400b985 */ /* 0x0007e2000c101d08 */
[----:B------:R-:W-:-:S03]  /*cf20*/  @!P1 LEA.HI.X R21, R86, R21, R85, 0x1, P5 ;  /* 0x0000001556159211 */ /* 0x000fc600028f0c55 */
[----:B------:R3:W-:Y:S04]  /*cf30*/  @!P2 ST.E.128 desc[UR8][R6.64], R48 ;  /* 0x000000300600a985 */ /* 0x0007e8000c101d08 */
[----:B------:R3:W-:Y:S02]  /*cf40*/  @!P1 ST.E.128 desc[UR8][R20.64], R64 ;  /* 0x0000004014009985 */ /* 0x0007e4000c101d08 */
.L_x_215:
[----:B------:R-:W-:Y:S05]  /*cf50*/  BSYNC B1 ;  /* 0x0000000000017941 */ /* 0x000fea0003800000 */
.L_x_214:
[----:B---3--:R3:W0:Y:S01]  /*cf60*/  SHFL.IDX PT, R9, R22, 0x2, 0x181f ;  /* 0x00581f0016097f89 */ /* 0x00862200000e0000 */
[----:B------:R-:W-:Y:S03]  /*cf70*/  BSSY B1, `(.L_x_216) ;  /* 0x0000015000017945 */ /* 0x000fe60003800000 */
[----:B------:R3:W0:Y:S01]  /*cf80*/  SHFL.IDX PT, R5, R18, 0x2, 0x181f ;  /* 0x00581f0012057f89 */ /* 0x00062200000e0000 */
[----:B------:R-:W-:Y:S05]  /*cf90*/  @P0 BRA `(.L_x_217) ;  /* 0x0000000000480947 */ /* 0x000fea0003800000 */
[----:B------:R-:W-:Y:S01]  /*cfa0*/  ULDC UR4, c[0x0][0xac8] ;  /* 0x0002b20000047ab9 */ /* 0x000fe20000000800 */
[----:B------:R-:W-:Y:S01]  /*cfb0*/  ULDC.64 UR8, c[0x0][0x208] ;  /* 0x0000820000087ab9 */ /* 0x000fe20000000a00 */
[----:B------:R-:W-:Y:S02]  /*cfc0*/  ISETP.GE.AND P3, PT, R0, UR4, PT ;  /* 0x0000000400007c0c */ /* 0x000fe4000bf66270 */
[----:B------:R-:W-:Y:S02]  /*cfd0*/  ISETP.GE.AND P2, PT, R82, UR4, PT ;  /* 0x0000000452007c0c */ /* 0x000fe4000bf46270 */
[----:B------:R-:W-:Y:S02]  /*cfe0*/  ISETP.GE.AND P1, PT, R84, UR4, PT ;  /* 0x0000000454007c0c */ /* 0x000fe4000bf26270 */
[----:B------:R-:W-:-:S07]  /*cff0*/  ISETP.GE.AND P0, PT, R86, UR4, PT ;  /* 0x0000000456007c0c */ /* 0x000fce000bf06270 */
[-C--:B0-----:R-:W-:Y:S02]  /*d000*/  @!P3 LEA R2, P6, R0, R5.reuse, 0x1 ;  /* 0x000000050002b211 */ /* 0x081fe400078c08ff */
[-C--:B------:R-:W-:Y:S02]  /*d010*/  @!P2 LEA R4, P5, R82, R5.reuse, 0x1 ;  /* 0x000000055204a211 */ /* 0x080fe400078a08ff */
[----:B------:R-:W-:Y:S02]  /*d020*/  @!P1 LEA R6, P4, R84, R5, 0x1 ;  /* 0x0000000554069211 */ /* 0x000fe400078808ff */
[----:B------:R-:W-:Y:S02]  /*d030*/  @!P3 LEA.HI.X R3, R0, R9, R88, 0x1, P6 ;  /* 0x000000090003b211 */ /* 0x000fe400030f0c58 */
[----:B------:R-:W-:Y:S02]  /*d040*/  @!P0 LEA R8, P6, R86, R5, 0x1 ;  /* 0x0000000556088211 */ /* 0x000fe400078c08ff */
[-C--:B------:R-:W-:Y:S01]  /*d050*/  @!P2 LEA.HI.X R5, R82, R9.reuse, R87, 0x1, P5 ;  /* 0x000000095205a211 */ /* 0x080fe200028f0c57 */
[----:B------:R0:W-:Y:S01]  /*d060*/  @!P3 ST.E.128 desc[UR8][R2.64], R12 ;  /* 0x0000000c0200b985 */ /* 0x0001e2000c101d08 */
[----:B----4-:R-:W-:-:S02]  /*d070*/  @!P1 LEA.HI.X R7, R84, R9, R83, 0x1, P4 ;  /* 0x0000000954079211 */ /* 0x010fc400020f0c53 */
[----:B------:R-:W-:Y:S01]  /*d080*/  @!P0 LEA.HI.X R9, R86, R9, R85, 0x1, P6 ;  /* 0x0000000956098211 */ /* 0x000fe200030f0c55 */
[----:B------:R0:W-:Y:S04]  /*d090*/  @!P2 ST.E.128 desc[UR8][R4.64], R36 ;  /* 0x000000240400a985 */ /* 0x0001e8000c101d08 */
[----:B------:R0:W-:Y:S04]  /*d0a0*/  @!P1 ST.E.128 desc[UR8][R6.64], R52 ;  /* 0x0000003406009985 */ /* 0x0001e8000c101d08 */
[----:B------:R0:W-:Y:S02]  /*d0b0*/  @!P0 ST.E.128 desc[UR8][R8.64], R68 ;  /* 0x0000004408008985 */ /* 0x0001e4000c101d08 */
.L_x_217:
[----:B------:R-:W-:Y:S05]  /*d0c0*/  BSYNC B1 ;  /* 0x0000000000017941 */ /* 0x000fea0003800000 */
.L_x_216:
[----:B0-----:R-:W-:Y:S01]  /*d0d0*/  VIADD R2, R80, 0x60 ;  /* 0x0000006050027836 */ /* 0x001fe20000000000 */
[----:B------:R0:W0:Y:S04]  /*d0e0*/  SHFL.IDX PT, R9, R22, 0x3, 0x181f ;  /* 0x00781f0016097f89 */ /* 0x00002800000e0000 */
[----:B------:R-:W-:Y:S01]  /*d0f0*/  ISETP.GE.AND P0, PT, R2, UR12, PT ;  /* 0x0000000c02007c0c */ /* 0x000fe2000bf06270 */
[----:B------:R0:W0:-:S12]  /*d100*/  SHFL.IDX PT, R11, R18, 0x3, 0x181f ;  /* 0x00781f00120b7f89 */ /* 0x00001800000e0000 */
[----:B------:R-:W-:Y:S05]  /*d110*/  @P0 BRA `(.L_x_218) ;  /* 0x0000002800400947 */ /* 0x000fea0003800000 */
[----:B------:R-:W-:Y:S01]  /*d120*/  ULDC UR4, c[0x0][0xac8] ;  /* 0x0002b20000047ab9 */ /* 0x000fe20000000800 */
[----:B------:R-:W-:Y:S01]  /*d130*/  ULDC.64 UR8, c[0x0][0x208] ;  /* 0x0000820000087ab9 */ /* 0x000fe20000000a00 */
[----:B------:R-:W-:Y:S02]  /*d140*/  ISETP.GE.AND P3, PT, R0, UR4, PT ;  /* 0x0000000400007c0c */ /* 0x000fe4000bf66270 */
[----:B------:R-:W-:Y:S02]  /*d150*/  ISETP.GE.AND P4, PT, R82, UR4, PT ;  /* 0x0000000452007c0c */ /* 0x000fe4000bf86270 */
[----:B------:R-:W-:-:S09]  /*d160*/  ISETP.GE.AND P5, PT, R84, UR4, PT ;  /* 0x0000000454007c0c */ /* 0x000fd2000bfa6270 */
[-C--:B0-----:R-:W-:Y:S02]  /*d170*/  @!P3 LEA R2, P0, R0, R11.reuse, 0x1 ;  /* 0x0000000b0002b211 */ /* 0x081fe400078008ff */
[----:B------:R-:W-:Y:S02]  /*d180*/  @!P4 LEA R4, P1, R82, R11, 0x1 ;  /* 0x0000000b5204c211 */ /* 0x000fe400078208ff */
[----:B------:R-:W-:Y:S02]  /*d190*/  @!P3 LEA.HI.X R3, R0, R9, R88, 0x1, P0 ;  /* 0x000000090003b211 */ /* 0x000fe400000f0c58 */
[----:B------:R-:W-:Y:S02]  /*d1a0*/  ISETP.GE.AND P0, PT, R86, UR4, PT ;  /* 0x0000000456007c0c */ /* 0x000fe4000bf06270 */
[----:B------:R-:W-:Y:S01]  /*d1b0*/  @!P5 LEA R6, P2, R84, R11, 0x1 ;  /* 0x0000000b5406d211 */ /* 0x000fe200078408ff */
[----:B------:R0:W-:Y:S01]  /*d1c0*/  @!P3 ST.E.128 desc[UR8][R2.64], R24 ;  /* 0x000000180200b985 */ /* 0x0001e2000c101d08 */
[----:B------:R-:W-:-:S02]  /*d1d0*/  @!P4 LEA.HI.X R5, R82, R9, R87, 0x1, P1 ;  /* 0x000000095205c211 */ /* 0x000fc400008f0c57 */
[----:B----4-:R-:W-:-:S03]  /*d1e0*/  @!P5 LEA.HI.X R7, R84, R9, R83, 0x1, P2 ;  /* 0x000000095407d211 */ /* 0x010fc600010f0c53 */
[----:B------:R0:W-:Y:S04]  /*d1f0*/  @!P4 ST.E.128 desc[UR8][R4.64], R40 ;  /* 0x000000280400c985 */ /* 0x0001e8000c101d08 */
[----:B------:R0:W-:Y:S01]  /*d200*/  @!P5 ST.E.128 desc[UR8][R6.64], R56 ;  /* 0x000000380600d985 */ /* 0x0001e2000c101d08 */
[----:B------:R-:W-:Y:S05]  /*d210*/  @P0 BRA `(.L_x_218) ;  /* 0x0000002800000947 */ /* 0x000fea0003800000 */
[----:B0-----:R-:W-:Y:S01]  /*d220*/  LEA R2, P0, R86, R11, 0x1 ;  /* 0x0000000b56027211 */ /* 0x001fe200078008ff */
[----:B------:R-:W-:-:S03]  /*d230*/  ULDC.64 UR8, c[0x0][0x208] ;  /* 0x0000820000087ab9 */ /* 0x000fc60000000a00 */
[----:B------:R-:W-:-:S05]  /*d240*/  LEA.HI.X R3, R86, R9, R85, 0x1, P0 ;  /* 0x0000000956037211 */ /* 0x000fca00000f0c55 */
[----:B------:R0:W-:Y:S01]  /*d250*/  ST.E.128 desc[UR8][R2.64], R72 ;  /* 0x0000004802007985 */ /* 0x0001e2000c101d08 */
[----:B------:R-:W-:Y:S05]  /*d260*/  BRA `(.L_x_218) ;  /* 0x0000002400ec7947 */ /* 0x000fea0003800000 */
.L_x_211:
[----:B------:R-:W-:Y:S01]  /*d270*/  ULDC.64 UR14, c[0x0][0xb08] ;  /* 0x0002c200000e7ab9 */ /* 0x000fe20000000a00 */
[----:B------:R-:W-:Y:S01]  /*d280*/  R2UR UR19, R213 ;  /* 0x00000000d51372ca */ /* 0x000fe200000e0000 */
[----:B------:R-:W-:Y:S01]  /*d290*/  UIMAD UR13, UR16, UR14, URZ ;  /* 0x0000000e100d72a4 */ /* 0x000fe2000f8e023f */
[----:B------:R-:W-:Y:S01]  /*d2a0*/  R2UR UR18, R212 ;  /* 0x00000000d41272ca */ /* 0x000fe200000e0000 */
[----:B------:R-:W-:Y:S01]  /*d2b0*/  UIMAD.WIDE.U32 UR10, UR4, UR14, URZ ;  /* 0x0000000e040a72a5 */ /* 0x000fe2000f8e003f */
[----:B------:R-:W-:Y:S01]  /*d2c0*/  IMAD.MOV.U32 R5, RZ, RZ, R8 ;  /* 0x000000ffff057224 */ /* 0x000fe200078e0008 */
[----:B------:R-:W-:Y:S01]  /*d2d0*/  UIMAD UR13, UR4, UR15, UR13 ;  /* 0x0000000f040d72a4 */ /* 0x000fe2000f8e020d */
[----:B------:R-:W-:Y:S01]  /*d2e0*/  ISETP.GE.AND P0, PT, R12, UR12, PT ;  /* 0x0000000c0c007c0c */ /* 0x000fe2000bf06270 */
[----:B------:R-:W-:Y:S01]  /*d2f0*/  USHF.R.S32.HI UR4, URZ, 0x1f, UR9 ;  /* 0x0000001f3f047899 */ /* 0x000fe20008011409 */
[C---:B------:R-:W-:Y:S01]  /*d300*/  VIADD R176, R19.reuse, 0x18 ;  /* 0x0000001813b07836 */ /* 0x040fe20000000000 */
[----:B------:R-:W-:Y:S01]  /*d310*/  UIADD3 UR11, UR11, UR13, URZ ;  /* 0x0000000d0b0b7290 */ /* 0x000fe2000fffe03f */
[C---:B------:R-:W-:Y:S01]  /*d320*/  VIADD R178, R19.reuse, 0x10 ;  /* 0x0000001013b27836 */ /* 0x040fe20000000000 */
[----:B------:R-:W-:Y:S01]  /*d330*/  ULDC.64 UR14, c[0x0][0xb38] ;  /* 0x0002ce00000e7ab9 */ /* 0x000fe20000000a00 */
[----:B------:R-:W-:Y:S01]  /*d340*/  ULDC.64 UR16, c[0x0][0xb40] ;  /* 0x0002d00000107ab9 */ /* 0x000fe20000000a00 */
[----:B------:R-:W-:Y:S01]  /*d350*/  UIMAD.WIDE.U32 UR10, UR19, UR14, UR10 ;  /* 0x0000000e130a72a5 */ /* 0x000fe2000f8e000a */
[----:B------:R-:W-:Y:S01]  /*d360*/  VIADD R180, R19, 0x8 ;  /* 0x0000000813b47836 */ /* 0x000fe20000000000 */
[----:B------:R-:W-:Y:S01]  /*d370*/  UIMAD UR4, UR4, UR16, URZ ;  /* 0x00000010040472a4 */ /* 0x000fe2000f8e023f */
[----:B------:R-:W-:Y:S01]  /*d380*/  BSSY B1, `(.L_x_219) ;  /* 0x00000cc000017945 */ /* 0x000fe20003800000 */
[----:B------:R-:W-:Y:S01]  /*d390*/  UIMAD UR11, UR19, UR15, UR11 ;  /* 0x0000000f130b72a4 */ /* 0x000fe2000f8e020b */
[----:B------:R-:W-:Y:S01]  /*d3a0*/  SHF.R.S32.HI R22, RZ, 0x1f, R214 ;  /* 0x0000001fff167819 */ /* 0x000fe200000114d6 */
[----:B------:R-:W-:Y:S01]  /*d3b0*/  UIMAD UR4, UR9, UR17, UR4 ;  /* 0x00000011090472a4 */ /* 0x000fe2000f8e0204 */
[----:B------:R-:W-:Y:S01]  /*d3c0*/  SHF.R.S32.HI R152, RZ, 0x1f, R215 ;  /* 0x0000001fff987819 */ /* 0x000fe200000114d7 */
[----:B------:R-:W-:Y:S01]  /*d3d0*/  UIMAD.WIDE.U32 UR10, UR9, UR16, UR10 ;  /* 0x00000010090a72a5 */ /* 0x000fe2000f8e000a */
[----:B------:R-:W-:Y:S01]  /*d3e0*/  SHF.R.S32.HI R153, RZ, 0x1f, R216 ;  /* 0x0000001fff997819 */ /* 0x000fe200000114d8 */
[----:B------:R-:W-:Y:S01]  /*d3f0*/  ULDC.64 UR14, c[0x0][0xb48] ;  /* 0x0002d200000e7ab9 */ /* 0x000fe20000000a00 */
[----:B------:R-:W-:Y:S01]  /*d400*/  @UP1 ULDC UR9, c[0x0][0xbec] ;  /* 0x0002fb0000091ab9 */ /* 0x000fe20000000800 */
[----:B------:R-:W-:Y:S01]  /*d410*/  UIADD3 UR11, UR11, UR4, URZ ;  /* 0x000000040b0b7290 */ /* 0x000fe2000fffe03f */
[----:B------:R-:W-:Y:S01]  /*d420*/  @P1 IMAD.HI.U32 R0, R8, UR9, RZ ;  /* 0x0000000908001c27 */ /* 0x000fe2000f8e00ff */
[----:B------:R-:W-:Y:S01]  /*d430*/  UIADD3 UR8, UR8, 0x38820, URZ ;  /* 0x0003882008087890 */ /* 0x000fe2000fffe03f */
[----:B------:R-:W-:Y:S01]  /*d440*/  SHF.R.S32.HI R154, RZ, 0x1f, R217 ;  /* 0x0000001fff9a7819 */ /* 0x000fe200000114d9 */
[----:B------:R-:W-:Y:S01]  /*d450*/  @UP1 ULDC UR4, c[0x0][0xbf0] ;  /* 0x0002fc0000041ab9 */ /* 0x000fe20000000800 */
[----:B------:R-:W-:Y:S01]  /*d460*/  UIMAD.WIDE.U32 UR10, UR18, UR14, UR10 ;  /* 0x0000000e120a72a5 */ /* 0x000fe2000f8e000a */
[----:B------:R-:W-:Y:S01]  /*d470*/  @P1 SHF.R.U32.HI R5, RZ, UR4, R0 ;  /* 0x00000004ff051c19 */ /* 0x000fe20008011600 */
[----:B------:R-:W-:Y:S01]  /*d480*/  UPRMT UR8, URZ, 0x654, UR8 ;  /* 0x000006543f087896 */ /* 0x000fe20008000008 */
[----:B------:R-:W-:Y:S01]  /*d490*/  SHF.R.S32.HI R155, RZ, 0x1f, R218 ;  /* 0x0000001fff9b7819 */ /* 0x000fe200000114da */
[----:B------:R-:W-:Y:S01]  /*d4a0*/  UIMAD UR4, UR18, UR15, UR11 ;  /* 0x0000000f120472a4 */ /* 0x000fe2000f8e020b */
[--C-:B------:R-:W-:Y:S01]  /*d4b0*/  SHF.R.S32.HI R0, RZ, 0x1f, R5.reuse ;  /* 0x0000001fff007819 */ /* 0x100fe20000011405 */
[----:B------:R-:W-:Y:S01]  /*d4c0*/  IMAD.MOV R7, RZ, RZ, -R5 ;  /* 0x000000ffff077224 */ /* 0x000fe200078e0a05 */
[----:B------:R-:W-:Y:S01]  /*d4d0*/  ULDC.64 UR14, c[0x0][0xb30] ;  /* 0x0002cc00000e7ab9 */ /* 0x000fe20000000a00 */
[----:B------:R-:W-:Y:S01]  /*d4e0*/  IMAD.U32 R3, RZ, RZ, UR11 ;  /* 0x0000000bff037e24 */ /* 0x000fe2000f8e00ff */
[----:B------:R-:W-:Y:S01]  /*d4f0*/  SHF.R.S32.HI R156, RZ, 0x1f, R219 ;  /* 0x0000001fff9c7819 */ /* 0x000fe200000114db */
[----:B------:R-:W-:Y:S01]  /*d500*/  IMAD R7, R7, UR20, R8 ;  /* 0x0000001407077c24 */ /* 0x000fe2000f8e0208 */
[----:B------:R-:W-:Y:S01]  /*d510*/  SYNCS.ARRIVE.TRANS64.RED.A1T0 RZ, [UR8], RZ ;  /* 0x000000ffffff79a7 */ /* 0x000fe20008100408 */
[----:B------:R-:W-:Y:S01]  /*d520*/  IMAD R0, R0, UR14, RZ ;  /* 0x0000000e00007c24 */ /* 0x000fe2000f8e02ff */
[----:B------:R-:W-:Y:S01]  /*d530*/  SHF.R.S32.HI R157, RZ, 0x1f, R220 ;  /* 0x0000001fff9d7819 */ /* 0x000fe200000114dc */
[----:B------:R-:W-:Y:S01]  /*d540*/  IMAD.U32 R2, RZ, RZ, UR10 ;  /* 0x0000000aff027e24 */ /* 0x000fe2000f8e00ff */
[----:B------:R-:W-:Y:S01]  /*d550*/  ULDC.64 UR10, c[0x0][0xb28] ;  /* 0x0002ca00000a7ab9 */ /* 0x000fe20000000a00 */
[----:B------:R-:W-:Y:S01]  /*d560*/  IMAD.U32 R3, RZ, RZ, UR4 ;  /* 0x00000004ff037e24 */ /* 0x000fe2000f8e00ff */
[----:B------:R-:W-:Y:S01]  /*d570*/  SHF.R.S32.HI R158, RZ, 0x1f, R221 ;  /* 0x0000001fff9e7819 */ /* 0x000fe200000114dd */
[C---:B------:R-:W-:Y:S01]  /*d580*/  IMAD R9, R5.reuse, UR15, R0 ;  /* 0x0000000f05097c24 */ /* 0x040fe2000f8e0200 */
[----:B------:R-:W-:Y:S01]  /*d590*/  SHF.R.S32.HI R0, RZ, 0x1f, R7 ;  /* 0x0000001fff007819 */ /* 0x000fe20000011407 */
[----:B------:R-:W-:Y:S01]  /*d5a0*/  IMAD.WIDE.U32 R2, R5, UR14, R2 ;  /* 0x0000000e05027c25 */ /* 0x000fe2000f8e0002 */
[----:B------:R-:W-:-:S02]  /*d5b0*/  SHF.R.S32.HI R159, RZ, 0x1f, R222 ;  /* 0x0000001fff9f7819 */ /* 0x000fc400000114de */
[----:B------:R-:W-:Y:S01]  /*d5c0*/  SHF.R.S32.HI R160, RZ, 0x1f, R223 ;  /* 0x0000001fffa07819 */ /* 0x000fe200000114df */
[----:B------:R-:W-:Y:S01]  /*d5d0*/  IMAD R0, R0, UR10, RZ ;  /* 0x0000000a00007c24 */ /* 0x000fe2000f8e02ff */
[----:B------:R-:W-:Y:S01]  /*d5e0*/  SHF.R.S32.HI R161, RZ, 0x1f, R224 ;  /* 0x0000001fffa17819 */ /* 0x000fe200000114e0 */
[----:B------:R-:W-:Y:S01]  /*d5f0*/  IMAD.IADD R3, R3, 0x1, R9 ;  /* 0x0000000103037824 */ /* 0x000fe200078e0209 */
[----:B------:R-:W-:Y:S01]  /*d600*/  SHF.R.S32.HI R162, RZ, 0x1f, R225 ;  /* 0x0000001fffa27819 */ /* 0x000fe200000114e1 */
[C---:B------:R-:W-:Y:S01]  /*d610*/  IMAD R11, R7.reuse, UR11, R0 ;  /* 0x0000000b070b7c24 */ /* 0x040fe2000f8e0200 */
[----:B------:R-:W-:Y:S01]  /*d620*/  SHF.R.S32.HI R163, RZ, 0x1f, R226 ;  /* 0x0000001fffa37819 */ /* 0x000fe200000114e2 */
[----:B------:R-:W-:Y:S01]  /*d630*/  IMAD.WIDE.U32 R2, R7, UR10, R2 ;  /* 0x0000000a07027c25 */ /* 0x000fe2000f8e0002 */
[----:B------:R-:W-:Y:S01]  /*d640*/  ULDC.64 UR10, c[0x0][0xb00] ;  /* 0x0002c000000a7ab9 */ /* 0x000fe20000000a00 */
[----:B------:R-:W-:Y:S02]  /*d650*/  SHF.R.S32.HI R164, RZ, 0x1f, R227 ;  /* 0x0000001fffa47819 */ /* 0x000fe400000114e3 */
[----:B------:R-:W-:Y:S01]  /*d660*/  IMAD.IADD R11, R3, 0x1, R11 ;  /* 0x00000001030b7824 */ /* 0x000fe200078e020b */
[C---:B------:R-:W-:Y:S01]  /*d670*/  LEA R0, P1, R2.reuse, UR10, 0x2 ;  /* 0x0000000a02007c11 */ /* 0x040fe2000f8210ff */
[C---:B------:R-:W-:Y:S01]  /*d680*/  VIADD R175, R19.reuse, 0x18 ;  /* 0x0000001813af7836 */ /* 0x040fe20000000000 */
[----:B------:R-:W-:Y:S01]  /*d690*/  SHF.R.S32.HI R165, RZ, 0x1f, R228 ;  /* 0x0000001fffa57819 */ /* 0x000fe200000114e4 */
[C---:B------:R-:W-:Y:S01]  /*d6a0*/  VIADD R177, R19.reuse, 0x10 ;  /* 0x0000001013b17836 */ /* 0x040fe20000000000 */
[----:B------:R-:W-:Y:S01]  /*d6b0*/  LEA.HI.X R11, R2, UR11, R11, 0x2, P1 ;  /* 0x0000000b020b7c11 */ /* 0x000fe200088f140b */
[----:B------:R-:W-:Y:S01]  /*d6c0*/  VIADD R179, R19, 0x8 ;  /* 0x0000000813b37836 */ /* 0x000fe20000000000 */
[----:B------:R0:W1:Y:S01]  /*d6d0*/  SHFL.IDX PT, R2, R0, RZ, 0x1c1f ;  /* 0x001c1fff00027589 */ /* 0x00006200000e0000 */
[----:B------:R-:W-:-:S02]  /*d6e0*/  SHF.R.S32.HI R166, RZ, 0x1f, R229 ;  /* 0x0000001fffa67819 */ /* 0x000fc400000114e5 */
[----:B------:R-:W-:Y:S01]  /*d6f0*/  SHF.R.S32.HI R167, RZ, 0x1f, R230 ;  /* 0x0000001fffa77819 */ /* 0x000fe200000114e6 */
[----:B------:R0:W2:Y:S01]  /*d700*/  SHFL.IDX PT, R3, R11, RZ, 0x1c1f ;  /* 0x001c1fff0b037589 */ /* 0x0000a200000e0000 */
[----:B------:R-:W-:Y:S02]  /*d710*/  SHF.R.S32.HI R168, RZ, 0x1f, R231 ;  /* 0x0000001fffa87819 */ /* 0x000fe400000114e7 */
[----:B------:R-:W-:Y:S02]  /*d720*/  SHF.R.S32.HI R169, RZ, 0x1f, R232 ;  /* 0x0000001fffa97819 */ /* 0x000fe400000114e8 */
[----:B------:R-:W-:Y:S02]  /*d730*/  SHF.R.S32.HI R170, RZ, 0x1f, R233 ;  /* 0x0000001fffaa7819 */ /* 0x000fe400000114e9 */
[----:B------:R-:W-:Y:S02]  /*d740*/  SHF.R.S32.HI R171, RZ, 0x1f, R234 ;  /* 0x0000001fffab7819 */ /* 0x000fe400000114ea */
[----:B------:R-:W-:-:S02]  /*d750*/  SHF.R.S32.HI R172, RZ, 0x1f, R235 ;  /* 0x0000001fffac7819 */ /* 0x000fc400000114eb */
[----:B------:R-:W-:Y:S02]  /*d760*/  SHF.R.S32.HI R173, RZ, 0x1f, R236 ;  /* 0x0000001fffad7819 */ /* 0x000fe400000114ec */
[----:B------:R-:W-:Y:S02]  /*d770*/  SHF.R.S32.HI R174, RZ, 0x1f, R237 ;  /* 0x0000001fffae7819 */ /* 0x000fe400000114ed */
[----:B------:R-:W-:Y:S02]  /*d780*/  SHF.R.S32.HI R176, RZ, 0x1f, R176 ;  /* 0x0000001fffb07819 */ /* 0x000fe400000114b0 */
[----:B------:R-:W-:Y:S02]  /*d790*/  SHF.R.S32.HI R178, RZ, 0x1f, R178 ;  /* 0x0000001fffb27819 */ /* 0x000fe400000114b2 */
[----:B------:R-:W-:Y:S01]  /*d7a0*/  SHF.R.S32.HI R180, RZ, 0x1f, R180 ;  /* 0x0000001fffb47819 */ /* 0x000fe200000114b4 */
[----:B01----:R-:W-:Y:S06]  /*d7b0*/  @P0 BRA `(.L_x_220) ;  /* 0x0000000800200947 */ /* 0x003fec0003800000 */
[----:B------:R-:W-:Y:S01]  /*d7c0*/  ULDC UR4, c[0x0][0xac8] ;  /* 0x0002b20000047ab9 */ /* 0x000fe20000000800 */
[----:B------:R-:W-:Y:S01]  /*d7d0*/  ULDC.64 UR8, c[0x0][0x208] ;  /* 0x0000820000087ab9 */ /* 0x000fe20000000a00 */
[----:B------:R-:W-:Y:S02]  /*d7e0*/  ISETP.GE.AND P4, PT, R179, UR4, PT ;  /* 0x00000004b3007c0c */ /* 0x000fe4000bf86270 */
[----:B------:R-:W-:Y:S02]  /*d7f0*/  ISETP.GE.AND P3, PT, R177, UR4, PT ;  /* 0x00000004b1007c0c */ /* 0x000fe4000bf66270 */
[----:B------:R-:W-:Y:S02]  /*d800*/  ISETP.GE.AND P5, PT, R19, UR4, PT ;  /* 0x0000000413007c0c */ /* 0x000fe4000bfa6270 */
[----:B------:R-:W-:Y:S02]  /*d810*/  ISETP.GE.AND P1, PT, R237, UR4, PT ;  /* 0x00000004ed007c0c */ /* 0x000fe4000bf26270 */
[----:B------:R-:W-:-:S05]  /*d820*/  ISETP.GE.AND P0, PT, R175, UR4, PT ;  /* 0x00000004af007c0c */ /* 0x000fca000bf06270 */
[-C--:B------:R-:W-:Y:S02]  /*d830*/  @!P4 LEA R4, P2, R179, R2.reuse, 0x2 ;  /* 0x00000002b304c211 */ /* 0x080fe400078410ff */
[----:B------:R-:W-:Y:S02]  /*d840*/  @!P3 LEA R6, P6, R177, R2, 0x2 ;  /* 0x00000002b106b211 */ /* 0x000fe400078c10ff */
[----:B--2---:R-:W-:Y:S01]  /*d850*/  @!P5 IMAD.WIDE R8, R19, 0x4, R2 ;  /* 0x000000041308d825 */ /* 0x004fe200078e0202 */
[-C--:B------:R-:W-:Y:S02]  /*d860*/  @!P4 LEA.HI.X R5, R179, R3.reuse, R180, 0x2, P2 ;  /* 0x00000003b305c211 */ /* 0x080fe400010f14b4 */
[----:B------:R-:W-:Y:S02]  /*d870*/  ISETP.GE.AND P2, PT, R236, UR4, PT ;  /* 0x00000004ec007c0c */ /* 0x000fe4000bf46270 */
[----:B------:R-:W-:Y:S01]  /*d880*/  @!P3 LEA.HI.X R7, R177, R3, R178, 0x2, P6 ;  /* 0x00000003b107b211 */ /* 0x000fe200030f14b2 */
[----:B------:R-:W-:Y:S04]  /*d890*/  @!P5 ST.E.64 desc[UR8][R8.64], R24 ;  /* 0x000000180800d985 */ /* 0x000fe8000c101b08 */
[----:B------:R0:W-:Y:S01]  /*d8a0*/  @!P4 ST.E.64 desc[UR8][R4.64], R28 ;  /* 0x0000001c0400c985 */ /* 0x0001e2000c101b08 */
[----:B------:R-:W-:-:S03]  /*d8b0*/  ISETP.GE.AND P4, PT, R234, UR4, PT ;  /* 0x00000004ea007c0c */ /* 0x000fc6000bf86270 */
[----:B------:R1:W-:Y:S01]  /*d8c0*/  @!P3 ST.E.64 desc[UR8][R6.64], R32 ;  /* 0x000000200600b985 */ /* 0x0003e2000c101b08 */
[----:B------:R-:W-:Y:S02]  /*d8d0*/  ISETP.GE.AND P3, PT, R235, UR4, PT ;  /* 0x00000004eb007c0c */ /* 0x000fe4000bf66270 */
[-C--:B0-----:R-:W-:Y:S02]  /*d8e0*/  @!P0 LEA R4, P6, R175, R2.reuse, 0x2 ;  /* 0x00000002af048211 */ /* 0x081fe400078c10ff */
[-C--:B-1----:R-:W-:Y:S01]  /*d8f0*/  @!P1 LEA R6, P5, R237, R2.reuse, 0x2 ;  /* 0x00000002ed069211 */ /* 0x082fe200078a10ff */
[----:B------:R-:W-:Y:S01]  /*d900*/  VIADD R33, R19, 0xe8 ;  /* 0x000000e813217836 */ /* 0x000fe20000000000 */
[-C--:B------:R-:W-:Y:S02]  /*d910*/  @!P0 LEA.HI.X R5, R175, R3.reuse, R176, 0x2, P6 ;  /* 0x00000003af058211 */ /* 0x080fe400030f14b0 */
[----:B------:R-:W-:Y:S02]  /*d920*/  @!P1 LEA.HI.X R7, R237, R3, R174, 0x2, P5 ;  /* 0x00000003ed079211 */ /* 0x000fe400028f14ae */
[----:B------:R-:W-:Y:S01]  /*d930*/  ISETP.GE.AND P5, PT, R233, UR4, PT ;  /* 0x00000004e9007c0c */ /* 0x000fe2000bfa6270 */
[----:B------:R0:W-:Y:S01]  /*d940*/  @!P0 ST.E.64 desc[UR8][R4.64], R36 ;  /* 0x0000002404008985 */ /* 0x0001e2000c101b08 */
[----:B------:R-:W-:-:S02]  /*d950*/  @!P2 LEA R8, P6, R236, R2, 0x2 ;  /* 0x00000002ec08a211 */ /* 0x000fc400078c10ff */
[----:B------:R-:W-:Y:S01]  /*d960*/  ISETP.GE.AND P0, PT, R232, UR4, PT ;  /* 0x00000004e8007c0c */ /* 0x000fe2000bf06270 */
[----:B------:R1:W-:Y:S01]  /*d970*/  @!P1 ST.E.64 desc[UR8][R6.64], R40 ;  /* 0x0000002806009985 */ /* 0x0003e2000c101b08 */
[----:B------:R-:W-:Y:S02]  /*d980*/  @!P2 LEA.HI.X R9, R236, R3, R173, 0x2, P6 ;  /* 0x00000003ec09a211 */ /* 0x000fe400030f14ad */
[----:B------:R-:W-:-:S03]  /*d990*/  ISETP.GE.AND P1, PT, R231, UR4, PT ;  /* 0x00000004e7007c0c */ /* 0x000fc6000bf26270 */
[----:B------:R2:W-:Y:S01]  /*d9a0*/  @!P2 ST.E.64 desc[UR8][R8.64], R44 ;  /* 0x0000002c0800a985 */ /* 0x0005e2000c101b08 */
[CC--:B0-----:R-:W-:Y:S02]  /*d9b0*/  @!P3 LEA R4, P6, R235.reuse, R2.reuse, 0x2 ;  /* 0x00000002eb04b211 */ /* 0x0c1fe400078c10ff */
[CC--:B-1----:R-:W-:Y:S02]  /*d9c0*/  @!P4 LEA R6, P2, R234.reuse, R2.reuse, 0x2 ;  /* 0x00000002ea06c211 */ /* 0x0c2fe400078410ff */
[-C--:B------:R-:W-:Y:S02]  /*d9d0*/  @!P3 LEA.HI.X R5, R235, R3.reuse, R172, 0x2, P6 ;  /* 0x00000003eb05b211 */ /* 0x080fe400030f14ac */
[----:B------:R-:W-:Y:S02]  /*d9e0*/  @!P4 LEA.HI.X R7, R234, R3, R171, 0x2, P2 ;  /* 0x00000003ea07c211 */ /* 0x000fe400010f14ab */
[----:B--2---:R-:W-:Y:S01]  /*d9f0*/  @!P5 LEA R8, P6, R233, R2, 0x2 ;  /* 0x00000002e908d211 */ /* 0x004fe200078c10ff */
[----:B------:R0:W-:Y:S01]  /*da00*/  @!P3 ST.E.64 desc[UR8][R4.64], R48 ;  /* 0x000000300400b985 */ /* 0x0001e2000c101b08 */
[----:B------:R-:W-:-:S02]  /*da10*/  ISETP.GE.AND P2, PT, R230, UR4, PT ;  /* 0x00000004e6007c0c */ /* 0x000fc4000bf46270 */
[----:B------:R-:W-:Y:S01]  /*da20*/  @!P5 LEA.HI.X R9, R233, R3, R170, 0x2, P6 ;  /* 0x00000003e909d211 */ /* 0x000fe200030f14aa */
[----:B------:R1:W-:Y:S01]  /*da30*/  @!P4 ST.E.64 desc[UR8][R6.64], R52 ;  /* 0x000000340600c985 */ /* 0x0003e2000c101b08 */
[----:B------:R-:W-:-:S03]  /*da40*/  ISETP.GE.AND P3, PT, R229, UR4, PT ;  /* 0x00000004e5007c0c */ /* 0x000fc6000bf66270 */
[----:B------:R2:W-:Y:S01]  /*da50*/  @!P5 ST.E.64 desc[UR8][R8.64], R56 ;  /* 0x000000380800d985 */ /* 0x0005e2000c101b08 */
[CC--:B0-----:R-:W-:Y:S02]  /*da60*/  @!P0 LEA R4, P4, R232.reuse, R2.reuse, 0x2 ;  /* 0x00000002e8048211 */ /* 0x0c1fe400078810ff */
[C---:B-1----:R-:W-:Y:S02]  /*da70*/  @!P1 LEA R6, P5, R231.reuse, R2, 0x2 ;  /* 0x00000002e7069211 */ /* 0x042fe400078a10ff */
[-C--:B------:R-:W-:Y:S02]  /*da80*/  @!P0 LEA.HI.X R5, R232, R3.reuse, R169, 0x2, P4 ;  /* 0x00000003e8058211 */ /* 0x080fe400020f14a9 */
[----:B------:R-:W-:Y:S02]  /*da90*/  ISETP.GE.AND P4, PT, R228, UR4, PT ;  /* 0x00000004e4007c0c */ /* 0x000fe4000bf86270 */
[----:B------:R-:W-:Y:S01]  /*daa0*/  @!P1 LEA.HI.X R7, R231, R3, R168, 0x2, P5 ;  /* 0x00000003e7079211 */ /* 0x000fe200028f14a8 */
[----:B------:R0:W-:Y:S01]  /*dab0*/  @!P0 ST.E.64 desc[UR8][R4.64], R60 ;  /* 0x0000003c04008985 */ /* 0x0001e2000c101b08 */
[----:B------:R-:W-:-:S02]  /*dac0*/  ISETP.GE.AND P5, PT, R227, UR4, PT ;  /* 0x00000004e3007c0c */ /* 0x000fc4000bfa6270 */
[C---:B--2---:R-:W-:Y:S01]  /*dad0*/  @!P2 LEA R8, P6, R230.reuse, R2, 0x2 ;  /* 0x00000002e608a211 */ /* 0x044fe200078c10ff */
[----:B------:R1:W-:Y:S01]  /*dae0*/  @!P1 ST.E.64 desc[UR8][R6.64], R64 ;  /* 0x0000004006009985 */ /* 0x0003e2000c101b08 */
[----:B------:R-:W-:Y:S02]  /*daf0*/  ISETP.GE.AND P1, PT, R225, UR4, PT ;  /* 0x00000004e1007c0c */ /* 0x000fe4000bf26270 */
[----:B------:R-:W-:Y:S02]  /*db00*/  @!P2 LEA.HI.X R9, R230, R3, R167, 0x2, P6 ;  /* 0x00000003e609a211 */ /* 0x000fe400030f14a7 */
[----:B------:R-:W-:-:S03]  /*db10*/  ISETP.GE.AND P0, PT, R226, UR4, PT ;  /* 0x00000004e2007c0c */ /* 0x000fc6000bf06270 */
[----:B------:R2:W-:Y:S01]  /*db20*/  @!P2 ST.E.64 desc[UR8][R8.64], R68 ;  /* 0x000000440800a985 */ /* 0x0005e2000c101b08 */
[CC--:B0-----:R-:W-:Y:S02]  /*db30*/  @!P3 LEA R4, P6, R229.reuse, R2.reuse, 0x2 ;  /* 0x00000002e504b211 */ /* 0x0c1fe400078c10ff */
[CC--:B-1----:R-:W-:Y:S02]  /*db40*/  @!P4 LEA R6, P2, R228.reuse, R2.reuse, 0x2 ;  /* 0x00000002e406c211 */ /* 0x0c2fe400078410ff */
[-C--:B------:R-:W-:Y:S02]  /*db50*/  @!P3 LEA.HI.X R5, R229, R3.reuse, R166, 0x2, P6 ;  /* 0x00000003e505b211 */ /* 0x080fe400030f14a6 */
[----:B------:R-:W-:Y:S02]  /*db60*/  @!P4 LEA.HI.X R7, R228, R3, R165, 0x2, P2 ;  /* 0x00000003e407c211 */ /* 0x000fe400010f14a5 */
[----:B------:R-:W-:Y:S01]  /*db70*/  ISETP.GE.AND P2, PT, R224, UR4, PT ;  /* 0x00000004e0007c0c */ /* 0x000fe2000bf46270 */
[----:B------:R0:W-:Y:S01]  /*db80*/  @!P3 ST.E.64 desc[UR8][R4.64], R72 ;  /* 0x000000480400b985 */ /* 0x0001e2000c101b08 */
[----:B--2---:R-:W-:-:S03]  /*db90*/  @!P5 LEA R8, P6, R227, R2, 0x2 ;  /* 0x00000002e308d211 */ /* 0x004fc600078c10ff */
[----:B------:R1:W-:Y:S01]  /*dba0*/  @!P4 ST.E.64 desc[UR8][R6.64], R76 ;  /* 0x0000004c0600c985 */ /* 0x0003e2000c101b08 */
[----:B------:R-:W-:Y:S02]  /*dbb0*/  @!P5 LEA.HI.X R9, R227, R3, R164, 0x2, P6 ;  /* 0x00000003e309d211 */ /* 0x000fe400030f14a4 */
[----:B------:R-:W-:-:S03]  /*dbc0*/  ISETP.GE.AND P4, PT, R222, UR4, PT ;  /* 0x00000004de007c0c */ /* 0x000fc6000bf86270 */
[----:B------:R2:W-:Y:S01]  /*dbd0*/  @!P5 ST.E.64 desc[UR8][R8.64], R80 ;  /* 0x000000500800d985 */ /* 0x0005e2000c101b08 */
[----:B------:R-:W-:Y:S02]  /*dbe0*/  ISETP.GE.AND P5, PT, R223, UR4, PT ;  /* 0x00000004df007c0c */ /* 0x000fe4000bfa6270 */
        /* <DEDUP_REMOVED lines=8> */
[----:B------:R-:W-:-:S05]  /*dc70*/  @!P2 LEA.HI.X R9, R224, R3, R161, 0x2, P6 ;  /* 0x00000003e009a211 */ /* 0x000fca00030f14a1 */
[----:B------:R2:W-:Y:S01]  /*dc80*/  @!P2 ST.E.64 desc[UR8][R8.64], R92 ;  /* 0x0000005c0800a985 */ /* 0x0005e2000c101b08 */
[----:B------:R-:W-:Y:S02]  /*dc90*/  ISETP.GE.AND P2, PT, R220, UR4, PT ;  /* 0x00000004dc007c0c */ /* 0x000fe4000bf46270 */
[CC--:B0-----:R-:W-:Y:S02]  /*dca0*/  @!P5 LEA R4, P1, R223.reuse, R2.reuse, 0x2 ;  /* 0x00000002df04d211 */ /* 0x0c1fe400078210ff */
[CC--:B-1----:R-:W-:Y:S02]  /*dcb0*/  @!P4 LEA R6, P0, R222.reuse, R2.reuse, 0x2 ;  /* 0x00000002de06c211 */ /* 0x0c2fe400078010ff */
[-C--:B------:R-:W-:Y:S02]  /*dcc0*/  @!P5 LEA.HI.X R5, R223, R3.reuse, R160, 0x2, P1 ;  /* 0x00000003df05d211 */ /* 0x080fe400008f14a0 */
[----:B------:R-:W-:Y:S02]  /*dcd0*/  ISETP.GE.AND P1, PT, R219, UR4, PT ;  /* 0x00000004db007c0c */ /* 0x000fe4000bf26270 */
[----:B--2---:R-:W-:Y:S01]  /*dce0*/  @!P3 LEA R8, P6, R221, R2, 0x2 ;  /* 0x00000002dd08b211 */ /* 0x004fe200078c10ff */
[----:B------:R-:W-:Y:S01]  /*dcf0*/  @!P5 ST.E.64 desc[UR8][R4.64], R96 ;  /* 0x000000600400d985 */ /* 0x000fe2000c101b08 */
[----:B------:R-:W-:-:S02]  /*dd00*/  @!P4 LEA.HI.X R7, R222, R3, R159, 0x2, P0 ;  /* 0x00000003de07c211 */ /* 0x000fc400000f149f */
[----:B------:R-:W-:Y:S02]  /*dd10*/  @!P3 LEA.HI.X R9, R221, R3, R158, 0x2, P6 ;  /* 0x00000003dd09b211 */ /* 0x000fe400030f149e */
[----:B------:R-:W-:Y:S01]  /*dd20*/  ISETP.GE.AND P0, PT, R218, UR4, PT ;  /* 0x00000004da007c0c */ /* 0x000fe2000bf06270 */
[----:B------:R-:W-:Y:S01]  /*dd30*/  @!P4 ST.E.64 desc[UR8][R6.64], R100 ;  /* 0x000000640600c985 */ /* 0x000fe2000c101b08 */
[-C--:B------:R-:W-:Y:S02]  /*dd40*/  @!P2 LEA R12, P6, R220, R2.reuse, 0x2 ;  /* 0x00000002dc0ca211 */ /* 0x080fe400078c10ff */
[----:B------:R-:W-:Y:S01]  /*dd50*/  ISETP.GE.AND P4, PT, R216, UR4, PT ;  /* 0x00000004d8007c0c */ /* 0x000fe2000bf86270 */
[----:B------:R0:W-:Y:S01]  /*dd60*/  @!P3 ST.E.64 desc[UR8][R8.64], R104 ;  /* 0x000000680800b985 */ /* 0x0001e2000c101b08 */
[----:B------:R-:W-:Y:S02]  /*dd70*/  ISETP.GE.AND P3, PT, R217, UR4, PT ;  /* 0x00000004d9007c0c */ /* 0x000fe4000bf66270 */
[----:B------:R-:W-:-:S02]  /*dd80*/  @!P1 LEA R14, P5, R219, R2, 0x2 ;  /* 0x00000002db0e9211 */ /* 0x000fc400078a10ff */
[-C--:B------:R-:W-:Y:S02]  /*dd90*/  @!P2 LEA.HI.X R13, R220, R3.reuse, R157, 0x2, P6 ;  /* 0x00000003dc0da211 */ /* 0x080fe400030f149d */
[-C--:B------:R-:W-:Y:S02]  /*dda0*/  @!P1 LEA.HI.X R15, R219, R3.reuse, R156, 0x2, P5 ;  /* 0x00000003db0f9211 */ /* 0x080fe400028f149c */
[CC--:B------:R-:W-:Y:S01]  /*ddb0*/  @!P0 LEA R20, P6, R218.reuse, R2.reuse, 0x2 ;  /* 0x00000002da148211 */ /* 0x0c0fe200078c10ff */
[----:B------:R-:W-:Y:S01]  /*ddc0*/  @!P2 ST.E.64 desc[UR8][R12.64], R108 ;  /* 0x0000006c0c00a985 */ /* 0x000fe2000c101b08 */
[----:B------:R-:W-:Y:S02]  /*ddd0*/  ISETP.GE.AND P2, PT, R215, UR4, PT ;  /* 0x00000004d7007c0c */ /* 0x000fe4000bf46270 */
[----:B------:R-:W-:Y:S01]  /*dde0*/  @!P0 LEA.HI.X R21, R218, R3, R155, 0x2, P6 ;  /* 0x00000003da158211 */ /* 0x000fe200030f149b */
[----:B------:R1:W-:Y:S01]  /*ddf0*/  @!P1 ST.E.64 desc[UR8][R14.64], R112 ;  /* 0x000000700e009985 */ /* 0x0003e2000c101b08 */
[----:B------:R-:W-:-:S02]  /*de00*/  @!P3 LEA R24, P1, R217, R2, 0x2 ;  /* 0x00000002d918b211 */ /* 0x000fc400078210ff */
[-C--:B------:R-:W-:Y:S01]  /*de10*/  @!P4 LEA R28, P5, R216, R2.reuse, 0x2 ;  /* 0x00000002d81cc211 */ /* 0x080fe200078a10ff */
[----:B------:R2:W-:Y:S01]  /*de20*/  @!P0 ST.E.64 desc[UR8][R20.64], R116 ;  /* 0x0000007414008985 */ /* 0x0005e2000c101b08 */
[-C--:B------:R-:W-:Y:S02]  /*de30*/  @!P3 LEA.HI.X R25, R217, R3.reuse, R154, 0x2, P1 ;  /* 0x00000003d919b211 */ /* 0x080fe400008f149a */
[----:B------:R-:W-:Y:S02]  /*de40*/  ISETP.GE.AND P1, PT, R214, UR4, PT ;  /* 0x00000004d6007c0c */ /* 0x000fe4000bf26270 */
[-C--:B------:R-:W-:Y:S01]  /*de50*/  @!P4 LEA.HI.X R29, R216, R3.reuse, R153, 0x2, P5 ;  /* 0x00000003d81dc211 */ /* 0x080fe200028f1499 */
[----:B------:R3:W-:Y:S01]  /*de60*/  @!P3 ST.E.64 desc[UR8][R24.64], R120 ;  /* 0x000000781800b985 */ /* 0x0007e2000c101b08 */
[----:B------:R-:W-:Y:S02]  /*de70*/  ISETP.GE.AND P0, PT, R23, UR4, PT ;  /* 0x0000000417007c0c */ /* 0x000fe4000bf06270 */
[----:B0-----:R-:W-:Y:S01]  /*de80*/  @!P2 LEA R8, P5, R215, R2, 0x2 ;  /* 0x00000002d708a211 */ /* 0x001fe200078a10ff */
[----:B------:R3:W-:Y:S01]  /*de90*/  @!P4 ST.E.64 desc[UR8][R28.64], R124 ;  /* 0x0000007c1c00c985 */ /* 0x0007e2000c101b08 */
[----:B------:R-:W-:Y:S01]  /*dea0*/  ISETP.GE.AND P4, PT, R33, UR4, PT ;  /* 0x0000000421007c0c */ /* 0x000fe2000bf86270 */
[----:B-1----:R-:W-:Y:S01]  /*deb0*/  VIADD R15, R19, 0xf0 ;  /* 0x000000f0130f7836 */ /* 0x002fe20000000000 */
[----:B------:R-:W-:Y:S01]  /*dec0*/  @!P2 LEA.HI.X R9, R215, R3, R152, 0x2, P5 ;  /* 0x00000003d709a211 */ /* 0x000fe200028f1498 */
[----:B--2---:R-:W-:Y:S01]  /*ded0*/  VIADD R21, R19, 0xf8 ;  /* 0x000000f813157836 */ /* 0x004fe20000000000 */
[----:B------:R-:W-:-:S02]  /*dee0*/  SHF.R.S32.HI R5, RZ, 0x1f, R23 ;  /* 0x0000001fff057819 */ /* 0x000fc40000011417 */
[CC--:B------:R-:W-:Y:S01]  /*def0*/  @!P1 LEA R6, P6, R214.reuse, R2.reuse, 0x2 ;  /* 0x00000002d6069211 */ /* 0x0c0fe200078c10ff */
[----:B------:R3:W-:Y:S01]  /*df00*/  @!P2 ST.E.64 desc[UR8][R8.64], R128 ;  /* 0x000000800800a985 */ /* 0x0007e2000c101b08 */
[----:B------:R-:W-:Y:S02]  /*df10*/  ISETP.GE.AND P3, PT, R15, UR4, PT ;  /* 0x000000040f007c0c */ /* 0x000fe4000bf66270 */
[----:B------:R-:W-:Y:S02]  /*df20*/  @!P0 LEA R4, P5, R23, R2, 0x2 ;  /* 0x0000000217048211 */ /* 0x000fe400078a10ff */
[-C--:B------:R-:W-:Y:S02]  /*df30*/  @!P1 LEA.HI.X R7, R214, R3.reuse, R22, 0x2, P6 ;  /* 0x00000003d6079211 */ /* 0x080fe400030f1416 */
[----:B------:R-:W-:Y:S02]  /*df40*/  ISETP.GE.AND P6, PT, R21, UR4, PT ;  /* 0x0000000415007c0c */ /* 0x000fe4000bfc6270 */
[----:B------:R-:W-:Y:S01]  /*df50*/  @!P0 LEA.HI.X R5, R23, R3, R5, 0x2, P5 ;  /* 0x0000000317058211 */ /* 0x000fe200028f1405 */
[----:B------:R3:W-:Y:S01]  /*df60*/  @!P1 ST.E.64 desc[UR8][R6.64], R132 ;  /* 0x0000008406009985 */ /* 0x0007e2000c101b08 */
[----:B------:R-:W-:-:S02]  /*df70*/  SHF.R.S32.HI R13, RZ, 0x1f, R33 ;  /* 0x0000001fff0d7819 */ /* 0x000fc40000011421 */
[CC--:B------:R-:W-:Y:S01]  /*df80*/  @!P4 LEA R12, P5, R33.reuse, R2.reuse, 0x2 ;  /* 0x00000002210cc211 */ /* 0x0c0fe200078a10ff */
[----:B------:R3:W-:Y:S01]  /*df90*/  @!P0 ST.E.64 desc[UR8][R4.64], R136 ;  /* 0x0000008804008985 */ /* 0x0007e2000c101b08 */
[----:B------:R-:W-:Y:S02]  /*dfa0*/  SHF.R.S32.HI R18, RZ, 0x1f, R15 ;  /* 0x0000001fff127819 */ /* 0x000fe4000001140f */
[----:B------:R-:W-:Y:S02]  /*dfb0*/  @!P4 LEA.HI.X R13, R33, R3, R13, 0x2, P5 ;  /* 0x00000003210dc211 */ /* 0x000fe400028f140d */
[----:B------:R-:W-:-:S03]  /*dfc0*/  @!P3 LEA R14, P5, R15, R2, 0x2 ;  /* 0x000000020f0eb211 */ /* 0x000fc600078a10ff */
[----:B------:R3:W-:Y:S01]  /*dfd0*/  @!P4 ST.E.64 desc[UR8][R12.64], R140 ;  /* 0x0000008c0c00c985 */ /* 0x0007e2000c101b08 */
[-C--:B------:R-:W-:Y:S02]  /*dfe0*/  @!P3 LEA.HI.X R15, R15, R3.reuse, R18, 0x2, P5 ;  /* 0x000000030f0fb211 */ /* 0x080fe400028f1412 */
[----:B------:R-:W-:Y:S02]  /*dff0*/  SHF.R.S32.HI R18, RZ, 0x1f, R21 ;  /* 0x0000001fff127819 */ /* 0x000fe40000011415 */
[C---:B------:R-:W-:Y:S01]  /*e000*/  @!P6 LEA R2, P5, R21.reuse, R2, 0x2 ;  /* 0x000000021502e211 */ /* 0x040fe200078a10ff */
[----:B------:R3:W-:Y:S03]  /*e010*/  @!P3 ST.E.64 desc[UR8][R14.64], R144 ;  /* 0x000000900e00b985 */ /* 0x0007e6000c101b08 */
[----:B------:R-:W-:-:S05]  /*e020*/  @!P6 LEA.HI.X R3, R21, R3, R18, 0x2, P5 ;  /* 0x000000031503e211 */ /* 0x000fca00028f1412 */
[----:B------:R3:W-:Y:S04]  /*e030*/  @!P6 ST.E.64 desc[UR8][R2.64], R148 ;  /* 0x000000940200e985 */ /* 0x0007e8000c101b08 */
.L_x_220:
[----:B------:R-:W-:Y:S05]  /*e040*/  BSYNC B1 ;  /* 0x0000000000017941 */ /* 0x000fea0003800000 */
.L_x_219:
[----:B------:R-:W-:Y:S01]  /*e050*/  ISETP.GE.AND P0, PT, R10, UR12, PT ;  /* 0x0000000c0a007c0c */ /* 0x000fe2000bf06270 */
[----:B--23--:R0:W1:Y:S04]  /*e060*/  SHFL.IDX PT, R3, R11, 0x1, 0x1c1f ;  /* 0x003c1f000b037f89 */ /* 0x00c06800000e0000 */
[----:B------:R0:W2:Y:S08]  /*e070*/  SHFL.IDX PT, R2, R0, 0x1, 0x1c1f ;  /* 0x003c1f0000027f89 */ /* 0x0000b000000e0000 */
[----:B0-----:R-:W-:Y:S05]  /*e080*/  @P0 BRA `(.L_x_218) ;  /* 0x0000001800640947 */ /* 0x001fea0003800000 */
[----:B------:R-:W-:Y:S01]  /*e090*/  ULDC UR4, c[0x0][0xac8] ;  /* 0x0002b20000047ab9 */ /* 0x000fe20000000800 */
[----:B------:R-:W-:Y:S01]  /*e0a0*/  ULDC.64 UR8, c[0x0][0x208] ;  /* 0x0000820000087ab9 */ /* 0x000fe20000000a00 */
[----:B------:R-:W-:Y:S01]  /*e0b0*/  ISETP.GE.AND P5, PT, R179, UR4, PT ;  /* 0x00000004b3007c0c */ /* 0x000fe2000bfa6270 */
[C---:B------:R-:W-:Y:S01]  /*e0c0*/  VIADD R21, R19.reuse, 0xe8 ;  /* 0x000000e813157836 */ /* 0x040fe20000000000 */
[C---:B------:R-:W-:Y:S01]  /*e0d0*/  ISETP.GE.AND P4, PT, R19.reuse, UR4, PT ;  /* 0x0000000413007c0c */ /* 0x040fe2000bf86270 */
[----:B------:R-:W-:Y:S01]  /*e0e0*/  VIADD R25, R19, 0xf0 ;  /* 0x000000f013197836 */ /* 0x000fe20000000000 */
[----:B------:R-:W-:Y:S02]  /*e0f0*/  ISETP.GE.AND P2, PT, R177, UR4, PT ;  /* 0x00000004b1007c0c */ /* 0x000fe4000bf46270 */
[----:B------:R-:W-:Y:S02]  /*e100*/  ISETP.GE.AND P1, PT, R175, UR4, PT ;  /* 0x00000004af007c0c */ /* 0x000fe4000bf26270 */
[----:B------:R-:W-:-:S02]  /*e110*/  ISETP.GE.AND P0, PT, R237, UR4, PT ;  /* 0x00000004ed007c0c */ /* 0x000fc4000bf06270 */
[----:B------:R-:W-:Y:S02]  /*e120*/  SHF.R.S32.HI R0, RZ, 0x1f, R21 ;  /* 0x0000001fff007819 */ /* 0x000fe40000011415 */
[----:B------:R-:W-:Y:S02]  /*e130*/  SHF.R.S32.HI R18, RZ, 0x1f, R23 ;  /* 0x0000001fff127819 */ /* 0x000fe40000011417 */
[-C--:B--2---:R-:W-:Y:S01]  /*e140*/  @!P5 LEA R6, P3, R179, R2.reuse, 0x2 ;  /* 0x00000002b306d211 */ /* 0x084fe200078610ff */
[----:B-1----:R-:W-:Y:S02]  /*e150*/  @!P4 IMAD.WIDE R4, R19, 0x4, R2 ;  /* 0x000000041304c825 */ /* 0x002fe400078e0202 */
[----:B------:R-:W-:Y:S02]  /*e160*/  @!P2 LEA R8, P6, R177, R2, 0x2 ;  /* 0x00000002b108a211 */ /* 0x000fe400078c10ff */
[----:B------:R-:W-:Y:S01]  /*e170*/  @!P5 LEA.HI.X R7, R179, R3, R180, 0x2, P3 ;  /* 0x00000003b307d211 */ /* 0x000fe200018f14b4 */
[----:B------:R0:W-:Y:S01]  /*e180*/  @!P4 ST.E.64 desc[UR8][R4.64], R26 ;  /* 0x0000001a0400c985 */ /* 0x0001e2000c101b08 */
[----:B------:R-:W-:-:S02]  /*e190*/  ISETP.GE.AND P3, PT, R236, UR4, PT ;  /* 0x00000004ec007c0c */ /* 0x000fc4000bf66270 */
[-C--:B------:R-:W-:Y:S01]  /*e1a0*/  @!P2 LEA.HI.X R9, R177, R3.reuse, R178, 0x2, P6 ;  /* 0x00000003b109a211 */ /* 0x080fe200030f14b2 */
[----:B------:R1:W-:Y:S01]  /*e1b0*/  @!P5 ST.E.64 desc[UR8][R6.64], R30 ;  /* 0x0000001e0600d985 */ /* 0x0003e2000c101b08 */
[-C--:B------:R-:W-:Y:S02]  /*e1c0*/  @!P1 LEA R10, P5, R175, R2.reuse, 0x2 ;  /* 0x00000002af0a9211 */ /* 0x080fe400078a10ff */
[----:B------:R-:W-:Y:S01]  /*e1d0*/  ISETP.GE.AND P4, PT, R235, UR4, PT ;  /* 0x00000004eb007c0c */ /* 0x000fe2000bf86270 */
[----:B------:R2:W-:Y:S01]  /*e1e0*/  @!P2 ST.E.64 desc[UR8][R8.64], R34 ;  /* 0x000000220800a985 */ /* 0x0005e2000c101b08 */
[----:B------:R-:W-:Y:S02]  /*e1f0*/  @!P0 LEA R12, P6, R237, R2, 0x2 ;  /* 0x00000002ed0c8211 */ /* 0x000fe400078c10ff */
[----:B------:R-:W-:Y:S02]  /*e200*/  @!P1 LEA.HI.X R11, R175, R3, R176, 0x2, P5 ;  /* 0x00000003af0b9211 */ /* 0x000fe400028f14b0 */
[----:B------:R-:W-:-:S02]  /*e210*/  ISETP.GE.AND P5, PT, R234, UR4, PT ;  /* 0x00000004ea007c0c */ /* 0x000fc4000bfa6270 */
[-C--:B------:R-:W-:Y:S01]  /*e220*/  @!P0 LEA.HI.X R13, R237, R3.reuse, R174, 0x2, P6 ;  /* 0x00000003ed0d8211 */ /* 0x080fe200030f14ae */
[----:B------:R3:W-:Y:S01]  /*e230*/  @!P1 ST.E.64 desc[UR8][R10.64], R38 ;  /* 0x000000260a009985 */ /* 0x0007e2000c101b08 */
[-C--:B0-----:R-:W-:Y:S02]  /*e240*/  @!P3 LEA R4, P6, R236, R2.reuse, 0x2 ;  /* 0x00000002ec04b211 */ /* 0x081fe400078c10ff */
[----:B------:R-:W-:Y:S01]  /*e250*/  ISETP.GE.AND P1, PT, R232, UR4, PT ;  /* 0x00000004e8007c0c */ /* 0x000fe2000bf26270 */
[----:B------:R0:W-:Y:S01]  /*e260*/  @!P0 ST.E.64 desc[UR8][R12.64], R42 ;  /* 0x0000002a0c008985 */ /* 0x0001e2000c101b08 */
[----:B------:R-:W-:Y:S02]  /*e270*/  ISETP.GE.AND P0, PT, R233, UR4, PT ;  /* 0x00000004e9007c0c */ /* 0x000fe4000bf06270 */
[----:B-1----:R-:W-:Y:S02]  /*e280*/  @!P4 LEA R6, P2, R235, R2, 0x2 ;  /* 0x00000002eb06c211 */ /* 0x002fe400078410ff */
[----:B------:R-:W-:-:S02]  /*e290*/  @!P3 LEA.HI.X R5, R236, R3, R173, 0x2, P6 ;  /* 0x00000003ec05b211 */ /* 0x000fc400030f14ad */
[CC--:B------:R-:W-:Y:S02]  /*e2a0*/  @!P5 LEA R14, P6, R234.reuse, R2.reuse, 0x2 ;  /* 0x00000002ea0ed211 */ /* 0x0c0fe400078c10ff */
[-C--:B------:R-:W-:Y:S01]  /*e2b0*/  @!P4 LEA.HI.X R7, R235, R3.reuse, R172, 0x2, P2 ;  /* 0x00000003eb07c211 */ /* 0x080fe200010f14ac */
[----:B------:R1:W-:Y:S01]  /*e2c0*/  @!P3 ST.E.64 desc[UR8][R4.64], R46 ;  /* 0x0000002e0400b985 */ /* 0x0003e2000c101b08 */
[----:B------:R-:W-:Y:S02]  /*e2d0*/  ISETP.GE.AND P2, PT, R231, UR4, PT ;  /* 0x00000004e7007c0c */ /* 0x000fe4000bf46270 */
[----:B------:R-:W-:Y:S01]  /*e2e0*/  @!P5 LEA.HI.X R15, R234, R3, R171, 0x2, P6 ;  /* 0x00000003ea0fd211 */ /* 0x000fe200030f14ab */
[----:B------:R4:W-:Y:S01]  /*e2f0*/  @!P4 ST.E.64 desc[UR8][R6.64], R50 ;  /* 0x000000320600c985 */ /* 0x0009e2000c101b08 */
[-C--:B--2---:R-:W-:Y:S02]  /*e300*/  @!P0 LEA R8, P4, R233, R2.reuse, 0x2 ;  /* 0x00000002e9088211 */ /* 0x084fe400078810ff */
[----:B------:R-:W-:Y:S01]  /*e310*/  ISETP.GE.AND P3, PT, R230, UR4, PT ;  /* 0x00000004e6007c0c */ /* 0x000fe2000bf66270 */
[----:B------:R2:W-:Y:S01]  /*e320*/  @!P5 ST.E.64 desc[UR8][R14.64], R54 ;  /* 0x000000360e00d985 */ /* 0x0005e2000c101b08 */
[----:B---3--:R-:W-:-:S02]  /*e330*/  @!P1 LEA R10, P5, R232, R2, 0x2 ;  /* 0x00000002e80a9211 */ /* 0x008fc400078a10ff */
[-C--:B------:R-:W-:Y:S02]  /*e340*/  @!P0 LEA.HI.X R9, R233, R3.reuse, R170, 0x2, P4 ;  /* 0x00000003e9098211 */ /* 0x080fe400020f14aa */
[----:B------:R-:W-:Y:S02]  /*e350*/  ISETP.GE.AND P4, PT, R229, UR4, PT ;  /* 0x00000004e5007c0c */ /* 0x000fe4000bf86270 */
[CC--:B0-----:R-:W-:Y:S01]  /*e360*/  @!P2 LEA R12, P6, R231.reuse, R2.reuse, 0x2 ;  /* 0x00000002e70ca211 */ /* 0x0c1fe200078c10ff */
[----:B------:R0:W-:Y:S01]  /*e370*/  @!P0 ST.E.64 desc[UR8][R8.64], R58 ;  /* 0x0000003a08008985 */ /* 0x0001e2000c101b08 */
[-C--:B------:R-:W-:Y:S02]  /*e380*/  @!P1 LEA.HI.X R11, R232, R3.reuse, R169, 0x2, P5 ;  /* 0x00000003e80b9211 */ /* 0x080fe400028f14a9 */
[----:B------:R-:W-:Y:S02]  /*e390*/  ISETP.GE.AND P5, PT, R228, UR4, PT ;  /* 0x00000004e4007c0c */ /* 0x000fe4000bfa6270 */
[----:B------:R-:W-:Y:S01]  /*e3a0*/  @!P2 LEA.HI.X R13, R231, R3, R168, 0x2, P6 ;  /* 0x00000003e70da211 */ /* 0x000fe200030f14a8 */
[----:B------:R3:W-:Y:S01]  /*e3b0*/  @!P1 ST.E.64 desc[UR8][R10.64], R62 ;  /* 0x0000003e0a009985 */ /* 0x0007e2000c101b08 */
[----:B-1----:R-:W-:-:S02]  /*e3c0*/  @!P3 LEA R4, P6, R230, R2, 0x2 ;  /* 0x00000002e604b211 */ /* 0x002fc400078c10ff */
[----:B------:R-:W-:Y:S01]  /*e3d0*/  ISETP.GE.AND P1, PT, R226, UR4, PT ;  /* 0x00000004e2007c0c */ /* 0x000fe2000bf26270 */
[----:B------:R1:W-:Y:S01]  /*e3e0*/  @!P2 ST.E.64 desc[UR8][R12.64], R66 ;  /* 0x000000420c00a985 */ /* 0x0003e2000c101b08 */
[----:B------:R-:W-:Y:S02]  /*e3f0*/  ISETP.GE.AND P2, PT, R227, UR4, PT ;  /* 0x00000004e3007c0c */ /* 0x000fe4000bf46270 */
[CC--:B----4-:R-:W-:Y:S02]  /*e400*/  @!P4 LEA R6, P0, R229.reuse, R2.reuse, 0x2 ;  /* 0x00000002e506c211 */ /* 0x0d0fe400078010ff */
[-C--:B------:R-:W-:Y:S02]  /*e410*/  @!P3 LEA.HI.X R5, R230, R3.reuse, R167, 0x2, P6 ;  /* 0x00000003e605b211 */ /* 0x080fe400030f14a7 */
[----:B--2---:R-:W-:Y:S02]  /*e420*/  @!P5 LEA R14, P6, R228, R2, 0x2 ;  /* 0x00000002e40ed211 */ /* 0x004fe400078c10ff */
[----:B------:R-:W-:Y:S01]  /*e430*/  @!P4 LEA.HI.X R7, R229, R3, R166, 0x2, P0 ;  /* 0x00000003e507c211 */ /* 0x000fe200000f14a6 */
[----:B------:R2:W-:Y:S01]  /*e440*/  @!P3 ST.E.64 desc[UR8][R4.64], R70 ;  /* 0x000000460400b985 */ /* 0x0005e2000c101b08 */
[----:B------:R-:W-:-:S02]  /*e450*/  ISETP.GE.AND P0, PT, R225, UR4, PT ;  /* 0x00000004e1007c0c */ /* 0x000fc4000bf06270 */
[-C--:B------:R-:W-:Y:S01]  /*e460*/  @!P5 LEA.HI.X R15, R228, R3.reuse, R165, 0x2, P6 ;  /* 0x00000003e40fd211 */ /* 0x080fe200030f14a5 */
[----:B------:R4:W-:Y:S01]  /*e470*/  @!P4 ST.E.64 desc[UR8][R6.64], R74 ;  /* 0x0000004a0600c985 */ /* 0x0009e2000c101b08 */
[-C--:B0-----:R-:W-:Y:S02]  /*e480*/  @!P2 LEA R8, P6, R227, R2.reuse, 0x2 ;  /* 0x00000002e308a211 */ /* 0x081fe400078c10ff */
[----:B------:R-:W-:Y:S01]  /*e490*/  ISETP.GE.AND P4, PT, R223, UR4, PT ;  /* 0x00000004df007c0c */ /* 0x000fe2000bf86270 */
[----:B------:R0:W-:Y:S01]  /*e4a0*/  @!P5 ST.E.64 desc[UR8][R14.64], R78 ;  /* 0x0000004e0e00d985 */ /* 0x0001e2000c101b08 */
[----:B------:R-:W-:Y:S02]  /*e4b0*/  ISETP.GE.AND P5, PT, R224, UR4, PT ;  /* 0x00000004e0007c0c */ /* 0x000fe4000bfa6270 */
[----:B---3--:R-:W-:Y:S02]  /*e4c0*/  @!P1 LEA R10, P3, R226, R2, 0x2 ;  /* 0x00000002e20a9211 */ /* 0x008fe400078610ff */
[----:B------:R-:W-:-:S02]  /*e4d0*/  @!P2 LEA.HI.X R9, R227, R3, R164, 0x2, P6 ;  /* 0x00000003e309a211 */ /* 0x000fc400030f14a4 */
[CC--:B-1----:R-:W-:Y:S02]  /*e4e0*/  @!P0 LEA R12, P6, R225.reuse, R2.reuse, 0x2 ;  /* 0x00000002e10c8211 */ /* 0x0c2fe400078c10ff */
[-C--:B------:R-:W-:Y:S01]  /*e4f0*/  @!P1 LEA.HI.X R11, R226, R3.reuse, R163, 0x2, P3 ;  /* 0x00000003e20b9211 */ /* 0x080fe200018f14a3 */
[----:B------:R1:W-:Y:S01]  /*e500*/  @!P2 ST.E.64 desc[UR8][R8.64], R82 ;  /* 0x000000520800a985 */ /* 0x0003e2000c101b08 */
[----:B------:R-:W-:Y:S02]  /*e510*/  @!P0 LEA.HI.X R13, R225, R3, R162, 0x2, P6 ;  /* 0x00000003e10d8211 */ /* 0x000fe400030f14a2 */
[----:B------:R-:W-:Y:S01]  /*e520*/  ISETP.GE.AND P3, PT, R222, UR4, PT ;  /* 0x00000004de007c0c */ /* 0x000fe2000bf66270 */
[----:B------:R3:W-:Y:S01]  /*e530*/  @!P1 ST.E.64 desc[UR8][R10.64], R86 ;  /* 0x000000560a009985 */ /* 0x0007e2000c101b08 */
[-C--:B--2---:R-:W-:Y:S02]  /*e540*/  @!P5 LEA R4, P2, R224, R2.reuse, 0x2 ;  /* 0x00000002e004d211 */ /* 0x084fe400078410ff */
[----:B----4-:R-:W-:Y:S01]  /*e550*/  @!P4 LEA R6, P1, R223, R2, 0x2 ;  /* 0x00000002df06c211 */ /* 0x010fe200078210ff */
[----:B------:R2:W-:Y:S01]  /*e560*/  @!P0 ST.E.64 desc[UR8][R12.64], R90 ;  /* 0x0000005a0c008985 */ /* 0x0005e2000c101b08 */
[----:B------:R-:W-:-:S02]  /*e570*/  ISETP.GE.AND P0, PT, R221, UR4, PT ;  /* 0x00000004dd007c0c */ /* 0x000fc4000bf06270 */
[-C--:B------:R-:W-:Y:S02]  /*e580*/  @!P5 LEA.HI.X R5, R224, R3.reuse, R161, 0x2, P2 ;  /* 0x00000003e005d211 */ /* 0x080fe400010f14a1 */
[----:B------:R-:W-:Y:S02]  /*e590*/  @!P4 LEA.HI.X R7, R223, R3, R160, 0x2, P1 ;  /* 0x00000003df07c211 */ /* 0x000fe400008f14a0 */
[----:B------:R-:W-:Y:S01]  /*e5a0*/  ISETP.GE.AND P2, PT, R220, UR4, PT ;  /* 0x00000004dc007c0c */ /* 0x000fe2000bf46270 */
[----:B------:R4:W-:Y:S01]  /*e5b0*/  @!P5 ST.E.64 desc[UR8][R4.64], R94 ;  /* 0x0000005e0400d985 */ /* 0x0009e2000c101b08 */
[----:B0-----:R-:W-:Y:S02]  /*e5c0*/  @!P3 LEA R14, P6, R222, R2, 0x2 ;  /* 0x00000002de0eb211 */ /* 0x001fe400078c10ff */
[----:B------:R-:W-:Y:S01]  /*e5d0*/  ISETP.GE.AND P1, PT, R219, UR4, PT ;  /* 0x00000004db007c0c */ /* 0x000fe2000bf26270 */
[----:B------:R0:W-:Y:S01]  /*e5e0*/  @!P4 ST.E.64 desc[UR8][R6.64], R98 ;  /* 0x000000620600c985 */ /* 0x0001e2000c101b08 */
[----:B------:R-:W-:-:S02]  /*e5f0*/  ISETP.GE.AND P4, PT, R218, UR4, PT ;  /* 0x00000004da007c0c */ /* 0x000fc4000bf86270 */
[-C--:B------:R-:W-:Y:S02]  /*e600*/  @!P3 LEA.HI.X R15, R222, R3.reuse, R159, 0x2, P6 ;  /* 0x00000003de0fb211 */ /* 0x080fe400030f149f */
[-C--:B-1----:R-:W-:Y:S02]  /*e610*/  @!P0 LEA R8, P6, R221, R2.reuse, 0x2 ;  /* 0x00000002dd088211 */ /* 0x082fe400078c10ff */
[----:B------:R-:W-:Y:S01]  /*e620*/  ISETP.GE.AND P5, PT, R217, UR4, PT ;  /* 0x00000004d9007c0c */ /* 0x000fe2000bfa6270 */
[----:B------:R1:W-:Y:S01]  /*e630*/  @!P3 ST.E.64 desc[UR8][R14.64], R102 ;  /* 0x000000660e00b985 */ /* 0x0003e2000c101b08 */
[-C--:B------:R-:W-:Y:S02]  /*e640*/  @!P0 LEA.HI.X R9, R221, R3.reuse, R158, 0x2, P6 ;  /* 0x00000003dd098211 */ /* 0x080fe400030f149e */
[CC--:B---3--:R-:W-:Y:S02]  /*e650*/  @!P2 LEA R10, P3, R220.reuse, R2.reuse, 0x2 ;  /* 0x00000002dc0aa211 */ /* 0x0c8fe400078610ff */
[----:B--2---:R-:W-:Y:S01]  /*e660*/  @!P1 LEA R12, P6, R219, R2, 0x2 ;  /* 0x00000002db0c9211 */ /* 0x004fe200078c10ff */
[----:B------:R2:W-:Y:S01]  /*e670*/  @!P0 ST.E.64 desc[UR8][R8.64], R106 ;  /* 0x0000006a08008985 */ /* 0x0005e2000c101b08 */
[----:B------:R-:W-:-:S02]  /*e680*/  @!P2 LEA.HI.X R11, R220, R3, R157, 0x2, P3 ;  /* 0x00000003dc0ba211 */ /* 0x000fc400018f149d */
[----:B------:R-:W-:Y:S02]  /*e690*/  ISETP.GE.AND P3, PT, R216, UR4, PT ;  /* 0x00000004d8007c0c */ /* 0x000fe4000bf66270 */
[CC--:B----4-:R-:W-:Y:S01]  /*e6a0*/  @!P4 LEA R4, P0, R218.reuse, R2.reuse, 0x2 ;  /* 0x00000002da04c211 */ /* 0x0d0fe200078010ff */
[----:B------:R3:W-:Y:S01]  /*e6b0*/  @!P2 ST.E.64 desc[UR8][R10.64], R110 ;  /* 0x0000006e0a00a985 */ /* 0x0007e2000c101b08 */
[-C--:B------:R-:W-:Y:S02]  /*e6c0*/  @!P1 LEA.HI.X R13, R219, R3.reuse, R156, 0x2, P6 ;  /* 0x00000003db0d9211 */ /* 0x080fe400030f149c */
[----:B------:R-:W-:Y:S02]  /*e6d0*/  @!P4 LEA.HI.X R5, R218, R3, R155, 0x2, P0 ;  /* 0x00000003da05c211 */ /* 0x000fe400000f149b */
[----:B------:R-:W-:Y:S01]  /*e6e0*/  ISETP.GE.AND P0, PT, R215, UR4, PT ;  /* 0x00000004d7007c0c */ /* 0x000fe2000bf06270 */
[----:B------:R-:W-:Y:S01]  /*e6f0*/  @!P1 ST.E.64 desc[UR8][R12.64], R114 ;  /* 0x000000720c009985 */ /* 0x000fe2000c101b08 */
[----:B0-----:R-:W-:-:S02]  /*e700*/  @!P5 LEA R6, P6, R217, R2, 0x2 ;  /* 0x00000002d906d211 */ /* 0x001fc400078c10ff */
[----:B------:R-:W-:Y:S01]  /*e710*/  ISETP.GE.AND P1, PT, R21, UR4, PT ;  /* 0x0000000415007c0c */ /* 0x000fe2000bf26270 */
[----:B------:R0:W-:Y:S01]  /*e720*/  @!P4 ST.E.64 desc[UR8][R4.64], R118 ;  /* 0x000000760400c985 */ /* 0x0001e2000c101b08 */
[-C--:B------:R-:W-:Y:S02]  /*e730*/  @!P5 LEA.HI.X R7, R217, R3.reuse, R154, 0x2, P6 ;  /* 0x00000003d907d211 */ /* 0x080fe400030f149a */
[----:B-1----:R-:W-:Y:S02]  /*e740*/  @!P3 LEA R14, P2, R216, R2, 0x2 ;  /* 0x00000002d80eb211 */ /* 0x002fe400078410ff */
[----:B------:R-:W-:Y:S01]  /*e750*/  ISETP.GE.AND P4, PT, R214, UR4, PT ;  /* 0x00000004d6007c0c */ /* 0x000fe2000bf86270 */
[----:B------:R1:W-:Y:S01]  /*e760*/  @!P5 ST.E.64 desc[UR8][R6.64], R122 ;  /* 0x0000007a0600d985 */ /* 0x0003e2000c101b08 */
[----:B------:R-:W-:Y:S02]  /*e770*/  ISETP.GE.AND P5, PT, R23, UR4, PT ;  /* 0x0000000417007c0c */ /* 0x000fe4000bfa6270 */
[----:B------:R-:W-:-:S02]  /*e780*/  @!P3 LEA.HI.X R15, R216, R3, R153, 0x2, P2 ;  /* 0x00000003d80fb211 */ /* 0x000fc400010f1499 */
[----:B------:R-:W-:Y:S02]  /*e790*/  ISETP.GE.AND P2, PT, R25, UR4, PT ;  /* 0x0000000419007c0c */ /* 0x000fe4000bf46270 */
[-C--:B--2---:R-:W-:Y:S01]  /*e7a0*/  @!P0 LEA R8, P6, R215, R2.reuse, 0x2 ;  /* 0x00000002d7088211 */ /* 0x084fe200078c10ff */
[----:B------:R2:W-:Y:S01]  /*e7b0*/  @!P3 ST.E.64 desc[UR8][R14.64], R126 ;  /* 0x0000007e0e00b985 */ /* 0x0005e2000c101b08 */
[-C--:B---3--:R-:W-:Y:S02]  /*e7c0*/  @!P1 LEA R10, P3, R21, R2.reuse, 0x2 ;  /* 0x00000002150a9211 */ /* 0x088fe400078610ff */
[-C--:B------:R-:W-:Y:S02]  /*e7d0*/  @!P0 LEA.HI.X R9, R215, R3.reuse, R152, 0x2, P6 ;  /* 0x00000003d7098211 */ /* 0x080fe400030f1498 */
[-C--:B0-----:R-:W-:Y:S02]  /*e7e0*/  @!P4 LEA R4, P6, R214, R2.reuse, 0x2 ;  /* 0x00000002d604c211 */ /* 0x081fe400078c10ff */
[----:B------:R-:W-:Y:S01]  /*e7f0*/  @!P1 LEA.HI.X R11, R21, R3, R0, 0x2, P3 ;  /* 0x00000003150b9211 */ /* 0x000fe200018f1400 */
[----:B------:R0:W-:Y:S01]  /*e800*/  @!P0 ST.E.64 desc[UR8][R8.64], R130 ;  /* 0x0000008208008985 */ /* 0x0001e2000c101b08 */
[----:B-1----:R-:W-:-:S02]  /*e810*/  @!P5 LEA R6, P3, R23, R2, 0x2 ;  /* 0x000000021706d211 */ /* 0x002fc400078610ff */
[-C--:B------:R-:W-:Y:S02]  /*e820*/  @!P4 LEA.HI.X R5, R214, R3.reuse, R22, 0x2, P6 ;  /* 0x00000003d605c211 */ /* 0x080fe400030f1416 */
[----:B------:R-:W-:Y:S01]  /*e830*/  SHF.R.S32.HI R0, RZ, 0x1f, R25 ;  /* 0x0000001fff007819 */ /* 0x000fe20000011419 */
[----:B--2---:R-:W-:Y:S01]  /*e840*/  VIADD R15, R19, 0xf8 ;  /* 0x000000f8130f7836 */ /* 0x004fe20000000000 */
[----:B------:R-:W-:Y:S01]  /*e850*/  @!P2 LEA R12, P6, R25, R2, 0x2 ;  /* 0x00000002190ca211 */ /* 0x000fe200078c10ff */
[----:B------:R0:W-:Y:S01]  /*e860*/  @!P4 ST.E.64 desc[UR8][R4.64], R134 ;  /* 0x000000860400c985 */ /* 0x0001e2000c101b08 */
[-C--:B------:R-:W-:Y:S02]  /*e870*/  @!P5 LEA.HI.X R7, R23, R3.reuse, R18, 0x2, P3 ;  /* 0x000000031707d211 */ /* 0x080fe400018f1412 */
[----:B------:R-:W-:Y:S02]  /*e880*/  ISETP.GE.AND P0, PT, R15, UR4, PT ;  /* 0x000000040f007c0c */ /* 0x000fe4000bf06270 */
[----:B------:R-:W-:Y:S01]  /*e890*/  @!P2 LEA.HI.X R13, R25, R3, R0, 0x2, P6 ;  /* 0x00000003190da211 */ /* 0x000fe200030f1400 */
[----:B------:R0:W-:Y:S04]  /*e8a0*/  @!P5 ST.E.64 desc[UR8][R6.64], R138 ;  /* 0x0000008a0600d985 */ /* 0x0001e8000c101b08 */
[----:B------:R0:W-:Y:S04]  /*e8b0*/  @!P1 ST.E.64 desc[UR8][R10.64], R142 ;  /* 0x0000008e0a009985 */ /* 0x0001e8000c101b08 */
[----:B------:R0:W-:Y:S02]  /*e8c0*/  @!P2 ST.E.64 desc[UR8][R12.64], R146 ;  /* 0x000000920c00a985 */ /* 0x0001e4000c101b08 */
[----:B------:R-:W-:Y:S05]  /*e8d0*/  @P0 BRA `(.L_x_218) ;  /* 0x0000001000500947 */ /* 0x000fea0003800000 */
[----:B------:R-:W-:Y:S01]  /*e8e0*/  LEA R2, P0, R15, R2, 0x2 ;  /* 0x000000020f027211 */ /* 0x000fe200078010ff */
[----:B------:R-:W-:Y:S01]  /*e8f0*/  ULDC.64 UR8, c[0x0][0x208] ;  /* 0x0000820000087ab9 */ /* 0x000fe20000000a00 */
[----:B------:R-:W-:-:S04]  /*e900*/  SHF.R.S32.HI R0, RZ, 0x1f, R15 ;  /* 0x0000001fff007819 */ /* 0x000fc8000001140f */
[----:B------:R-:W-:-:S05]  /*e910*/  LEA.HI.X R3, R15, R3, R0, 0x2, P0 ;  /* 0x000000030f037211 */ /* 0x000fca00000f1400 */
[----:B------:R3:W-:Y:S01]  /*e920*/  ST.E.64 desc[UR8][R2.64], R150 ;  /* 0x0000009602007985 */ /* 0x0007e2000c101b08 */
[----:B------:R-:W-:Y:S05]  /*e930*/  BRA `(.L_x_218) ;  /* 0x0000001000387947 */ /* 0x000fea0003800000 */
.L_x_209:
[----:B------:R-:W2:Y:S01]  /*e940*/  LDL R8, [R1+0x10] ;  /* 0x0000100001087983 */ /* 0x000ea20000100800 */
[----:B------:R-:W-:Y:S01]  /*e950*/  ULDC.64 UR8, c[0x0][0xc00] ;  /* 0x0003000000087ab9 */ /* 0x000fe20000000a00 */
[----:B------:R-:W-:Y:S01]  /*e960*/  ULDC.64 UR12, c[0x0][0x208] ;  /* 0x00008200000c7ab9 */ /* 0x000fe20000000a00 */
[----:B------:R-:W-:Y:S01]  /*e970*/  UISETP.NE.U32.AND UP0, UPT, UR8, URZ, UPT ;  /* 0x0000003f0800728c */ /* 0x000fe2000bf05070 */
[----:B------:R-:W-:-:S03]  /*e980*/  R2UR UR10, R22 ;  /* 0x00000000160a72ca */ /* 0x000fc600000e0000 */
[----:B------:R-:W-:-:S03]  /*e990*/  UISETP.NE.AND.EX UP0, UPT, UR9, URZ, UPT, UP0 ;  /* 0x0000003f0900728c */ /* 0x000fc6000bf05300 */
[----:B------:R-:W-:-:S03]  /*e9a0*/  ULDC.64 UR8, c[0x0][0xc00] ;  /* 0x0003000000087ab9 */ /* 0x000fc60000000a00 */
[----:B------:R-:W-:Y:S02]  /*e9b0*/  PLOP3.LUT P1, PT, PT, PT, UP0, 0x80, 0x0 ;  /* 0x000000000000781c */ /* 0x000fe40003f2f008 */
[----:B--2---:R-:W-:-:S13]  /*e9c0*/  R2UR UR4, R8 ;  /* 0x00000000080472ca */ /* 0x004fda00000e0000 */
[----:B------:R-:W-:-:S06]  /*e9d0*/  UIMAD.WIDE UR8, UR4, 0x4, UR8 ;  /* 0x00000004040878a5 */ /* 0x000fcc000f8e0208 */
[----:B------:R-:W-:Y:S02]  /*e9e0*/  IMAD.U32 R2, RZ, RZ, UR8 ;  /* 0x00000008ff027e24 */ /* 0x000fe4000f8e00ff */
[----:B------:R-:W-:Y:S01]  /*e9f0*/  IMAD.U32 R3, RZ, RZ, UR9 ;  /* 0x00000009ff037e24 */ /* 0x000fe2000f8e00ff */
[----:B------:R-:W-:-:S04]  /*ea00*/  ULDC.64 UR8, c[0x0][0xc08] ;  /* 0x0003020000087ab9 */ /* 0x000fc80000000a00 */
[----:B------:R-:W2:Y:S01]  /*ea10*/  @P1 LDG.E R7, desc[UR12][R2.64] ;  /* 0x0000000c02071981 */ /* 0x000ea2000c1e1900 */
[----:B------:R-:W-:Y:S01]  /*ea20*/  UISETP.NE.U32.AND UP1, UPT, UR8, URZ, UPT ;  /* 0x0000003f0800728c */ /* 0x000fe2000bf25070 */
[----:B------:R-:W0:Y:S03]  /*ea30*/  S2R R6, SR_TID.X ;  /* 0x0000000000067919 */ /* 0x000e260000002100 */
[----:B------:R-:W-:-:S06]  /*ea40*/  UISETP.NE.AND.EX UP1, UPT, UR9, URZ, UPT, UP1 ;  /* 0x0000003f0900728c */ /* 0x000fcc000bf25310 */
[----:B------:R-:W-:-:S05]  /*ea50*/  PLOP3.LUT P2, PT, PT, PT, UP1, 0x80, 0x0 ;  /* 0x000000000000781c */ /* 0x000fca0003f4f018 */
[----:B------:R-:W-:Y:S02]  /*ea60*/  @UP1 ULDC.64 UR8, c[0x0][0xc08] ;  /* 0x0003020000081ab9 */ /* 0x000fe40000000a00 */
[----:B------:R-:W-:-:S03]  /*ea70*/  @UP1 UIMAD.WIDE UR8, UR4, 0x4, UR8 ;  /* 0x00000004040818a5 */ /* 0x000fc6000f8e0208 */
[----:B------:R-:W-:Y:S02]  /*ea80*/  ULDC UR4, c[0x0][0xa88] ;  /* 0x0002a20000047ab9 */ /* 0x000fe40000000800 */
[----:B------:R-:W-:Y:S01]  /*ea90*/  IMAD.U32 R0, RZ, RZ, UR4 ;  /* 0x00000004ff007e24 */ /* 0x000fe2000f8e00ff */
[----:B------:R-:W-:Y:S01]  /*eaa0*/  UMOV UR4, URZ ;  /* 0x0000003f00047c82 */ /* 0x000fe20008000000 */
[----:B------:R-:W-:Y:S01]  /*eab0*/  UISETP.NE.AND UP1, UPT, UR10, URZ, UPT ;  /* 0x0000003f0a00728c */ /* 0x000fe2000bf25270 */
[----:B------:R-:W-:Y:S02]  /*eac0*/  IMAD.U32 R4, RZ, RZ, UR8 ;  /* 0x00000008ff047e24 */ /* 0x000fe4000f8e00ff */
[----:B------:R-:W-:-:S05]  /*ead0*/  IMAD.U32 R5, RZ, RZ, UR9 ;  /* 0x00000009ff057e24 */ /* 0x000fca000f8e00ff */
[----:B------:R1:W5:Y:S01]  /*eae0*/  @P2 LDG.E R0, desc[UR12][R4.64] ;  /* 0x0000000c04002981 */ /* 0x000362000c1e1900 */
[----:B0-----:R-:W-:Y:S02]  /*eaf0*/  VIADD R6, R6, 0xffffff80 ;  /* 0xffffff8006067836 */ /* 0x001fe40000000000 */
[----:B------:R-:W-:Y:S02]  /*eb00*/  @!UP1 ULDC UR10, c[0x0][0xad4] ;  /* 0x0002b500000a9ab9 */ /* 0x000fe40000000800 */
[----:B------:R-:W-:Y:S01]  /*eb10*/  IMAD.U32 R22, RZ, RZ, UR10 ;  /* 0x0000000aff167e24 */ /* 0x000fe2000f8e00ff */
[----:B------:R-:W-:Y:S02]  /*eb20*/  ISETP.GT.AND P0, PT, R6, 0x7f, PT ;  /* 0x0000007f0600780c */ /* 0x000fe40003f04270 */
[----:B--2---:R-:W-:-:S13]  /*eb30*/  @P1 R2UR UR4, R7 ;  /* 0x00000000070412ca */ /* 0x004fda00000e0000 */
[----:B------:R-:W-:Y:S01]  /*eb40*/  USHF.R.S32.HI UR21, URZ, 0x1f, UR4 ;  /* 0x0000001f3f157899 */ /* 0x000fe20008011404 */
[----:B-1----:R-:W-:Y:S11]  /*eb50*/  @P2 BRA `(.L_x_221) ;  /* 0x0000000000142947 */ /* 0x002ff60003800000 */
[----:B------:R-:W-:Y:S05]  /*eb60*/  @!P1 BRA `(.L_x_221) ;  /* 0x0000000000109947 */ /* 0x000fea0003800000 */
[----:B------:R-:W-:Y:S02]  /*eb70*/  ULDC.64 UR8, c[0x0][0x208] ;  /* 0x0000820000087ab9 */ /* 0x000fe40000000a00 */
[----:B------:R-:W2:Y:S04]  /*eb80*/  LDG.E R5, desc[UR8][R2.64] ;  /* 0x0000000802057981 */ /* 0x000ea8000c1e1900 */
[----:B-----5:R-:W2:Y:S02]  /*eb90*/  LDG.E R0, desc[UR8][R2.64+0x4] ;  /* 0x0000040802007981 */ /* 0x020ea4000c1e1900 */
[----:B--2---:R-:W-:-:S07]  /*eba0*/  IMAD.IADD R0, R0, 0x1, -R5 ;  /* 0x0000000100007824 */ /* 0x004fce00078e0a05 */
.L_x_221:
[----:B------:R-:W2:Y:S01]  /*ebb0*/  LDL.LU R2, [R1+0x18] ;  /* 0x0000180001027983 */ /* 0x000ea20000300800 */
[----:B------:R-:W-:Y:S01]  /*ebc0*/  R2UR UR8, R8 ;  /* 0x00000000080872ca */ /* 0x000fe200000e0000 */
[----:B------:R-:W-:-:S12]  /*ebd0*/  BSSY B1, `(.L_x_222) ;  /* 0x0000041000017945 */ /* 0x000fd80003800000 */
[----:B------:R-:W-:Y:S01]  /*ebe0*/  USEL UR8, UR8, URZ, !UP0 ;  /* 0x0000003f08087287 */ /* 0x000fe2000c000000 */
[----:B--2---:R-:W-:-:S13]  /*ebf0*/  R2UR UR9, R2 ;  /* 0x00000000020972ca */ /* 0x004fda00000e0000 */
[----:B------:R-:W-:Y:S01]  /*ec00*/  USEL UR9, UR9, URZ, !UP0 ;  /* 0x0000003f09097287 */ /* 0x000fe2000c000000 */
[----:B------:R-:W-:Y:S11]  /*ec10*/  @P0 BRA `(.L_x_223) ;  /* 0x0000000000f00947 */ /* 0x000ff60003800000 */
[----:B------:R-:W2:Y:S01]  /*ec20*/  LDL R2, [R1+0xc] ;  /* 0x00000c0001027983 */ /* 0x000ea20000100800 */
[----:B------:R-:W0:Y:S01]  /*ec30*/  LDC R9, c[0x0][0xbe8] ;  /* 0x0002fa00ff097b82 */ /* 0x000e220000000800 */
[----:B--2---:R-:W-:Y:S02]  /*ec40*/  R2UR UR10, R2 ;  /* 0x00000000020a72ca */ /* 0x004fe400000e0000 */
[----:B------:R-:W1:Y:S11]  /*ec50*/  S2R R2, SR_TID.X ;  /* 0x0000000000027919 */ /* 0x000e760000002100 */
[----:B------:R-:W-:-:S04]  /*ec60*/  IMAD.U32 R3, RZ, RZ, UR10 ;  /* 0x0000000aff037e24 */ /* 0x000fc8000f8e00ff */
[----:B-1----:R-:W-:Y:S02]  /*ec70*/  IMAD R2, R3, 0x80, R2 ;  /* 0x0000008003027824 */ /* 0x002fe400078e0202 */
[----:B0----5:R-:W-:Y:S02]  /*ec80*/  IMAD R3, R0, R9, RZ ;  /* 0x0000000900037224 */ /* 0x021fe400078e02ff */
[----:B------:R-:W-:-:S05]  /*ec90*/  VIADD R4, R2, 0xffffff80 ;  /* 0xffffff8002047836 */ /* 0x000fca0000000000 */
[----:B------:R-:W-:-:S13]  /*eca0*/  ISETP.GE.AND P0, PT, R4, R3, PT ;  /* 0x000000030400720c */ /* 0x000fda0003f06270 */
[----:B------:R-:W-:Y:S05]  /*ecb0*/  @P0 BRA `(.L_x_223) ;  /* 0x0000000000c80947 */ /* 0x000fea0003800000 */
[----:B------:R-:W-:Y:S01]  /*ecc0*/  ISETP.NE.AND P0, PT, R9, 0x1, PT ;  /* 0x000000010900780c */ /* 0x000fe20003f05270 */
[----:B------:R-:W-:Y:S01]  /*ecd0*/  UMOV UR19, 0x9b8 ;  /* 0x000009b800137882 */ /* 0x000fe20000000000 */
[----:B------:R-:W-:Y:S01]  /*ece0*/  R2UR UR11, R22 ;  /* 0x00000000160b72ca */ /* 0x000fe200000e0000 */
[----:B------:R-:W-:Y:S01]  /*ecf0*/  IMAD.MOV.U32 R5, RZ, RZ, R4 ;  /* 0x000000ffff057224 */ /* 0x000fe200078e0004 */
[----:B------:R-:W-:Y:S01]  /*ed00*/  R2UR UR10, R212 ;  /* 0x00000000d40a72ca */ /* 0x000fe200000e0000 */
[----:B------:R-:W-:Y:S01]  /*ed10*/  ULDC.64 UR24, c[0x0][0x208] ;  /* 0x0000820000187ab9 */ /* 0x000fe20000000a00 */
[----:B------:R-:W-:-:S07]  /*ed20*/  R2UR UR20, R213 ;  /* 0x00000000d51472ca */ /* 0x000fce00000e0000 */
[----:B------:R-:W0:Y:S02]  /*ed30*/  @P0 LDC R3, c[0x0][0xbec] ;  /* 0x0002fb00ff030b82 */ /* 0x000e240000000800 */
[----:B------:R-:W-:-:S04]  /*ed40*/  UISETP.GT.AND UP0, UPT, UR11, 0x1, UPT ;  /* 0x000000010b00788c */ /* 0x000fc8000bf04270 */
[----:B------:R-:W-:Y:S02]  /*ed50*/  USEL UR19, UR19, 0x978, UP0 ;  /* 0x0000097813137887 */ /* 0x000fe40008000000 */
[----:B------:R-:W1:Y:S01]  /*ed60*/  @P0 LDC R7, c[0x0][0xbf0] ;  /* 0x0002fc00ff070b82 */ /* 0x000e620000000800 */
[----:B------:R-:W-:-:S09]  /*ed70*/  USEL UR18, UR10, URZ, UP0 ;  /* 0x0000003f0a127287 */ /* 0x000fd20008000000 */
[----:B------:R-:W-:Y:S01]  /*ed80*/  ULDC.64 UR12, c[0x0][UR19+0x220] ;  /* 0x00008800130c7abb */ /* 0x000fe20008000a00 */
[----:B------:R-:W-:Y:S01]  /*ed90*/  ULDC.64 UR10, c[0x0][UR19+0x218] ;  /* 0x00008600130a7abb */ /* 0x000fe20008000a00 */
[----:B------:R-:W-:Y:S01]  /*eda0*/  ULDC.64 UR14, c[0x0][UR19+0x228] ;  /* 0x00008a00130e7abb */ /* 0x000fe20008000a00 */
[----:B------:R-:W-:Y:S02]  /*edb0*/  UIMAD UR13, UR13, UR8, URZ ;  /* 0x000000080d0d72a4 */ /* 0x000fe4000f8e023f */
[----:B------:R-:W-:Y:S01]  /*edc0*/  UIMAD.WIDE.U32 UR16, UR10, UR20, URZ ;  /* 0x000000140a1072a5 */ /* 0x000fe2000f8e003f */
[----:B0-----:R-:W-:Y:S01]  /*edd0*/  @P0 IMAD.HI.U32 R2, R4, R3, RZ ;  /* 0x0000000304020227 */ /* 0x001fe200078e00ff */
[----:B------:R-:W-:Y:S02]  /*ede0*/  UIMAD UR20, UR11, UR20, URZ ;  /* 0x000000140b1472a4 */ /* 0x000fe4000f8e023f */
[----:B------:R-:W-:Y:S02]  /*edf0*/  UIMAD.WIDE.U32 UR22, UR14, UR18, URZ ;  /* 0x000000120e1672a5 */ /* 0x000fe4000f8e003f */
[----:B------:R-:W-:-:S02]  /*ee00*/  UIMAD.WIDE.U32 UR10, UR12, UR8, URZ ;  /* 0x000000080c0a72a5 */ /* 0x000fc4000f8e003f */
[----:B------:R-:W-:Y:S01]  /*ee10*/  UIMAD UR14, UR15, UR18, URZ ;  /* 0x000000120f0e72a4 */ /* 0x000fe2000f8e023f */
[----:B-1----:R-:W-:Y:S01]  /*ee20*/  @P0 SHF.R.U32.HI R5, RZ, R7, R2 ;  /* 0x00000007ff050219 */ /* 0x002fe20000011602 */
[----:B------:R-:W-:Y:S01]  /*ee30*/  UIMAD UR13, UR12, UR9, UR13 ;  /* 0x000000090c0d72a4 */ /* 0x000fe2000f8e020d */
[----:B------:R-:W-:Y:S01]  /*ee40*/  IMAD.U32 R2, RZ, RZ, UR22 ;  /* 0x00000016ff027e24 */ /* 0x000fe2000f8e00ff */
[----:B------:R-:W-:Y:S01]  /*ee50*/  UIADD3 UR16, UP1, UP2, UR10, UR16, UR4 ;  /* 0x000000100a107290 */ /* 0x000fe2000fa3e004 */
[----:B------:R-:W-:Y:S01]  /*ee60*/  IMAD.U32 R3, RZ, RZ, UR23 ;  /* 0x00000017ff037e24 */ /* 0x000fe2000f8e00ff */
[----:B------:R-:W-:Y:S01]  /*ee70*/  UIADD3 UR14, UR23, UR14, URZ ;  /* 0x0000000e170e7290 */ /* 0x000fe2000fffe03f */
[--C-:B------:R-:W-:Y:S01]  /*ee80*/  IMAD.MOV R7, RZ, RZ, -R5.reuse ;  /* 0x000000ffff077224 */ /* 0x100fe200078e0a05 */
[----:B------:R-:W-:Y:S02]  /*ee90*/  UIADD3 UR20, UR17, UR20, URZ ;  /* 0x0000001411147290 */ /* 0x000fe4000fffe03f */
[----:B------:R-:W-:Y:S01]  /*eea0*/  UIADD3 UR12, UR11, UR13, URZ ;  /* 0x0000000d0b0c7290 */ /* 0x000fe2000fffe03f */
[----:B------:R-:W-:Y:S01]  /*eeb0*/  IMAD R7, R9, R7, R4 ;  /* 0x0000000709077224 */ /* 0x000fe200078e0204 */
[----:B------:R-:W-:Y:S01]  /*eec0*/  IADD3 R2, P0, P1, R5, UR16, R2 ;  /* 0x0000001005027c10 */ /* 0x000fe2000f91e002 */
[----:B------:R-:W-:Y:S01]  /*eed0*/  IMAD.U32 R8, RZ, RZ, UR14 ;  /* 0x0000000eff087e24 */ /* 0x000fe2000f8e00ff */
[----:B------:R-:W-:Y:S01]  /*eee0*/  UIADD3.X UR12, UR12, UR20, UR21, UP1, UP2 ;  /* 0x000000140c0c7290 */ /* 0x000fe20008fe4415 */
[----:B------:R-:W-:Y:S01]  /*eef0*/  SHF.R.S32.HI R5, RZ, 0x1f, R5 ;  /* 0x0000001fff057819 */ /* 0x000fe20000011405 */
[----:B------:R-:W-:Y:S01]  /*ef00*/  ULDC.64 UR10, c[0x0][UR19+0x210] ;  /* 0x00008400130a7abb */ /* 0x000fe20008000a00 */
[----:B------:R-:W-:Y:S01]  /*ef10*/  SHF.R.S32.HI R4, RZ, 0x1f, R7 ;  /* 0x0000001fff047819 */ /* 0x000fe20000011407 */
[----:B------:R-:W-:-:S02]  /*ef20*/  IMAD R9, R7, UR11, RZ ;  /* 0x0000000b07097c24 */ /* 0x000fc4000f8e02ff */
[----:B------:R-:W-:Y:S01]  /*ef30*/  IADD3.X R3, R5, UR12, R8, P0, P1 ;  /* 0x0000000c05037c10 */ /* 0x000fe200087e2408 */
[----:B------:R-:W-:Y:S01]  /*ef40*/  ULDC.64 UR12, c[0x0][0xba8] ;  /* 0x0002ea00000c7ab9 */ /* 0x000fe20000000a00 */
[----:B------:R-:W-:Y:S01]  /*ef50*/  IMAD R9, R4, UR10, R9 ;  /* 0x0000000a04097c24 */ /* 0x000fe2000f8e0209 */
[----:B------:R-:W-:Y:S01]  /*ef60*/  @!UP0 ULDC UR12, c[0x0][0xb50] ;  /* 0x0002d400000c8ab9 */ /* 0x000fe20000000800 */
[----:B------:R-:W-:Y:S01]  /*ef70*/  @!UP0 ULDC UR13, c[0x0][0xb54] ;  /* 0x0002d500000d8ab9 */ /* 0x000fe20000000800 */
[----:B------:R-:W-:-:S04]  /*ef80*/  IMAD.WIDE.U32 R2, R7, UR10, R2 ;  /* 0x0000000a07027c25 */ /* 0x000fc8000f8e0002 */
[----:B------:R-:W-:Y:S01]  /*ef90*/  IMAD.IADD R3, R3, 0x1, R9 ;  /* 0x0000000103037824 */ /* 0x000fe200078e0209 */
[----:B------:R-:W-:-:S04]  /*efa0*/  LEA R4, P0, R2, UR12, 0x2 ;  /* 0x0000000c02047c11 */ /* 0x000fc8000f8010ff */
[----:B------:R-:W-:Y:S01]  /*efb0*/  LEA.HI.X R5, R2, UR13, R3, 0x2, P0 ;  /* 0x0000000d02057c11 */ /* 0x000fe200080f1403 */
[----:B------:R-:W-:-:S05]  /*efc0*/  IMAD.MOV.U32 R3, RZ, RZ, -0x800000 ;  /* 0xff800000ff037424 */ /* 0x000fca00078e00ff */
[----:B------:R0:W-:Y:S03]  /*efd0*/  STG.E desc[UR24][R4.64], R3 ;  /* 0x0000000304007986 */ /* 0x0001e6000c101918 */
.L_x_223:
[----:B------:R-:W-:Y:S05]  /*efe0*/  BSYNC B1 ;  /* 0x0000000000017941 */ /* 0x000fea0003800000 */
.L_x_222:
[----:B------:R-:W-:-:S13]  /*eff0*/  R2UR UR10, R22 ;  /* 0x00000000160a72ca */ /* 0x000fda00000e0000 */
[----:B------:R-:W-:-:S06]  /*f000*/  UISETP.GT.AND UP0, UPT, UR10, 0x1, UPT ;  /* 0x000000010a00788c */ /* 0x000fcc000bf04270 */
[----:B------:R-:W-:-:S13]  /*f010*/  PLOP3.LUT P0, PT, PT, PT, UP0, 0x80, 0x0 ;  /* 0x000000000000781c */ /* 0x000fda0003f0f008 */
[----:B------:R-:W-:Y:S05]  /*f020*/  @P0 BRA `(.L_x_218) ;  /* 0x00000008007c0947 */ /* 0x000fea0003800000 */
[----:B------:R-:W2:Y:S01]  /*f030*/  LDL.LU R2, [R1+0xc] ;  /* 0x00000c0001027983 */ /* 0x000ea20000300800 */
[----:B------:R-:W1:Y:S01]  /*f040*/  LDC R11, c[0x0][0xbe8] ;  /* 0x0002fa00ff0b7b82 */ /* 0x000e620000000800 */
[----:B0-----:R-:W-:Y:S01]  /*f050*/  SHF.R.S32.HI R3, RZ, 0x1f, R6 ;  /* 0x0000001fff037819 */ /* 0x001fe20000011406 */
[----:B------:R-:W-:Y:S01]  /*f060*/  ULDC.64 UR12, c[0x0][0xaa0] ;  /* 0x0002a800000c7ab9 */ /* 0x000fe20000000a00 */
[----:B------:R-:W-:Y:S01]  /*f070*/  R2UR UR15, R213 ;  /* 0x00000000d50f72ca */ /* 0x000fe200000e0000 */
[----:B------:R-:W-:Y:S01]  /*f080*/  UIMAD.WIDE.U32 UR10, UR4, UR12, URZ ;  /* 0x0000000c040a72a5 */ /* 0x000fe2000f8e003f */
[----:B------:R-:W-:Y:S01]  /*f090*/  BSSY B1, `(.L_x_224) ;  /* 0x0000053000017945 */ /* 0x000fe20003800000 */
[----:B------:R-:W-:-:S04]  /*f0a0*/  UIMAD UR12, UR21, UR12, URZ ;  /* 0x0000000c150c72a4 */ /* 0x000fc8000f8e023f */
[----:B------:R-:W-:-:S04]  /*f0b0*/  UIMAD UR12, UR4, UR13, UR12 ;  /* 0x0000000d040c72a4 */ /* 0x000fc8000f8e020c */
[----:B------:R-:W-:-:S03]  /*f0c0*/  UIADD3 UR11, UR11, UR12, URZ ;  /* 0x0000000c0b0b7290 */ /* 0x000fc6000fffe03f */
[----:B------:R-:W-:Y:S02]  /*f0d0*/  ULDC.64 UR12, c[0x0][0xae8] ;  /* 0x0002ba00000c7ab9 */ /* 0x000fe40000000a00 */
[----:B------:R-:W-:-:S04]  /*f0e0*/  UIMAD.WIDE.U32 UR10, UR15, UR12, UR10 ;  /* 0x0000000c0f0a72a5 */ /* 0x000fc8000f8e000a */
[----:B------:R-:W-:Y:S01]  /*f0f0*/  UIMAD UR11, UR15, UR13, UR11 ;  /* 0x0000000d0f0b72a4 */ /* 0x000fe2000f8e020b */
[----:B-1----:R-:W-:Y:S02]  /*f100*/  ISETP.NE.AND P0, PT, R11, 0x1, PT ;  /* 0x000000010b00780c */ /* 0x002fe40003f05270 */
[----:B------:R-:W-:Y:S02]  /*f110*/  ULDC.64 UR12, c[0x0][0xaf0] ;  /* 0x0002bc00000c7ab9 */ /* 0x000fe40000000a00 */
[----:B------:R-:W-:-:S04]  /*f120*/  UIMAD UR9, UR9, UR12, URZ ;  /* 0x0000000c090972a4 */ /* 0x000fc8000f8e023f */
[----:B------:R-:W-:Y:S02]  /*f130*/  UIMAD UR4, UR8, UR13, UR9 ;  /* 0x0000000d080472a4 */ /* 0x000fe4000f8e0209 */
[----:B------:R-:W-:-:S03]  /*f140*/  UIMAD.WIDE.U32 UR8, UR8, UR12, UR10 ;  /* 0x0000000c080872a5 */ /* 0x000fc6000f8e000a */
[----:B------:R-:W0:Y:S01]  /*f150*/  @P0 LDC R7, c[0x0][0xbf0] ;  /* 0x0002fc00ff070b82 */ /* 0x000e220000000800 */
[----:B------:R-:W-:Y:S01]  /*f160*/  UIADD3 UR4, UR9, UR4, URZ ;  /* 0x0000000409047290 */ /* 0x000fe2000fffe03f */
[----:B------:R-:W-:Y:S01]  /*f170*/  ULDC.64 UR10, c[0x0][0xae0] ;  /* 0x0002b800000a7ab9 */ /* 0x000fe20000000a00 */
[----:B--2---:R-:W-:Y:S02]  /*f180*/  R2UR UR14, R2 ;  /* 0x00000000020e72ca */ /* 0x004fe400000e0000 */
[----:B------:R-:W-:-:S03]  /*f190*/  LEA.HI R2, R3, R6, RZ, 0x3 ;  /* 0x0000000603027211 */ /* 0x000fc600078f18ff */
[----:B------:R-:W1:Y:S01]  /*f1a0*/  @P0 LDC R3, c[0x0][0xbec] ;  /* 0x0002fb00ff030b82 */ /* 0x000e620000000800 */
[----:B------:R-:W-:Y:S02]  /*f1b0*/  LOP3.LUT R5, R2, 0xfffffff8, RZ, 0xc0, !PT ;  /* 0xfffffff802057812 */ /* 0x000fe400078ec0ff */
[----:B------:R-:W-:-:S03]  /*f1c0*/  SHF.R.S32.HI R13, RZ, 0x3, R2 ;  /* 0x00000003ff0d7819 */ /* 0x000fc60000011402 */
[----:B------:R-:W-:Y:S02]  /*f1d0*/  IMAD.IADD R8, R6, 0x1, -R5 ;  /* 0x0000000106087824 */ /* 0x000fe400078e0a05 */
[----:B------:R-:W-:Y:S02]  /*f1e0*/  IMAD.U32 R5, RZ, RZ, UR14 ;  /* 0x0000000eff057e24 */ /* 0x000fe4000f8e00ff */
[----:B------:R-:W-:-:S04]  /*f1f0*/  IMAD R2, R8, 0x20, R13 ;  /* 0x0000002008027824 */ /* 0x000fc800078e020d */
[----:B------:R-:W-:-:S04]  /*f200*/  IMAD R6, R5, 0x80, R2 ;  /* 0x0000008005067824 */ /* 0x000fc800078e0202 */
[----:B------:R-:W-:Y:S02]  /*f210*/  IMAD.MOV.U32 R5, RZ, RZ, R6 ;  /* 0x000000ffff057224 */ /* 0x000fe400078e0006 */
[----:B-1----:R-:W-:-:S04]  /*f220*/  @P0 IMAD.HI.U32 R2, R6, R3, RZ ;  /* 0x0000000306020227 */ /* 0x002fc800078e00ff */
[----:B------:R-:W-:Y:S01]  /*f230*/  IMAD.U32 R3, RZ, RZ, UR9 ;  /* 0x00000009ff037e24 */ /* 0x000fe2000f8e00ff */
[----:B0-----:R-:W-:Y:S01]  /*f240*/  @P0 SHF.R.U32.HI R5, RZ, R7, R2 ;  /* 0x00000007ff050219 */ /* 0x001fe20000011602 */
[----:B------:R-:W-:Y:S01]  /*f250*/  IMAD.U32 R2, RZ, RZ, UR8 ;  /* 0x00000008ff027e24 */ /* 0x000fe2000f8e00ff */
[----:B------:R-:W-:Y:S01]  /*f260*/  ULDC.64 UR8, c[0x0][0xad8] ;  /* 0x0002b60000087ab9 */ /* 0x000fe20000000a00 */
[----:B------:R-:W-:Y:S01]  /*f270*/  IMAD.U32 R3, RZ, RZ, UR4 ;  /* 0x00000004ff037e24 */ /* 0x000fe2000f8e00ff */
[--C-:B------:R-:W-:Y:S01]  /*f280*/  SHF.R.S32.HI R4, RZ, 0x1f, R5.reuse ;  /* 0x0000001fff047819 */ /* 0x100fe20000011405 */
[----:B------:R-:W-:Y:S02]  /*f290*/  IMAD.MOV R7, RZ, RZ, -R5 ;  /* 0x000000ffff077224 */ /* 0x000fe400078e0a05 */
[----:B------:R-:W-:-:S04]  /*f2a0*/  IMAD.WIDE.U32 R2, R5, UR10, R2 ;  /* 0x0000000a05027c25 */ /* 0x000fc8000f8e0002 */
[----:B------:R-:W-:Y:S02]  /*f2b0*/  IMAD R7, R11, R7, R6 ;  /* 0x000000070b077224 */ /* 0x000fe400078e0206 */
[----:B------:R-:W-:Y:S02]  /*f2c0*/  IMAD R4, R4, UR10, RZ ;  /* 0x0000000a04047c24 */ /* 0x000fe4000f8e02ff */
[----:B------:R-:W-:Y:S02]  /*f2d0*/  IMAD.U32 R6, RZ, RZ, UR14 ;  /* 0x0000000eff067e24 */ /* 0x000fe4000f8e00ff */
[----:B------:R-:W-:Y:S01]  /*f2e0*/  IMAD R9, R5, UR11, R4 ;  /* 0x0000000b05097c24 */ /* 0x000fe2000f8e0204 */
[----:B------:R-:W-:Y:S01]  /*f2f0*/  SHF.R.S32.HI R4, RZ, 0x1f, R7 ;  /* 0x0000001fff047819 */ /* 0x000fe20000011407 */
[----:B------:R-:W-:Y:S02]  /*f300*/  IMAD R6, R6, 0x80, R13 ;  /* 0x0000008006067824 */ /* 0x000fe400078e020d */
[----:B------:R-:W-:-:S02]  /*f310*/  IMAD.IADD R3, R3, 0x1, R9 ;  /* 0x0000000103037824 */ /* 0x000fc400078e0209 */
[----:B------:R-:W-:Y:S02]  /*f320*/  IMAD R4, R4, UR8, RZ ;  /* 0x0000000804047c24 */ /* 0x000fe4000f8e02ff */
[----:B------:R-:W-:-:S04]  /*f330*/  IMAD.WIDE.U32 R2, R7, UR8, R2 ;  /* 0x0000000807027c25 */ /* 0x000fc8000f8e0002 */
[----:B------:R-:W-:Y:S01]  /*f340*/  IMAD R5, R7, UR9, R4 ;  /* 0x0000000907057c24 */ /* 0x000fe2000f8e0204 */
[----:B------:R-:W-:Y:S01]  /*f350*/  ULDC.64 UR8, c[0x0][0xa80] ;  /* 0x0002a00000087ab9 */ /* 0x000fe20000000a00 */
[----:B-----5:R-:W-:Y:S02]  /*f360*/  IMAD R11, R0, R11, RZ ;  /* 0x0000000b000b7224 */ /* 0x020fe400078e02ff */
[----:B------:R-:W-:Y:S02]  /*f370*/  VIADD R4, R6, 0x40 ;  /* 0x0000004006047836 */ /* 0x000fe40000000000 */
[----:B------:R-:W-:Y:S01]  /*f380*/  IMAD.IADD R3, R3, 0x1, R5 ;  /* 0x0000000103037824 */ /* 0x000fe200078e0205 */
[----:B------:R-:W-:Y:S01]  /*f390*/  LEA R5, P2, R2, UR8, 0x1 ;  /* 0x0000000802057c11 */ /* 0x000fe2000f8408ff */
[----:B------:R-:W-:Y:S01]  /*f3a0*/  VIADD R0, R6, 0x20 ;  /* 0x0000002006007836 */ /* 0x000fe20000000000 */
[----:B------:R-:W-:Y:S01]  /*f3b0*/  ISETP.GE.AND P0, PT, R4, R11, PT ;  /* 0x0000000b0400720c */ /* 0x000fe20003f06270 */
[----:B------:R-:W-:Y:S01]  /*f3c0*/  IMAD.SHL.U32 R7, R8, 0x8, RZ ;  /* 0x0000000808077824 */ /* 0x000fe200078e00ff */
[----:B------:R-:W-:-:S02]  /*f3d0*/  LEA.HI.X R4, R2, UR9, R3, 0x1, P2 ;  /* 0x0000000902047c11 */ /* 0x000fc400090f0c03 */
[-C--:B------:R-:W-:Y:S01]  /*f3e0*/  ISETP.GE.AND P2, PT, R6, R11.reuse, PT ;  /* 0x0000000b0600720c */ /* 0x080fe20003f46270 */
[C---:B------:R-:W-:Y:S01]  /*f3f0*/  VIADD R9, R7.reuse, 0x80 ;  /* 0x0000008007097836 */ /* 0x040fe20000000000 */
[----:B------:R-:W-:Y:S01]  /*f400*/  ISETP.GE.AND P1, PT, R0, R11, PT ;  /* 0x0000000b0000720c */ /* 0x000fe20003f26270 */
[C---:B------:R-:W-:Y:S01]  /*f410*/  VIADD R13, R7.reuse, 0xc0 ;  /* 0x000000c0070d7836 */ /* 0x040fe20000000000 */
[----:B------:R0:W1:Y:S01]  /*f420*/  SHFL.IDX PT, R2, R5, RZ, 0x181f ;  /* 0x00181fff05027589 */ /* 0x00006200000e0000 */
[----:B------:R-:W-:Y:S01]  /*f430*/  VIADD R15, R7, 0x40 ;  /* 0x00000040070f7836 */ /* 0x000fe20000000000 */
[----:B------:R-:W-:Y:S02]  /*f440*/  SHF.R.S32.HI R12, RZ, 0x1f, R7 ;  /* 0x0000001fff0c7819 */ /* 0x000fe40000011407 */
[----:B------:R0:W2:Y:S01]  /*f450*/  SHFL.IDX PT, R0, R4, RZ, 0x181f ;  /* 0x00181fff04007589 */ /* 0x0000a200000e0000 */
[----:B------:R-:W-:Y:S02]  /*f460*/  SHF.R.S32.HI R8, RZ, 0x1f, R9 ;  /* 0x0000001fff087819 */ /* 0x000fe40000011409 */
[----:B------:R-:W-:-:S02]  /*f470*/  SHF.R.S32.HI R10, RZ, 0x1f, R13 ;  /* 0x0000001fff0a7819 */ /* 0x000fc4000001140d */
[----:B------:R-:W-:Y:S01]  /*f480*/  SHF.R.S32.HI R14, RZ, 0x1f, R15 ;  /* 0x0000001fff0e7819 */ /* 0x000fe2000001140f */
[----:B------:R-:W-:Y:S06]  /*f490*/  @P2 BRA `(.L_x_225) ;  /* 0x0000000000482947 */ /* 0x000fec0003800000 */
        /* <DEDUP_REMOVED lines=9> */
[----:B------:R3:W-:Y:S01]  /*f530*/  @!P5 ST.E.128 desc[UR8][R20.64], RZ ;  /* 0x000000ff1400d985 */ /* 0x0007e2000c101d08 */
[----:B------:R-:W-:Y:S02]  /*f540*/  @!P4 LEA.HI.X R25, R15, R0, R14, 0x1, P6 ;  /* 0x000000000f19c211 */ /* 0x000fe400030f0c0e */
[----:B------:R-:W-:-:S03]  /*f550*/  @!P3 LEA R26, P6, R9, R2, 0x1 ;  /* 0x00000002091ab211 */ /* 0x000fc600078c08ff */
[----:B------:R3:W-:Y:S01]  /*f560*/  @!P4 ST.E.128 desc[UR8][R24.64], RZ ;  /* 0x000000ff1800c985 */ /* 0x0007e2000c101d08 */
[----:B------:R-:W-:Y:S02]  /*f570*/  @!P3 LEA.HI.X R27, R9, R0, R8, 0x1, P6 ;  /* 0x00000000091bb211 */ /* 0x000fe400030f0c08 */
[----:B------:R-:W-:-:S03]  /*f580*/  @!P2 LEA R2, P6, R13, R2, 0x1 ;  /* 0x000000020d02a211 */ /* 0x000fc600078c08ff */
[----:B------:R3:W-:Y:S01]  /*f590*/  @!P3 ST.E.128 desc[UR8][R26.64], RZ ;  /* 0x000000ff1a00b985 */ /* 0x0007e2000c101d08 */
[----:B------:R-:W-:-:S05]  /*f5a0*/  @!P2 LEA.HI.X R3, R13, R0, R10, 0x1, P6 ;  /* 0x000000000d03a211 */ /* 0x000fca00030f0c0a */
[----:B------:R3:W-:Y:S04]  /*f5b0*/  @!P2 ST.E.128 desc[UR8][R2.64], RZ ;  /* 0x000000ff0200a985 */ /* 0x0007e8000c101d08 */
.L_x_225:
[----:B------:R-:W-:Y:S05]  /*f5c0*/  BSYNC B1 ;  /* 0x0000000000017941 */ /* 0x000fea0003800000 */
.L_x_224:
[----:B--2---:R2:W4:Y:S01]  /*f5d0*/  SHFL.IDX PT, R0, R4, 0x1, 0x181f ;  /* 0x00381f0004007f89 */ /* 0x00452200000e0000 */
[----:B------:R-:W-:Y:S03]  /*f5e0*/  BSSY B1, `(.L_x_226) ;  /* 0x0000015000017945 */ /* 0x000fe60003800000 */
[----:B-1-3--:R2:W1:Y:S01]  /*f5f0*/  SHFL.IDX PT, R2, R5, 0x1, 0x181f ;  /* 0x00381f0005027f89 */ /* 0x00a46200000e0000 */
[----:B------:R-:W-:Y:S05]  /*f600*/  @P1 BRA `(.L_x_227) ;  /* 0x0000000000481947 */ /* 0x000fea0003800000 */
[----:B------:R-:W-:Y:S01]  /*f610*/  ULDC UR4, c[0x0][0xac8] ;  /* 0x0002b20000047ab9 */ /* 0x000fe20000000800 */
[----:B------:R-:W-:Y:S01]  /*f620*/  ULDC.64 UR8, c[0x0][0x208] ;  /* 0x0000820000087ab9 */ /* 0x000fe20000000a00 */
[----:B------:R-:W-:Y:S02]  /*f630*/  ISETP.GE.AND P4, PT, R7, UR4, PT ;  /* 0x0000000407007c0c */ /* 0x000fe4000bf86270 */
[----:B------:R-:W-:Y:S02]  /*f640*/  ISETP.GE.AND P3, PT, R15, UR4, PT ;  /* 0x000000040f007c0c */ /* 0x000fe4000bf66270 */
[----:B------:R-:W-:Y:S02]  /*f650*/  ISETP.GE.AND P2, PT, R9, UR4, PT ;  /* 0x0000000409007c0c */ /* 0x000fe4000bf46270 */
[----:B------:R-:W-:-:S07]  /*f660*/  ISETP.GE.AND P1, PT, R13, UR4, PT ;  /* 0x000000040d007c0c */ /* 0x000fce000bf26270 */
[-C--:B-1----:R-:W-:Y:S02]  /*f670*/  @!P4 LEA R20, P6, R7, R2.reuse, 0x1 ;  /* 0x000000020714c211 */ /* 0x082fe400078c08ff */
[----:B------:R-:W-:Y:S02]  /*f680*/  @!P3 LEA R24, P5, R15, R2, 0x1 ;  /* 0x000000020f18b211 */ /* 0x000fe400078a08ff */
[----:B----4-:R-:W-:Y:S02]  /*f690*/  @!P4 LEA.HI.X R21, R7, R0, R12, 0x1, P6 ;  /* 0x000000000715c211 */ /* 0x010fe400030f0c0c */
[----:B------:R-:W-:Y:S02]  /*f6a0*/  @!P2 LEA R26, P6, R9, R2, 0x1 ;  /* 0x00000002091aa211 */ /* 0x000fe400078c08ff */
[----:B------:R-:W-:Y:S01]  /*f6b0*/  @!P3 LEA.HI.X R25, R15, R0, R14, 0x1, P5 ;  /* 0x000000000f19b211 */ /* 0x000fe200028f0c0e */
[----:B------:R3:W-:Y:S01]  /*f6c0*/  @!P4 ST.E.128 desc[UR8][R20.64], RZ ;  /* 0x000000ff1400c985 */ /* 0x0007e2000c101d08 */
[----:B------:R-:W-:-:S02]  /*f6d0*/  @!P1 LEA R2, P5, R13, R2, 0x1 ;  /* 0x000000020d029211 */ /* 0x000fc400078a08ff */
[-C--:B------:R-:W-:Y:S01]  /*f6e0*/  @!P2 LEA.HI.X R27, R9, R0.reuse, R8, 0x1, P6 ;  /* 0x00000000091ba211 */ /* 0x080fe200030f0c08 */
[----:B------:R3:W-:Y:S01]  /*f6f0*/  @!P3 ST.E.128 desc[UR8][R24.64], RZ ;  /* 0x000000ff1800b985 */ /* 0x0007e2000c101d08 */
[----:B------:R-:W-:-:S03]  /*f700*/  @!P1 LEA.HI.X R3, R13, R0, R10, 0x1, P5 ;  /* 0x000000000d039211 */ /* 0x000fc600028f0c0a */
[----:B------:R3:W-:Y:S04]  /*f710*/  @!P2 ST.E.128 desc[UR8][R26.64], RZ ;  /* 0x000000ff1a00a985 */ /* 0x0007e8000c101d08 */
[----:B------:R3:W-:Y:S02]  /*f720*/  @!P1 ST.E.128 desc[UR8][R2.64], RZ ;  /* 0x000000ff02009985 */ /* 0x0007e4000c101d08 */
.L_x_227:
[----:B------:R-:W-:Y:S05]  /*f730*/  BSYNC B1 ;  /* 0x0000000000017941 */ /* 0x000fea0003800000 */
.L_x_226:
[----:B----4-:R4:W0:Y:S01]  /*f740*/  SHFL.IDX PT, R0, R4, 0x2, 0x181f ;  /* 0x00581f0004007f89 */ /* 0x01082200000e0000 */
        /* <DEDUP_REMOVED lines=10> */
[-C--:B------:R-:W-:Y:S02]  /*f7f0*/  @!P2 LEA R24, P5, R15, R2.reuse, 0x1 ;  /* 0x000000020f18a211 */ /* 0x080fe400078a08ff */
[----:B------:R-:W-:Y:S02]  /*f800*/  @!P1 LEA R26, P4, R9, R2, 0x1 ;  /* 0x00000002091a9211 */ /* 0x000fe400078808ff */
[----:B0-----:R-:W-:Y:S02]  /*f810*/  @!P3 LEA.HI.X R21, R7, R0, R12, 0x1, P6 ;  /* 0x000000000715b211 */ /* 0x001fe400030f0c0c */
[----:B------:R-:W-:Y:S02]  /*f820*/  @!P0 LEA R2, P6, R13, R2, 0x1 ;  /* 0x000000020d028211 */ /* 0x000fe400078c08ff */
[-C--:B------:R-:W-:Y:S01]  /*f830*/  @!P2 LEA.HI.X R25, R15, R0.reuse, R14, 0x1, P5 ;  /* 0x000000000f19a211 */ /* 0x080fe200028f0c0e */
[----:B------:R3:W-:Y:S01]  /*f840*/  @!P3 ST.E.128 desc[UR8][R20.64], RZ ;  /* 0x000000ff1400b985 */ /* 0x0007e2000c101d08 */
[----:B------:R-:W-:-:S02]  /*f850*/  @!P1 LEA.HI.X R27, R9, R0, R8, 0x1, P4 ;  /* 0x00000000091b9211 */ /* 0x000fc400020f0c08 */
[----:B------:R-:W-:Y:S01]  /*f860*/  @!P0 LEA.HI.X R3, R13, R0, R10, 0x1, P6 ;  /* 0x000000000d038211 */ /* 0x000fe200030f0c0a */
[----:B------:R3:W-:Y:S04]  /*f870*/  @!P2 ST.E.128 desc[UR8][R24.64], RZ ;  /* 0x000000ff1800a985 */ /* 0x0007e8000c101d08 */
[----:B------:R3:W-:Y:S04]  /*f880*/  @!P1 ST.E.128 desc[UR8][R26.64], RZ ;  /* 0x000000ff1a009985 */ /* 0x0007e8000c101d08 */
[----:B------:R3:W-:Y:S02]  /*f890*/  @!P0 ST.E.128 desc[UR8][R2.64], RZ ;  /* 0x000000ff02008985 */ /* 0x0007e4000c101d08 */
.L_x_229:
[----:B------:R-:W-:Y:S05]  /*f8a0*/  BSYNC B1 ;  /* 0x0000000000017941 */ /* 0x000fea0003800000 */
.L_x_228:
[----:B0-----:R-:W-:Y:S01]  /*f8b0*/  VIADD R0, R6, 0x60 ;  /* 0x0000006006007836 */ /* 0x001fe20000000000 */
[----:B--2-4-:R-:W0:Y:S04]  /*f8c0*/  SHFL.IDX PT, R4, R4, 0x3, 0x181f ;  /* 0x00781f0004047f89 */ /* 0x014e2800000e0000 */
[----:B------:R-:W-:Y:S01]  /*f8d0*/  ISETP.GE.AND P0, PT, R0, R11, PT ;  /* 0x0000000b0000720c */ /* 0x000fe20003f06270 */
[----:B-1-3--:R1:W2:-:S12]  /*f8e0*/  SHFL.IDX PT, R2, R5, 0x3, 0x181f ;  /* 0x00781f0005027f89 */ /* 0x00a29800000e0000 */
[----:B-1----:R-:W-:Y:S05]  /*f8f0*/  @P0 BRA `(.L_x_218) ;  /* 0x0000000000480947 */ /* 0x002fea0003800000 */
[----:B------:R-:W-:Y:S01]  /*f900*/  ULDC UR4, c[0x0][0xac8] ;  /* 0x0002b20000047ab9 */ /* 0x000fe20000000800 */
[----:B------:R-:W-:Y:S01]  /*f910*/  ULDC.64 UR8, c[0x0][0x208] ;  /* 0x0000820000087ab9 */ /* 0x000fe20000000a00 */
[----:B------:R-:W-:Y:S02]  /*f920*/  ISETP.GE.AND P3, PT, R7, UR4, PT ;  /* 0x0000000407007c0c */ /* 0x000fe4000bf66270 */
[----:B------:R-:W-:Y:S02]  /*f930*/  ISETP.GE.AND P2, PT, R15, UR4, PT ;  /* 0x000000040f007c0c */ /* 0x000fe4000bf46270 */
[----:B------:R-:W-:Y:S02]  /*f940*/  ISETP.GE.AND P1, PT, R9, UR4, PT ;  /* 0x0000000409007c0c */ /* 0x000fe4000bf26270 */
[----:B------:R-:W-:-:S07]  /*f950*/  ISETP.GE.AND P0, PT, R13, UR4, PT ;  /* 0x000000040d007c0c */ /* 0x000fce000bf06270 */
[----:B--2---:R-:W-:-:S04]  /*f960*/  @!P3 LEA R6, P4, R7, R2, 0x1 ;  /* 0x000000020706b211 */ /* 0x004fc800078808ff */
[----:B0-----:R-:W-:Y:S02]  /*f970*/  @!P3 LEA.HI.X R7, R7, R4, R12, 0x1, P4 ;  /* 0x000000040707b211 */ /* 0x001fe400020f0c0c */
[-C--:B------:R-:W-:Y:S02]  /*f980*/  @!P2 LEA R20, P4, R15, R2.reuse, 0x1 ;  /* 0x000000020f14a211 */ /* 0x080fe400078808ff */
[-C--:B------:R-:W-:Y:S01]  /*f990*/  @!P1 LEA R24, P5, R9, R2.reuse, 0x1 ;  /* 0x0000000209189211 */ /* 0x080fe200078a08ff */
[----:B------:R0:W-:Y:S01]  /*f9a0*/  @!P3 ST.E.128 desc[UR8][R6.64], RZ ;  /* 0x000000ff0600b985 */ /* 0x0001e2000c101d08 */
[----:B------:R-:W-:Y:S02]  /*f9b0*/  @!P0 LEA R2, P6, R13, R2, 0x1 ;  /* 0x000000020d028211 */ /* 0x000fe400078c08ff */
[-C--:B------:R-:W-:Y:S02]  /*f9c0*/  @!P2 LEA.HI.X R21, R15, R4.reuse, R14, 0x1, P4 ;  /* 0x000000040f15a211 */ /* 0x080fe400020f0c0e */
[----:B------:R-:W-:-:S02]  /*f9d0*/  @!P1 LEA.HI.X R25, R9, R4, R8, 0x1, P5 ;  /* 0x0000000409199211 */ /* 0x000fc400028f0c08 */
[----:B------:R-:W-:Y:S01]  /*f9e0*/  @!P0 LEA.HI.X R3, R13, R4, R10, 0x1, P6 ;  /* 0x000000040d038211 */ /* 0x000fe200030f0c0a */
[----:B------:R0:W-:Y:S04]  /*f9f0*/  @!P2 ST.E.128 desc[UR8][R20.64], RZ ;  /* 0x000000ff1400a985 */ /* 0x0001e8000c101d08 */
[----:B------:R0:W-:Y:S04]  /*fa00*/  @!P1 ST.E.128 desc[UR8][R24.64], RZ ;  /* 0x000000ff18009985 */ /* 0x0001e8000c101d08 */
[----:B------:R0:W-:Y:S02]  /*fa10*/  @!P0 ST.E.128 desc[UR8][R2.64], RZ ;  /* 0x000000ff02008985 */ /* 0x0001e4000c101d08 */
.L_x_218:
[----:B------:R-:W-:Y:S05]  /*fa20*/  BSYNC B0 ;  /* 0x0000000000007941 */ /* 0x000fea0003800000 */
.L_x_208:
[----:B------:R-:W-:Y:S02]  /*fa30*/  ULDC UR4, c[0x0][0xc3c] ;  /* 0x00030f0000047ab9 */ /* 0x000fe40000000800 */
[----:B------:R-:W-:-:S06]  /*fa40*/  UISETP.GE.AND UP0, UPT, UR7, UR4, UPT ;  /* 0x000000040700728c */ /* 0x000fcc000bf06270 */
[----:B------:R-:W-:-:S13]  /*fa50*/  PLOP3.LUT P0, PT, PT, PT, UP0, 0x80, 0x0 ;  /* 0x000000000000781c */ /* 0x000fda0003f0f008 */
[----:B------:R-:W-:Y:S05]  /*fa60*/  @!P0 BRA `(.L_x_230) ;  /* 0xffffff1400b88947 */ /* 0x000fea000383ffff */
[----:B------:R-:W-:Y:S05]  /*fa70*/  EXIT ;  /* 0x000000000000794d */ /* 0x000fea0003800000 */
.L_x_182:
[----:B------:R-:W-:-:S08]  /*fa80*/  NOP ;  /* 0x0000000000007918 */ /* 0x000fd00000000000 */
[----:B0-----:R-:W0:-:S00]  /*fa90*/  USETMAXREG.DEALLOC.CTAPOOL 0x18 ;  /* 0x00000018000079c8 */ /* 0x001e0000080e0500 */
[----:B0-----:R-:W-:Y:S01]  /*faa0*/  LOP3.LUT R0, R0, 0x3, RZ, 0xc0, !PT ;  /* 0x0000000300007812 */ /* 0x001fe200078ec0ff */
[----:B------:R-:W-:-:S05]  /*fab0*/  IMAD.MOV.U32 R7, RZ, RZ, RZ ;  /* 0x000000ffff077224 */ /* 0x000fca00078e00ff */
[----:B------:R-:W0:Y:S02]  /*fac0*/  SHFL.IDX PT, R0, R0, RZ, 0x1f ;  /* 0x00001fff00007589 */ /* 0x000e2400000e0000 */
[----:B0-----:R-:W-:-:S04]  /*fad0*/  ISETP.NE.AND P0, PT, R0, RZ, PT ;  /* 0x000000ff0000720c */ /* 0x001fc80003f05270 */
[----:B------:R-:W-:-:S05]  /*fae0*/  P2R R0, PR, RZ, 0x1 ;  /* 0x00000001ff007803 */ /* 0x000fca0000000000 */
[----:B------:R0:W-:Y:S04]  /*faf0*/  STL [R1+0x5c], R0 ;  /* 0x00005c0001007387 */ /* 0x0001e80000100800 */
[----:B------:R-:W-:Y:S05]  /*fb00*/  @!P0 BRA `(.L_x_231) ;  /* 0x0000000000248947 */ /* 0x000fea0003800000 */
[----:B------:R-:W1:Y:S08]  /*fb10*/  S2UR UR5, SR_CgaCtaId ;  /* 0x00000000000579c3 */ /* 0x000e700000008800 */
[----:B------:R-:W-:Y:S06]  /*fb20*/  BAR.SYNC.DEFER_BLOCKING 0x5, 0x180 ;  /* 0x0146000000007b1d */ /* 0x000fec0000010000 */
[----:B------:R-:W-:-:S02]  /*fb30*/  UMOV UR4, 0x400 ;  /* 0x0000040000047882 */ /* 0x000fc40000000000 */
[----:B-1----:R-:W-:-:S09]  /*fb40*/  ULEA UR4, UR5, UR4, 0x18 ;  /* 0x0000000405047291 */ /* 0x002fd2000f8ec03f */
[----:B------:R-:W1:Y:S04]  /*fb50*/  LDS.128 R8, [UR4+0x388d0] ;  /* 0x0388d004ff087984 */ /* 0x000e680008000c00 */
[----:B-1----:R2:W-:Y:S04]  /*fb60*/  STL.64 [R1], R8 ;  /* 0x0000000801007387 */ /* 0x0025e80000100a00 */
[----:B------:R2:W-:Y:S01]  /*fb70*/  STL.64 [R1+0x8], R10 ;  /* 0x0000080a01007387 */ /* 0x0005e20000100a00 */
[----:B------:R-:W-:Y:S06]  /*fb80*/  BAR.ARV 0x4, 0x180 ;  /* 0x0106000000007b1d */ /* 0x000fec0000002000 */
[----:B------:R-:W-:Y:S05]  /*fb90*/  BRA `(.L_x_232) ;  /* 0x0000000800ac7947 */ /* 0x000fea0003800000 */
.L_x_231:
[----:B0-----:R-:W-:Y:S01]  /*fba0*/  LOP3.LUT R0, R6, 0x1f, RZ, 0xc0, !PT ;  /* 0x0000001f06007812 */ /* 0x001fe200078ec0ff */
[----:B------:R-:W-:Y:S01]  /*fbb0*/  ULDC UR4, c[0x0][0xc3c] ;  /* 0x00030f0000047ab9 */ /* 0x000fe20000000800 */
[----:B------:R-:W-:Y:S01]  /*fbc0*/  ULDC.64 UR6, c[0x0][0x208] ;  /* 0x0000820000067ab9 */ /* 0x000fe20000000a00 */
[----:B------:R-:W-:Y:S01]  /*fbd0*/  IMAD.MOV.U32 R10, RZ, RZ, RZ ;  /* 0x000000ffff0a7224 */ /* 0x000fe200078e00ff */
[----:B------:R-:W-:Y:S01]  /*fbe0*/  ISETP.NE.AND P0, PT, R0, 0x1f, PT ;  /* 0x0000001f0000780c */ /* 0x000fe20003f05270 */
[----:B------:R-:W-:-:S03]  /*fbf0*/  ULDC UR5, c[0x0][0xc38] ;  /* 0x00030e0000057ab9 */ /* 0x000fc60000000800 */
[----:B------:R-:W-:-:S13]  /*fc00*/  ISETP.GE.OR P1, PT, R0, UR4, !P0 ;  /* 0x0000000400007c0c */ /* 0x000fda000c726670 */
[----:B------:R-:W0:Y:S08]  /*fc10*/  @!P1 LDC.64 R2, c[0x0][0xc80] ;  /* 0x00032000ff029b82 */ /* 0x000e300000000a00 */
[----:B------:R-:W1:Y:S01]  /*fc20*/  @!P1 LDC.64 R4, c[0x0][0xc78] ;  /* 0x00031e00ff049b82 */ /* 0x000e620000000a00 */
[----:B0-----:R-:W-:-:S05]  /*fc30*/  @!P1 IMAD.WIDE.U32 R2, R0, 0x4, R2 ;  /* 0x0000000400029825 */ /* 0x001fca00078e0002 */
[----:B------:R1:W2:Y:S02]  /*fc40*/  @!P1 LDG.E R7, desc[UR6][R2.64] ;  /* 0x0000000602079981 */ /* 0x0002a4000c1e1900 */
[----:B-1----:R-:W-:-:S05]  /*fc50*/  @!P1 IMAD.WIDE.U32 R2, R0, 0x4, R4 ;  /* 0x0000000400029825 */ /* 0x002fca00078e0004 */
[----:B------:R-:W2:Y:S01]  /*fc60*/  @!P1 LDG.E R10, desc[UR6][R2.64] ;  /* 0x00000006020a9981 */ /* 0x000ea2000c1e1900 */
[C---:B------:R-:W-:Y:S01]  /*fc70*/  ISETP.NE.AND P1, PT, R0.reuse, RZ, PT ;  /* 0x000000ff0000720c */ /* 0x040fe20003f25270 */
[----:B------:R-:W0:Y:S01]  /*fc80*/  S2UR UR6, SR_CTAID.X ;  /* 0x00000000000679c3 */ /* 0x000e220000002500 */
[C---:B------:R-:W-:Y:S01]  /*fc90*/  ISETP.GE.U32.AND P2, PT, R0.reuse, 0x2, PT ;  /* 0x000000020000780c */ /* 0x040fe20003f46070 */
[----:B------:R-:W-:Y:S01]  /*fca0*/  UMOV UR4, URZ ;  /* 0x0000003f00047c82 */ /* 0x000fe20008000000 */
[C---:B------:R-:W-:Y:S02]  /*fcb0*/  ISETP.GE.U32.AND P3, PT, R0.reuse, 0x4, PT ;  /* 0x000000040000780c */ /* 0x040fe40003f66070 */
[C---:B------:R-:W-:Y:S02]  /*fcc0*/  ISETP.GE.U32.AND P4, PT, R0.reuse, 0x8, PT ;  /* 0x000000080000780c */ /* 0x040fe40003f86070 */
[----:B------:R-:W-:Y:S01]  /*fcd0*/  ISETP.GE.U32.AND P5, PT, R0, 0x10, PT ;  /* 0x000000100000780c */ /* 0x000fe20003fa6070 */
[----:B--2---:R-:W-:-:S05]  /*fce0*/  IMAD R4, R7, R10, RZ ;  /* 0x0000000a07047224 */ /* 0x004fca00078e02ff */
[----:B------:R-:W1:Y:S02]  /*fcf0*/  SHFL.UP PT, R5, R4, 0x1, RZ ;  /* 0x0420000004057989 */ /* 0x000e6400000e00ff */
[----:B-1----:R-:W-:-:S05]  /*fd00*/  SEL R5, R5, RZ, P1 ;  /* 0x000000ff05057207 */ /* 0x002fca0000800000 */
[----:B------:R-:W-:-:S05]  /*fd10*/  IMAD.IADD R5, R4, 0x1, R5 ;  /* 0x0000000104057824 */ /* 0x000fca00078e0205 */
        /* <DEDUP_REMOVED lines=12> */
[----:B------:R-:W1:Y:S02]  /*fde0*/  SHFL.IDX PT, R8, R2, 0x1f, 0x1f ;  /* 0x03e01f0002087f89 */ /* 0x000e6400000e0000 */
[----:B-1----:R-:W-:-:S04]  /*fdf0*/  IMAD R8, R8, UR5, RZ ;  /* 0x0000000508087c24 */ /* 0x002fc8000f8e02ff */
[----:B------:R-:W-:Y:S01]  /*fe00*/  IMAD.MOV.U32 R11, RZ, RZ, R8 ;  /* 0x000000ffff0b7224 */ /* 0x000fe200078e0008 */
[----:B0-----:R-:W-:-:S13]  /*fe10*/  ISETP.GT.AND P6, PT, R8, UR6, PT ;  /* 0x0000000608007c0c */ /* 0x001fda000bfc4270 */
[----:B------:R-:W-:Y:S05]  /*fe20*/  @P6 BRA `(.L_x_233) ;  /* 0x0000000000a86947 */ /* 0x000fea0003800000 */
[----:B------:R-:W-:Y:S01]  /*fe30*/  IMAD.MOV.U32 R8, RZ, RZ, R11 ;  /* 0x000000ffff087224 */ /* 0x000fe200078e000b */
[----:B------:R-:W-:Y:S01]  /*fe40*/  UMOV UR4, URZ ;  /* 0x0000003f00047c82 */ /* 0x000fe20008000000 */
[----:B------:R-:W-:-:S05]  /*fe50*/  ULDC UR5, c[0x0][0xc38] ;  /* 0x00030e0000057ab9 */ /* 0x000fca0000000800 */
.L_x_235:
[----:B------:R-:W0:Y:S01]  /*fe60*/  LDC R2, c[0x0][0xc3c] ;  /* 0x00030f00ff027b82 */ /* 0x000e220000000800 */
[----:B------:R-:W-:Y:S01]  /*fe70*/  ULDC UR7, c[0x0][0xc3c] ;  /* 0x00030f0000077ab9 */ /* 0x000fe20000000800 */
[----:B------:R-:W-:Y:S01]  /*fe80*/  UIADD3 UR4, UR4, 0x1f, URZ ;  /* 0x0000001f04047890 */ /* 0x000fe2000fffe03f */
[----:B------:R-:W-:-:S05]  /*fe90*/  IMAD.U32 R3, RZ, RZ, UR7 ;  /* 0x00000007ff037e24 */ /* 0x000fca000f8e00ff */
[----:B------:R1:W-:Y:S01]  /*fea0*/  STL [R1+0xc], R3 ;  /* 0x00000c0301007387 */ /* 0x0003e20000100800 */
[----:B0-----:R-:W-:-:S13]  /*feb0*/  ISETP.LE.AND P6, PT, R2, UR4, PT ;  /* 0x0000000402007c0c */ /* 0x001fda000bfc3270 */
[----:B-1----:R-:W-:Y:S05]  /*fec0*/  @P6 BRA `(.L_x_234) ;  /* 0x0000000400a86947 */ /* 0x002fea0003800000 */
[----:B------:R-:W-:Y:S01]  /*fed0*/  VIADD R9, R0, UR4 ;  /* 0x0000000400097c36 */ /* 0x000fe20008000000 */
[----:B------:R-:W-:Y:S01]  /*fee0*/  ULDC.64 UR8, c[0x0][0x208] ;  /* 0x0000820000087ab9 */ /* 0x000fe20000000a00 */
[----:B------:R-:W-:-:S03]  /*fef0*/  IMAD.MOV.U32 R7, RZ, RZ, RZ ;  /* 0x000000ffff077224 */ /* 0x000fc600078e00ff */
[----:B------:R-:W-:-:S13]  /*ff00*/  ISETP.GE.OR P6, PT, R9, R2, !P0 ;  /* 0x000000020900720c */ /* 0x000fda00047c6670 */
[----:B------:R-:W0:Y:S08]  /*ff10*/  @!P6 LDC.64 R2, c[0x0][0xc80] ;  /* 0x00032000ff02eb82 */ /* 0x000e300000000a00 */
[----:B------:R-:W1:Y:S01]  /*ff20*/  @!P6 LDC.64 R4, c[0x0][0xc78] ;  /* 0x00031e00ff04eb82 */ /* 0x000e620000000a00 */
[----:B------:R-:W-:Y:S02]  /*ff30*/  IMAD.MOV.U32 R10, RZ, RZ, RZ ;  /* 0x000000ffff0a7224 */ /* 0x000fe400078e00ff */
[----:B0-----:R-:W-:-:S05]  /*ff40*/  @!P6 IMAD.WIDE R2, R9, 0x4, R2 ;  /* 0x000000040902e825 */ /* 0x001fca00078e0202 */
[----:B------:R1:W2:Y:S02]  /*ff50*/  @!P6 LDG.E R7, desc[UR8][R2.64] ;  /* 0x000000080207e981 */ /* 0x0002a4000c1e1900 */
[----:B-1----:R-:W-:-:S05]  /*ff60*/  @!P6 IMAD.WIDE R2, R9, 0x4, R4 ;  /* 0x000000040902e825 */ /* 0x002fca00078e0204 */
[----:B------:R-:W2:Y:S02]  /*ff70*/  @!P6 LDG.E R10, desc[UR8][R2.64] ;  /* 0x00000008020ae981 */ /* 0x000ea4000c1e1900 */
[----:B--2---:R-:W-:-:S05]  /*ff80*/  IMAD R11, R7, R10, RZ ;  /* 0x0000000a070b7224 */ /* 0x004fca00078e02ff */
[----:B------:R-:W0:Y:S02]  /*ff90*/  SHFL.UP PT, R4, R11, 0x1, RZ ;  /* 0x042000000b047989 */ /* 0x000e2400000e00ff */
[----:B0-----:R-:W-:-:S05]  /*ffa0*/  SEL R4, R4, RZ, P1 ;  /* 0x000000ff04047207 */ /* 0x001fca0000800000 */
[----:B------:R-:W-:-:S05]  /*ffb0*/  IMAD.IADD R4, R11, 0x1, R4 ;  /* 0x000000010b047824 */ /* 0x000fca00078e0204 */
        /* <DEDUP_REMOVED lines=12> */
[----:B------:R-:W0:Y:S02]  /*10080*/  SHFL.IDX PT, R4, R2, 0x1f, 0x1f ;  /* 0x03e01f0002047f89 */ /* 0x000e2400000e0000 */
[----:B0-----:R-:W-:-:S04]  /*10090*/  IMAD R11, R4, UR5, RZ ;  /* 0x00000005040b7c24 */ /* 0x001fc8000f8e02ff */
[----:B------:R-:W-:-:S05]  /*100a0*/  IMAD.IADD R8, R11, 0x1, R8 ;  /* 0x000000010b087824 */ /* 0x000fca00078e0208 */
[----:B------:R-:W-:-:S13]  /*100b0*/  ISETP.GT.AND P6, PT, R8, UR6, PT ;  /* 0x0000000608007c0c */ /* 0x000fda000bfc4270 */
[----:B------:R-:W-:Y:S05]  /*100c0*/  @!P6 BRA `(.L_x_235) ;  /* 0xfffffffc0064e947 */ /* 0x000fea000383ffff */
.L_x_233:
[----:B------:R-:W-:Y:S02]  /*100d0*/  IMAD.IADD R11, R8, 0x1, -R11 ;  /* 0x00000001080b7824 */ /* 0x000fe400078e0a0b */
[----:B------:R-:W-:Y:S02]  /*100e0*/  IMAD.MOV.U32 R14, RZ, RZ, RZ ;  /* 0x000000ffff0e7224 */ /* 0x000fe400078e00ff */
[----:B------:R-:W-:-:S05]  /*100f0*/  IMAD R3, R2, UR5, R11 ;  /* 0x0000000502037c24 */ /* 0x000fca000f8e020b */
[----:B------:R-:W-:-:S13]  /*10100*/  ISETP.GT.AND P0, PT, R3, UR6, PT ;  /* 0x0000000603007c0c */ /* 0x000fda000bf04270 */
[----:B------:R-:W-:-:S04]  /*10110*/  VOTE.ANY R12, PT, !P0 ;  /* 0x00000000000c7806 */ /* 0x000fc800040e0100 */
[----:B------:R-:W0:Y:S01]  /*10120*/  POPC R4, R12 ;  /* 0x0000000c00047309 */ /* 0x000e220000000000 */
[----:B------:R-:W-:Y:S01]  /*10130*/  ISETP.NE.AND P0, PT, R12, RZ, PT ;  /* 0x000000ff0c00720c */ /* 0x000fe20003f05270 */
[----:B0-----:R-:W0:Y:S04]  /*10140*/  SHFL.IDX PT, R7, R7, R4, 0x1f ;  /* 0x00001f0407077589 */ /* 0x001e2800000e0000 */
[----:B------:R-:W1:Y:S01]  /*10150*/  SHFL.IDX PT, R9, R10, R4, 0x1f ;  /* 0x00001f040a097589 */ /* 0x000e6200000e0000 */
[----:B0-----:R-:W-:-:S04]  /*10160*/  IABS R5, R7 ;  /* 0x0000000700057213 */ /* 0x001fc80000000000 */
[----:B------:R-:W0:Y:S01]  /*10170*/  I2F.RP R13, R5 ;  /* 0x00000005000d7306 */ /* 0x000e220000209400 */
[----:B-1----:R-:W-:-:S07]  /*10180*/  IABS R8, R9 ;  /* 0x0000000900087213 */ /* 0x002fce0000000000 */
[----:B------:R-:W-:Y:S08]  /*10190*/  I2F.RP R12, R8 ;  /* 0x00000008000c7306 */ /* 0x000ff00000209400 */
[----:B0-----:R-:W0:Y:S02]  /*101a0*/  MUFU.RCP R13, R13 ;  /* 0x0000000d000d7308 */ /* 0x001e240000001000 */
[----:B0-----:R-:W-:-:S06]  /*101b0*/  VIADD R3, R13, 0xffffffe ;  /* 0x0ffffffe0d037836 */ /* 0x001fcc0000000000 */
[----:B------:R-:W0:Y:S02]  /*101c0*/  F2I.FTZ.U32.TRUNC.NTZ R3, R3 ;  /* 0x0000000300037305 */ /* 0x000e24000021f000 */
[----:B0-----:R-:W-:Y:S01]  /*101d0*/  IMAD.MOV R16, RZ, RZ, -R3 ;  /* 0x000000ffff107224 */ /* 0x001fe200078e0a03 */
[----:B------:R-:W-:Y:S06]  /*101e0*/  @!P0 BRA `(.L_x_236) ;  /* 0x0000000000088947 */ /* 0x000fec0003800000 */
[----:B------:R-:W-:-:S05]  /*101f0*/  VIADD R13, R4, 0xffffffff ;  /* 0xffffffff040d7836 */ /* 0x000fca0000000000 */
[----:B------:R0:W1:Y:S02]  /*10200*/  SHFL.IDX PT, R14, R2, R13, 0x1f ;  /* 0x00001f0d020e7589 */ /* 0x00006400000e0000 */
.L_x_236:
[----:B-1----:R-:W-:Y:S01]  /*10210*/  IMAD R10, R14, UR5, R11 ;  /* 0x000000050e0a7c24 */ /* 0x002fe2000f8e020b */
[----:B------:R-:W1:Y:S01]  /*10220*/  MUFU.RCP R12, R12 ;  /* 0x0000000c000c7308 */ /* 0x000e620000001000 */
[----:B------:R-:W-:Y:S02]  /*10230*/  IMAD R11, R16, R5, RZ ;  /* 0x00000005100b7224 */ /* 0x000fe400078e02ff */
[----:B0-----:R-:W-:Y:S01]  /*10240*/  IMAD.MOV.U32 R2, RZ, RZ, RZ ;  /* 0x000000ffff027224 */ /* 0x001fe200078e00ff */
[----:B------:R0:W-:Y:S03]  /*10250*/  STL [R1], R10 ;  /* 0x0000000a01007387 */ /* 0x0001e60000100800 */
[----:B------:R-:W-:Y:S01]  /*10260*/  IMAD.HI.U32 R2, R3, R11, R2 ;  /* 0x0000000b03027227 */ /* 0x000fe200078e0002 */
[----:B------:R-:W-:-:S05]  /*10270*/  IABS R11, R7 ;  /* 0x00000007000b7213 */ /* 0x000fca0000000000 */
[----:B------:R-:W-:Y:S01]  /*10280*/  IMAD.MOV R14, RZ, RZ, -R11 ;  /* 0x000000ffff0e7224 */ /* 0x000fe200078e0a0b */
[----:B0-----:R-:W-:-:S04]  /*10290*/  IADD3 R10, -R10, UR6, RZ ;  /* 0x000000060a0a7c10 */ /* 0x001fc8000fffe1ff */
[----:B------:R-:W-:-:S05]  /*102a0*/  IABS R3, R10 ;  /* 0x0000000a00037213 */ /* 0x000fca0000000000 */
[----:B------:R-:W-:-:S04]  /*102b0*/  IMAD.HI.U32 R11, R2, R3, RZ ;  /* 0x00000003020b7227 */ /* 0x000fc800078e00ff */
[----:B------:R-:W-:Y:S02]  /*102c0*/  IMAD R2, R11, R14, R3 ;  /* 0x0000000e0b027224 */ /* 0x000fe400078e0203 */
[----:B-1----:R-:W-:-:S03]  /*102d0*/  VIADD R3, R12, 0xffffffe ;  /* 0x0ffffffe0c037836 */ /* 0x002fc60000000000 */
[----:B------:R-:W-:-:S03]  /*102e0*/  ISETP.GT.U32.AND P1, PT, R5, R2, PT ;  /* 0x000000020500720c */ /* 0x000fc60003f24070 */
[----:B------:R-:W0:Y:S10]  /*102f0*/  F2I.FTZ.U32.TRUNC.NTZ R3, R3 ;  /* 0x0000000300037305 */ /* 0x000e34000021f000 */
[----:B------:R-:W-:-:S02]  /*10300*/  @!P1 IMAD.IADD R2, R2, 0x1, -R5 ;  /* 0x0000000102029824 */ /* 0x000fc400078e0a05 */
[----:B------:R-:W-:Y:S01]  /*10310*/  @!P1 VIADD R11, R11, 0x1 ;  /* 0x000000010b0b9836 */ /* 0x000fe20000000000 */
[----:B------:R-:W-:Y:S02]  /*10320*/  ISETP.NE.AND P1, PT, R7, RZ, PT ;  /* 0x000000ff0700720c */ /* 0x000fe40003f25270 */
[----:B------:R-:W-:Y:S01]  /*10330*/  ISETP.GE.U32.AND P0, PT, R2, R5, PT ;  /* 0x000000050200720c */ /* 0x000fe20003f06070 */
[----:B0-----:R-:W-:Y:S02]  /*10340*/  IMAD.MOV R5, RZ, RZ, -R3 ;  /* 0x000000ffff057224 */ /* 0x001fe400078e0a03 */
[----:B------:R-:W-:Y:S02]  /*10350*/  IMAD.MOV.U32 R2, RZ, RZ, RZ ;  /* 0x000000ffff027224 */ /* 0x000fe400078e00ff */
[----:B------:R-:W-:-:S04]  /*10360*/  IMAD R5, R5, R8, RZ ;  /* 0x0000000805057224 */ /* 0x000fc800078e02ff */
[----:B------:R-:W-:Y:S01]  /*10370*/  IMAD.HI.U32 R5, R3, R5, R2 ;  /* 0x0000000503057227 */ /* 0x000fe200078e0002 */
[----:B------:R-:W-:Y:S02]  /*10380*/  LOP3.LUT R2, R10, R7, RZ, 0x3c, !PT ;  /* 0x000000070a027212 */ /* 0x000fe400078e3cff */
[----:B------:R-:W-:Y:S01]  /*10390*/  IABS R3, R9 ;  /* 0x0000000900037213 */ /* 0x000fe20000000000 */
[----:B------:R-:W-:Y:S01]  /*103a0*/  @P0 VIADD R11, R11, 0x1 ;  /* 0x000000010b0b0836 */ /* 0x000fe20000000000 */
[----:B------:R-:W-:-:S03]  /*103b0*/  ISETP.GE.AND P2, PT, R2, RZ, PT ;  /* 0x000000ff0200720c */ /* 0x000fc60003f46270 */
[----:B------:R-:W-:-:S10]  /*103c0*/  IMAD.MOV R3, RZ, RZ, -R3 ;  /* 0x000000ffff037224 */ /* 0x000fd400078e0a03 */
[----:B------:R-:W-:Y:S01]  /*103d0*/  @!P2 IMAD.MOV R11, RZ, RZ, -R11 ;  /* 0x000000ffff0ba224 */ /* 0x000fe200078e0a0b */
[----:B------:R-:W-:-:S04]  /*103e0*/  @!P1 LOP3.LUT R11, RZ, R7, RZ, 0x33, !PT ;  /* 0x00000007ff0b9212 */ /* 0x000fc800078e33ff */
[-C--:B------:R-:W-:Y:S01]  /*103f0*/  IABS R2, R11.reuse ;  /* 0x0000000b00027213 */ /* 0x080fe20000000000 */
[----:B------:R-:W-:-:S04]  /*10400*/  IMAD R7, R7, R11, RZ ;  /* 0x0000000b07077224 */ /* 0x000fc800078e02ff */
[----:B------:R-:W-:-:S04]  /*10410*/  IMAD.HI.U32 R5, R5, R2, RZ ;  /* 0x0000000205057227 */ /* 0x000fc800078e00ff */
[----:B------:R-:W-:Y:S01]  /*10420*/  IMAD R3, R5, R3, R2 ;  /* 0x0000000305037224 */ /* 0x000fe200078e0202 */
[----:B------:R-:W-:-:S04]  /*10430*/  LOP3.LUT R2, R11, R9, RZ, 0x3c, !PT ;  /* 0x000000090b027212 */ /* 0x000fc800078e3cff */
[----:B------:R-:W-:Y:S02]  /*10440*/  ISETP.GT.U32.AND P1, PT, R8, R3, PT ;  /* 0x000000030800720c */ /* 0x000fe40003f24070 */
[----:B------:R-:W-:-:S11]  /*10450*/  ISETP.GE.AND P2, PT, R2, RZ, PT ;  /* 0x000000ff0200720c */ /* 0x000fd60003f46270 */
[----:B------:R-:W-:Y:S02]  /*10460*/  @!P1 IMAD.IADD R3, R3, 0x1, -R8 ;  /* 0x0000000103039824 */ /* 0x000fe400078e0a08 */
[----:B------:R-:W-:Y:S01]  /*10470*/  @!P1 VIADD R5, R5, 0x1 ;  /* 0x0000000105059836 */ /* 0x000fe20000000000 */
[----:B------:R-:W-:Y:S02]  /*10480*/  ISETP.NE.AND P1, PT, R9, RZ, PT ;  /* 0x000000ff0900720c */ /* 0x000fe40003f25270 */
[----:B------:R-:W-:-:S13]  /*10490*/  ISETP.GE.U32.AND P0, PT, R3, R8, PT ;  /* 0x000000080300720c */ /* 0x000fda0003f06070 */
[----:B------:R-:W-:-:S04]  /*104a0*/  @P0 VIADD R5, R5, 0x1 ;  /* 0x0000000105050836 */ /* 0x000fc80000000000 */
[----:B------:R-:W-:Y:S01]  /*104b0*/  @!P2 IMAD.MOV R5, RZ, RZ, -R5 ;  /* 0x000000ffff05a224 */ /* 0x000fe200078e0a05 */
[----:B------:R-:W-:-:S05]  /*104c0*/  @!P1 LOP3.LUT R5, RZ, R9, RZ, 0x33, !PT ;  /* 0x00000009ff059212 */ /* 0x000fca00078e33ff */
[----:B------:R-:W-:-:S04]  /*104d0*/  IMAD.MOV R2, RZ, RZ, -R5 ;  /* 0x000000ffff027224 */ /* 0x000fc800078e0a05 */
[C---:B------:R-:W-:Y:S02]  /*104e0*/  IMAD R11, R9.reuse, R2, R11 ;  /* 0x00000002090b7224 */ /* 0x040fe400078e020b */
[----:B------:R-:W-:Y:S02]  /*104f0*/  IMAD R2, R9, 0x1000000, R5 ;  /* 0x0100000009027824 */ /* 0x000fe400078e0205 */
[----:B------:R-:W-:Y:S02]  /*10500*/  IMAD.IADD R5, R10, 0x1, -R7 ;  /* 0x000000010a057824 */ /* 0x000fe400078e0a07 */
[----:B------:R-:W-:Y:S02]  /*10510*/  IMAD R3, R11, 0x10000, R2 ;  /* 0x000100000b037824 */ /* 0x000fe400078e0202 */
[----:B------:R-:W-:Y:S01]  /*10520*/  VIADD R2, R4, UR4 ;  /* 0x0000000404027c36 */ /* 0x000fe20008000000 */
[----:B------:R1:W-:Y:S04]  /*10530*/  STL [R1+0x4], R5 ;  /* 0x0000040501007387 */ /* 0x0003e80000100800 */
[----:B------:R1:W-:Y:S04]  /*10540*/  STL [R1+0xc], R2 ;  /* 0x00000c0201007387 */ /* 0x0003e80000100800 */
[----:B------:R1:W-:Y:S01]  /*10550*/  STL [R1+0x8], R3 ;  /* 0x0000080301007387 */ /* 0x0003e20000100800 */
[----:B------:R-:W-:Y:S05]  /*10560*/  BRA `(.L_x_237) ;  /* 0x0000000000107947 */ /* 0x000fea0003800000 */
.L_x_234:
[----:B------:R-:W-:Y:S01]  /*10570*/  IMAD.U32 R2, RZ, RZ, UR6 ;  /* 0x00000006ff027e24 */ /* 0x000fe2000f8e00ff */
[----:B------:R0:W-:Y:S04]  /*10580*/  STL [R1+0x4], RZ ;  /* 0x000004ff01007387 */ /* 0x0001e80000100800 */
[----:B------:R0:W-:Y:S04]  /*10590*/  STL [R1+0x8], RZ ;  /* 0x000008ff01007387 */ /* 0x0001e80000100800 */
[----:B------:R0:W-:Y:S02]  /*105a0*/  STL [R1], R2 ;  /* 0x0000000201007387 */ /* 0x0001e40000100800 */
.L_x_237:
[----:B------:R-:W2:Y:S04]  /*105b0*/  LDL R8, [R1] ;  /* 0x0000000001087983 */ /* 0x000ea80000100800 */
[----:B------:R-:W2:Y:S04]  /*105c0*/  LDL R9, [R1+0x4] ;  /* 0x0000040001097983 */ /* 0x000ea80000100800 */
[----:B------:R-:W2:Y:S04]  /*105d0*/  LDL R10, [R1+0x8] ;  /* 0x00000800010a7983 */ /* 0x000ea80000100800 */
[----:B------:R-:W2:Y:S01]  /*105e0*/  LDL R11, [R1+0xc] ;  /* 0x00000c00010b7983 */ /* 0x000ea20000100800 */
[----:B------:R-:W-:-:S13]  /*105f0*/  ISETP.NE.AND P0, PT, R0, RZ, PT ;  /* 0x000000ff0000720c */ /* 0x000fda0003f05270 */
[----:B-1----:R-:W1:Y:S01]  /*10600*/  @!P0 S2R R3, SR_CgaCtaId ;  /* 0x0000000000038919 */ /* 0x002e620000008800 */
[----:B------:R-:W-:-:S04]  /*10610*/  @!P0 MOV R0, 0x400 ;  /* 0x0000040000008802 */ /* 0x000fc80000000f00 */
[----:B-1----:R-:W-:-:S05]  /*10620*/  @!P0 LEA R0, R3, R0, 0x18 ;  /* 0x0000000003008211 */ /* 0x002fca00078ec0ff */
[----:B--2---:R1:W-:Y:S01]  /*10630*/  @!P0 STS.128 [R0+0x388d0], R8 ;  /* 0x0388d00800008388 */ /* 0x0043e20000000c00 */
[----:B------:R-:W-:Y:S06]  /*10640*/  BAR.ARV 0x5, 0x180 ;  /* 0x0146000000007b1d */ /* 0x000fec0000002000 */
.L_x_232:
[----:B01----:R-:W3:Y:S01]  /*10650*/  LDL R0, [R1+0xc] ;  /* 0x00000c0001007983 */ /* 0x003ee20000100800 */
[----:B------:R-:W-:Y:S01]  /*10660*/  ULDC UR4, c[0x0][0xc3c] ;  /* 0x00030f0000047ab9 */ /* 0x000fe20000000800 */
[----:B------:R-:W-:Y:S02]  /*10670*/  IMAD.MOV.U32 R19, RZ, RZ, RZ ;  /* 0x000000ffff137224 */ /* 0x000fe400078e00ff */
[----:B------:R0:W-:Y:S01]  /*10680*/  STL [R1+0x48], RZ ;  /* 0x000048ff01007387 */ /* 0x0001e20000100800 */
[----:B---3--:R-:W-:Y:S01]  /*10690*/  ISETP.GE.AND P0, PT, R0, UR4, PT ;  /* 0x0000000400007c0c */ /* 0x008fe2000bf06270 */
[----:B------:R-:W-:-:S05]  /*106a0*/  IMAD.MOV.U32 R0, RZ, RZ, 0x1 ;  /* 0x00000001ff007424 */ /* 0x000fca00078e00ff */
[----:B------:R0:W-:Y:S07]  /*106b0*/  STL [R1+0x14], R0 ;  /* 0x0000140001007387 */ /* 0x0001ee0000100800 */
[----:B------:R-:W-:Y:S05]  /*106c0*/  @P0 BRA `(.L_x_238) ;  /* 0x0000006400100947 */ /* 0x000fea0003800000 */
[----:B------:R-:W1:Y:S01]  /*106d0*/  S2UR UR5, SR_CgaCtaId ;  /* 0x00000000000579c3 */ /* 0x000e620000008800 */
[C---:B0-----:R-:W-:Y:S01]  /*106e0*/  IMAD.SHL.U32 R0, R6.reuse, 0x8, RZ ;  /* 0x0000000806007824 */ /* 0x041fe200078e00ff */
[----:B------:R-:W-:Y:S01]  /*106f0*/  LOP3.LUT R4, R6, 0x7f, RZ, 0xc0, !PT ;  /* 0x0000007f06047812 */ /* 0x000fe200078ec0ff */
[----:B------:R-:W-:Y:S01]  /*10700*/  UMOV UR4, 0x400 ;  /* 0x0000040000047882 */ /* 0x000fe20000000000 */
[----:B------:R-:W-:Y:S01]  /*10710*/  BSSY B8, `(.L_x_238) ;  /* 0x000063f000087945 */ /* 0x000fe20003800000 */
[----:B------:R-:W-:Y:S01]  /*10720*/  IMAD.MOV.U32 R19, RZ, RZ, RZ ;  /* 0x000000ffff137224 */ /* 0x000fe200078e00ff */
[----:B------:R-:W-:Y:S01]  /*10730*/  LOP3.LUT R3, R0, 0x1f8, RZ, 0xc0, !PT ;  /* 0x000001f800037812 */ /* 0x000fe200078ec0ff */
[----:B------:R-:W-:Y:S01]  /*10740*/  IMAD.SHL.U32 R2, R4, 0x8, RZ ;  /* 0x0000000804027824 */ /* 0x000fe200078e00ff */
[----:B------:R-:W-:Y:S01]  /*10750*/  LOP3.LUT R0, R0, 0x38, RZ, 0xc0, !PT ;  /* 0x0000003800007812 */ /* 0x000fe200078ec0ff */
[----:B------:R-:W-:Y:S01]  /*10760*/  ULDC UR38, c[0x0][0xc] ;  /* 0x0000030000267ab9 */ /* 0x000fe20000000800 */
[----:B------:R-:W-:Y:S01]  /*10770*/  LOP3.LUT R3, R3, 0x38, R6, 0x78, !PT ;  /* 0x0000003803037812 */ /* 0x000fe200078e7806 */
[----:B------:R-:W-:Y:S01]  /*10780*/  IMAD.SHL.U32 R6, R6, 0x10, RZ ;  /* 0x0000001006067824 */ /* 0x000fe200078e00ff */
[----:B------:R-:W-:-:S02]  /*10790*/  ULDC.64 UR36, c[0x0][0x198] ;  /* 0x0000660000247ab9 */ /* 0x000fc40000000a00 */
[----:B------:R-:W-:Y:S02]  /*107a0*/  LOP3.LUT R3, R3, 0x200, R2, 0xf8, !PT ;  /* 0x0000020003037812 */ /* 0x000fe400078ef802 */
[----:B------:R-:W-:-:S04]  /*107b0*/  SHF.R.U32.HI R2, RZ, 0x3, R4 ;  /* 0x00000003ff027819 */ /* 0x000fc80000011604 */
[----:B------:R-:W-:Y:S01]  /*107c0*/  LOP3.LUT R4, R2, 0x70, R6, 0xf8, !PT ;  /* 0x0000007002047812 */ /* 0x000fe200078ef806 */
[----:B------:R-:W-:Y:S01]  /*107d0*/  IMAD.MOV.U32 R2, RZ, RZ, 0x1 ;  /* 0x00000001ff027424 */ /* 0x000fe200078e00ff */
[----:B-1----:R-:W-:-:S06]  /*107e0*/  ULEA UR4, UR5, UR4, 0x18 ;  /* 0x0000000405047291 */ /* 0x002fcc000f8ec03f */
[----:B------:R-:W-:-:S04]  /*107f0*/  IMAD.U32 R18, RZ, RZ, UR4 ;  /* 0x00000004ff127e24 */ /* 0x000fc8000f8e00ff */
[----:B------:R-:W-:-:S05]  /*10800*/  IMAD R3, R3, 0x2, R18 ;  /* 0x0000000203037824 */ /* 0x000fca00078e0212 */
[----:B------:R0:W-:Y:S04]  /*10810*/  STL [R1+0x24], R3 ;  /* 0x0000240301007387 */ /* 0x0001e80000100800 */
[----:B------:R1:W-:Y:S04]  /*10820*/  STL [R1+0x14], R2 ;  /* 0x0000140201007387 */ /* 0x0003e80000100800 */
[----:B------:R3:W-:Y:S01]  /*10830*/  STL [R1+0x48], RZ ;  /* 0x000048ff01007387 */ /* 0x0007e20000100800 */
[C---:B0-----:R-:W-:Y:S02]  /*10840*/  LOP3.LUT R3, R0.reuse, 0x40, RZ, 0xfc, !PT ;  /* 0x0000004000037812 */ /* 0x041fe400078efcff */
[----:B-1----:R-:W-:-:S02]  /*10850*/  LOP3.LUT R2, R0, 0x80, RZ, 0xfc, !PT ;  /* 0x0000008000027812 */ /* 0x002fc400078efcff */
[----:B---3--:R-:W-:-:S07]  /*10860*/  LOP3.LUT R0, R0, 0xc0, RZ, 0xfc, !PT ;  /* 0x000000c000007812 */ /* 0x008fce00078efcff */
.L_x_351:
[----:B------:R-:W3:Y:S01]  /*10870*/  LDL R0, [R1+0xc] ;  /* 0x00000c0001007983 */ /* 0x000ee20000100800 */
[----:B------:R-:W3:Y:S01]  /*10880*/  LDC.64 R2, c[0x0][0xc88] ;  /* 0x00032200ff027b82 */ /* 0x000ee20000000a00 */
[----:B------:R-:W-:Y:S01]  /*10890*/  ULDC.64 UR4, c[0x0][0x208] ;  /* 0x0000820000047ab9 */ /* 0x000fe20000000a00 */
[----:B---3--:R-:W-:-:S05]  /*108a0*/  IMAD.WIDE R2, R0, 0x4, R2 ;  /* 0x0000000400027825 */ /* 0x008fca00078e0202 */
[----:B--2---:R-:W2:Y:S01]  /*108b0*/  LDG.E R10, desc[UR4][R2.64] ;  /* 0x00000004020a7981 */ /* 0x004ea2000c1e1900 */
[----:B------:R-:W-:Y:S05]  /*108c0*/  YIELD ;  /* 0x0000000000007946 */ /* 0x000fea0003800000 */
[----:B------:R-:W-:Y:S01]  /*108d0*/  ULDC.64 UR4, c[0x0][0xa28] ;  /* 0x00028a0000047ab9 */ /* 0x000fe20000000a00 */
[----:B------:R-:W-:Y:S01]  /*108e0*/  IMAD.MOV.U32 R0, RZ, RZ, RZ ;  /* 0x000000ffff007224 */ /* 0x000fe200078e00ff */
[----:B------:R-:W-:Y:S01]  /*108f0*/  ISETP.NE.U32.AND P0, PT, RZ, UR4, PT ;  /* 0x00000004ff007c0c */ /* 0x000fe2000bf05070 */
[----:B------:R-:W-:Y:S01]  /*10900*/  ULDC.64 UR10, c[0x0][0x208] ;  /* 0x00008200000a7ab9 */ /* 0x000fe20000000a00 */
[----:B-1----:R-:W-:Y:S01]  /*10910*/  IMAD.MOV.U32 R6, RZ, RZ, RZ ;  /* 0x000000ffff067224 */ /* 0x002fe200078e00ff */
[----:B------:R-:W-:Y:S01]  /*10920*/  ULDC.64 UR6, c[0x0][0xa18] ;  /* 0x0002860000067ab9 */ /* 0x000fe20000000a00 */
[----:B------:R-:W-:Y:S01]  /*10930*/  ISETP.NE.AND.EX P0, PT, RZ, UR5, PT, P0 ;  /* 0x00000005ff007c0c */ /* 0x000fe2000bf05300 */
[----:B------:R-:W-:Y:S01]  /*10940*/  ULDC.64 UR8, c[0x0][0xa08] ;  /* 0x0002820000087ab9 */ /* 0x000fe20000000a00 */
[----:B--2---:R-:W-:Y:S01]  /*10950*/  SHF.R.S32.HI R4, RZ, 0x1f, R10 ;  /* 0x0000001fff047819 */ /* 0x004fe2000001140a */
[----:B------:R-:W-:-:S10]  /*10960*/  IMAD.SHL.U32 R17, R10, 0x4, RZ ;  /* 0x000000040a117824 */ /* 0x000fd400078e00ff */
[C---:B------:R-:W-:Y:S01]  /*10970*/  @P0 LEA R2, P1, R10.reuse, UR4, 0x2 ;  /* 0x000000040a020c11 */ /* 0x040fe2000f8210ff */
[----:B------:R-:W-:Y:S03]  /*10980*/  STL [R1+0x2c], R10 ;  /* 0x00002c0a01007387 */ /* 0x000fe60000100800 */
[C-C-:B------:R-:W-:Y:S01]  /*10990*/  @P0 LEA.HI.X R3, R10.reuse, UR5, R4.reuse, 0x2, P1 ;  /* 0x000000050a030c11 */ /* 0x140fe200088f1404 */
[----:B------:R-:W-:Y:S01]  /*109a0*/  ULDC.64 UR4, c[0x0][0xa00] ;  /* 0x0002800000047ab9 */ /* 0x000fe20000000a00 */
[----:B------:R-:W-:Y:S01]  /*109b0*/  SHF.L.U64.HI R9, R10, 0x2, R4 ;  /* 0x000000020a097819 */ /* 0x000fe20000010204 */
[----:B0-----:R0:W-:Y:S01]  /*109c0*/  STL [R1+0x3c], R4 ;  /* 0x00003c0401007387 */ /* 0x0011e20000100800 */
[----:B------:R-:W-:-:S03]  /*109d0*/  ISETP.NE.U32.AND P1, PT, RZ, UR4, PT ;  /* 0x00000004ff007c0c */ /* 0x000fc6000bf25070 */
[----:B------:R1:W5:Y:S01]  /*109e0*/  @P0 LDG.E R0, desc[UR10][R2.64] ;  /* 0x0000000a02000981 */ /* 0x000362000c1e1900 */
[----:B------:R-:W-:Y:S01]  /*109f0*/  ISETP.NE.AND.EX P1, PT, RZ, UR5, PT, P1 ;  /* 0x00000005ff007c0c */ /* 0x000fe2000bf25310 */
[----:B------:R-:W-:Y:S01]  /*10a00*/  IMAD.MOV.U32 R8, RZ, RZ, RZ ;  /* 0x000000ffff087224 */ /* 0x000fe200078e00ff */
[----:B------:R-:W-:Y:S01]  /*10a10*/  ISETP.NE.U32.AND P2, PT, RZ, UR6, PT ;  /* 0x00000006ff007c0c */ /* 0x000fe2000bf45070 */
[----:B------:R-:W-:Y:S01]  /*10a20*/  STL [R1+0x1c], R9 ;  /* 0x00001c0901007387 */ /* 0x000fe20000100800 */
[----:B------:R-:W-:Y:S02]  /*10a30*/  ISETP.NE.U32.AND P0, PT, RZ, UR8, PT ;  /* 0x00000008ff007c0c */ /* 0x000fe4000bf05070 */
[C---:B0-----:R-:W-:Y:S02]  /*10a40*/  IADD3 R4, P4, R17.reuse, UR8, RZ ;  /* 0x0000000811047c10 */ /* 0x041fe4000ff9e0ff */
[----:B-1----:R-:W-:Y:S02]  /*10a50*/  IADD3 R2, P3, R17, UR4, RZ ;  /* 0x0000000411027c10 */ /* 0x002fe4000ff7e0ff */
[----:B------:R-:W-:-:S02]  /*10a60*/  ISETP.NE.AND.EX P2, PT, RZ, UR7, PT, P2 ;  /* 0x00000007ff007c0c */ /* 0x000fc4000bf45320 */
[C---:B------:R-:W-:Y:S02]  /*10a70*/  IADD3.X R3, R9.reuse, UR5, RZ, P3, !PT ;  /* 0x0000000509037c10 */ /* 0x040fe40009ffe4ff */
[----:B------:R-:W-:Y:S02]  /*10a80*/  ISETP.NE.AND.EX P0, PT, RZ, UR9, PT, P0 ;  /* 0x00000009ff007c0c */ /* 0x000fe4000bf05300 */
[----:B------:R-:W-:Y:S01]  /*10a90*/  IADD3.X R5, R9, UR9, RZ, P4, !PT ;  /* 0x0000000909057c10 */ /* 0x000fe2000a7fe4ff */
[----:B------:R-:W2:Y:S01]  /*10aa0*/  @P1 LDG.E R6, desc[UR10][R2.64] ;  /* 0x0000000a02061981 */ /* 0x000ea2000c1e1900 */
[----:B------:R-:W-:Y:S02]  /*10ab0*/  ULDC UR4, c[0x0][0x288] ;  /* 0x0000a20000047ab9 */ /* 0x000fe40000000800 */
[----:B------:R-:W-:Y:S01]  /*10ac0*/  IMAD.U32 R11, RZ, RZ, UR4 ;  /* 0x00000004ff0b7e24 */ /* 0x000fe2000f8e00ff */
[----:B------:R-:W-:-:S06]  /*10ad0*/  ULDC.64 UR4, c[0x0][0x418] ;  /* 0x0001060000047ab9 */ /* 0x000fcc0000000a00 */
[----:B------:R-:W5:Y:S04]  /*10ae0*/  @P0 LDG.E R8, desc[UR10][R4.64] ;  /* 0x0000000a04080981 */ /* 0x000f68000c1e1900 */
[----:B--2---:R0:W-:Y:S02]  /*10af0*/  STL [R1+0x30], R6 ;  /* 0x0000300601007387 */ /* 0x0041e40000100800 */
[----:B0-----:R-:W-:-:S04]  /*10b00*/  @P2 IADD3 R6, P3, R17, UR6, RZ ;  /* 0x0000000611062c10 */ /* 0x001fc8000ff7e0ff */
[----:B------:R-:W-:-:S05]  /*10b10*/  @P2 IADD3.X R7, R9, UR7, RZ, P3, !PT ;  /* 0x0000000709072c10 */ /* 0x000fca0009ffe4ff */
[----:B------:R0:W2:Y:S01]  /*10b20*/  @P2 LDG.E R11, desc[UR10][R6.64] ;  /* 0x0000000a060b2981 */ /* 0x0000a2000c1e1900 */
[----:B------:R-:W-:-:S03]  /*10b30*/  UISETP.NE.U32.AND UP0, UPT, UR4, URZ, UPT ;  /* 0x0000003f0400728c */ /* 0x000fc6000bf05070 */
[----:B------:R-:W-:Y:S01]  /*10b40*/  ULDC UR4, c[0x0][0x424] ;  /* 0x0001090000047ab9 */ /* 0x000fe20000000800 */
[----:B------:R-:W-:-:S03]  /*10b50*/  UISETP.NE.AND.EX UP0, UPT, UR5, URZ, UPT, UP0 ;  /* 0x0000003f0500728c */ /* 0x000fc6000bf05300 */
[----:B------:R-:W-:Y:S01]  /*10b60*/  ULDC UR5, c[0x0][0x2f0] ;  /* 0x0000bc0000057ab9 */ /* 0x000fe20000000800 */
[----:B------:R-:W-:-:S04]  /*10b70*/  USEL UR4, UR4, 0x1, UP0 ;  /* 0x0000000104047887 */ /* 0x000fc80008000000 */
[----:B------:R-:W-:-:S06]  /*10b80*/  UIMAD UR4, UR4, UR5, URZ ;  /* 0x00000005040472a4 */ /* 0x000fcc000f8e023f */
[----:B0-----:R-:W-:Y:S01]  /*10b90*/  IMAD.U32 R6, RZ, RZ, UR4 ;  /* 0x00000004ff067e24 */ /* 0x001fe2000f8e00ff */
[----:B--2---:R0:W-:Y:S01]  /*10ba0*/  STL [R1+0x40], R11 ;  /* 0x0000400b01007387 */ /* 0x0041e20000100800 */
[----:B------:R-:W-:Y:S05]  /*10bb0*/  @P2 BRA `(.L_x_239) ;  /* 0x0000000000182947 */ /* 0x000fea0003800000 */
[----:B------:R-:W-:Y:S05]  /*10bc0*/  @!P1 BRA `(.L_x_239) ;  /* 0x0000000000149947 */ /* 0x000fea0003800000 */
[----:B------:R-:W-:Y:S02]  /*10bd0*/  ULDC.64 UR4, c[0x0][0x208] ;  /* 0x0000820000047ab9 */ /* 0x000fe40000000a00 */
[----:B------:R-:W2:Y:S04]  /*10be0*/  LDG.E R7, desc[UR4][R2.64] ;  /* 0x0000000402077981 */ /* 0x000ea8000c1e1900 */
[----:B------:R-:W2:Y:S02]  /*10bf0*/  LDG.E R2, desc[UR4][R2.64+0x4] ;  /* 0x0000040402027981 */ /* 0x000ea4000c1e1900 */
[----:B--2---:R-:W-:-:S05]  /*10c00*/  IMAD.IADD R2, R2, 0x1, -R7 ;  /* 0x0000000102027824 */ /* 0x004fca00078e0a07 */
[----:B------:R1:W-:Y:S02]  /*10c10*/  STL [R1+0x40], R2 ;  /* 0x0000400201007387 */ /* 0x0003e40000100800 */
.L_x_239:
[----:B------:R-:W1:Y:S01]  /*10c20*/  LDL.LU R7, [R1+0x8] ;  /* 0x0000080001077983 */ /* 0x000e620000300800 */
[----:B------:R-:W-:Y:S02]  /*10c30*/  ULDC.64 UR4, c[0x0][0xa20] ;  /* 0x0002880000047ab9 */ /* 0x000fe40000000a00 */
[----:B------:R-:W-:-:S04]  /*10c40*/  ISETP.NE.U32.AND P1, PT, RZ, UR4, PT ;  /* 0x00000004ff007c0c */ /* 0x000fc8000bf25070 */
[----:B------:R-:W-:Y:S02]  /*10c50*/  ISETP.NE.AND.EX P1, PT, RZ, UR5, PT, P1 ;  /* 0x00000005ff007c0c */ /* 0x000fe4000bf25310 */
[C---:B-1----:R-:W-:Y:S02]  /*10c60*/  LOP3.LUT R2, R7.reuse, 0xff000000, RZ, 0xc0, !PT ;  /* 0xff00000007027812 */ /* 0x042fe400078ec0ff */
[C---:B------:R-:W-:Y:S02]  /*10c70*/  LOP3.LUT R3, R7.reuse, 0xff0000, RZ, 0xc0, !PT ;  /* 0x00ff000007037812 */ /* 0x040fe400078ec0ff */
[----:B------:R-:W-:Y:S02]  /*10c80*/  SHF.R.U32.HI R2, RZ, 0x8, R2 ;  /* 0x00000008ff027819 */ /* 0x000fe40000011602 */
[----:B------:R-:W-:Y:S01]  /*10c90*/  LOP3.LUT R16, R7, 0xffff, RZ, 0xc0, !PT ;  /* 0x0000ffff07107812 */ /* 0x000fe200078ec0ff */
[----:B-----5:R-:W-:Y:S01]  /*10ca0*/  IMAD.IADD R7, R8, 0x1, R0 ;  /* 0x0000000108077824 */ /* 0x020fe200078e0200 */
[----:B------:R-:W-:Y:S01]  /*10cb0*/  LEA.HI R2, R3, R2, RZ, 0x10 ;  /* 0x0000000203027211 */ /* 0x000fe200078f80ff */
[----:B------:R-:W-:-:S05]  /*10cc0*/  IMAD.MOV.U32 R3, RZ, RZ, R10 ;  /* 0x000000ffff037224 */ /* 0x000fca00078e000a */
[----:B------:R1:W-:Y:S04]  /*10cd0*/  STL [R1+0x10], R3 ;  /* 0x0000100301007387 */ /* 0x0003e80000100800 */
[----:B------:R1:W-:Y:S01]  /*10ce0*/  STL [R1+0x18], R7 ;  /* 0x0000180701007387 */ /* 0x0003e20000100800 */
[----:B------:R-:W-:Y:S05]  /*10cf0*/  @!P1 BRA `(.L_x_240) ;  /* 0x0000000000149947 */ /* 0x000fea0003800000 */
[----:B------:R-:W-:Y:S01]  /*10d00*/  IADD3 R6, P0, R17, UR4, RZ ;  /* 0x0000000411067c10 */ /* 0x000fe2000ff1e0ff */
[----:B------:R-:W-:-:S03]  /*10d10*/  ULDC.64 UR6, c[0x0][0x208] ;  /* 0x0000820000067ab9 */ /* 0x000fc60000000a00 */
[----:B-1----:R-:W-:-:S05]  /*10d20*/  IADD3.X R7, R9, UR5, RZ, P0, !PT ;  /* 0x0000000509077c10 */ /* 0x002fca00087fe4ff */
[----:B------:R2:W5:Y:S01]  /*10d30*/  LDG.E R6, desc[UR6][R6.64] ;  /* 0x0000000606067981 */ /* 0x000562000c1e1900 */
[----:B------:R-:W-:Y:S05]  /*10d40*/  BRA `(.L_x_241) ;  /* 0x0000000000147947 */ /* 0x000fea0003800000 */
.L_x_240:
[----:B------:R-:W-:Y:S05]  /*10d50*/  @!P0 BRA `(.L_x_241) ;  /* 0x0000000000108947 */ /* 0x000fea0003800000 */
[----:B------:R-:W-:Y:S02]  /*10d60*/  ULDC.64 UR4, c[0x0][0x208] ;  /* 0x0000820000047ab9 */ /* 0x000fe40000000a00 */
[----:B------:R-:W2:Y:S04]  /*10d70*/  LDG.E R6, desc[UR4][R4.64] ;  /* 0x0000000404067981 */ /* 0x000ea8000c1e1900 */
[----:B------:R-:W2:Y:S02]  /*10d80*/  LDG.E R4, desc[UR4][R4.64+0x4] ;  /* 0x0000040404047981 */ /* 0x000ea4000c1e1900 */
[----:B--2---:R-:W-:-:S07]  /*10d90*/  IMAD.IADD R6, R4, 0x1, -R6 ;  /* 0x0000000104067824 */ /* 0x004fce00078e0a06 */
.L_x_241:
[----:B-----5:R-:W-:Y:S01]  /*10da0*/  IMAD.IADD R6, R6, 0x1, -R0 ;  /* 0x0000000106067824 */ /* 0x020fe200078e0a00 */
[----:B------:R-:W-:Y:S01]  /*10db0*/  LOP3.LUT R9, R2, 0xff, RZ, 0xc0, !PT ;  /* 0x000000ff02097812 */ /* 0x000fe200078ec0ff */
[----:B------:R-:W-:Y:S01]  /*10dc0*/  IMAD.MOV.U32 R4, RZ, RZ, RZ ;  /* 0x000000ffff047224 */ /* 0x000fe200078e00ff */
[----:B------:R-:W-:Y:S01]  /*10dd0*/  BSSY B0, `(.L_x_242) ;  /* 0x000002a000007945 */ /* 0x000fe20003800000 */
[C---:B------:R-:W-:Y:S01]  /*10de0*/  VIADD R0, R6.reuse, 0x4f ;  /* 0x0000004f06007836 */ /* 0x040fe20000000000 */
[----:B------:R-:W-:Y:S01]  /*10df0*/  ISETP.GE.AND P0, PT, R6, 0x1, PT ;  /* 0x000000010600780c */ /* 0x000fe20003f06270 */
[----:B------:R-:W-:Y:S01]  /*10e00*/  IMAD.MOV.U32 R10, RZ, RZ, R4 ;  /* 0x000000ffff0a7224 */ /* 0x000fe200078e0004 */
[----:B------:R3:W-:Y:S01]  /*10e10*/  STL [R1+0x34], R4 ;  /* 0x0000340401007387 */ /* 0x0007e20000100800 */
[----:B------:R-:W-:-:S05]  /*10e20*/  IMAD.HI R0, R0, 0x66666667, RZ ;  /* 0x6666666700007827 */ /* 0x000fca00078e02ff */
[----:B-1----:R-:W-:-:S04]  /*10e30*/  SHF.R.U32.HI R3, RZ, 0x1f, R0 ;  /* 0x0000001fff037819 */ /* 0x002fc80000011600 */
[----:B------:R-:W-:-:S05]  /*10e40*/  LEA.HI.SX32 R8, R0, R3, 0x1b ;  /* 0x0000000300087211 */ /* 0x000fca00078fdaff */
[----:B------:R3:W-:Y:S04]  /*10e50*/  STL [R1+0x44], R8 ;  /* 0x0000440801007387 */ /* 0x0007e80000100800 */
[----:B------:R3:W-:Y:S01]  /*10e60*/  STL [R1+0x58], R9 ;  /* 0x0000580901007387 */ /* 0x0007e20000100800 */
[----:B------:R-:W-:Y:S05]  /*10e70*/  @!P0 BRA `(.L_x_243) ;  /* 0x00000000007c8947 */ /* 0x000fea0003800000 */
[----:B------:R-:W-:-:S04]  /*10e80*/  SHF.R.U32.HI R0, RZ, 0x10, R2 ;  /* 0x00000010ff007819 */ /* 0x000fc80000011602 */
[----:B------:R-:W-:-:S13]  /*10e90*/  ISETP.NE.AND P0, PT, R0, RZ, PT ;  /* 0x000000ff0000720c */ /* 0x000fda0003f05270 */
[----:B------:R-:W3:Y:S02]  /*10ea0*/  @!P0 LDC R0, c[0x0][0x9f0] ;  /* 0x00027c00ff008b82 */ /* 0x000ee40000000800 */
[----:B---3--:R-:W-:-:S04]  /*10eb0*/  IABS R4, R0 ;  /* 0x0000000000047213 */ /* 0x008fc80000000000 */
[----:B------:R-:W1:Y:S08]  /*10ec0*/  I2F.RP R2, R4 ;  /* 0x0000000400027306 */ /* 0x000e700000209400 */
[----:B-1----:R-:W1:Y:S02]  /*10ed0*/  MUFU.RCP R2, R2 ;  /* 0x0000000200027308 */ /* 0x002e640000001000 */
[----:B-1----:R-:W-:-:S06]  /*10ee0*/  VIADD R2, R2, 0xffffffe ;  /* 0x0ffffffe02027836 */ /* 0x002fcc0000000000 */
[----:B------:R-:W1:Y:S02]  /*10ef0*/  F2I.FTZ.U32.TRUNC.NTZ R3, R2 ;  /* 0x0000000200037305 */ /* 0x000e64000021f000 */
[----:B-1----:R-:W-:-:S04]  /*10f00*/  IMAD.MOV R2, RZ, RZ, -R3 ;  /* 0x000000ffff027224 */ /* 0x002fc800078e0a03 */
[----:B------:R-:W-:Y:S02]  /*10f10*/  IMAD R5, R2, R4, RZ ;  /* 0x0000000402057224 */ /* 0x000fe400078e02ff */
[----:B------:R-:W-:-:S04]  /*10f20*/  IMAD.MOV.U32 R2, RZ, RZ, RZ ;  /* 0x000000ffff027224 */ /* 0x000fc800078e00ff */
[----:B--2---:R-:W-:Y:S01]  /*10f30*/  IMAD.HI.U32 R7, R3, R5, R2 ;  /* 0x0000000503077227 */ /* 0x004fe200078e0002 */
[----:B------:R-:W-:Y:S02]  /*10f40*/  IABS R2, R0 ;  /* 0x0000000000027213 */ /* 0x000fe40000000000 */
[----:B------:R-:W-:-:S03]  /*10f50*/  IADD3 R5, R0, -0x1, R8 ;  /* 0xffffffff00057810 */ /* 0x000fc60007ffe008 */
[----:B------:R-:W-:Y:S01]  /*10f60*/  IMAD.MOV R2, RZ, RZ, -R2 ;  /* 0x000000ffff027224 */ /* 0x000fe200078e0a02 */
[----:B------:R-:W-:Y:S02]  /*10f70*/  IABS R3, R5 ;  /* 0x0000000500037213 */ /* 0x000fe40000000000 */
[----:B------:R-:W-:Y:S01]  /*10f80*/  LOP3.LUT R5, R5, R0, RZ, 0x3c, !PT ;  /* 0x0000000005057212 */ /* 0x000fe200078e3cff */
[----:B------:R-:W-:Y:S02]  /*10f90*/  IMAD.MOV.U32 R6, RZ, RZ, R2 ;  /* 0x000000ffff067224 */ /* 0x000fe400078e0002 */
[----:B------:R-:W-:Y:S01]  /*10fa0*/  IMAD.HI.U32 R2, R7, R3, RZ ;  /* 0x0000000307027227 */ /* 0x000fe200078e00ff */
[----:B------:R-:W-:-:S03]  /*10fb0*/  ISETP.GE.AND P2, PT, R5, RZ, PT ;  /* 0x000000ff0500720c */ /* 0x000fc60003f46270 */
[----:B------:R-:W-:-:S05]  /*10fc0*/  IMAD R3, R2, R6, R3 ;  /* 0x0000000602037224 */ /* 0x000fca00078e0203 */
[----:B------:R-:W-:-:S13]  /*10fd0*/  ISETP.GT.U32.AND P1, PT, R4, R3, PT ;  /* 0x000000030400720c */ /* 0x000fda0003f24070 */
[----:B------:R-:W-:Y:S02]  /*10fe0*/  @!P1 IMAD.IADD R3, R3, 0x1, -R4 ;  /* 0x0000000103039824 */ /* 0x000fe400078e0a04 */
[----:B------:R-:W-:Y:S01]  /*10ff0*/  @!P1 VIADD R2, R2, 0x1 ;  /* 0x0000000102029836 */ /* 0x000fe20000000000 */
[----:B------:R-:W-:Y:S02]  /*11000*/  ISETP.NE.AND P1, PT, R0, RZ, PT ;  /* 0x000000ff0000720c */ /* 0x000fe40003f25270 */
[----:B------:R-:W-:-:S13]  /*11010*/  ISETP.GE.U32.AND P0, PT, R3, R4, PT ;  /* 0x000000040300720c */ /* 0x000fda0003f06070 */
[----:B------:R-:W-:-:S04]  /*11020*/  @P0 VIADD R2, R2, 0x1 ;  /* 0x0000000102020836 */ /* 0x000fc80000000000 */
[----:B------:R-:W-:Y:S01]  /*11030*/  @!P2 IMAD.MOV R2, RZ, RZ, -R2 ;  /* 0x000000ffff02a224 */ /* 0x000fe200078e0a02 */
[----:B------:R-:W-:-:S05]  /*11040*/  @!P1 LOP3.LUT R2, RZ, R0, RZ, 0x33, !PT ;  /* 0x00000000ff029212 */ /* 0x000fca00078e33ff */
[----:B------:R-:W-:-:S05]  /*11050*/  IMAD.MOV.U32 R10, RZ, RZ, R2 ;  /* 0x000000ffff0a7224 */ /* 0x000fca00078e0002 */
[----:B------:R1:W-:Y:S02]  /*11060*/  STL [R1+0x34], R10 ;  /* 0x0000340a01007387 */ /* 0x0003e40000100800 */
.L_x_243:
[----:B------:R-:W-:Y:S05]  /*11070*/  BSYNC B0 ;  /* 0x0000000000007941 */ /* 0x000fea0003800000 */
.L_x_242:
[----:B------:R-:W-:Y:S01]  /*11080*/  IMAD.MOV.U32 R0, RZ, RZ, R10 ;  /* 0x000000ffff007224 */ /* 0x000fe200078e000a */
[----:B------:R-:W-:Y:S03]  /*11090*/  BSSY B7, `(.L_x_244) ;  /* 0x00004ca000077945 */ /* 0x000fe60003800000 */
[----:B------:R-:W-:-:S05]  /*110a0*/  IMAD R2, R9, R0, RZ ;  /* 0x0000000009027224 */ /* 0x000fca00078e02ff */
[----:B------:R-:W-:Y:S01]  /*110b0*/  VIADDMNMX R0, R2, R0, R8, PT ;  /* 0x0000000002007246 */ /* 0x000fe20003800108 */
[----:B------:R4:W-:Y:S03]  /*110c0*/  STL [R1+0x28], R2 ;  /* 0x0000280201007387 */ /* 0x0009e60000100800 */
[----:B------:R-:W-:Y:S01]  /*110d0*/  ISETP.GT.AND P0, PT, R0, R2, PT ;  /* 0x000000020000720c */ /* 0x000fe20003f04270 */
[----:B------:R4:W-:-:S12]  /*110e0*/  STL [R1+0x38], R0 ;  /* 0x0000380001007387 */ /* 0x0009d80000100800 */
[----:B----4-:R-:W-:Y:S05]  /*110f0*/  @P0 BRA `(.L_x_245) ;  /* 0x00000000004c0947 */ /* 0x010fea0003800000 */
[----:B------:R-:W4:Y:S02]  /*11100*/  S2R R0, SR_TID.X ;  /* 0x0000000000007919 */ /* 0x000f240000002100 */
[----:B----4-:R-:W-:-:S04]  /*11110*/  LOP3.LUT R0, R0, 0x7f, RZ, 0xc0, !PT ;  /* 0x0000007f00007812 */ /* 0x010fc800078ec0ff */
[----:B------:R-:W-:-:S13]  /*11120*/  ISETP.NE.AND P0, PT, R0, RZ, PT ;  /* 0x000000ff0000720c */ /* 0x000fda0003f05270 */
[----:B------:R-:W-:Y:S05]  /*11130*/  @P0 BRA `(.L_x_246) ;  /* 0x0000004800fc0947 */ /* 0x000fea0003800000 */
[----:B------:R-:W4:Y:S01]  /*11140*/  S2R R3, SR_LANEID ;  /* 0x0000000000037919 */ /* 0x000f220000000000 */
[----:B------:R-:W-:Y:S01]  /*11150*/  VOTEU.ANY UR4, UPT, PT ;  /* 0x0000000000047886 */ /* 0x000fe200038e0100 */
[----:B------:R-:W-:Y:S01]  /*11160*/  ULDC.64 UR6, c[0x0][0x208] ;  /* 0x0000820000067ab9 */ /* 0x000fe20000000a00 */
[----:B------:R-:W4:Y:S08]  /*11170*/  FLO.U32 R0, UR4 ;  /* 0x0000000400007d00 */ /* 0x000f3000080e0000 */
[----:B------:R-:W5:Y:S01]  /*11180*/  POPC R5, UR4 ;  /* 0x0000000400057d09 */ /* 0x000f620008000000 */
[----:B----4-:R-:W-:-:S02]  /*11190*/  ISETP.EQ.U32.AND P0, PT, R0, R3, PT ;  /* 0x000000030000720c */ /* 0x010fc40003f02070 */
[----:B------:R-:W5:Y:S11]  /*111a0*/  LDC.64 R2, c[0x0][0xc60] ;  /* 0x00031800ff027b82 */ /* 0x000f760000000a00 */
[----:B-----5:R-:W4:Y:S01]  /*111b0*/  @P0 ATOMG.E.ADD.STRONG.GPU PT, R3, desc[UR6][R2.64], R5 ;  /* 0x00000005020309a8 */ /* 0x020f2200081ee1c6 */
[----:B---3--:R-:W3:Y:S02]  /*111c0*/  S2R R4, SR_LTMASK ;  /* 0x0000000000047919 */ /* 0x008ee40000003900 */
[----:B---3--:R-:W-:-:S04]  /*111d0*/  LOP3.LUT R4, R4, UR4, RZ, 0xc0, !PT ;  /* 0x0000000404047c12 */ /* 0x008fc8000f8ec0ff */
[----:B--2---:R-:W2:Y:S01]  /*111e0*/  POPC R7, R4 ;  /* 0x0000000400077309 */ /* 0x004ea20000000000 */
[----:B----4-:R-:W2:Y:S02]  /*111f0*/  SHFL.IDX PT, R0, R3, R0, 0x1f ;  /* 0x00001f0003007589 */ /* 0x010ea400000e0000 */
[----:B--2---:R-:W-:-:S05]  /*11200*/  IADD3 R0, R0, UR38, R7 ;  /* 0x0000002600007c10 */ /* 0x004fca000fffe007 */
[----:B------:R4:W-:Y:S01]  /*11210*/  STL [R1], R0 ;  /* 0x0000000001007387 */ /* 0x0009e20000100800 */
[----:B------:R-:W-:Y:S05]  /*11220*/  BRA `(.L_x_246) ;  /* 0x0000004800c07947 */ /* 0x000fea0003800000 */
.L_x_245:
[----:B------:R-:W-:Y:S01]  /*11230*/  VIADD R0, R18, 0x24400 ;  /* 0x0002440012007836 */ /* 0x000fe20000000000 */
[----:B------:R-:W-:Y:S04]  /*11240*/  BSSY B6, `(.L_x_247) ;  /* 0x0000013000067945 */ /* 0x000fe80003800000 */
[----:B------:R-:W-:-:S13]  /*11250*/  LOP3.LUT P0, RZ, R0, 0x3ff, RZ, 0xc0, !PT ;  /* 0x000003ff00ff7812 */ /* 0x000fda000780c0ff */
[----:B------:R-:W-:Y:S05]  /*11260*/  @!P0 BRA `(.L_x_248) ;  /* 0x0000000000408947 */ /* 0x000fea0003800000 */
[----:B------:R-:W-:Y:S01]  /*11270*/  MOV R2, 0x0 ;  /* 0x0000000000027802 */ /* 0x000fe20000000f00 */
[----:B------:R-:W-:Y:S01]  /*11280*/  ULDC.64 UR6, c[0x4][0xa8] ;  /* 0x01002a0000067ab9 */ /* 0x000fe20000000a00 */
[----:B------:R-:W-:Y:S01]  /*11290*/  ULDC.64 UR8, c[0x4][0xb0] ;  /* 0x01002c0000087ab9 */ /* 0x000fe20000000a00 */
[----:B------:R-:W-:Y:S01]  /*112a0*/  ULDC.64 UR4, c[0x4][0x8] ;  /* 0x0100020000047ab9 */ /* 0x000fe20000000a00 */
[----:B---3--:R-:W-:Y:S02]  /*112b0*/  IMAD.U32 R4, RZ, RZ, UR6 ;  /* 0x00000006ff047e24 */ /* 0x008fe4000f8e00ff */
[----:B------:R-:W3:Y:S01]  /*112c0*/  LDC.64 R2, c[0x4][R2] ;  /* 0x0100000002027b82 */ /* 0x000ee20000000a00 */
[----:B------:R-:W-:Y:S02]  /*112d0*/  IMAD.U32 R5, RZ, RZ, UR7 ;  /* 0x00000007ff057e24 */ /* 0x000fe4000f8e00ff */
[----:B------:R-:W-:Y:S02]  /*112e0*/  IMAD.U32 R6, RZ, RZ, UR8 ;  /* 0x00000008ff067e24 */ /* 0x000fe4000f8e00ff */
[----:B--2---:R-:W-:-:S02]  /*112f0*/  IMAD.U32 R7, RZ, RZ, UR9 ;  /* 0x00000009ff077e24 */ /* 0x004fc4000f8e00ff */
[----:B-1----:R-:W-:Y:S02]  /*11300*/  IMAD.U32 R10, RZ, RZ, UR4 ;  /* 0x00000004ff0a7e24 */ /* 0x002fe4000f8e00ff */
[----:B0-----:R-:W-:Y:S02]  /*11310*/  IMAD.U32 R11, RZ, RZ, UR5 ;  /* 0x00000005ff0b7e24 */ /* 0x001fe4000f8e00ff */
[----:B------:R-:W-:Y:S02]  /*11320*/  IMAD.MOV.U32 R8, RZ, RZ, 0x70 ;  /* 0x00000070ff087424 */ /* 0x000fe400078e00ff */
[----:B------:R-:W-:Y:S02]  /*11330*/  IMAD.MOV.U32 R12, RZ, RZ, 0x1 ;  /* 0x00000001ff0c7424 */ /* 0x000fe400078e00ff */
[----:B------:R-:W-:-:S07]  /*11340*/  IMAD.MOV.U32 R13, RZ, RZ, RZ ;  /* 0x000000ffff0d7224 */ /* 0x000fce00078e00ff */
[----:B------:R-:W-:-:S07]  /*11350*/  LEPC R20, `(.L_x_248) ;  /* 0x000000001014794e */ /* 0x000fce0000000000 */
[----:B---3--:R-:W-:Y:S05]  /*11360*/  CALL.ABS.NOINC R2 ;  /* 0x0000000002007343 */ /* 0x008fea0003c00000 */
.L_x_248:
[----:B------:R-:W-:Y:S05]  /*11370*/  BSYNC B6 ;  /* 0x0000000000067941 */ /* 0x000fea0003800000 */
.L_x_247:
        /* <DEDUP_REMOVED lines=8> */
[----:B------:R4:W4:Y:S01]  /*11400*/  LDC.64 R2, c[0x4][R0] ;  /* 0x0100000000027b82 */ /* 0x0009220000000a00 */
[----:B---3--:R-:W-:Y:S02]  /*11410*/  IMAD.U32 R4, RZ, RZ, UR6 ;  /* 0x00000006ff047e24 */ /* 0x008fe4000f8e00ff */
        /* <DEDUP_REMOVED lines=9> */
[----:B----4-:R-:W-:Y:S05]  /*114b0*/  CALL.ABS.NOINC R2 ;  /* 0x0000000002007343 */ /* 0x010fea0003c00000 */
.L_x_251:
[----:B------:R-:W-:Y:S01]  /*114c0*/  MOV R2, 0x0 ;  /* 0x0000000000027802 */ /* 0x000fe20000000f00 */
[----:B------:R-:W-:Y:S01]  /*114d0*/  ULDC.64 UR6, c[0x4][0xa8] ;  /* 0x01002a0000067ab9 */ /* 0x000fe20000000a00 */
[----:B------:R-:W-:Y:S01]  /*114e0*/  ULDC.64 UR8, c[0x4][0xb0] ;  /* 0x01002c0000087ab9 */ /* 0x000fe20000000a00 */
[----:B------:R-:W-:Y:S01]  /*114f0*/  ULDC.64 UR4, c[0x4][0x18] ;  /* 0x0100060000047ab9 */ /* 0x000fe20000000a00 */
[----:B------:R-:W-:Y:S02]  /*11500*/  IMAD.U32 R4, RZ, RZ, UR6 ;  /* 0x00000006ff047e24 */ /* 0x000fe4000f8e00ff */
[----:B------:R-:W0:Y:S01]  /*11510*/  LDC.64 R2, c[0x4][R2] ;  /* 0x0100000002027b82 */ /* 0x000e220000000a00 */
[----:B------:R-:W-:Y:S02]  /*11520*/  IMAD.U32 R5, RZ, RZ, UR7 ;  /* 0x00000007ff057e24 */ /* 0x000fe4000f8e00ff */
[----:B------:R-:W-:Y:S02]  /*11530*/  IMAD.U32 R6, RZ, RZ, UR8 ;  /* 0x00000008ff067e24 */ /* 0x000fe4000f8e00ff */
[----:B------:R-:W-:-:S02]  /*11540*/  IMAD.U32 R7, RZ, RZ, UR9 ;  /* 0x00000009ff077e24 */ /* 0x000fc4000f8e00ff */
[----:B------:R-:W-:Y:S02]  /*11550*/  IMAD.U32 R10, RZ, RZ, UR4 ;  /* 0x00000004ff0a7e24 */ /* 0x000fe4000f8e00ff */
[----:B------:R-:W-:Y:S02]  /*11560*/  IMAD.U32 R11, RZ, RZ, UR5 ;  /* 0x00000005ff0b7e24 */ /* 0x000fe4000f8e00ff */
[----:B------:R-:W-:Y:S02]  /*11570*/  IMAD.MOV.U32 R8, RZ, RZ, 0x70 ;  /* 0x00000070ff087424 */ /* 0x000fe400078e00ff */
[----:B------:R-:W-:Y:S02]  /*11580*/  IMAD.MOV.U32 R12, RZ, RZ, 0x1 ;  /* 0x00000001ff0c7424 */ /* 0x000fe400078e00ff */
[----:B------:R-:W-:-:S07]  /*11590*/  IMAD.MOV.U32 R13, RZ, RZ, RZ ;  /* 0x000000ffff0d7224 */ /* 0x000fce00078e00ff */
[----:B------:R-:W-:-:S07]  /*115a0*/  LEPC R20, `(.L_x_250) ;  /* 0x000000001014794e */ /* 0x000fce0000000000 */
[----:B0-----:R-:W-:Y:S05]  /*115b0*/  CALL.ABS.NOINC R2 ;  /* 0x0000000002007343 */ /* 0x001fea0003c00000 */
.L_x_250:
[----:B------:R-:W-:Y:S05]  /*115c0*/  BSYNC B6 ;  /* 0x0000000000067941 */ /* 0x000fea0003800000 */
.L_x_249:
[----:B---3--:R-:W3:Y:S01]  /*115d0*/  LDL.LU R4, [R1+0x1c] ;  /* 0x00001c0001047983 */ /* 0x008ee20000300800 */
[----:B------:R-:W-:-:S03]  /*115e0*/  ULDC.64 UR4, c[0x0][0x9f8] ;  /* 0x00027e0000047ab9 */ /* 0x000fc60000000a00 */
[----:B--2---:R-:W2:Y:S01]  /*115f0*/  LDL R7, [R1+0x10] ;  /* 0x0000100001077983 */ /* 0x004ea20000100800 */
[----:B------:R-:W-:Y:S01]  /*11600*/  ISETP.NE.U32.AND P0, PT, RZ, UR4, PT ;  /* 0x00000004ff007c0c */ /* 0x000fe2000bf05070 */
[----:B------:R-:W-:Y:S02]  /*11610*/  ULDC.64 UR6, c[0x0][0x208] ;  /* 0x0000820000067ab9 */ /* 0x000fe40000000a00 */
[----:B------:R-:W4:Y:S01]  /*11620*/  LDL R0, [R1+0x38] ;  /* 0x0000380001007983 */ /* 0x000f220000100800 */
[----:B------:R-:W-:-:S13]  /*11630*/  ISETP.NE.AND.EX P0, PT, RZ, UR5, PT, P0 ;  /* 0x00000005ff007c0c */ /* 0x000fda000bf05300 */
[----:B------:R-:W-:-:S04]  /*11640*/  @P0 IADD3 R2, P1, R17, UR4, RZ ;  /* 0x0000000411020c10 */ /* 0x000fc8000ff3e0ff */
[----:B---3--:R-:W-:Y:S01]  /*11650*/  @P0 IADD3.X R3, R4, UR5, RZ, P1, !PT ;  /* 0x0000000504030c10 */ /* 0x008fe20008ffe4ff */
[----:B------:R-:W-:-:S04]  /*11660*/  ULDC.64 UR4, c[0x0][0xa08] ;  /* 0x0002820000047ab9 */ /* 0x000fc80000000a00 */
[----:B--2---:R2:W3:Y:S02]  /*11670*/  @P0 LDG.E R7, desc[UR6][R2.64] ;  /* 0x0000000602070981 */ /* 0x0044e4000c1e1900 */
[----:B--2---:R-:W2:Y:S01]  /*11680*/  LDC.64 R2, c[0x0][0x418] ;  /* 0x00010600ff027b82 */ /* 0x004ea20000000a00 */
[----:B----4-:R-:W-:Y:S01]  /*11690*/  VIADD R0, R0, 0xffffffff ;  /* 0xffffffff00007836 */ /* 0x010fe20000000000 */
[----:B---3--:R-:W-:Y:S01]  /*116a0*/  SHF.R.S32.HI R8, RZ, 0x1f, R7 ;  /* 0x0000001fff087819 */ /* 0x008fe20000011407 */
[----:B------:R3:W-:Y:S04]  /*116b0*/  @P0 STL [R1+0x10], R7 ;  /* 0x0000100701000387 */ /* 0x0007e80000100800 */
[----:B------:R3:W-:Y:S01]  /*116c0*/  STL [R1+0x1c], R8 ;  /* 0x00001c0801007387 */ /* 0x0007e20000100800 */
[----:B--2---:R-:W-:Y:S01]  /*116d0*/  LOP3.LUT P0, RZ, R2, UR4, RZ, 0xfc, !PT ;  /* 0x0000000402ff7c12 */ /* 0x004fe2000f80fcff */
[----:B------:R-:W-:-:S03]  /*116e0*/  UMOV UR4, 0xffffffff ;  /* 0xffffffff00047882 */ /* 0x000fc60000000000 */
[----:B------:R-:W-:-:S04]  /*116f0*/  LOP3.LUT P0, RZ, R3, UR5, RZ, 0xfc, P0 ;  /* 0x0000000503ff7c12 */ /* 0x000fc8000800fcff */
[----:B------:R-:W-:Y:S01]  /*11700*/  SEL R17, R7, RZ, !P0 ;  /* 0x000000ff07117207 */ /* 0x000fe20004000000 */
[----:B---3--:R-:W-:Y:S08]  /*11710*/  BRA.DIV UR4, `(.L_x_252) ;  /* 0x0000005a04587947 */ /* 0x008ff0000b800000 */
[----:B------:R-:W2:Y:S02]  /*11720*/  S2R R4, SR_TID.X ;  /* 0x0000000000047919 */ /* 0x000ea40000002100 */
[----:B--2---:R-:W-:-:S04]  /*11730*/  SHF.R.U32.HI R4, RZ, 0x5, R4 ;  /* 0x00000005ff047819 */ /* 0x004fc80000011604 */
[----:B------:R-:W-:-:S05]  /*11740*/  LOP3.LUT R4, R4, 0x3, RZ, 0xc0, !PT ;  /* 0x0000000304047812 */ /* 0x000fca00078ec0ff */
[----:B------:R2:W3:Y:S02]  /*11750*/  SHFL.IDX PT, R14, R4, RZ, 0x1f ;  /* 0x00001fff040e7589 */ /* 0x0004e400000e0000 */
.L_x_367:
[----:B------:R-:W-:Y:S01]  /*11760*/  PLOP3.LUT P1, PT, PT, PT, PT, 0x8, 0x0 ;  /* 0x000000000000781c */ /* 0x000fe20003f2e170 */
[----:B------:R4:W-:Y:S01]  /*11770*/  STL [R1+0x8], R0 ;  /* 0x0000080001007387 */ /* 0x0009e20000100800 */
[----:B---3--:R-:W-:Y:S02]  /*11780*/  ISETP.NE.AND P0, PT, R14, RZ, PT ;  /* 0x000000ff0e00720c */ /* 0x008fe40003f05270 */
[----:B--2---:R-:W-:-:S05]  /*11790*/  P2R R4, PR, RZ, 0x2 ;  /* 0x00000002ff047803 */ /* 0x004fca0000000000 */
[----:B------:R4:W-:Y:S06]  /*117a0*/  STL [R1+0x20], R4 ;  /* 0x0000200401007387 */ /* 0x0009ec0000100800 */
[----:B------:R-:W-:Y:S05]  /*117b0*/  @P0 BRA `(.L_x_253) ;  /* 0x0000000400440947 */ /* 0x000fea0003800000 */
[----:B------:R-:W-:-:S03]  /*117c0*/  UMOV UR4, 0xffffffff ;  /* 0xffffffff00047882 */ /* 0x000fc60000000000 */
[----:B------:R-:W-:Y:S05]  /*117d0*/  BRA.DIV UR4, `(.L_x_254) ;  /* 0x0000005a045c7947 */ /* 0x000fea000b800000 */
[----:B------:R-:W-:-:S13]  /*117e0*/  ELECT P6, URZ, PT ;  /* 0x00000000003f782f */ /* 0x000fda00038c0000 */
.L_x_370:
[----:B------:R-:W-:Y:S05]  /*117f0*/  @!P6 BRA `(.L_x_253) ;  /* 0x000000040034e947 */ /* 0x000fea0003800000 */
[----:B------:R-:W-:-:S04]  /*11800*/  ISETP.NE.U32.AND P0, PT, R2, RZ, PT ;  /* 0x000000ff0200720c */ /* 0x000fc80003f05070 */
[----:B------:R-:W-:-:S13]  /*11810*/  ISETP.NE.AND.EX P0, PT, R3, RZ, PT, P0 ;  /* 0x000000ff0300720c */ /* 0x000fda0003f05300 */
[----:B------:R-:W-:Y:S05]  /*11820*/  @!P0 BRA `(.L_x_255) ;  /* 0x0000000000548947 */ /* 0x000fea0003800000 */
[----:B------:R-:W2:Y:S01]  /*11830*/  LDC R6, c[0x0][0x43c] ;  /* 0x00010f00ff067b82 */ /* 0x000ea20000000800 */
[----:B------:R-:W-:Y:S01]  /*11840*/  IMAD.MOV.U32 R9, RZ, RZ, R0 ;  /* 0x000000ffff097224 */ /* 0x000fe200078e0000 */
[----:B------:R-:W-:Y:S01]  /*11850*/  ULDC.64 UR4, c[0x0][0x428] ;  /* 0x00010a0000047ab9 */ /* 0x000fe20000000a00 */
[----:B------:R-:W-:Y:S02]  /*11860*/  ULDC.64 UR6, c[0x0][0x208] ;  /* 0x0000820000067ab9 */ /* 0x000fe40000000a00 */
[----:B----4-:R-:W-:Y:S01]  /*11870*/  IMAD.MOV.U32 R0, RZ, RZ, R9 ;  /* 0x000000ffff007224 */ /* 0x010fe200078e0009 */
[----:B--2---:R-:W-:-:S13]  /*11880*/  ISETP.NE.AND P0, PT, R6, 0x1, PT ;  /* 0x000000010600780c */ /* 0x004fda0003f05270 */
[----:B------:R-:W2:Y:S02]  /*11890*/  @P0 LDC.64 R4, c[0x0][0x440] ;  /* 0x00011000ff040b82 */ /* 0x000ea40000000a00 */
[----:B--2---:R-:W-:-:S05]  /*118a0*/  @P0 IMAD.HI.U32 R4, R9, R4, RZ ;  /* 0x0000000409040227 */ /* 0x004fca00078e00ff */
[----:B------:R-:W-:-:S04]  /*118b0*/  @P0 SHF.R.U32.HI R0, RZ, R5, R4 ;  /* 0x00000005ff000219 */ /* 0x000fc80000011604 */
[--C-:B------:R-:W-:Y:S01]  /*118c0*/  SHF.R.S32.HI R5, RZ, 0x1f, R0.reuse ;  /* 0x0000001fff057819 */ /* 0x100fe20000011400 */
[----:B------:R-:W-:-:S04]  /*118d0*/  IMAD.MOV R4, RZ, RZ, -R0 ;  /* 0x000000ffff047224 */ /* 0x000fc800078e0a00 */
[----:B------:R-:W-:Y:S02]  /*118e0*/  IMAD R9, R6, R4, R9 ;  /* 0x0000000406097224 */ /* 0x000fe400078e0209 */
[----:B------:R-:W-:Y:S02]  /*118f0*/  IMAD R6, R8, UR4, RZ ;  /* 0x0000000408067c24 */ /* 0x000fe4000f8e02ff */
[----:B------:R-:W-:Y:S01]  /*11900*/  IMAD.MOV.U32 R4, RZ, RZ, R0 ;  /* 0x000000ffff047224 */ /* 0x000fe200078e0000 */
[----:B------:R2:W-:Y:S01]  /*11910*/  STL [R1+0x8], R9 ;  /* 0x0000080901007387 */ /* 0x0005e20000100800 */
[C---:B------:R-:W-:Y:S02]  /*11920*/  IMAD R0, R7.reuse, UR5, R6 ;  /* 0x0000000507007c24 */ /* 0x040fe4000f8e0206 */
[----:B------:R-:W-:-:S04]  /*11930*/  IMAD.WIDE.U32 R4, R7, UR4, R4 ;  /* 0x0000000407047c25 */ /* 0x000fc8000f8e0004 */
[----:B------:R-:W-:Y:S01]  /*11940*/  IMAD.IADD R0, R5, 0x1, R0 ;  /* 0x0000000105007824 */ /* 0x000fe200078e0200 */
[----:B------:R-:W-:-:S04]  /*11950*/  LEA R2, P0, R4, R2, 0x2 ;  /* 0x0000000204027211 */ /* 0x000fc800078010ff */
[----:B------:R-:W-:-:S05]  /*11960*/  LEA.HI.X R3, R4, R3, R0, 0x2, P0 ;  /* 0x0000000304037211 */ /* 0x000fca00000f1400 */
[----:B------:R2:W5:Y:S04]  /*11970*/  LDG.E R17, desc[UR6][R2.64] ;  /* 0x0000000602117981 */ /* 0x000568000c1e1900 */
.L_x_255:
[----:B--2---:R-:W2:Y:S01]  /*11980*/  LDL R2, [R1+0x14] ;  /* 0x0000140001027983 */ /* 0x004ea20000100800 */
[----:B----4-:R-:W-:Y:S01]  /*11990*/  IMAD R0, R19, 0x8, R18 ;  /* 0x0000000813007824 */ /* 0x010fe200078e0212 */
[----:B--2---:R-:W-:-:S04]  /*119a0*/  SHF.L.U32 R2, R2, 0x1f, RZ ;  /* 0x0000001f02027819 */ /* 0x004fc800000006ff */
[----:B------:R-:W2:Y:S02]  /*119b0*/  SYNCS.PHASECHK.TRANS64.TRYWAIT P0, [R0+URZ+0x38840], R2 ;  /* 0x03884002000075a7 */ /* 0x000ea4000800017f */
[----:B--2---:R-:W-:Y:S05]  /*119c0*/  @!P0 BRA `(.L_x_256) ;  /* 0x0000005800008947 */ /* 0x004fea0003800000 */
.L_x_371:
[----:B------:R-:W3:Y:S02]  /*119d0*/  S2R R3, SR_TID.X ;  /* 0x0000000000037919 */ /* 0x000ee40000002100 */
[----:B---3--:R-:W-:-:S04]  /*119e0*/  LOP3.LUT R3, R3, 0x7f, RZ, 0xc0, !PT ;  /* 0x0000007f03037812 */ /* 0x008fc800078ec0ff */
[----:B------:R-:W-:-:S13]  /*119f0*/  ISETP.NE.AND P0, PT, R3, RZ, PT ;  /* 0x000000ff0300720c */ /* 0x000fda0003f05270 */
[----:B------:R-:W-:Y:S05]  /*11a00*/  @P0 BRA `(.L_x_257) ;  /* 0x00000000001c0947 */ /* 0x000fea0003800000 */
[----:B------:R-:W3:Y:S01]  /*11a10*/  S2R R3, SR_TID.X ;  /* 0x0000000000037919 */ /* 0x000ee20000002100 */
[----:B--2---:R-:W-:-:S04]  /*11a20*/  IMAD.MOV.U32 R2, RZ, RZ, 0xa000 ;  /* 0x0000a000ff027424 */ /* 0x004fc800078e00ff */
[----:B------:R4:W-:Y:S01]  /*11a30*/  SYNCS.ARRIVE.TRANS64 RZ, [R0+URZ+0x38830], R2 ;  /* 0x0388300200ff79a7 */ /* 0x0009e2000800003f */
[----:B---3--:R-:W-:-:S04]  /*11a40*/  LOP3.LUT R3, R3, 0x1f, RZ, 0xc0, !PT ;  /* 0x0000001f03037812 */ /* 0x008fc800078ec0ff */
[----:B------:R-:W-:-:S13]  /*11a50*/  ISETP.NE.AND P0, PT, R3, RZ, PT ;  /* 0x000000ff0300720c */ /* 0x000fda0003f05270 */
[----:B----4-:R-:W-:Y:S05]  /*11a60*/  @!P0 BRA `(.L_x_257) ;  /* 0x0000000000048947 */ /* 0x010fea0003800000 */
[----:B------:R-:W-:Y:S01]  /*11a70*/  BPT.TRAP 0x1 ;  /* 0x000000040000795c */ /* 0x000fe20000300000 */
.L_x_257:
[----:B------:R-:W3:Y:S04]  /*11a80*/  LDL R3, [R1+0x8] ;  /* 0x0000080001037983 */ /* 0x000ee80000100800 */
[----:B--2---:R-:W2:Y:S01]  /*11a90*/  LDL R2, [R1+0x18] ;  /* 0x0000180001027983 */ /* 0x004ea20000100800 */
[----:B------:R-:W-:Y:S01]  /*11aa0*/  R2UR UR9, R0 ;  /* 0x00000000000972ca */ /* 0x000fe200000e0000 */
[----:B------:R-:W-:Y:S01]  /*11ab0*/  IMAD R0, R19, 0xa000, R18 ;  /* 0x0000a00013007824 */ /* 0x000fe200078e0212 */
[----:B------:R-:W-:Y:S01]  /*11ac0*/  UIADD3 UR4, UP0, UR36, 0x370, URZ ;  /* 0x0000037024047890 */ /* 0x000fe2000ff1e03f */
[----:B------:R-:W-:Y:S01]  /*11ad0*/  R2UR UR12, R16 ;  /* 0x00000000100c72ca */ /* 0x000fe200000e0000 */
[----:B------:R-:W-:Y:S01]  /*11ae0*/  UMOV UR10, URZ ;  /* 0x0000003f000a7c82 */ /* 0x000fe20008000000 */
[----:B-----5:R-:W-:Y:S01]  /*11af0*/  R2UR UR13, R17 ;  /* 0x00000000110d72ca */ /* 0x020fe200000e0000 */
[----:B------:R-:W-:Y:S01]  /*11b00*/  UMOV UR6, 0x0 ;  /* 0x0000000000067882 */ /* 0x000fe20000000000 */
[----:B------:R-:W-:Y:S01]  /*11b10*/  R2UR UR14, R0 ;  /* 0x00000000000e72ca */ /* 0x000fe200000e0000 */
[----:B------:R-:W-:Y:S01]  /*11b20*/  UMOV UR7, 0x14f00000 ;  /* 0x14f0000000077882 */ /* 0x000fe20000000000 */
[----:B------:R-:W-:Y:S01]  /*11b30*/  UMOV UR16, 0x40 ;  /* 0x0000004000107882 */ /* 0x000fe20000000000 */
[----:B------:R-:W-:-:S03]  /*11b40*/  PLOP3.LUT P0, PT, PT, PT, PT, 0x80, 0x0 ;  /* 0x000000000000781c */ /* 0x000fc60003f0f070 */
[----:B------:R-:W-:Y:S01]  /*11b50*/  UIADD3 UR9, UR9, 0x38830, URZ ;  /* 0x0003883009097890 */ /* 0x000fe2000fffe03f */
[----:B------:R-:W-:-:S05]  /*11b60*/  P2R R0, PR, RZ, 0x1 ;  /* 0x00000001ff007803 */ /* 0x000fca0000000000 */
[----:B------:R4:W-:Y:S01]  /*11b70*/  STL [R1+0x20], R0 ;  /* 0x0000200001007387 */ /* 0x0009e20000100800 */
[----:B------:R-:W-:Y:S02]  /*11b80*/  UIADD3 UR8, UR14, 0x24400, URZ ;  /* 0x000244000e087890 */ /* 0x000fe4000fffe03f */
[----:B------:R-:W-:Y:S02]  /*11b90*/  UIADD3 UR15, UR14, 0x26c00, URZ ;  /* 0x00026c000e0f7890 */ /* 0x000fe4000fffe03f */
[----:B------:R-:W-:Y:S02]  /*11ba0*/  UIADD3 UR17, UR14, 0x29400, URZ ;  /* 0x000294000e117890 */ /* 0x000fe4000fffe03f */
[----:B------:R-:W-:-:S03]  /*11bb0*/  UIADD3 UR18, UR14, 0x2bc00, URZ ;  /* 0x0002bc000e127890 */ /* 0x000fc6000fffe03f */
[----:B------:R-:W-:Y:S01]  /*11bc0*/  UMOV UR14, 0x80 ;  /* 0x00000080000e7882 */ /* 0x000fe20000000000 */
[----:B---3--:R-:W-:Y:S02]  /*11bd0*/  R2UR UR11, R3 ;  /* 0x00000000030b72ca */ /* 0x008fe400000e0000 */
[----:B--2---:R-:W-:-:S13]  /*11be0*/  R2UR UR5, R2 ;  /* 0x00000000020572ca */ /* 0x004fda00000e0000 */
[----:B------:R-:W-:Y:S02]  /*11bf0*/  UIMAD UR11, UR11, 0x50, UR5 ;  /* 0x000000500b0b78a4 */ /* 0x000fe4000f8e0205 */
[----:B------:R-:W-:-:S09]  /*11c00*/  UIADD3.X UR5, URZ, UR37, URZ, UP0, !UPT ;  /* 0x000000253f057290 */ /* 0x000fd200087fe43f */
[----:B------:R2:W-:Y:S02]  /*11c10*/  UTMALDG.4D [UR8], [UR4], desc[UR6] ;  /* 0x00000608040075b4 */ /* 0x0005e40008019000 */
[----:B--2---:R-:W-:Y:S01]  /*11c20*/  UMOV UR8, UR15 ;  /* 0x0000000f00087c82 */ /* 0x004fe20008000000 */
[----:B------:R-:W-:Y:S02]  /*11c30*/  UMOV UR10, UR16 ;  /* 0x00000010000a7c82 */ /* 0x000fe40008000000 */
[----:B------:R2:W-:Y:S02]  /*11c40*/  UTMALDG.4D [UR8], [UR4], desc[UR6] ;  /* 0x00000608040075b4 */ /* 0x0005e40008019000 */
[----:B--2---:R-:W-:Y:S01]  /*11c50*/  UMOV UR8, UR17 ;  /* 0x0000001100087c82 */ /* 0x004fe20008000000 */
[----:B------:R-:W-:Y:S01]  /*11c60*/  UMOV UR10, UR14 ;  /* 0x0000000e000a7c82 */ /* 0x000fe20008000000 */
[----:B------:R-:W-:Y:S01]  /*11c70*/  UMOV UR14, 0xc0 ;  /* 0x000000c0000e7882 */ /* 0x000fe20000000000 */
[----:B------:R2:W-:Y:S02]  /*11c80*/  UTMALDG.4D [UR8], [UR4], desc[UR6] ;  /* 0x00000608040075b4 */ /* 0x0005e40008019000 */
[----:B--2---:R-:W-:Y:S01]  /*11c90*/  UMOV UR8, UR18 ;  /* 0x0000001200087c82 */ /* 0x004fe20008000000 */
[----:B------:R-:W-:-:S02]  /*11ca0*/  UMOV UR10, UR14 ;  /* 0x0000000e000a7c82 */ /* 0x000fc40008000000 */
[----:B------:R4:W-:Y:S02]  /*11cb0*/  UTMALDG.4D [UR8], [UR4], desc[UR6] ;  /* 0x00000608040075b4 */ /* 0x0009e40008019000 */
[----:B----4-:R-:W-:Y:S01]  /*11cc0*/  NOP ;  /* 0x0000000000007918 */ /* 0x010fe20000000000 */
.L_x_253:
[----:B------:R-:W2:Y:S04]  /*11cd0*/  LDL.LU R3, [R1+0x30] ;  /* 0x0000300001037983 */ /* 0x000ea80000300800 */
[----:B------:R-:W3:Y:S04]  /*11ce0*/  LDL.LU R5, [R1+0x2c] ;  /* 0x00002c0001057983 */ /* 0x000ee80000300800 */
[----:B----4-:R-:W4:Y:S01]  /*11cf0*/  LDL.LU R4, [R1+0x3c] ;  /* 0x00003c0001047983 */ /* 0x010f220000300800 */
[----:B------:R-:W-:Y:S05]  /*11d00*/  WARPSYNC.ALL ;  /* 0x0000000000007948 */ /* 0x000fea0003800000 */
[----:B------:R-:W-:Y:S01]  /*11d10*/  ULDC.64 UR6, c[0x0][0xa00] ;  /* 0x0002800000067ab9 */ /* 0x000fe20000000a00 */
[----:B------:R-:W-:Y:S01]  /*11d20*/  ULDC.64 UR4, c[0x0][0x298] ;  /* 0x0000a60000047ab9 */ /* 0x000fe20000000a00 */
[----:B------:R-:W-:Y:S01]  /*11d30*/  BAR.SYNC.DEFER_BLOCKING 0x8, 0x180 ;  /* 0x0206000000007b1d */ /* 0x000fe20000010000 */
[----:B------:R-:W-:Y:S01]  /*11d40*/  ISETP.NE.U32.AND P0, PT, RZ, UR6, PT ;  /* 0x00000006ff007c0c */ /* 0x000fe2000bf05070 */
[----:B------:R-:W-:-:S03]  /*11d50*/  VIADD R2, R18, 0x14400 ;  /* 0x0001440012027836 */ /* 0x000fc60000000000 */
[----:B------:R-:W-:Y:S01]  /*11d60*/  ISETP.NE.AND.EX P0, PT, RZ, UR7, PT, P0 ;  /* 0x00000007ff007c0c */ /* 0x000fe2000bf05300 */
[----:B------:R-:W-:Y:S01]  /*11d70*/  BSSY B6, `(.L_x_258) ;  /* 0x000001e000067945 */ /* 0x000fe20003800000 */
[----:B------:R-:W-:Y:S02]  /*11d80*/  LOP3.LUT P1, RZ, R2, 0x3ff, RZ, 0xc0, !PT ;  /* 0x000003ff02ff7812 */ /* 0x000fe4000782c0ff */
[----:B--2---:R-:W-:Y:S02]  /*11d90*/  SHF.R.S32.HI R0, RZ, 0x1f, R3 ;  /* 0x0000001fff007819 */ /* 0x004fe40000011403 */
[----:B---3--:R-:W-:-:S03]  /*11da0*/  SEL R5, R5, RZ, !P0 ;  /* 0x000000ff05057207 */ /* 0x008fc60004000000 */
[----:B------:R-:W-:Y:S01]  /*11db0*/  IMAD R0, R0, UR4, RZ ;  /* 0x0000000400007c24 */ /* 0x000fe2000f8e02ff */
[----:B----4-:R-:W-:-:S03]  /*11dc0*/  SEL R4, R4, RZ, !P0 ;  /* 0x000000ff04047207 */ /* 0x010fc60004000000 */
[C---:B------:R-:W-:Y:S02]  /*11dd0*/  IMAD R0, R3.reuse, UR5, R0 ;  /* 0x0000000503007c24 */ /* 0x040fe4000f8e0200 */
[----:B------:R-:W-:-:S04]  /*11de0*/  IMAD.WIDE.U32 R2, R3, UR4, RZ ;  /* 0x0000000403027c25 */ /* 0x000fc8000f8e00ff */
[----:B------:R-:W-:Y:S01]  /*11df0*/  IMAD.IADD R0, R3, 0x1, R0 ;  /* 0x0000000103007824 */ /* 0x000fe200078e0200 */
[----:B------:R2:W-:Y:S04]  /*11e00*/  STL.64 [R1+0x50], R2 ;  /* 0x0000500201007387 */ /* 0x0005e80000100a00 */
[----:B------:R2:W-:Y:S04]  /*11e10*/  STL [R1+0x2c], R5 ;  /* 0x00002c0501007387 */ /* 0x0005e80000100800 */
[----:B------:R2:W-:Y:S04]  /*11e20*/  STL [R1+0x3c], R4 ;  /* 0x00003c0401007387 */ /* 0x0005e80000100800 */
[----:B------:R2:W-:Y:S01]  /*11e30*/  STL [R1+0x30], R0 ;  /* 0x0000300001007387 */ /* 0x0005e20000100800 */
[----:B------:R-:W-:Y:S05]  /*11e40*/  @!P1 BRA `(.L_x_259) ;  /* 0x0000000000409947 */ /* 0x000fea0003800000 */
[----:B--2---:R-:W-:Y:S01]  /*11e50*/  MOV R2, 0x0 ;  /* 0x0000000000027802 */ /* 0x004fe20000000f00 */
[----:B------:R-:W-:Y:S01]  /*11e60*/  ULDC.64 UR6, c[0x4][0xa8] ;  /* 0x01002a0000067ab9 */ /* 0x000fe20000000a00 */
[----:B------:R-:W-:Y:S01]  /*11e70*/  ULDC.64 UR8, c[0x4][0xb0] ;  /* 0x01002c0000087ab9 */ /* 0x000fe20000000a00 */
[----:B------:R-:W-:Y:S01]  /*11e80*/  ULDC.64 UR4, c[0x4][0x20] ;  /* 0x0100080000047ab9 */ /* 0x000fe20000000a00 */
[----:B------:R-:W-:Y:S02]  /*11e90*/  IMAD.U32 R4, RZ, RZ, UR6 ;  /* 0x00000006ff047e24 */ /* 0x000fe4000f8e00ff */
[----:B------:R-:W2:Y:S01]  /*11ea0*/  LDC.64 R2, c[0x4][R2] ;  /* 0x0100000002027b82 */ /* 0x000ea20000000a00 */
[----:B------:R-:W-:Y:S02]  /*11eb0*/  IMAD.U32 R5, RZ, RZ, UR7 ;  /* 0x00000007ff057e24 */ /* 0x000fe4000f8e00ff */
[----:B------:R-:W-:Y:S02]  /*11ec0*/  IMAD.U32 R6, RZ, RZ, UR8 ;  /* 0x00000008ff067e24 */ /* 0x000fe4000f8e00ff */
[----:B------:R-:W-:-:S02]  /*11ed0*/  IMAD.U32 R7, RZ, RZ, UR9 ;  /* 0x00000009ff077e24 */ /* 0x000fc4000f8e00ff */
[----:B-1----:R-:W-:Y:S02]  /*11ee0*/  IMAD.U32 R10, RZ, RZ, UR4 ;  /* 0x00000004ff0a7e24 */ /* 0x002fe4000f8e00ff */
[----:B0-----:R-:W-:Y:S02]  /*11ef0*/  IMAD.U32 R11, RZ, RZ, UR5 ;  /* 0x00000005ff0b7e24 */ /* 0x001fe4000f8e00ff */
[----:B------:R-:W-:Y:S02]  /*11f00*/  IMAD.MOV.U32 R8, RZ, RZ, 0x70 ;  /* 0x00000070ff087424 */ /* 0x000fe400078e00ff */
[----:B------:R-:W-:Y:S02]  /*11f10*/  IMAD.MOV.U32 R12, RZ, RZ, 0x1 ;  /* 0x00000001ff0c7424 */ /* 0x000fe400078e00ff */
[----:B------:R-:W-:-:S07]  /*11f20*/  IMAD.MOV.U32 R13, RZ, RZ, RZ ;  /* 0x000000ffff0d7224 */ /* 0x000fce00078e00ff */
[----:B------:R-:W-:-:S07]  /*11f30*/  LEPC R20, `(.L_x_259) ;  /* 0x000000001014794e */ /* 0x000fce0000000000 */
[----:B--2---:R-:W-:Y:S05]  /*11f40*/  CALL.ABS.NOINC R2 ;  /* 0x0000000002007343 */ /* 0x004fea0003c00000 */
.L_x_259:
[----:B------:R-:W-:Y:S05]  /*11f50*/  BSYNC B6 ;  /* 0x0000000000067941 */ /* 0x000fea0003800000 */
.L_x_258:
[----:B--2---:R-:W2:Y:S01]  /*11f60*/  LDL.LU R0, [R1+0x3c] ;  /* 0x00003c0001007983 */ /* 0x004ea20000300800 */
[----:B------:R-:W-:Y:S01]  /*11f70*/  ULDC.64 UR4, c[0x0][0x2d8] ;  /* 0x0000b60000047ab9 */ /* 0x000fe20000000a00 */
[----:B------:R-:W3:Y:S01]  /*11f80*/  LDC R8, c[0x0][0x448] ;  /* 0x00011200ff087b82 */ /* 0x000ee20000000800 */
[----:B------:R-:W-:Y:S01]  /*11f90*/  ULDC.64 UR6, c[0x0][0x280] ;  /* 0x0000a00000067ab9 */ /* 0x000fe20000000a00 */
[----:B------:R-:W4:Y:S04]  /*11fa0*/  LDL.LU R5, [R1+0x30] ;  /* 0x0000300001057983 */ /* 0x000f280000300800 */
[----:B------:R-:W4:Y:S04]  /*11fb0*/  LDL.LU.64 R2, [R1+0x50] ;  /* 0x0000500001027983 */ /* 0x000f280000300a00 */
[----:B------:R-:W2:Y:S01]  /*11fc0*/  LDL.LU R4, [R1+0x2c] ;  /* 0x00002c0001047983 */ /* 0x000ea20000300800 */
[----:B---3--:R-:W-:Y:S01]  /*11fd0*/  ISETP.NE.AND P0, PT, R8, 0x1, PT ;  /* 0x000000010800780c */ /* 0x008fe20003f05270 */
[----:B------:R-:W3:-:S12]  /*11fe0*/  S2R R9, SR_TID.X ;  /* 0x0000000000097919 */ /* 0x000ed80000002100 */
[----:B------:R-:W0:Y:S01]  /*11ff0*/  @P0 LDC R7, c[0x0][0x450] ;  /* 0x00011400ff070b82 */ /* 0x000e220000000800 */
[----:B----4-:R-:W-:Y:S02]  /*12000*/  IMAD.MOV.U32 R3, RZ, RZ, R5 ;  /* 0x000000ffff037224 */ /* 0x010fe400078e0005 */
[----:B------:R-:W4:Y:S01]  /*12010*/  LDL.LU R5, [R1+0x4] ;  /* 0x0000040001057983 */ /* 0x000f220000300800 */
[----:B---3--:R-:W-:Y:S02]  /*12020*/  IMAD.SHL.U32 R9, R9, 0x8, RZ ;  /* 0x0000000809097824 */ /* 0x008fe400078e00ff */
[C---:B------:R-:W-:Y:S01]  /*12030*/  IMAD.WIDE.U32 R2, R16.reuse, UR4, R2 ;  /* 0x0000000410027c25 */ /* 0x040fe2000f8e0002 */
[----:B-1----:R-:W1:Y:S02]  /*12040*/  S2R R10, SR_TID.X ;  /* 0x00000000000a7919 */ /* 0x002e640000002100 */
[----:B------:R-:W-:Y:S01]  /*12050*/  LOP3.LUT R9, R9, 0x38, RZ, 0xc0, !PT ;  /* 0x0000003809097812 */ /* 0x000fe200078ec0ff */
[----:B------:R-:W-:Y:S01]  /*12060*/  IMAD R3, R16, UR5, R3 ;  /* 0x0000000510037c24 */ /* 0x000fe2000f8e0203 */
[----:B------:R-:W-:-:S02]  /*12070*/  ULDC.64 UR4, c[0x0][0x2e0] ;  /* 0x0000b80000047ab9 */ /* 0x000fc40000000a00 */
[----:B--2---:R-:W-:Y:S01]  /*12080*/  IMAD R0, R0, UR4, RZ ;  /* 0x0000000400007c24 */ /* 0x004fe2000f8e02ff */
[C---:B------:R-:W-:Y:S01]  /*12090*/  LOP3.LUT R12, R9.reuse, 0x40, RZ, 0xfc, !PT ;  /* 0x00000040090c7812 */ /* 0x040fe200078efcff */
[C---:B------:R-:W-:Y:S01]  /*120a0*/  IMAD.WIDE.U32 R2, R4.reuse, UR4, R2 ;  /* 0x0000000404027c25 */ /* 0x040fe2000f8e0002 */
[C---:B0-----:R-:W-:Y:S02]  /*120b0*/  LOP3.LUT R11, R9.reuse, 0x80, RZ, 0xfc, !PT ;  /* 0x00000080090b7812 */ /* 0x041fe400078efcff */
[----:B------:R-:W-:Y:S01]  /*120c0*/  LOP3.LUT R9, R9, 0xc0, RZ, 0xfc, !PT ;  /* 0x000000c009097812 */ /* 0x000fe200078efcff */
[----:B------:R-:W-:Y:S01]  /*120d0*/  IMAD R0, R4, UR5, R0 ;  /* 0x0000000504007c24 */ /* 0x000fe2000f8e0200 */
[----:B------:R-:W-:Y:S01]  /*120e0*/  ULDC.64 UR4, c[0x0][0x2d0] ;  /* 0x0000b40000047ab9 */ /* 0x000fe20000000a00 */
[----:B------:R-:W0:Y:S02]  /*120f0*/  S2R R4, SR_TID.X ;  /* 0x0000000000047919 */ /* 0x000e240000002100 */
[----:B------:R-:W-:-:S02]  /*12100*/  IMAD.IADD R3, R3, 0x1, R0 ;  /* 0x0000000103037824 */ /* 0x000fc400078e0200 */
[----:B-1----:R-:W-:-:S05]  /*12110*/  IMAD.SHL.U32 R10, R10, 0x8, RZ ;  /* 0x000000080a0a7824 */ /* 0x002fca00078e00ff */
[----:B------:R-:W-:Y:S02]  /*12120*/  LOP3.LUT R10, R10, 0x38, RZ, 0xc0, !PT ;  /* 0x000000380a0a7812 */ /* 0x000fe400078ec0ff */
[----:B0-----:R-:W-:-:S04]  /*12130*/  LOP3.LUT R4, R4, 0x7f, RZ, 0xc0, !PT ;  /* 0x0000007f04047812 */ /* 0x001fc800078ec0ff */
[----:B------:R-:W-:Y:S02]  /*12140*/  SHF.R.U32.HI R6, RZ, 0x3, R4 ;  /* 0x00000003ff067819 */ /* 0x000fe40000011604 */
[----:B------:R-:W0:Y:S02]  /*12150*/  S2R R4, SR_TID.X ;  /* 0x0000000000047919 */ /* 0x000e240000002100 */
[----:B0-----:R-:W-:-:S05]  /*12160*/  IMAD.SHL.U32 R4, R4, 0x10, RZ ;  /* 0x0000001004047824 */ /* 0x001fca00078e00ff */
[----:B------:R-:W-:Y:S02]  /*12170*/  LOP3.LUT R4, R6, 0x70, R4, 0xf8, !PT ;  /* 0x0000007006047812 */ /* 0x000fe400078ef804 */
[----:B------:R-:W0:Y:S01]  /*12180*/  @P0 LDC R6, c[0x0][0x44c] ;  /* 0x00011300ff060b82 */ /* 0x000e220000000800 */
[----:B----4-:R-:W-:-:S05]  /*12190*/  IMAD.SHL.U32 R5, R5, 0x80, RZ ;  /* 0x0000008005057824 */ /* 0x010fca00078e00ff */
[----:B------:R-:W-:-:S05]  /*121a0*/  LOP3.LUT R0, R4, R5, RZ, 0xfc, !PT ;  /* 0x0000000504007212 */ /* 0x000fca00078efcff */
[----:B0-----:R-:W-:-:S04]  /*121b0*/  @P0 IMAD.HI.U32 R6, R0, R6, RZ ;  /* 0x0000000600060227 */ /* 0x001fc800078e00ff */
[----:B------:R-:W-:Y:S01]  /*121c0*/  IMAD.MOV.U32 R4, RZ, RZ, R0 ;  /* 0x000000ffff047224 */ /* 0x000fe200078e0000 */
[----:B------:R-:W-:-:S05]  /*121d0*/  @P0 SHF.R.U32.HI R4, RZ, R7, R6 ;  /* 0x00000007ff040219 */ /* 0x000fca0000011606 */
[----:B------:R-:W-:Y:S02]  /*121e0*/  IMAD.MOV R6, RZ, RZ, -R4 ;  /* 0x000000ffff067224 */ /* 0x000fe400078e0a04 */
[----:B------:R-:W-:-:S04]  /*121f0*/  IMAD.WIDE.U32 R2, R4, UR4, R2 ;  /* 0x0000000404027c25 */ /* 0x000fc8000f8e0002 */
[----:B------:R-:W-:Y:S01]  /*12200*/  IMAD R0, R8, R6, R0 ;  /* 0x0000000608007224 */ /* 0x000fe200078e0200 */
[----:B------:R-:W-:-:S05]  /*12210*/  SHF.R.S32.HI R6, RZ, 0x1f, R4 ;  /* 0x0000001fff067819 */ /* 0x000fca0000011404 */
[----:B------:R-:W-:-:S04]  /*12220*/  IMAD R6, R6, UR4, RZ ;  /* 0x0000000406067c24 */ /* 0x000fc8000f8e02ff */
[----:B------:R-:W-:Y:S01]  /*12230*/  IMAD R4, R4, UR5, R6 ;  /* 0x0000000504047c24 */ /* 0x000fe2000f8e0206 */
[----:B------:R-:W-:-:S03]  /*12240*/  ULDC.64 UR4, c[0x0][0x2c8] ;  /* 0x0000b20000047ab9 */ /* 0x000fc60000000a00 */
[----:B------:R-:W-:Y:S01]  /*12250*/  IMAD.IADD R3, R3, 0x1, R4 ;  /* 0x0000000103037824 */ /* 0x000fe200078e0204 */
[----:B------:R-:W-:Y:S01]  /*12260*/  SHF.R.S32.HI R4, RZ, 0x1f, R0 ;  /* 0x0000001fff047819 */ /* 0x000fe20000011400 */
[----:B------:R-:W-:-:S04]  /*12270*/  IMAD.WIDE.U32 R2, R0, UR4, R2 ;  /* 0x0000000400027c25 */ /* 0x000fc8000f8e0002 */
[----:B------:R-:W-:Y:S01]  /*12280*/  IMAD R4, R4, UR4, RZ ;  /* 0x0000000404047c24 */ /* 0x000fe2000f8e02ff */
[----:B------:R-:W-:Y:S02]  /*12290*/  ULDC UR4, c[0x0][0x2b8] ;  /* 0x0000ae0000047ab9 */ /* 0x000fe40000000800 */
[----:B------:R-:W-:Y:S01]  /*122a0*/  ISETP.GE.AND P3, PT, R9, UR4, PT ;  /* 0x0000000409007c0c */ /* 0x000fe2000bf66270 */
[----:B------:R-:W-:Y:S01]  /*122b0*/  IMAD R0, R0, UR5, R4 ;  /* 0x0000000500007c24 */ /* 0x000fe2000f8e0204 */
[----:B------:R0:W5:Y:S01]  /*122c0*/  LDL R9, [R1+0x24] ;  /* 0x0000240001097983 */ /* 0x0001620000100800 */
[----:B------:R-:W-:Y:S02]  /*122d0*/  LEA R4, P4, R2, UR6, 0x1 ;  /* 0x0000000602047c11 */ /* 0x000fe4000f8808ff */
[----:B------:R-:W-:Y:S01]  /*122e0*/  IMAD.IADD R0, R3, 0x1, R0 ;  /* 0x0000000103007824 */ /* 0x000fe200078e0200 */
[----:B------:R-:W-:Y:S02]  /*122f0*/  ISETP.GE.AND P0, PT, R10, UR4, PT ;  /* 0x000000040a007c0c */ /* 0x000fe4000bf06270 */
[----:B------:R-:W-:-:S02]  /*12300*/  ISETP.GE.AND P1, PT, R12, UR4, PT ;  /* 0x000000040c007c0c */ /* 0x000fc4000bf26270 */
[----:B------:R-:W-:Y:S01]  /*12310*/  ISETP.GE.AND P2, PT, R11, UR4, PT ;  /* 0x000000040b007c0c */ /* 0x000fe2000bf46270 */
[----:B------:R-:W-:Y:S01]  /*12320*/  UMOV UR4, 0xffffffff ;  /* 0xffffffff00047882 */ /* 0x000fe20000000000 */
[----:B------:R-:W-:Y:S02]  /*12330*/  LEA.HI.X R3, R2, UR7, R0, 0x1, P4 ;  /* 0x0000000702037c11 */ /* 0x000fe4000a0f0c00 */
[----:B0-----:R-:W-:Y:S09]  /*12340*/  BRA.DIV UR4, `(.L_x_260) ;  /* 0x0000004e04b47947 */ /* 0x001ff2000b800000 */
[----:B------:R-:W2:Y:S01]  /*12350*/  LDL.LU R6, [R1+0x40] ;  /* 0x0000400001067983 */ /* 0x000ea20000300800 */
[----:B------:R-:W0:Y:S02]  /*12360*/  S2R R7, SR_TID.X ;  /* 0x0000000000077919 */ /* 0x000e240000002100 */
[----:B0-----:R-:W-:-:S04]  /*12370*/  LOP3.LUT R7, R7, 0x7f, RZ, 0xc0, !PT ;  /* 0x0000007f07077812 */ /* 0x001fc800078ec0ff */
[----:B------:R-:W-:Y:S02]  /*12380*/  SHF.R.U32.HI R11, RZ, 0x3, R7 ;  /* 0x00000003ff0b7819 */ /* 0x000fe40000011607 */
[----:B------:R-:W0:Y:S03]  /*12390*/  SHFL.IDX PT, R7, R4, RZ, 0x181f ;  /* 0x00181fff04077589 */ /* 0x000e2600000e0000 */
[----:B------:R-:W-:Y:S01]  /*123a0*/  IMAD.IADD R0, R11, 0x1, R5 ;  /* 0x000000010b007824 */ /* 0x000fe200078e0205 */
[----:B------:R-:W-:-:S03]  /*123b0*/  ULDC.64 UR4, c[0x0][0x208] ;  /* 0x0000820000047ab9 */ /* 0x000fc60000000a00 */
[----:B------:R-:W-:Y:S02]  /*123c0*/  VIADD R5, R0, 0x10 ;  /* 0x0000001000057836 */ /* 0x000fe40000000000 */
[----:B--2---:R-:W-:Y:S02]  /*123d0*/  IMAD R2, R6, R8, RZ ;  /* 0x0000000806027224 */ /* 0x004fe400078e02ff */
[----:B------:R-:W1:Y:S03]  /*123e0*/  SHFL.IDX PT, R6, R3, RZ, 0x181f ;  /* 0x00181fff03067589 */ /* 0x000e6600000e0000 */
[----:B------:R-:W-:-:S13]  /*123f0*/  ISETP.GE.AND P5, PT, R0, R2, PT ;  /* 0x000000020000720c */ /* 0x000fda0003fa6270 */
[----:B0-----:R-:W-:-:S05]  /*12400*/  @!P5 LEA R7, P4, R10, R7, 0x1 ;  /* 0x000000070a07d211 */ /* 0x001fca00078808ff */
[----:B-1----:R-:W-:-:S05]  /*12410*/  @!P5 IMAD.X R6, RZ, RZ, R6, P4 ;  /* 0x000000ffff06d224 */ /* 0x002fca00020e0606 */
[----:B------:R-:W-:-:S04]  /*12420*/  @!P5 LOP3.LUT R7, R7, R6, RZ, 0x3c, !PT ;  /* 0x000000060707d212 */ /* 0x000fc800078e3cff */
[----:B------:R-:W-:-:S04]  /*12430*/  @!P5 LOP3.LUT R6, R7, R6, RZ, 0x3c, !PT ;  /* 0x000000060706d212 */ /* 0x000fc800078e3cff */
[----:B------:R-:W-:-:S05]  /*12440*/  @!P5 LOP3.LUT R7, R7, R6, RZ, 0x3c, !PT ;  /* 0x000000060707d212 */ /* 0x000fca00078e3cff */
[----:B------:R-:W-:Y:S01]  /*12450*/  @!PT LDS RZ, [RZ] ;  /* 0x00000000fffff984 */ /* 0x000fe20000000800 */
[----:B-----5:R-:W-:Y:S04]  /*12460*/  @!P5 LDGSTS.E.BYPASS.LTC128B.128 [R9+0x14400], desc[UR4][R6.64], !P0 ;  /* 0x144000000609dfae */ /* 0x020fe8000c101d44 */
[----:B------:R-:W-:Y:S04]  /*12470*/  @!P5 LDGSTS.E.BYPASS.LTC128B.128 [R9+0x18400], desc[UR4][R6.64+0x80], !P1 ;  /* 0x184000800609dfae */ /* 0x000fe8000c901d44 */
[----:B------:R-:W-:Y:S04]  /*12480*/  @!P5 LDGSTS.E.BYPASS.LTC128B.128 [R9+0x1c400], desc[UR4][R6.64+0x100], !P2 ;  /* 0x1c4001000609dfae */ /* 0x000fe8000d101d44 */
[----:B------:R0:W-:Y:S01]  /*12490*/  @!P5 LDGSTS.E.BYPASS.LTC128B.128 [R9+0x20400], desc[UR4][R6.64+0x180], !P3 ;  /* 0x204001800609dfae */ /* 0x0001e2000d901d44 */
[----:B------:R-:W-:-:S03]  /*124a0*/  ISETP.GE.AND P5, PT, R5, R2, PT ;  /* 0x000000020500720c */ /* 0x000fc60003fa6270 */
[----:B------:R-:W1:Y:S04]  /*124b0*/  SHFL.IDX PT, R5, R4, 0x1, 0x181f ;  /* 0x00381f0004057f89 */ /* 0x000e6800000e0000 */
[----:B0-----:R-:W0:Y:S06]  /*124c0*/  SHFL.IDX PT, R6, R3, 0x1, 0x181f ;  /* 0x00381f0003067f89 */ /* 0x001e2c00000e0000 */
[----:B-1----:R-:W-:-:S05]  /*124d0*/  @!P5 LEA R5, P4, R10, R5, 0x1 ;  /* 0x000000050a05d211 */ /* 0x002fca00078808ff */
[----:B0-----:R-:W-:-:S04]  /*124e0*/  @!P5 IMAD.X R6, RZ, RZ, R6, P4 ;  /* 0x000000ffff06d224 */ /* 0x001fc800020e0606 */
[----:B------:R-:W-:Y:S02]  /*124f0*/  @!P5 IMAD.MOV.U32 R7, RZ, RZ, R6 ;  /* 0x000000ffff07d224 */ /* 0x000fe400078e0006 */
[----:B------:R-:W-:Y:S02]  /*12500*/  @!P5 IMAD.MOV.U32 R6, RZ, RZ, R5 ;  /* 0x000000ffff06d224 */ /* 0x000fe400078e0005 */
[----:B------:R-:W-:-:S03]  /*12510*/  VIADD R5, R0, 0x20 ;  /* 0x0000002000057836 */ /* 0x000fc60000000000 */
[----:B------:R-:W-:Y:S04]  /*12520*/  @!P5 LDGSTS.E.BYPASS.LTC128B.128 [R9+0x14c00], desc[UR4][R6.64], !P0 ;  /* 0x14c000000609dfae */ /* 0x000fe8000c101d44 */
        /* <DEDUP_REMOVED lines=53> */
[----:B------:R-:W0:Y:S06]  /*12880*/  SHFL.IDX PT, R8, R3, 0x6, 0x181f ;  /* 0x00d81f0003087f89 */ /* 0x000e2c00000e0000 */
[----:B-1----:R-:W-:-:S05]  /*12890*/  @!P5 LEA R5, P4, R10, R5, 0x1 ;  /* 0x000000050a05d211 */ /* 0x002fca00078808ff */
[----:B0-----:R-:W-:-:S04]  /*128a0*/  @!P5 IMAD.X R6, RZ, RZ, R8, P4 ;  /* 0x000000ffff06d224 */ /* 0x001fc800020e0608 */
[----:B------:R-:W-:Y:S02]  /*128b0*/  @!P5 IMAD.MOV.U32 R7, RZ, RZ, R6 ;  /* 0x000000ffff07d224 */ /* 0x000fe400078e0006 */
[----:B------:R-:W-:Y:S02]  /*128c0*/  @!P5 IMAD.MOV.U32 R6, RZ, RZ, R5 ;  /* 0x000000ffff06d224 */ /* 0x000fe400078e0005 */
[----:B------:R0:W1:Y:S04]  /*128d0*/  SHFL.IDX PT, R5, R3, 0x7, 0x181f ;  /* 0x00f81f0003057f89 */ /* 0x00006800000e0000 */
[----:B------:R0:W-:Y:S04]  /*128e0*/  @!P5 LDGSTS.E.BYPASS.LTC128B.128 [R9+0x17400], desc[UR4][R6.64], !P0 ;  /* 0x174000000609dfae */ /* 0x0001e8000c101d44 */
[----:B------:R0:W-:Y:S04]  /*128f0*/  @!P5 LDGSTS.E.BYPASS.LTC128B.128 [R9+0x1b400], desc[UR4][R6.64+0x80], !P1 ;  /* 0x1b4000800609dfae */ /* 0x0001e8000c901d44 */
[----:B------:R0:W-:Y:S04]  /*12900*/  @!P5 LDGSTS.E.BYPASS.LTC128B.128 [R9+0x1f400], desc[UR4][R6.64+0x100], !P2 ;  /* 0x1f4001000609dfae */ /* 0x0001e8000d101d44 */
[----:B------:R0:W-:Y:S04]  /*12910*/  @!P5 LDGSTS.E.BYPASS.LTC128B.128 [R9+0x23400], desc[UR4][R6.64+0x180], !P3 ;  /* 0x234001800609dfae */ /* 0x0001e8000d901d44 */
[----:B------:R0:W2:Y:S02]  /*12920*/  SHFL.IDX PT, R3, R4, 0x7, 0x181f ;  /* 0x00f81f0004037f89 */ /* 0x0000a400000e0000 */
.L_x_388:
[----:B------:R-:W-:Y:S01]  /*12930*/  VIADD R0, R0, 0x70 ;  /* 0x0000007000007836 */ /* 0x000fe20000000000 */
[----:B------:R-:W-:Y:S04]  /*12940*/  BSSY B0, `(.L_x_261) ;  /* 0x000000d000007945 */ /* 0x000fe80003800000 */
[----:B------:R-:W-:-:S13]  /*12950*/  ISETP.GE.AND P4, PT, R0, R2, PT ;  /* 0x000000020000720c */ /* 0x000fda0003f86270 */
[----:B------:R-:W-:Y:S05]  /*12960*/  @P4 BRA `(.L_x_262) ;  /* 0x0000000000284947 */ /* 0x000fea0003800000 */
[----:B--2---:R-:W-:Y:S01]  /*12970*/  LEA R2, P4, R10, R3, 0x1 ;  /* 0x000000030a027211 */ /* 0x004fe200078808ff */
[----:B------:R-:W-:-:S04]  /*12980*/  ULDC.64 UR4, c[0x0][0x208] ;  /* 0x0000820000047ab9 */ /* 0x000fc80000000a00 */
[----:B01----:R-:W-:-:S05]  /*12990*/  IMAD.X R3, RZ, RZ, R5, P4 ;  /* 0x000000ffff037224 */ /* 0x003fca00020e0605 */
[----:B------:R-:W-:Y:S01]  /*129a0*/  @!PT LDS RZ, [RZ] ;  /* 0x00000000fffff984 */ /* 0x000fe20000000800 */
[----:B------:R-:W-:Y:S01]  /*129b0*/  @!PT LDS RZ, [RZ] ;  /* 0x00000000fffff984 */ /* 0x000fe20000000800 */
[----:B------:R-:W-:Y:S01]  /*129c0*/  @!PT LDS RZ, [RZ] ;  /* 0x00000000fffff984 */ /* 0x000fe20000000800 */
[----:B------:R3:W-:Y:S04]  /*129d0*/  LDGSTS.E.BYPASS.LTC128B.128 [R9+0x17c00], desc[UR4][R2.64], !P0 ;  /* 0x17c0000002097fae */ /* 0x0007e8000c101d44 */
[----:B------:R3:W-:Y:S04]  /*129e0*/  LDGSTS.E.BYPASS.LTC128B.128 [R9+0x1bc00], desc[UR4][R2.64+0x80], !P1 ;  /* 0x1bc0008002097fae */ /* 0x0007e8000c901d44 */
[----:B------:R3:W-:Y:S04]  /*129f0*/  LDGSTS.E.BYPASS.LTC128B.128 [R9+0x1fc00], desc[UR4][R2.64+0x100], !P2 ;  /* 0x1fc0010002097fae */ /* 0x0007e8000d101d44 */
[----:B------:R3:W-:Y:S02]  /*12a00*/  LDGSTS.E.BYPASS.LTC128B.128 [R9+0x23c00], desc[UR4][R2.64+0x180], !P3 ;  /* 0x23c0018002097fae */ /* 0x0007e4000d901d44 */
.L_x_262:
[----:B------:R-:W-:Y:S05]  /*12a10*/  BSYNC B0 ;  /* 0x0000000000007941 */ /* 0x000fea0003800000 */
.L_x_261:
[----:B------:R-:W-:Y:S01]  /*12a20*/  NOP ;  /* 0x0000000000007918 */ /* 0x000fe20000000000 */
[----:B------:R-:W-:Y:S01]  /*12a30*/  PLOP3.LUT P0, PT, PT, PT, PT, 0x80, 0x0 ;  /* 0x000000000000781c */ /* 0x000fe20003f0f070 */
[----:B0-----:R-:W-:-:S12]  /*12a40*/  VIADD R6, R18, 0x38800 ;  /* 0x0003880012067836 */ /* 0x001fd80000000000 */
.L_x_263:
[----:B------:R-:W-:Y:S02]  /*12a50*/  PLOP3.LUT P1, PT, P1, P0, PT, 0xa2, 0x0 ;  /* 0x000000000000781c */ /* 0x000fe40000f21472 */
[----:B------:R-:W-:-:S08]  /*12a60*/  @P0 R2UR P1, UR4, R18 ;  /* 0x00000000120402ca */ /* 0x000fd00000020000 */
[----:B------:R-:W-:-:S05]  /*12a70*/  @P0 PLOP3.LUT P0, PT, P1, PT, PT, 0x80, 0x0 ;  /* 0x000000000000081c */ /* 0x000fca0000f0f070 */
[----:B------:R-:W-:Y:S01]  /*12a80*/  @!P1 SYNCS.ARRIVE.TRANS64.RED.A0T1 RZ, [UR4+0x38800], RZ ;  /* 0x038800ffffff99a7 */ /* 0x000fe20008200404 */
[----:B------:R-:W-:Y:S07]  /*12a90*/  @!P1 ARRIVES.LDGSTSBAR.64.TRANSCNT [UR4+0x38800] ;  /* 0x03880000ff0099b0 */ /* 0x000fee0008000a84 */
[----:B------:R-:W-:Y:S05]  /*12aa0*/  @P0 BRA.U.ANY `(.L_x_263) ;  /* 0xfffffffd00e80947 */ /* 0x000fea000393ffff */
[----:B---3--:R-:W3:Y:S02]  /*12ab0*/  LDL.LU R2, [R1+0x48] ;  /* 0x0000480001027983 */ /* 0x008ee40000300800 */
[----:B---3--:R-:W-:-:S05]  /*12ac0*/  VIADD R2, R2, 0x1 ;  /* 0x0000000102027836 */ /* 0x008fca0000000000 */
[----:B------:R0:W-:Y:S01]  /*12ad0*/  STL [R1+0x48], R2 ;  /* 0x0000480201007387 */ /* 0x0001e20000100800 */
[----:B------:R-:W-:-:S04]  /*12ae0*/  LEA.HI R0, R2, R2, RZ, 0x1 ;  /* 0x0000000202007211 */ /* 0x000fc800078f08ff */
[----:B------:R-:W-:-:S05]  /*12af0*/  LOP3.LUT R0, R0, 0xfffffffe, RZ, 0xc0, !PT ;  /* 0xfffffffe00007812 */ /* 0x000fca00078ec0ff */
[----:B------:R-:W-:-:S05]  /*12b00*/  IMAD.IADD R0, R2, 0x1, -R0 ;  /* 0x0000000102007824 */ /* 0x000fca00078e0a00 */
[----:B------:R-:W-:Y:S01]  /*12b10*/  SHF.L.U32 R0, R0, 0x1f, RZ ;  /* 0x0000001f00007819 */ /* 0x000fe200000006ff */
[----:B------:R-:W-:Y:S01]  /*12b20*/  NOP ;  /* 0x0000000000007918 */ /* 0x000fe20000000000 */
[----:B------:R0:W-:Y:S01]  /*12b30*/  SYNCS.ARRIVE.TRANS64.A1T0 RZ, [R18+URZ+0x38800], RZ ;  /* 0x038800ff12ff79a7 */ /* 0x0001e2000810003f */
[----:B------:R-:W-:Y:S01]  /*12b40*/  BSSY B0, `(.L_x_264) ;  /* 0x0000003000007945 */ /* 0x000fe20003800000 */
[----:B------:R-:W3:Y:S03]  /*12b50*/  SYNCS.PHASECHK.TRANS64.TRYWAIT P0, [R18+URZ+0x38820], R0 ;  /* 0x03882000120075a7 */ /* 0x000ee6000800017f */
[----:B0--3--:R-:W-:Y:S05]  /*12b60*/  @!P0 BRA `(.L_x_265) ;  /* 0x0000005000b88947 */ /* 0x009fea0003800000 */
.L_x_389:
[----:B------:R-:W-:Y:S05]  /*12b70*/  BSYNC B0 ;  /* 0x0000000000007941 */ /* 0x000fea0003800000 */
.L_x_264:
[----:B------:R-:W0:Y:S04]  /*12b80*/  LDL R2, [R1+0x38] ;  /* 0x0000380001027983 */ /* 0x000e280000100800 */
[----:B--2---:R-:W2:Y:S01]  /*12b90*/  LDL R3, [R1+0x28] ;  /* 0x0000280001037983 */ /* 0x004ea20000100800 */
[----:B------:R-:W-:Y:S01]  /*12ba0*/  BSSY B0, `(.L_x_266) ;  /* 0x00002a3000007945 */ /* 0x000fe20003800000 */
[----:B0-----:R-:W-:-:S05]  /*12bb0*/  VIADD R0, R2, 0xfffffffe ;  /* 0xfffffffe02007836 */ /* 0x001fca0000000000 */
[----:B--2---:R-:W-:-:S13]  /*12bc0*/  ISETP.GE.AND P0, PT, R0, R3, PT ;  /* 0x000000030000720c */ /* 0x004fda0003f06270 */
[----:B------:R-:W-:Y:S05]  /*12bd0*/  @!P0 BRA `(.L_x_267) ;  /* 0x00000028007c8947 */ /* 0x000fea0003800000 */
[----:B------:R-:W2:Y:S04]  /*12be0*/  LDL.LU R2, [R1+0x58] ;  /* 0x0000580001027983 */ /* 0x000ea80000300800 */
[----:B-1----:R-:W3:Y:S04]  /*12bf0*/  LDL.LU R5, [R1+0x34] ;  /* 0x0000340001057983 */ /* 0x002ee80000300800 */
[----:B------:R-:W4:Y:S01]  /*12c00*/  LDL.LU R4, [R1+0x44] ;  /* 0x0000440001047983 */ /* 0x000f220000300800 */
[----:B------:R-:W-:Y:S01]  /*12c10*/  LOP3.LUT R10, RZ, R3, RZ, 0x33, !PT ;  /* 0x00000003ff0a7212 */ /* 0x000fe200078e33ff */
[----:B------:R-:W-:Y:S01]  /*12c20*/  BSSY B2, `(.L_x_268) ;  /* 0x00000e5000027945 */ /* 0x000fe20003800000 */
[----:B--2---:R-:W-:-:S04]  /*12c30*/  VIADD R2, R2, 0x1 ;  /* 0x0000000102027836 */ /* 0x004fc80000000000 */
[----:B---3--:R-:W-:-:S05]  /*12c40*/  IMAD R2, R2, R5, RZ ;  /* 0x0000000502027224 */ /* 0x008fca00078e02ff */
[----:B----4-:R-:W-:-:S05]  /*12c50*/  VIMNMX R8, R4, R2, PT ;  /* 0x0000000204087248 */ /* 0x010fca0003fe0100 */
[----:B------:R-:W-:-:S05]  /*12c60*/  IMAD.MOV R2, RZ, RZ, -R8 ;  /* 0x000000ffff027224 */ /* 0x000fca00078e0a08 */
[----:B------:R-:W-:-:S05]  /*12c70*/  VIADDMNMX R10, R2, 0x1, R10, !PT ;  /* 0x00000001020a7846 */ /* 0x000fca000780010a */
[----:B------:R-:W-:-:S05]  /*12c80*/  IMAD.IADD R2, R8, 0x1, R10 ;  /* 0x0000000108027824 */ /* 0x000fca00078e020a */
[----:B------:R-:W-:-:S04]  /*12c90*/  LOP3.LUT R2, R2, 0x1, RZ, 0xc0, !PT ;  /* 0x0000000102027812 */ /* 0x000fc800078ec0ff */
[----:B------:R-:W-:-:S13]  /*12ca0*/  ISETP.NE.U32.AND P0, PT, R2, 0x1, PT ;  /* 0x000000010200780c */ /* 0x000fda0003f05070 */
[----:B------:R-:W-:Y:S05]  /*12cb0*/  @P0 BRA `(.L_x_269) ;  /* 0x0000000c006c0947 */ /* 0x000fea0003800000 */
[----:B------:R-:W2:Y:S04]  /*12cc0*/  LDL R4, [R1+0x20] ;  /* 0x0000200001047983 */ /* 0x000ea80000100800 */
[----:B------:R-:W3:Y:S01]  /*12cd0*/  LDL R3, [R1+0x14] ;  /* 0x0000140001037983 */ /* 0x000ee20000100800 */
[----:B------:R-:W-:Y:S01]  /*12ce0*/  VIADD R9, R19, 0x1 ;  /* 0x0000000113097836 */ /* 0x000fe20000000000 */
[----:B------:R-:W-:Y:S04]  /*12cf0*/  BSSY B1, `(.L_x_270) ;  /* 0x00000d3000017945 */ /* 0x000fe80003800000 */
[----:B------:R-:W-:-:S04]  /*12d00*/  ISETP.NE.AND P0, PT, R9, 0x2, PT ;  /* 0x000000020900780c */ /* 0x000fc80003f05270 */
[----:B------:R-:W-:Y:S02]  /*12d10*/  SEL R11, RZ, 0x1, P0 ;  /* 0x00000001ff0b7807 */ /* 0x000fe40000000000 */
[----:B------:R-:W-:Y:S02]  /*12d20*/  SEL R9, R9, RZ, P0 ;  /* 0x000000ff09097207 */ /* 0x000fe40000000000 */
[----:B--2---:R-:W-:Y:S02]  /*12d30*/  ISETP.NE.AND P1, PT, R4, RZ, PT ;  /* 0x000000ff0400720c */ /* 0x004fe40003f25270 */
[----:B---3--:R-:W-:-:S11]  /*12d40*/  LOP3.LUT R11, R3, R11, RZ, 0x3c, !PT ;  /* 0x0000000b030b7212 */ /* 0x008fd600078e3cff */
[----:B------:R-:W-:Y:S05]  /*12d50*/  @!P1 BRA `(.L_x_271) ;  /* 0x0000000c00309947 */ /* 0x000fea0003800000 */
[----:B------:R-:W-:Y:S01]  /*12d60*/  ULDC.64 UR4, c[0x0][0x418] ;  /* 0x0001060000047ab9 */ /* 0x000fe20000000a00 */
[----:B------:R-:W-:Y:S01]  /*12d70*/  IMAD.MOV.U32 R5, RZ, RZ, R17 ;  /* 0x000000ffff057224 */ /* 0x000fe200078e0011 */
[----:B------:R-:W-:-:S04]  /*12d80*/  ISETP.NE.U32.AND P0, PT, RZ, UR4, PT ;  /* 0x00000004ff007c0c */ /* 0x000fc8000bf05070 */
[----:B------:R-:W-:-:S13]  /*12d90*/  ISETP.NE.AND.EX P0, PT, RZ, UR5, PT, P0 ;  /* 0x00000005ff007c0c */ /* 0x000fda000bf05300 */
[----:B------:R-:W-:Y:S05]  /*12da0*/  @!P0 BRA `(.L_x_272) ;  /* 0x0000000000508947 */ /* 0x000fea0003800000 */
[----:B------:R-:W2:Y:S01]  /*12db0*/  LDL R12, [R1+0x1c] ;  /* 0x00001c00010c7983 */ /* 0x000ea20000100800 */
[----:B------:R-:W0:Y:S01]  /*12dc0*/  LDC R5, c[0x0][0x43c] ;  /* 0x00010f00ff057b82 */ /* 0x000e220000000800 */
[----:B------:R-:W-:Y:S02]  /*12dd0*/  ULDC.64 UR6, c[0x0][0x428] ;  /* 0x00010a0000067ab9 */ /* 0x000fe40000000a00 */
[----:B------:R-:W3:Y:S01]  /*12de0*/  LDL R7, [R1+0x10] ;  /* 0x0000100001077983 */ /* 0x000ee20000100800 */
        /* <DEDUP_REMOVED lines=9> */
[----:B--2---:R-:W-:-:S04]  /*12e80*/  IMAD R4, R12, UR6, RZ ;  /* 0x000000060c047c24 */ /* 0x004fc8000f8e02ff */
[C---:B---3--:R-:W-:Y:S02]  /*12e90*/  IMAD R4, R7.reuse, UR7, R4 ;  /* 0x0000000707047c24 */ /* 0x048fe4000f8e0204 */
[----:B------:R-:W-:-:S04]  /*12ea0*/  IMAD.WIDE.U32 R2, R7, UR6, R2 ;  /* 0x0000000607027c25 */ /* 0x000fc8000f8e0002 */
[----:B------:R-:W-:Y:S01]  /*12eb0*/  IMAD.IADD R3, R4, 0x1, R3 ;  /* 0x0000000104037824 */ /* 0x000fe200078e0203 */
[----:B------:R-:W-:-:S04]  /*12ec0*/  LEA R4, P0, R2, UR4, 0x2 ;  /* 0x0000000402047c11 */ /* 0x000fc8000f8010ff */
[----:B------:R-:W-:-:S06]  /*12ed0*/  LEA.HI.X R5, R2, UR5, R3, 0x2, P0 ;  /* 0x0000000502057c11 */ /* 0x000fcc00080f1403 */
[----:B------:R0:W5:Y:S03]  /*12ee0*/  LDG.E R5, desc[UR8][R4.64] ;  /* 0x0000000804057981 */ /* 0x000166000c1e1900 */
.L_x_272:
[----:B------:R-:W-:Y:S01]  /*12ef0*/  IMAD R3, R9, 0x8, R18 ;  /* 0x0000000809037824 */ /* 0x000fe200078e0212 */
[----:B------:R-:W-:Y:S01]  /*12f00*/  SHF.L.U32 R2, R11, 0x1f, RZ ;  /* 0x0000001f0b027819 */ /* 0x000fe200000006ff */
[----:B------:R-:W-:Y:S03]  /*12f10*/  BSSY B3, `(.L_x_273) ;  /* 0x0000003000037945 */ /* 0x000fe60003800000 */
[----:B------:R-:W1:Y:S02]  /*12f20*/  SYNCS.PHASECHK.TRANS64.TRYWAIT P0, [R3+URZ+0x38840], R2 ;  /* 0x03884002030075a7 */ /* 0x000e64000800017f */
[----:B-1----:R-:W-:Y:S05]  /*12f30*/  @!P0 BRA `(.L_x_274) ;  /* 0x0000004c00d88947 */ /* 0x002fea0003800000 */
.L_x_390:
[----:B------:R-:W-:Y:S05]  /*12f40*/  BSYNC B3 ;  /* 0x0000000000037941 */ /* 0x000fea0003800000 */
.L_x_273:
[----:B0-----:R-:W0:Y:S01]  /*12f50*/  S2R R4, SR_TID.X ;  /* 0x0000000000047919 */ /* 0x001e220000002100 */
[----:B------:R-:W-:Y:S01]  /*12f60*/  BSSY B3, `(.L_x_275) ;  /* 0x000000b000037945 */ /* 0x000fe20003800000 */
[----:B0-----:R-:W-:-:S04]  /*12f70*/  LOP3.LUT R4, R4, 0x7f, RZ, 0xc0, !PT ;  /* 0x0000007f04047812 */ /* 0x001fc800078ec0ff */
[----:B------:R-:W-:-:S13]  /*12f80*/  ISETP.NE.AND P1, PT, R4, RZ, PT ;  /* 0x000000ff0400720c */ /* 0x000fda0003f25270 */
[----:B------:R-:W-:Y:S05]  /*12f90*/  @P1 BRA `(.L_x_276) ;  /* 0x00000000001c1947 */ /* 0x000fea0003800000 */
[----:B------:R-:W0:Y:S01]  /*12fa0*/  S2R R4, SR_TID.X ;  /* 0x0000000000047919 */ /* 0x000e220000002100 */
[----:B-1----:R-:W-:-:S04]  /*12fb0*/  IMAD.MOV.U32 R2, RZ, RZ, 0xa000 ;  /* 0x0000a000ff027424 */ /* 0x002fc800078e00ff */
[----:B------:R2:W-:Y:S01]  /*12fc0*/  SYNCS.ARRIVE.TRANS64 RZ, [R3+URZ+0x38830], R2 ;  /* 0x0388300203ff79a7 */ /* 0x0005e2000800003f */
[----:B0-----:R-:W-:-:S04]  /*12fd0*/  LOP3.LUT R4, R4, 0x1f, RZ, 0xc0, !PT ;  /* 0x0000001f04047812 */ /* 0x001fc800078ec0ff */
[----:B------:R-:W-:-:S13]  /*12fe0*/  ISETP.NE.AND P0, PT, R4, RZ, PT ;  /* 0x000000ff0400720c */ /* 0x000fda0003f05270 */
[----:B--2---:R-:W-:Y:S05]  /*12ff0*/  @!P0 BRA `(.L_x_276) ;  /* 0x0000000000048947 */ /* 0x004fea0003800000 */
[----:B------:R-:W-:Y:S01]  /*13000*/  BPT.TRAP 0x1 ;  /* 0x000000040000795c */ /* 0x000fe20000300000 */
.L_x_276:
[----:B------:R-:W-:Y:S05]  /*13010*/  BSYNC B3 ;  /* 0x0000000000037941 */ /* 0x000fea0003800000 */
.L_x_275:
[----:B-1----:R-:W2:Y:S01]  /*13020*/  LDL R2, [R1+0x18] ;  /* 0x0000180001027983 */ /* 0x002ea20000100800 */
[----:B------:R-:W-:Y:S01]  /*13030*/  IMAD.MOV.U32 R14, RZ, RZ, RZ ;  /* 0x000000ffff0e7224 */ /* 0x000fe200078e00ff */
[----:B------:R-:W-:Y:S01]  /*13040*/  UIADD3 UR4, UP0, UR36, 0x370, URZ ;  /* 0x0000037024047890 */ /* 0x000fe2000ff1e03f */
[----:B------:R-:W-:Y:S01]  /*13050*/  IMAD R4, R9, 0xa000, R18 ;  /* 0x0000a00009047824 */ /* 0x000fe200078e0212 */
[----:B------:R-:W-:Y:S01]  /*13060*/  PLOP3.LUT P0, PT, PT, PT, PT, 0x80, 0x0 ;  /* 0x000000000000781c */ /* 0x000fe20003f0f070 */
[----:B------:R-:W-:Y:S01]  /*13070*/  VIADD R3, R3, 0x38830 ;  /* 0x0003883003037836 */ /* 0x000fe20000000000 */
[----:B------:R-:W-:Y:S01]  /*13080*/  R2UR UR10, R14 ;  /* 0x000000000e0a72ca */ /* 0x000fe200000e0000 */
[----:B------:R-:W-:Y:S01]  /*13090*/  VIADD R7, R4, 0x24400 ;  /* 0x0002440004077836 */ /* 0x000fe20000000000 */
[----:B------:R-:W-:Y:S01]  /*130a0*/  UIADD3.X UR5, URZ, UR37, URZ, UP0, !UPT ;  /* 0x000000253f057290 */ /* 0x000fe200087fe43f */
[----:B------:R-:W-:Y:S01]  /*130b0*/  UMOV UR6, 0x0 ;  /* 0x0000000000067882 */ /* 0x000fe20000000000 */
[----:B------:R-:W-:Y:S01]  /*130c0*/  UMOV UR7, 0x14f00000 ;  /* 0x14f0000000077882 */ /* 0x000fe20000000000 */
[----:B--2---:R-:W-:-:S10]  /*130d0*/  IMAD R2, R0, 0x50, R2 ;  /* 0x0000005000027824 */ /* 0x004fd400078e0202 */
.L_x_277:
[----:B------:R-:W-:-:S13]  /*130e0*/  @P0 ELECT P2, URZ, PT ;  /* 0x00000000003f082f */ /* 0x000fda0003840000 */
[----:B-----5:R-:W-:Y:S02]  /*130f0*/  @P2 R2UR UR13, R5 ;  /* 0x00000000050d22ca */ /* 0x020fe400000e0000 */
[----:B------:R-:W-:Y:S02]  /*13100*/  @P2 R2UR UR12, R16 ;  /* 0x00000000100c22ca */ /* 0x000fe400000e0000 */
[----:B------:R-:W-:Y:S02]  /*13110*/  @P2 R2UR UR11, R2 ;  /* 0x00000000020b22ca */ /* 0x000fe400000e0000 */
[----:B------:R-:W-:Y:S02]  /*13120*/  @P2 R2UR UR9, R3 ;  /* 0x00000000030922ca */ /* 0x000fe400000e0000 */
[----:B------:R-:W-:Y:S02]  /*13130*/  @P2 R2UR UR8, R7 ;  /* 0x00000000070822ca */ /* 0x000fe400000e0000 */
[----:B------:R-:W-:-:S02]  /*13140*/  @P2 PLOP3.LUT P0, PT, P2, PT, PT, 0x8, 0x0 ;  /* 0x000000000000281c */ /* 0x000fc4000170e170 */
[----:B------:R-:W-:-:S09]  /*13150*/  PLOP3.LUT P2, PT, PT, PT, PT, 0x8, 0x0 ;  /* 0x000000000000781c */ /* 0x000fd20003f4e170 */
[----:B------:R0:W-:Y:S02]  /*13160*/  UTMALDG.4D [UR8], [UR4], desc[UR6] ;  /* 0x00000608040075b4 */ /* 0x0001e40008019000 */
[----:B0-----:R-:W-:Y:S05]  /*13170*/  @P0 BRA.U.ANY `(.L_x_277) ;  /* 0xfffffffd00d80947 */ /* 0x001fea000393ffff */
[----:B------:R-:W-:Y:S01]  /*13180*/  IMAD.MOV.U32 R21, RZ, RZ, 0x40 ;  /* 0x00000040ff157424 */ /* 0x000fe200078e00ff */
[----:B------:R-:W-:Y:S01]  /*13190*/  PLOP3.LUT P0, PT, PT, PT, PT, 0x80, 0x0 ;  /* 0x000000000000781c */ /* 0x000fe20003f0f070 */
[----:B------:R-:W-:Y:S01]  /*131a0*/  VIADD R7, R4, 0x26c00 ;  /* 0x00026c0004077836 */ /* 0x000fe20000000000 */
[----:B------:R-:W-:Y:S01]  /*131b0*/  UMOV UR6, 0x0 ;  /* 0x0000000000067882 */ /* 0x000fe20000000000 */
[----:B------:R-:W-:Y:S01]  /*131c0*/  UMOV UR7, 0x14f00000 ;  /* 0x14f0000000077882 */ /* 0x000fe20000000000 */
[----:B------:R-:W-:-:S15]  /*131d0*/  R2UR UR10, R21 ;  /* 0x00000000150a72ca */ /* 0x000fde00000e0000 */
.L_x_278:
[----:B------:R-:W-:-:S13]  /*131e0*/  @P0 ELECT P2, URZ, PT ;  /* 0x00000000003f082f */ /* 0x000fda0003840000 */
[----:B------:R-:W-:Y:S02]  /*131f0*/  @P2 R2UR UR13, R5 ;  /* 0x00000000050d22ca */ /* 0x000fe400000e0000 */
        /* <DEDUP_REMOVED lines=14> */
.L_x_279:
        /* <DEDUP_REMOVED lines=16> */
.L_x_280:
        /* <DEDUP_REMOVED lines=10> */
[----:B------:R-:W2:Y:S01]  /*13480*/  LDL.LU R7, [R1+0x14] ;  /* 0x0000140001077983 */ /* 0x000ea20000300800 */
[----:B------:R-:W-:Y:S01]  /*13490*/  IMAD R3, R19, 0x8, R6 ;  /* 0x0000000813037824 */ /* 0x000fe200078e0206 */
[----:B------:R-:W-:Y:S01]  /*134a0*/  BSSY B3, `(.L_x_281) ;  /* 0x0000004000037945 */ /* 0x000fe20003800000 */
[----:B--2---:R-:W-:-:S04]  /*134b0*/  SHF.L.U32 R2, R7, 0x1f, RZ ;  /* 0x0000001f07027819 */ /* 0x004fc800000006ff */
[----:B------:R-:W0:Y:S02]  /*134c0*/  SYNCS.PHASECHK.TRANS64.TRYWAIT P0, [R3+URZ+0x60], R2 ;  /* 0x00006002030075a7 */ /* 0x000e24000800017f */
[----:B0-----:R-:W-:Y:S05]  /*134d0*/  @!P0 BRA `(.L_x_282) ;  /* 0x0000004800848947 */ /* 0x001fea0003800000 */
.L_x_391:
[----:B------:R-:W-:Y:S05]  /*134e0*/  BSYNC B3 ;  /* 0x0000000000037941 */ /* 0x000fea0003800000 */
.L_x_281:
[----:B------:R-:W-:Y:S01]  /*134f0*/  BSSY B3, `(.L_x_283) ;  /* 0x000000c000037945 */ /* 0x000fe20003800000 */
[----:B------:R-:W-:Y:S02]  /*13500*/  IMAD.MOV.U32 R12, RZ, RZ, 0x0 ;  /* 0x00000000ff0c7424 */ /* 0x000fe400078e00ff */
[----:B------:R-:W-:Y:S01]  /*13510*/  IMAD.MOV.U32 R13, RZ, RZ, 0x14f00000 ;  /* 0x14f00000ff0d7424 */ /* 0x000fe200078e00ff */
[----:B------:R-:W-:Y:S06]  /*13520*/  @P1 BRA `(.L_x_284) ;  /* 0x0000000000201947 */ /* 0x000fec0003800000 */
[----:B------:R-:W1:Y:S01]  /*13530*/  S2R R4, SR_TID.X ;  /* 0x0000000000047919 */ /* 0x000e620000002100 */
[----:B0-----:R-:W-:Y:S02]  /*13540*/  IMAD R2, R19, 0x8, R18 ;  /* 0x0000000813027824 */ /* 0x001fe400078e0212 */
[----:B------:R-:W-:-:S04]  /*13550*/  IMAD.MOV.U32 R3, RZ, RZ, 0xa000 ;  /* 0x0000a000ff037424 */ /* 0x000fc800078e00ff */
[----:B------:R2:W-:Y:S01]  /*13560*/  SYNCS.ARRIVE.TRANS64 RZ, [R2+URZ+0x38850], R3 ;  /* 0x0388500302ff79a7 */ /* 0x0005e2000800003f */
[----:B-1----:R-:W-:-:S04]  /*13570*/  LOP3.LUT R4, R4, 0x1f, RZ, 0xc0, !PT ;  /* 0x0000001f04047812 */ /* 0x002fc800078ec0ff */
[----:B------:R-:W-:-:S13]  /*13580*/  ISETP.NE.AND P0, PT, R4, RZ, PT ;  /* 0x000000ff0400720c */ /* 0x000fda0003f05270 */
[----:B--2---:R-:W-:Y:S05]  /*13590*/  @!P0 BRA `(.L_x_284) ;  /* 0x0000000000048947 */ /* 0x004fea0003800000 */
[----:B------:R-:W-:Y:S01]  /*135a0*/  BPT.TRAP 0x1 ;  /* 0x000000040000795c */ /* 0x000fe20000300000 */
.L_x_284:
[----:B------:R-:W-:Y:S05]  /*135b0*/  BSYNC B3 ;  /* 0x0000000000037941 */ /* 0x000fea0003800000 */
.L_x_283:
[----:B------:R-:W2:Y:S04]  /*135c0*/  LDL R7, [R1+0x18] ;  /* 0x0000180001077983 */ /* 0x000ea80000100800 */
[----:B------:R-:W2:Y:S01]  /*135d0*/  LDL.LU R4, [R1+0x8] ;  /* 0x0000080001047983 */ /* 0x000ea20000300800 */
[----:B------:R-:W-:Y:S01]  /*135e0*/  R2UR UR10, R14 ;  /* 0x000000000e0a72ca */ /* 0x000fe200000e0000 */
[C-C-:B0-----:R-:W-:Y:S01]  /*135f0*/  IMAD R3, R19.reuse, 0x8, R18.reuse ;  /* 0x0000000813037824 */ /* 0x141fe200078e0212 */
[----:B------:R-:W-:Y:S01]  /*13600*/  R2UR UR6, R12 ;  /* 0x000000000c0672ca */ /* 0x000fe200000e0000 */
[----:B------:R-:W-:Y:S01]  /*13610*/  IMAD R2, R19, 0xa000, R18 ;  /* 0x0000a00013027824 */ /* 0x000fe200078e0212 */
[----:B------:R-:W-:Y:S01]  /*13620*/  R2UR UR7, R13 ;  /* 0x000000000d0772ca */ /* 0x000fe200000e0000 */
[----:B------:R-:W-:Y:S01]  /*13630*/  UIADD3 UR4, UP0, UR36, 0x470, URZ ;  /* 0x0000047024047890 */ /* 0x000fe2000ff1e03f */
[----:B------:R-:W-:Y:S01]  /*13640*/  PLOP3.LUT P0, PT, PT, PT, PT, 0x80, 0x0 ;  /* 0x000000000000781c */ /* 0x000fe20003f0f070 */
[----:B------:R-:W-:-:S02]  /*13650*/  VIADD R3, R3, 0x38850 ;  /* 0x0003885003037836 */ /* 0x000fc40000000000 */
[----:B------:R-:W-:Y:S01]  /*13660*/  UIADD3.X UR5, URZ, UR37, URZ, UP0, !UPT ;  /* 0x000000253f057290 */ /* 0x000fe200087fe43f */
[----:B--2---:R-:W-:Y:S02]  /*13670*/  IMAD R4, R4, 0x50, R7 ;  /* 0x0000005004047824 */ /* 0x004fe400078e0207 */
[----:B------:R-:W-:-:S09]  /*13680*/  VIADD R7, R2, 0x400 ;  /* 0x0000040002077836 */ /* 0x000fd20000000000 */
.L_x_285:
        /* <DEDUP_REMOVED lines=10> */
[----:B------:R-:W-:Y:S01]  /*13730*/  R2UR UR10, R21 ;  /* 0x00000000150a72ca */ /* 0x000fe200000e0000 */
[----:B------:R-:W-:Y:S01]  /*13740*/  VIADD R7, R2, 0x2c00 ;  /* 0x00002c0002077836 */ /* 0x000fe20000000000 */
[----:B------:R-:W-:Y:S02]  /*13750*/  R2UR UR6, R12 ;  /* 0x000000000c0672ca */ /* 0x000fe400000e0000 */
[----:B------:R-:W-:Y:S02]  /*13760*/  R2UR UR7, R13 ;  /* 0x000000000d0772ca */ /* 0x000fe400000e0000 */
[----:B------:R-:W-:-:S13]  /*13770*/  PLOP3.LUT P0, PT, PT, PT, PT, 0x80, 0x0 ;  /* 0x000000000000781c */ /* 0x000fda0003f0f070 */
.L_x_286:
        /* <DEDUP_REMOVED lines=15> */
.L_x_287:
        /* <DEDUP_REMOVED lines=15> */
.L_x_288:
        /* <DEDUP_REMOVED lines=10> */
[----:B------:R0:W-:Y:S01]  /*13a00*/  STL [R1+0x8], R0 ;  /* 0x0000080001007387 */ /* 0x0001e20000100800 */
[----:B------:R-:W-:-:S07]  /*13a10*/  IMAD.MOV.U32 R17, RZ, RZ, R5 ;  /* 0x000000ffff117224 */ /* 0x000fce00078e0005 */
.L_x_271:
[----:B------:R-:W-:Y:S05]  /*13a20*/  BSYNC B1 ;  /* 0x0000000000017941 */ /* 0x000fea0003800000 */
.L_x_270:
[----:B0-----:R-:W2:Y:S01]  /*13a30*/  LDL.LU R0, [R1+0x38] ;  /* 0x0000380001007983 */ /* 0x001ea20000300800 */
[----:B------:R-:W-:-:S03]  /*13a40*/  IMAD.MOV.U32 R19, RZ, RZ, R9 ;  /* 0x000000ffff137224 */ /* 0x000fc600078e0009 */
[----:B------:R0:W-:Y:S02]  /*13a50*/  STL [R1+0x14], R11 ;  /* 0x0000140b01007387 */ /* 0x0001e40000100800 */
[----:B0-2---:R-:W-:-:S07]  /*13a60*/  VIADD R0, R0, 0xfffffffd ;  /* 0xfffffffd00007836 */ /* 0x005fce0000000000 */
.L_x_269:
[----:B------:R-:W-:Y:S05]  /*13a70*/  BSYNC B2 ;  /* 0x0000000000027941 */ /* 0x000fea0003800000 */
.L_x_268:
[----:B------:R-:W-:Y:S01]  /*13a80*/  VIADD R10, R10, 0xfffffffe ;  /* 0xfffffffe0a0a7836 */ /* 0x000fe20000000000 */
[----:B------:R-:W-:-:S04]  /*13a90*/  LOP3.LUT R8, RZ, R8, RZ, 0x33, !PT ;  /* 0x00000008ff087212 */ /* 0x000fc800078e33ff */
[----:B------:R-:W-:-:S13]  /*13aa0*/  ISETP.NE.AND P0, PT, R10, R8, PT ;  /* 0x000000080a00720c */ /* 0x000fda0003f05270 */
[----:B------:R-:W-:Y:S05]  /*13ab0*/  @!P0 BRA `(.L_x_267) ;  /* 0x0000001800c48947 */ /* 0x000fea0003800000 */
[----:B------:R-:W-:-:S07]  /*13ac0*/  IMAD.MOV.U32 R9, RZ, RZ, R17 ;  /* 0x000000ffff097224 */ /* 0x000fce00078e0011 */
.L_x_327:
[----:B------:R-:W2:Y:S04]  /*13ad0*/  LDL R3, [R1+0x20] ;  /* 0x0000200001037983 */ /* 0x000ea80000100800 */
[----:B------:R-:W3:Y:S01]  /*13ae0*/  LDL R2, [R1+0x14] ;  /* 0x0000140001027983 */ /* 0x000ee20000100800 */
[----:B------:R-:W-:Y:S01]  /*13af0*/  VIADD R4, R19, 0x1 ;  /* 0x0000000113047836 */ /* 0x000fe20000000000 */
[----:B------:R-:W-:Y:S05]  /*13b00*/  YIELD ;  /* 0x0000000000007946 */ /* 0x000fea0003800000 */
[----:B------:R-:W-:Y:S01]  /*13b10*/  ISETP.NE.AND P0, PT, R4, 0x2, PT ;  /* 0x000000020400780c */ /* 0x000fe20003f05270 */
[----:B------:R-:W-:Y:S03]  /*13b20*/  BSSY B1, `(.L_x_289) ;  /* 0x00000d0000017945 */ /* 0x000fe60003800000 */
[----:B------:R-:W-:-:S02]  /*13b30*/  SEL R5, RZ, 0x1, P0 ;  /* 0x00000001ff057807 */ /* 0x000fc40000000000 */
[----:B------:R-:W-:Y:S02]  /*13b40*/  SEL R4, R4, RZ, P0 ;  /* 0x000000ff04047207 */ /* 0x000fe40000000000 */
[----:B--2---:R-:W-:Y:S02]  /*13b50*/  ISETP.NE.AND P1, PT, R3, RZ, PT ;  /* 0x000000ff0300720c */ /* 0x004fe40003f25270 */
[----:B---3--:R-:W-:-:S11]  /*13b60*/  LOP3.LUT R5, R2, R5, RZ, 0x3c, !PT ;  /* 0x0000000502057212 */ /* 0x008fd600078e3cff */
[----:B01----:R-:W-:Y:S05]  /*13b70*/  @!P1 BRA `(.L_x_290) ;  /* 0x0000000c00289947 */ /* 0x003fea0003800000 */
        /* <DEDUP_REMOVED lines=14> */
[----:B------:R-:W-:-:S04]  /*13c60*/  @P0 SHF.R.U32.HI R2, RZ, R3, R7 ;  /* 0x00000003ff020219 */ /* 0x000fc80000011607 */
[--C-:B------:R-:W-:Y:S01]  /*13c70*/  SHF.R.S32.HI R3, RZ, 0x1f, R2.reuse ;  /* 0x0000001fff037819 */ /* 0x100fe20000011402 */
[----:B------:R-:W-:-:S04]  /*13c80*/  IMAD.MOV R7, RZ, RZ, -R2 ;  /* 0x000000ffff077224 */ /* 0x000fc800078e0a02 */
[----:B------:R-:W-:Y:S02]  /*13c90*/  IMAD R7, R8, R7, R0 ;  /* 0x0000000708077224 */ /* 0x000fe400078e0200 */
[----:B--2---:R-:W-:-:S04]  /*13ca0*/  IMAD R8, R11, UR6, RZ ;  /* 0x000000060b087c24 */ /* 0x004fc8000f8e02ff */
[C---:B---3--:R-:W-:Y:S02]  /*13cb0*/  IMAD R8, R10.reuse, UR7, R8 ;  /* 0x000000070a087c24 */ /* 0x048fe4000f8e0208 */
[----:B------:R-:W-:-:S04]  /*13cc0*/  IMAD.WIDE.U32 R2, R10, UR6, R2 ;  /* 0x000000060a027c25 */ /* 0x000fc8000f8e0002 */
[----:B------:R-:W-:Y:S01]  /*13cd0*/  IMAD.IADD R3, R8, 0x1, R3 ;  /* 0x0000000108037824 */ /* 0x000fe200078e0203 */
[----:B------:R-:W-:-:S04]  /*13ce0*/  LEA R8, P0, R2, UR4, 0x2 ;  /* 0x0000000402087c11 */ /* 0x000fc8000f8010ff */
[----:B------:R-:W-:-:S06]  /*13cf0*/  LEA.HI.X R9, R2, UR5, R3, 0x2, P0 ;  /* 0x0000000502097c11 */ /* 0x000fcc00080f1403 */
[----:B------:R0:W5:Y:S03]  /*13d00*/  LDG.E R9, desc[UR8][R8.64] ;  /* 0x0000000808097981 */ /* 0x000166000c1e1900 */
.L_x_291:
[----:B------:R-:W-:Y:S01]  /*13d10*/  IMAD R3, R4, 0x8, R18 ;  /* 0x0000000804037824 */ /* 0x000fe200078e0212 */
[----:B------:R-:W-:Y:S01]  /*13d20*/  SHF.L.U32 R2, R5, 0x1f, RZ ;  /* 0x0000001f05027819 */ /* 0x000fe200000006ff */
[----:B------:R-:W-:Y:S03]  /*13d30*/  BSSY B2, `(.L_x_292) ;  /* 0x0000003000027945 */ /* 0x000fe60003800000 */
[----:B------:R-:W1:Y:S02]  /*13d40*/  SYNCS.PHASECHK.TRANS64.TRYWAIT P0, [R3+URZ+0x38840], R2 ;  /* 0x03884002030075a7 */ /* 0x000e64000800017f */
[----:B-1----:R-:W-:Y:S05]  /*13d50*/  @!P0 BRA `(.L_x_293) ;  /* 0x0000004000788947 */ /* 0x002fea0003800000 */
.L_x_392:
[----:B------:R-:W-:Y:S05]  /*13d60*/  BSYNC B2 ;  /* 0x0000000000027941 */ /* 0x000fea0003800000 */
.L_x_292:
        /* <DEDUP_REMOVED lines=12> */
.L_x_295:
[----:B------:R-:W-:Y:S05]  /*13e30*/  BSYNC B2 ;  /* 0x0000000000027941 */ /* 0x000fea0003800000 */
.L_x_294:
        /* <DEDUP_REMOVED lines=12> */
.L_x_296:
        /* <DEDUP_REMOVED lines=16> */
.L_x_297:
        /* <DEDUP_REMOVED lines=16> */
.L_x_298:
        /* <DEDUP_REMOVED lines=16> */
.L_x_299:
        /* <DEDUP_REMOVED lines=16> */
.L_x_393:
[----:B------:R-:W-:Y:S05]  /*14300*/  BSYNC B2 ;  /* 0x0000000000027941 */ /* 0x000fea0003800000 */
.L_x_300:
[----:B------:R-:W-:Y:S01]  /*14310*/  BSSY B2, `(.L_x_302) ;  /* 0x000000b000027945 */ /* 0x000fe20003800000 */
[----:B------:R-:W-:Y:S02]  /*14320*/  IMAD.MOV.U32 R10, RZ, RZ, 0x0 ;  /* 0x00000000ff0a7424 */ /* 0x000fe400078e00ff */
[----:B------:R-:W-:Y:S01]  /*14330*/  IMAD.MOV.U32 R11, RZ, RZ, 0x14f00000 ;  /* 0x14f00000ff0b7424 */ /* 0x000fe200078e00ff */
[----:B------:R-:W-:Y:S06]  /*14340*/  @P1 BRA `(.L_x_303) ;  /* 0x00000000001c1947 */ /* 0x000fec0003800000 */
[----:B------:R-:W1:Y:S01]  /*14350*/  S2R R8, SR_TID.X ;  /* 0x0000000000087919 */ /* 0x000e620000002100 */
[----:B0-----:R-:W-:-:S04]  /*14360*/  IMAD.MOV.U32 R3, RZ, RZ, 0xa000 ;  /* 0x0000a000ff037424 */ /* 0x001fc800078e00ff */
[----:B------:R2:W-:Y:S01]  /*14370*/  SYNCS.ARRIVE.TRANS64 RZ, [R2+URZ+0x50], R3 ;  /* 0x0000500302ff79a7 */ /* 0x0005e2000800003f */
[----:B-1----:R-:W-:-:S04]  /*14380*/  LOP3.LUT R8, R8, 0x1f, RZ, 0xc0, !PT ;  /* 0x0000001f08087812 */ /* 0x002fc800078ec0ff */
[----:B------:R-:W-:-:S13]  /*14390*/  ISETP.NE.AND P0, PT, R8, RZ, PT ;  /* 0x000000ff0800720c */ /* 0x000fda0003f05270 */
[----:B--2---:R-:W-:Y:S05]  /*143a0*/  @!P0 BRA `(.L_x_303) ;  /* 0x0000000000048947 */ /* 0x004fea0003800000 */
[----:B------:R-:W-:Y:S01]  /*143b0*/  BPT.TRAP 0x1 ;  /* 0x000000040000795c */ /* 0x000fe20000300000 */
.L_x_303:
[----:B------:R-:W-:Y:S05]  /*143c0*/  BSYNC B2 ;  /* 0x0000000000027941 */ /* 0x000fea0003800000 */
.L_x_302:
[----:B------:R-:W2:Y:S04]  /*143d0*/  LDL R8, [R1+0x18] ;  /* 0x0000180001087983 */ /* 0x000ea80000100800 */
[----:B0-----:R-:W2:Y:S01]  /*143e0*/  LDL.LU R3, [R1+0x8] ;  /* 0x0000080001037983 */ /* 0x001ea20000300800 */
[----:B------:R-:W-:Y:S01]  /*143f0*/  R2UR UR10, R12 ;  /* 0x000000000c0a72ca */ /* 0x000fe200000e0000 */
[----:B------:R-:W-:Y:S01]  /*14400*/  IMAD R19, R19, 0xa000, R18 ;  /* 0x0000a00013137824 */ /* 0x000fe200078e0212 */
[----:B------:R-:W-:Y:S01]  /*14410*/  R2UR UR6, R10 ;  /* 0x000000000a0672ca */ /* 0x000fe200000e0000 */
[----:B------:R-:W-:Y:S01]  /*14420*/  UIADD3 UR4, UP0, UR36, 0x470, URZ ;  /* 0x0000047024047890 */ /* 0x000fe2000ff1e03f */
[----:B------:R-:W-:Y:S01]  /*14430*/  R2UR UR7, R11 ;  /* 0x000000000b0772ca */ /* 0x000fe200000e0000 */
[----:B------:R-:W-:Y:S01]  /*14440*/  VIADD R2, R2, 0x50 ;  /* 0x0000005002027836 */ /* 0x000fe20000000000 */
[----:B------:R-:W-:Y:S01]  /*14450*/  PLOP3.LUT P0, PT, PT, PT, PT, 0x80, 0x0 ;  /* 0x000000000000781c */ /* 0x000fe20003f0f070 */
[----:B------:R-:W-:Y:S01]  /*14460*/  UIADD3.X UR5, URZ, UR37, URZ, UP0, !UPT ;  /* 0x000000253f057290 */ /* 0x000fe200087fe43f */
[----:B--2---:R-:W-:-:S02]  /*14470*/  IMAD R3, R3, 0x50, R8 ;  /* 0x0000005003037824 */ /* 0x004fc400078e0208 */
[----:B------:R-:W-:-:S09]  /*14480*/  VIADD R8, R19, 0x400 ;  /* 0x0000040013087836 */ /* 0x000fd20000000000 */
.L_x_304:
        /* <DEDUP_REMOVED lines=15> */
.L_x_305:
        /* <DEDUP_REMOVED lines=15> */
.L_x_306:
        /* <DEDUP_REMOVED lines=15> */
.L_x_307:
        /* <DEDUP_REMOVED lines=12> */
.L_x_290:
[----:B------:R-:W-:Y:S05]  /*14820*/  BSYNC B1 ;  /* 0x0000000000017941 */ /* 0x000fea0003800000 */
.L_x_289:
[----:B------:R-:W2:Y:S01]  /*14830*/  LDL R2, [R1+0x20] ;  /* 0x0000200001027983 */ /* 0x000ea20000100800 */
[----:B------:R-:W-:Y:S01]  /*14840*/  VIADD R19, R4, 0x1 ;  /* 0x0000000104137836 */ /* 0x000fe20000000000 */
[----:B------:R-:W-:Y:S01]  /*14850*/  BSSY B1, `(.L_x_308) ;  /* 0x00000d3000017945 */ /* 0x000fe20003800000 */
[----:B0-----:R-:W-:-:S03]  /*14860*/  VIADD R7, R0, 0xffffffff ;  /* 0xffffffff00077836 */ /* 0x001fc60000000000 */
[----:B------:R-:W-:-:S04]  /*14870*/  ISETP.NE.AND P0, PT, R19, 0x2, PT ;  /* 0x000000021300780c */ /* 0x000fc80003f05270 */
[----:B------:R-:W-:Y:S02]  /*14880*/  SEL R19, R19, RZ, P0 ;  /* 0x000000ff13137207 */ /* 0x000fe40000000000 */
[----:B--2---:R-:W-:Y:S02]  /*14890*/  ISETP.NE.AND P1, PT, R2, RZ, PT ;  /* 0x000000ff0200720c */ /* 0x004fe40003f25270 */
[----:B------:R-:W-:-:S04]  /*148a0*/  SEL R2, RZ, 0x1, P0 ;  /* 0x00000001ff027807 */ /* 0x000fc80000000000 */
[----:B------:R-:W-:-:S05]  /*148b0*/  LOP3.LUT R12, R5, R2, RZ, 0x3c, !PT ;  /* 0x00000002050c7212 */ /* 0x000fca00078e3cff */
[----:B------:R0:W-:Y:S02]  /*148c0*/  STL [R1+0x14], R12 ;  /* 0x0000140c01007387 */ /* 0x0001e40000100800 */
[----:B------:R-:W-:Y:S05]  /*148d0*/  @!P1 BRA `(.L_x_309) ;  /* 0x0000000c00289947 */ /* 0x000fea0003800000 */
[----:B------:R-:W-:Y:S01]  /*148e0*/  ULDC.64 UR4, c[0x0][0x418] ;  /* 0x0001060000047ab9 */ /* 0x000fe20000000a00 */
[----:B------:R-:W-:Y:S01]  /*148f0*/  IMAD.MOV.U32 R8, RZ, RZ, R7 ;  /* 0x000000ffff087224 */ /* 0x000fe200078e0007 */
[----:B------:R-:W-:-:S04]  /*14900*/  ISETP.NE.U32.AND P0, PT, RZ, UR4, PT ;  /* 0x00000004ff007c0c */ /* 0x000fc8000bf05070 */
[----:B------:R-:W-:-:S13]  /*14910*/  ISETP.NE.AND.EX P0, PT, RZ, UR5, PT, P0 ;  /* 0x00000005ff007c0c */ /* 0x000fda000bf05300 */
[----:B------:R-:W-:Y:S05]  /*14920*/  @!P0 BRA `(.L_x_310) ;  /* 0x0000000000508947 */ /* 0x000fea0003800000 */
[----:B------:R-:W2:Y:S01]  /*14930*/  LDL R11, [R1+0x1c] ;  /* 0x00001c00010b7983 */ /* 0x000ea20000100800 */
[----:B------:R-:W1:Y:S01]  /*14940*/  LDC R9, c[0x0][0x43c] ;  /* 0x00010f00ff097b82 */ /* 0x000e620000000800 */
[----:B------:R-:W-:Y:S02]  /*14950*/  ULDC.64 UR6, c[0x0][0x428] ;  /* 0x00010a0000067ab9 */ /* 0x000fe40000000a00 */
[----:B------:R-:W3:Y:S01]  /*14960*/  LDL R10, [R1+0x10] ;  /* 0x00001000010a7983 */ /* 0x000ee20000100800 */
[----:B------:R-:W-:Y:S01]  /*14970*/  ULDC.64 UR8, c[0x0][0x208] ;  /* 0x0000820000087ab9 */ /* 0x000fe20000000a00 */
[----:B-1----:R-:W-:-:S13]  /*14980*/  ISETP.NE.AND P0, PT, R9, 0x1, PT ;  /* 0x000000010900780c */ /* 0x002fda0003f05270 */
[----:B------:R-:W1:Y:S02]  /*14990*/  @P0 LDC.64 R2, c[0x0][0x440] ;  /* 0x00011000ff020b82 */ /* 0x000e640000000a00 */
[----:B-1----:R-:W-:-:S04]  /*149a0*/  @P0 IMAD.HI.U32 R8, R7, R2, RZ ;  /* 0x0000000207080227 */ /* 0x002fc800078e00ff */
        /* <DEDUP_REMOVED lines=10> */
[----:B------:R-:W-:-:S05]  /*14a50*/  LEA.HI.X R11, R2, UR5, R9, 0x2, P0 ;  /* 0x00000005020b7c11 */ /* 0x000fca00080f1409 */
[----:B------:R1:W5:Y:S04]  /*14a60*/  LDG.E R9, desc[UR8][R10.64] ;  /* 0x000000080a097981 */ /* 0x000368000c1e1900 */
.L_x_310:
[----:B------:R-:W-:Y:S01]  /*14a70*/  IMAD R2, R19, 0x8, R18 ;  /* 0x0000000813027824 */ /* 0x000fe200078e0212 */
[----:B------:R-:W-:Y:S01]  /*14a80*/  SHF.L.U32 R3, R12, 0x1f, RZ ;  /* 0x0000001f0c037819 */ /* 0x000fe200000006ff */
[----:B------:R-:W-:Y:S03]  /*14a90*/  BSSY B2, `(.L_x_311) ;  /* 0x0000003000027945 */ /* 0x000fe60003800000 */
[----:B------:R-:W2:Y:S02]  /*14aa0*/  SYNCS.PHASECHK.TRANS64.TRYWAIT P0, [R2+URZ+0x38840], R3 ;  /* 0x03884003020075a7 */ /* 0x000ea4000800017f */
[----:B--2---:R-:W-:Y:S05]  /*14ab0*/  @!P0 BRA `(.L_x_312) ;  /* 0x0000003400488947 */ /* 0x004fea0003800000 */
.L_x_394:
[----:B------:R-:W-:Y:S05]  /*14ac0*/  BSYNC B2 ;  /* 0x0000000000027941 */ /* 0x000fea0003800000 */
.L_x_311:
[----:B-1----:R-:W1:Y:S01]  /*14ad0*/  S2R R10, SR_TID.X ;  /* 0x00000000000a7919 */ /* 0x002e620000002100 */
[----:B------:R-:W-:Y:S01]  /*14ae0*/  BSSY B2, `(.L_x_313) ;  /* 0x000000b000027945 */ /* 0x000fe20003800000 */
[----:B-1----:R-:W-:-:S04]  /*14af0*/  LOP3.LUT R10, R10, 0x7f, RZ, 0xc0, !PT ;  /* 0x0000007f0a0a7812 */ /* 0x002fc800078ec0ff */
[----:B------:R-:W-:-:S13]  /*14b00*/  ISETP.NE.AND P1, PT, R10, RZ, PT ;  /* 0x000000ff0a00720c */ /* 0x000fda0003f25270 */
[----:B------:R-:W-:Y:S05]  /*14b10*/  @P1 BRA `(.L_x_314) ;  /* 0x00000000001c1947 */ /* 0x000fea0003800000 */
[----:B------:R-:W1:Y:S01]  /*14b20*/  S2R R10, SR_TID.X ;  /* 0x00000000000a7919 */ /* 0x000e620000002100 */
[----:B--2---:R-:W-:-:S04]  /*14b30*/  IMAD.MOV.U32 R3, RZ, RZ, 0xa000 ;  /* 0x0000a000ff037424 */ /* 0x004fc800078e00ff */
[----:B------:R3:W-:Y:S01]  /*14b40*/  SYNCS.ARRIVE.TRANS64 RZ, [R2+URZ+0x38830], R3 ;  /* 0x0388300302ff79a7 */ /* 0x0007e2000800003f */
[----:B-1----:R-:W-:-:S04]  /*14b50*/  LOP3.LUT R10, R10, 0x1f, RZ, 0xc0, !PT ;  /* 0x0000001f0a0a7812 */ /* 0x002fc800078ec0ff */
[----:B------:R-:W-:-:S13]  /*14b60*/  ISETP.NE.AND P0, PT, R10, RZ, PT ;  /* 0x000000ff0a00720c */ /* 0x000fda0003f05270 */
[----:B---3--:R-:W-:Y:S05]  /*14b70*/  @!P0 BRA `(.L_x_314) ;  /* 0x0000000000048947 */ /* 0x008fea0003800000 */
[----:B------:R-:W-:Y:S01]  /*14b80*/  BPT.TRAP 0x1 ;  /* 0x000000040000795c */ /* 0x000fe20000300000 */
.L_x_314:
[----:B------:R-:W-:Y:S05]  /*14b90*/  BSYNC B2 ;  /* 0x0000000000027941 */ /* 0x000fea0003800000 */
.L_x_313:
[----:B--2---:R-:W2:Y:S01]  /*14ba0*/  LDL R2, [R1+0x18] ;  /* 0x0000180001027983 */ /* 0x004ea20000100800 */
[----:B0-----:R-:W-:Y:S01]  /*14bb0*/  IMAD.MOV.U32 R12, RZ, RZ, RZ ;  /* 0x000000ffff0c7224 */ /* 0x001fe200078e00ff */
[----:B------:R-:W-:Y:S01]  /*14bc0*/  UIADD3 UR4, UP0, UR36, 0x370, URZ ;  /* 0x0000037024047890 */ /* 0x000fe2000ff1e03f */
[C---:B------:R-:W-:Y:S01]  /*14bd0*/  IMAD R3, R19.reuse, 0x8, R6 ;  /* 0x0000000813037824 */ /* 0x040fe200078e0206 */
[----:B------:R-:W-:Y:S01]  /*14be0*/  PLOP3.LUT P0, PT, PT, PT, PT, 0x80, 0x0 ;  /* 0x000000000000781c */ /* 0x000fe20003f0f070 */
[----:B------:R-:W-:Y:S01]  /*14bf0*/  IMAD R10, R19, 0xa000, R18 ;  /* 0x0000a000130a7824 */ /* 0x000fe200078e0212 */
[----:B------:R-:W-:Y:S01]  /*14c00*/  R2UR UR10, R12 ;  /* 0x000000000c0a72ca */ /* 0x000fe200000e0000 */
[----:B------:R-:W-:Y:S01]  /*14c10*/  VIADD R3, R3, 0x30 ;  /* 0x0000003003037836 */ /* 0x000fe20000000000 */
[----:B------:R-:W-:Y:S01]  /*14c20*/  UIADD3.X UR5, URZ, UR37, URZ, UP0, !UPT ;  /* 0x000000253f057290 */ /* 0x000fe200087fe43f */
[----:B------:R-:W-:Y:S01]  /*14c30*/  VIADD R11, R10, 0x24400 ;  /* 0x000244000a0b7836 */ /* 0x000fe20000000000 */
[----:B------:R-:W-:Y:S01]  /*14c40*/  UMOV UR6, 0x0 ;  /* 0x0000000000067882 */ /* 0x000fe20000000000 */
[----:B------:R-:W-:Y:S01]  /*14c50*/  UMOV UR7, 0x14f00000 ;  /* 0x14f0000000077882 */ /* 0x000fe20000000000 */
[----:B--2---:R-:W-:-:S09]  /*14c60*/  IMAD R2, R8, 0x50, R2 ;  /* 0x0000005008027824 */ /* 0x004fd200078e0202 */
.L_x_315:
        /* <DEDUP_REMOVED lines=16> */
.L_x_316:
        /* <DEDUP_REMOVED lines=16> */
.L_x_317:
        /* <DEDUP_REMOVED lines=16> */
.L_x_318:
        /* <DEDUP_REMOVED lines=10> */
[----:B------:R-:W-:Y:S01]  /*15010*/  SHF.L.U32 R5, R5, 0x1f, RZ ;  /* 0x0000001f05057819 */ /* 0x000fe200000006ff */
[----:B------:R-:W-:Y:S01]  /*15020*/  IMAD R2, R4, 0x8, R6 ;  /* 0x0000000804027824 */ /* 0x000fe200078e0206 */
[----:B------:R-:W-:Y:S03]  /*15030*/  BSSY B2, `(.L_x_319) ;  /* 0x0000003000027945 */ /* 0x000fe60003800000 */
[----:B------:R-:W0:Y:S02]  /*15040*/  SYNCS.PHASECHK.TRANS64.TRYWAIT P0, [R2+URZ+0x60], R5 ;  /* 0x00006005020075a7 */ /* 0x000e24000800017f */
[----:B0-----:R-:W-:Y:S05]  /*15050*/  @!P0 BRA `(.L_x_320) ;  /* 0x0000002c00f48947 */ /* 0x001fea0003800000 */
.L_x_395:
[----:B------:R-:W-:Y:S05]  /*15060*/  BSYNC B2 ;  /* 0x0000000000027941 */ /* 0x000fea0003800000 */
.L_x_319:
[----:B------:R-:W-:Y:S01]  /*15070*/  BSSY B2, `(.L_x_321) ;  /* 0x000000b000027945 */ /* 0x000fe20003800000 */
[----:B------:R-:W-:Y:S02]  /*15080*/  IMAD.MOV.U32 R10, RZ, RZ, 0x0 ;  /* 0x00000000ff0a7424 */ /* 0x000fe400078e00ff */
[----:B------:R-:W-:Y:S01]  /*15090*/  IMAD.MOV.U32 R11, RZ, RZ, 0x14f00000 ;  /* 0x14f00000ff0b7424 */ /* 0x000fe200078e00ff */
[----:B------:R-:W-:Y:S06]  /*150a0*/  @P1 BRA `(.L_x_322) ;  /* 0x00000000001c1947 */ /* 0x000fec0003800000 */
[----:B0-----:R-:W0:Y:S01]  /*150b0*/  S2R R5, SR_TID.X ;  /* 0x0000000000057919 */ /* 0x001e220000002100 */
[----:B------:R-:W-:-:S04]  /*150c0*/  IMAD.MOV.U32 R3, RZ, RZ, 0xa000 ;  /* 0x0000a000ff037424 */ /* 0x000fc800078e00ff */
[----:B------:R1:W-:Y:S01]  /*150d0*/  SYNCS.ARRIVE.TRANS64 RZ, [R2+URZ+0x50], R3 ;  /* 0x0000500302ff79a7 */ /* 0x0003e2000800003f */
[----:B0-----:R-:W-:-:S04]  /*150e0*/  LOP3.LUT R5, R5, 0x1f, RZ, 0xc0, !PT ;  /* 0x0000001f05057812 */ /* 0x001fc800078ec0ff */
[----:B------:R-:W-:-:S13]  /*150f0*/  ISETP.NE.AND P0, PT, R5, RZ, PT ;  /* 0x000000ff0500720c */ /* 0x000fda0003f05270 */
[----:B-1----:R-:W-:Y:S05]  /*15100*/  @!P0 BRA `(.L_x_322) ;  /* 0x0000000000048947 */ /* 0x002fea0003800000 */
[----:B------:R-:W-:Y:S01]  /*15110*/  BPT.TRAP 0x1 ;  /* 0x000000040000795c */ /* 0x000fe20000300000 */
.L_x_322:
[----:B------:R-:W-:Y:S05]  /*15120*/  BSYNC B2 ;  /* 0x0000000000027941 */ /* 0x000fea0003800000 */
.L_x_321:
[----:B0-----:R-:W2:Y:S04]  /*15130*/  LDL R5, [R1+0x18] ;  /* 0x0000180001057983 */ /* 0x001ea80000100800 */
[----:B------:R-:W2:Y:S01]  /*15140*/  LDL.LU R3, [R1+0x8] ;  /* 0x0000080001037983 */ /* 0x000ea20000300800 */
        /* <DEDUP_REMOVED lines=10> */
.L_x_323:
        /* <DEDUP_REMOVED lines=15> */
.L_x_324:
        /* <DEDUP_REMOVED lines=15> */
.L_x_325:
        /* <DEDUP_REMOVED lines=15> */
.L_x_326:
        /* <DEDUP_REMOVED lines=12> */
.L_x_309:
[----:B------:R-:W-:Y:S05]  /*15580*/  BSYNC B1 ;  /* 0x0000000000017941 */ /* 0x000fea0003800000 */
.L_x_308:
[----:B------:R-:W2:Y:S01]  /*15590*/  LDL R2, [R1+0x28] ;  /* 0x0000280001027983 */ /* 0x000ea20000100800 */
[----:B------:R-:W-:Y:S01]  /*155a0*/  VIADD R0, R0, 0xfffffffe ;  /* 0xfffffffe00007836 */ /* 0x000fe20000000000 */
[----:B--2---:R-:W-:-:S13]  /*155b0*/  ISETP.GT.AND P0, PT, R7, R2, PT ;  /* 0x000000020700720c */ /* 0x004fda0003f04270 */
[----:B------:R-:W-:Y:S05]  /*155c0*/  @P0 BRA `(.L_x_327) ;  /* 0xffffffe400400947 */ /* 0x000fea000383ffff */
.L_x_267:
[----:B------:R-:W-:Y:S05]  /*155d0*/  BSYNC B0 ;  /* 0x0000000000007941 */ /* 0x000fea0003800000 */
.L_x_266:
[----:B------:R-:W2:Y:S01]  /*155e0*/  S2R R3, SR_TID.X ;  /* 0x0000000000037919 */ /* 0x000ea20000002100 */
[----:B------:R-:W-:Y:S01]  /*155f0*/  BSSY B0, `(.L_x_328) ;  /* 0x0000012000007945 */ /* 0x000fe20003800000 */
[----:B--2---:R-:W-:-:S04]  /*15600*/  LOP3.LUT R3, R3, 0x7f, RZ, 0xc0, !PT ;  /* 0x0000007f03037812 */ /* 0x004fc800078ec0ff */
[----:B------:R-:W-:-:S13]  /*15610*/  ISETP.NE.AND P0, PT, R3, RZ, PT ;  /* 0x000000ff0300720c */ /* 0x000fda0003f05270 */
[----:B------:R-:W-:Y:S05]  /*15620*/  @P0 BRA `(.L_x_329) ;  /* 0x0000000000380947 */ /* 0x000fea0003800000 */
[----:B------:R-:W2:Y:S01]  /*15630*/  S2R R2, SR_LANEID ;  /* 0x0000000000027919 */ /* 0x000ea20000000000 */
[----:B------:R-:W-:Y:S01]  /*15640*/  VOTEU.ANY UR4, UPT, PT ;  /* 0x0000000000047886 */ /* 0x000fe200038e0100 */
[----:B-1----:R-:W1:Y:S01]  /*15650*/  LDC.64 R4, c[0x0][0xc60] ;  /* 0x00031800ff047b82 */ /* 0x002e620000000a00 */
[----:B------:R-:W2:Y:S01]  /*15660*/  FLO.U32 R0, UR4 ;  /* 0x0000000400007d00 */ /* 0x000ea200080e0000 */
[----:B------:R-:W-:Y:S01]  /*15670*/  ULDC.64 UR6, c[0x0][0x208] ;  /* 0x0000820000067ab9 */ /* 0x000fe20000000a00 */
[----:B--2---:R-:W-:-:S06]  /*15680*/  ISETP.EQ.U32.AND P0, PT, R0, R2, PT ;  /* 0x000000020000720c */ /* 0x004fcc0003f02070 */
[----:B------:R-:W1:Y:S07]  /*15690*/  POPC R2, UR4 ;  /* 0x0000000400027d09 */ /* 0x000e6e0008000000 */
[----:B-1----:R-:W2:Y:S04]  /*156a0*/  @P0 ATOMG.E.ADD.STRONG.GPU PT, R2, desc[UR6][R4.64], R2 ;  /* 0x00000002040209a8 */ /* 0x002ea800081ee1c6 */
[----:B--2---:R1:W2:Y:S02]  /*156b0*/  SHFL.IDX PT, R2, R2, R0, 0x1f ;  /* 0x00001f0002027589 */ /* 0x0042a400000e0000 */
[----:B-1----:R-:W1:Y:S02]  /*156c0*/  S2R R0, SR_LTMASK ;  /* 0x0000000000007919 */ /* 0x002e640000003900 */
[----:B-1----:R-:W-:-:S06]  /*156d0*/  LOP3.LUT R0, R0, UR4, RZ, 0xc0, !PT ;  /* 0x0000000400007c12 */ /* 0x002fcc000f8ec0ff */
[----:B------:R-:W2:Y:S02]  /*156e0*/  POPC R0, R0 ;  /* 0x0000000000007309 */ /* 0x000ea40000000000 */
[----:B--2---:R-:W-:-:S05]  /*156f0*/  IADD3 R0, R2, UR38, R0 ;  /* 0x0000002602007c10 */ /* 0x004fca000fffe000 */
[----:B------:R2:W-:Y:S02]  /*15700*/  STL [R1], R0 ;  /* 0x0000000001007387 */ /* 0x0005e40000100800 */
.L_x_329:
[----:B------:R-:W-:Y:S05]  /*15710*/  BSYNC B0 ;  /* 0x0000000000007941 */ /* 0x000fea0003800000 */
.L_x_328:
[----:B--2---:R-:W2:Y:S01]  /*15720*/  LDL.LU R0, [R1+0x20] ;  /* 0x0000200001007983 */ /* 0x004ea20000300800 */
[----:B------:R-:W-:Y:S01]  /*15730*/  BSSY B0, `(.L_x_330) ;  /* 0x0000058000007945 */ /* 0x000fe20003800000 */
[----:B--2---:R-:W-:-:S13]  /*15740*/  ISETP.NE.AND P0, PT, R0, RZ, PT ;  /* 0x000000ff0000720c */ /* 0x004fda0003f05270 */
[----:B------:R-:W-:Y:S05]  /*15750*/  @!P0 BRA `(.L_x_331) ;  /* 0x0000000400548947 */ /* 0x000fea0003800000 */
[----:B------:R-:W2:Y:S01]  /*15760*/  LDL R2, [R1+0x14] ;  /* 0x0000140001027983 */ /* 0x000ea20000100800 */
[----:B------:R-:W-:Y:S01]  /*15770*/  IMAD R0, R19, 0x8, R18 ;  /* 0x0000000813007824 */ /* 0x000fe200078e0212 */
[----:B------:R-:W-:Y:S01]  /*15780*/  BSSY B1, `(.L_x_332) ;  /* 0x0000005000017945 */ /* 0x000fe20003800000 */
[----:B------:R-:W-:Y:S02]  /*15790*/  ISETP.NE.AND P1, PT, R3, RZ, PT ;  /* 0x000000ff0300720c */ /* 0x000fe40003f25270 */
[----:B--2---:R-:W-:-:S04]  /*157a0*/  SHF.L.U32 R2, R2, 0x1f, RZ ;  /* 0x0000001f02027819 */ /* 0x004fc800000006ff */
[----:B------:R-:W2:Y:S02]  /*157b0*/  SYNCS.PHASECHK.TRANS64.TRYWAIT P0, [R0+URZ+0x38860], R2 ;  /* 0x03886002000075a7 */ /* 0x000ea4000800017f */
[----:B--2---:R-:W-:Y:S05]  /*157c0*/  @!P0 BRA `(.L_x_333) ;  /* 0x00000028002c8947 */ /* 0x004fea0003800000 */
.L_x_396:
[----:B------:R-:W-:Y:S05]  /*157d0*/  BSYNC B1 ;  /* 0x0000000000017941 */ /* 0x000fea0003800000 */
.L_x_332:
[----:B------:R-:W-:Y:S04]  /*157e0*/  BSSY B1, `(.L_x_334) ;  /* 0x0000009000017945 */ /* 0x000fe80003800000 */
        /* <DEDUP_REMOVED lines=8> */
.L_x_335:
[----:B------:R-:W-:Y:S05]  /*15870*/  BSYNC B1 ;  /* 0x0000000000017941 */ /* 0x000fea0003800000 */
.L_x_334:
[----:B------:R-:W3:Y:S04]  /*15880*/  LDL.LU R3, [R1+0x18] ;  /* 0x0000180001037983 */ /* 0x000ee80000300800 */
[----:B--2---:R-:W3:Y:S01]  /*15890*/  LDL.LU R2, [R1+0x8] ;  /* 0x0000080001027983 */ /* 0x004ee20000300800 */
[----:B------:R-:W-:Y:S01]  /*158a0*/  UIADD3 UR4, UP0, UR36, 0x470, URZ ;  /* 0x0000047024047890 */ /* 0x000fe2000ff1e03f */
[----:B------:R-:W-:Y:S01]  /*158b0*/  PLOP3.LUT P0, PT, PT, PT, PT, 0x80, 0x0 ;  /* 0x000000000000781c */ /* 0x000fe20003f0f070 */
[----:B------:R-:W-:Y:S01]  /*158c0*/  VIADD R0, R0, 0x38850 ;  /* 0x0003885000007836 */ /* 0x000fe20000000000 */
[----:B------:R-:W-:Y:S01]  /*158d0*/  UMOV UR6, 0x0 ;  /* 0x0000000000067882 */ /* 0x000fe20000000000 */
[----:B------:R-:W-:Y:S01]  /*158e0*/  UIADD3.X UR5, URZ, UR37, URZ, UP0, !UPT ;  /* 0x000000253f057290 */ /* 0x000fe200087fe43f */
[----:B------:R-:W-:Y:S01]  /*158f0*/  UMOV UR7, 0x14f00000 ;  /* 0x14f0000000077882 */ /* 0x000fe20000000000 */
[----:B------:R-:W-:Y:S01]  /*15900*/  UMOV UR10, URZ ;  /* 0x0000003f000a7c82 */ /* 0x000fe20008000000 */
[----:B---3--:R-:W-:-:S02]  /*15910*/  IMAD R3, R2, 0x50, R3 ;  /* 0x0000005002037824 */ /* 0x008fc400078e0203 */
[----:B------:R-:W-:-:S04]  /*15920*/  IMAD R2, R19, 0xa000, R18 ;  /* 0x0000a00013027824 */ /* 0x000fc800078e0212 */
[----:B------:R-:W-:-:S07]  /*15930*/  VIADD R4, R2, 0x400 ;  /* 0x0000040002047836 */ /* 0x000fce0000000000 */
.L_x_336:
        /* <DEDUP_REMOVED lines=9> */
[----:B--2---:R-:W-:Y:S05]  /*159d0*/  @P0 BRA.U.ANY `(.L_x_336) ;  /* 0xfffffffd00d80947 */ /* 0x004fea000393ffff */
[----:B------:R-:W-:Y:S01]  /*159e0*/  PLOP3.LUT P0, PT, PT, PT, PT, 0x80, 0x0 ;  /* 0x000000000000781c */ /* 0x000fe20003f0f070 */
[----:B------:R-:W-:Y:S01]  /*159f0*/  VIADD R4, R2, 0x2c00 ;  /* 0x00002c0002047836 */ /* 0x000fe20000000000 */
[----:B------:R-:W-:Y:S01]  /*15a00*/  UMOV UR6, 0x0 ;  /* 0x0000000000067882 */ /* 0x000fe20000000000 */
[----:B------:R-:W-:Y:S01]  /*15a10*/  UMOV UR7, 0x14f00000 ;  /* 0x14f0000000077882 */ /* 0x000fe20000000000 */
[----:B------:R-:W-:-:S09]  /*15a20*/  UMOV UR10, 0x40 ;  /* 0x00000040000a7882 */ /* 0x000fd20000000000 */
.L_x_337:
        /* <DEDUP_REMOVED lines=15> */
.L_x_338:
        /* <DEDUP_REMOVED lines=15> */
.L_x_339:
        /* <DEDUP_REMOVED lines=10> */
.L_x_331:
[----:B------:R-:W-:Y:S05]  /*15cb0*/  BSYNC B0 ;  /* 0x0000000000007941 */ /* 0x000fea0003800000 */
.L_x_330:
[----:B------:R-:W2:Y:S01]  /*15cc0*/  LDL.LU R4, [R1+0x14] ;  /* 0x0000140001047983 */ /* 0x000ea20000300800 */
[----:B------:R-:W-:-:S05]  /*15cd0*/  VIADD R19, R19, 0x1 ;  /* 0x0000000113137836 */ /* 0x000fca0000000000 */
[----:B------:R-:W-:-:S04]  /*15ce0*/  ISETP.NE.AND P0, PT, R19, 0x2, PT ;  /* 0x000000021300780c */ /* 0x000fc80003f05270 */
[----:B------:R-:W-:Y:S02]  /*15cf0*/  SEL R0, RZ, 0x1, P0 ;  /* 0x00000001ff007807 */ /* 0x000fe40000000000 */
[----:B------:R-:W-:Y:S02]  /*15d00*/  SEL R19, R19, RZ, P0 ;  /* 0x000000ff13137207 */ /* 0x000fe40000000000 */
[----:B--2---:R-:W-:-:S05]  /*15d10*/  LOP3.LUT R4, R4, R0, RZ, 0x3c, !PT ;  /* 0x0000000004047212 */ /* 0x004fca00078e3cff */
[----:B------:R2:W-:Y:S02]  /*15d20*/  STL [R1+0x14], R4 ;  /* 0x0000140401007387 */ /* 0x0005e40000100800 */
.L_x_246:
[----:B------:R-:W-:Y:S05]  /*15d30*/  BSYNC B7 ;  /* 0x0000000000077941 */ /* 0x000fea0003800000 */
.L_x_244:
[----:B----4-:R-:W4:Y:S02]  /*15d40*/  LDL R0, [R1+0x5c] ;  /* 0x00005c0001007983 */ /* 0x010f240000100800 */
[----:B----4-:R-:W-:-:S13]  /*15d50*/  ISETP.NE.AND P0, PT, R0, RZ, PT ;  /* 0x000000ff0000720c */ /* 0x010fda0003f05270 */
[----:B------:R-:W-:Y:S05]  /*15d60*/  @!P0 BRA `(.L_x_340) ;  /* 0x00000000002c8947 */ /* 0x000fea0003800000 */
[----:B------:R-:W-:Y:S05]  /*15d70*/  WARPSYNC.ALL ;  /* 0x0000000000007948 */ /* 0x000fea0003800000 */
[----:B------:R-:W4:Y:S08]  /*15d80*/  S2UR UR5, SR_CgaCtaId ;  /* 0x00000000000579c3 */ /* 0x000f300000008800 */
[----:B------:R-:W-:Y:S06]  /*15d90*/  BAR.SYNC.DEFER_BLOCKING 0x5, 0x180 ;  /* 0x0146000000007b1d */ /* 0x000fec0000010000 */
[----:B------:R-:W-:-:S02]  /*15da0*/  UMOV UR4, 0x400 ;  /* 0x0000040000047882 */ /* 0x000fc40000000000 */
[----:B----4-:R-:W-:-:S06]  /*15db0*/  ULEA UR4, UR5, UR4, 0x18 ;  /* 0x0000000405047291 */ /* 0x010fcc000f8ec03f */
[----:B------:R-:W-:-:S05]  /*15dc0*/  IMAD.U32 R18, RZ, RZ, UR4 ;  /* 0x00000004ff127e24 */ /* 0x000fca000f8e00ff */
[----:B-123--:R-:W1:Y:S04]  /*15dd0*/  LDS.128 R4, [R18+0x388d0] ;  /* 0x0388d00012047984 */ /* 0x00ee680000000c00 */
[----:B-1----:R1:W-:Y:S04]  /*15de0*/  STL.64 [R1], R4 ;  /* 0x0000000401007387 */ /* 0x0023e80000100a00 */
[----:B------:R1:W-:Y:S01]  /*15df0*/  STL.64 [R1+0x8], R6 ;  /* 0x0000080601007387 */ /* 0x0003e20000100a00 */
[----:B------:R-:W-:Y:S06]  /*15e00*/  BAR.ARV 0x4, 0x180 ;  /* 0x0106000000007b1d */ /* 0x000fec0000002000 */
[----:B------:R-:W-:Y:S05]  /*15e10*/  BRA `(.L_x_341) ;  /* 0x0000000c00287947 */ /* 0x000fea0003800000 */
.L_x_340:
[----:B------:R-:W4:Y:S01]  /*15e20*/  S2R R16, SR_TID.X ;  /* 0x0000000000107919 */ /* 0x000f220000002100 */
[----:B------:R-:W-:Y:S01]  /*15e30*/  UMOV UR4, 0xffffffff ;  /* 0xffffffff00047882 */ /* 0x000fe20000000000 */
[----:B----4-:R-:W-:-:S04]  /*15e40*/  LOP3.LUT R16, R16, 0x1f, RZ, 0xc0, !PT ;  /* 0x0000001f10107812 */ /* 0x010fc800078ec0ff */
[----:B------:R-:W-:Y:S01]  /*15e50*/  ISETP.NE.AND P0, PT, R16, 0x1f, PT ;  /* 0x0000001f1000780c */ /* 0x000fe20003f05270 */
[----:B------:R-:W-:-:S12]  /*15e60*/  BRA.DIV UR4, `(.L_x_342) ;  /* 0x0000002204987947 */ /* 0x000fd8000b800000 */
[----:B------:R-:W4:Y:S01]  /*15e70*/  LDL.LU R3, [R1] ;  /* 0x0000000001037983 */ /* 0x000f220000300800 */
[----:B------:R-:W-:-:S03]  /*15e80*/  ULDC UR4, c[0x0][0xc3c] ;  /* 0x00030f0000047ab9 */ /* 0x000fc60000000800 */
[----:B-1----:R-:W5:Y:S01]  /*15e90*/  LDL R5, [R1+0xc] ;  /* 0x00000c0001057983 */ /* 0x002f620000100800 */
[----:B------:R-:W-:Y:S01]  /*15ea0*/  ULDC.64 UR6, c[0x0][0x208] ;  /* 0x0000820000067ab9 */ /* 0x000fe20000000a00 */
[----:B----4-:R-:W-:Y:S02]  /*15eb0*/  IMAD.MOV.U32 R10, RZ, RZ, R3 ;  /* 0x000000ffff0a7224 */ /* 0x010fe400078e0003 */
[----:B-----5:R-:W-:-:S05]  /*15ec0*/  IMAD.IADD R0, R5, 0x1, R16 ;  /* 0x0000000105007824 */ /* 0x020fca00078e0210 */
[----:B------:R-:W-:-:S13]  /*15ed0*/  ISETP.GE.OR P1, PT, R0, UR4, !P0 ;  /* 0x0000000400007c0c */ /* 0x000fda000c726670 */
[----:B------:R-:W1:Y:S08]  /*15ee0*/  @!P1 LDC.64 R2, c[0x0][0xc80] ;  /* 0x00032000ff029b82 */ /* 0x000e700000000a00 */
[----:B--23--:R-:W2:Y:S01]  /*15ef0*/  @!P1 LDC.64 R4, c[0x0][0xc78] ;  /* 0x00031e00ff049b82 */ /* 0x00cea20000000a00 */
[----:B-1----:R-:W-:-:S05]  /*15f00*/  @!P1 IMAD.WIDE R2, R0, 0x4, R2 ;  /* 0x0000000400029825 */ /* 0x002fca00078e0202 */
[----:B------:R2:W3:Y:S02]  /*15f10*/  @!P1 LDG.E R7, desc[UR6][R2.64] ;  /* 0x0000000602079981 */ /* 0x0004e4000c1e1900 */
[----:B--2---:R-:W-:-:S06]  /*15f20*/  @!P1 IMAD.WIDE R2, R0, 0x4, R4 ;  /* 0x0000000400029825 */ /* 0x004fcc00078e0204 */
[----:B------:R-:W2:Y:S01]  /*15f30*/  @!P1 LDG.E R2, desc[UR6][R2.64] ;  /* 0x0000000602029981 */ /* 0x000ea2000c1e1900 */
[----:B------:R-:W-:Y:S01]  /*15f40*/  IMAD.MOV.U32 R6, RZ, RZ, RZ ;  /* 0x000000ffff067224 */ /* 0x000fe200078e00ff */
[C---:B------:R-:W-:Y:S01]  /*15f50*/  ISETP.GE.U32.AND P2, PT, R16.reuse, 0x2, PT ;  /* 0x000000021000780c */ /* 0x040fe20003f46070 */
[----:B------:R-:W-:Y:S01]  /*15f60*/  IMAD.MOV.U32 R4, RZ, RZ, RZ ;  /* 0x000000ffff047224 */ /* 0x000fe200078e00ff */
[C---:B------:R-:W-:Y:S01]  /*15f70*/  ISETP.GE.U32.AND P3, PT, R16.reuse, 0x4, PT ;  /* 0x000000041000780c */ /* 0x040fe20003f66070 */
[----:B------:R-:W-:Y:S01]  /*15f80*/  SHFL.IDX PT, R0, R10, RZ, 0x1f ;  /* 0x00001fff0a007589 */ /* 0x000fe200000e0000 */
[C---:B------:R-:W-:Y:S02]  /*15f90*/  ISETP.GE.U32.AND P4, PT, R16.reuse, 0x8, PT ;  /* 0x000000081000780c */ /* 0x040fe40003f86070 */
[----:B------:R-:W-:Y:S01]  /*15fa0*/  ISETP.GE.U32.AND P5, PT, R16, 0x10, PT ;  /* 0x000000101000780c */ /* 0x000fe20003fa6070 */
[----:B------:R-:W-:Y:S01]  /*15fb0*/  SHFL.IDX PT, R8, R10, 0x1, 0x1f ;  /* 0x00201f000a087f89 */ /* 0x000fe200000e0000 */
[----:B---3--:R-:W-:-:S02]  /*15fc0*/  @!P1 IMAD.MOV.U32 R6, RZ, RZ, R7 ;  /* 0x000000ffff069224 */ /* 0x008fc400078e0007 */
[----:B------:R-:W-:Y:S02]  /*15fd0*/  IMAD.MOV.U32 R7, RZ, RZ, RZ ;  /* 0x000000ffff077224 */ /* 0x000fe400078e00ff */
[----:B--2---:R-:W-:Y:S01]  /*15fe0*/  @!P1 IMAD.MOV.U32 R7, RZ, RZ, R2 ;  /* 0x000000ffff079224 */ /* 0x004fe200078e0002 */
[----:B------:R-:W-:-:S03]  /*15ff0*/  ISETP.NE.AND P1, PT, R16, RZ, PT ;  /* 0x000000ff1000720c */ /* 0x000fc60003f25270 */
[----:B------:R-:W-:-:S05]  /*16000*/  IMAD R2, R7, R6, RZ ;  /* 0x0000000607027224 */ /* 0x000fca00078e02ff */
        /* <DEDUP_REMOVED lines=15> */
[----:B------:R1:W2:Y:S02]  /*16100*/  SHFL.IDX PT, R9, R2, 0x1f, 0x1f ;  /* 0x03e01f0002097f89 */ /* 0x0002a400000e0000 */
.L_x_406:
[----:B------:R-:W-:Y:S02]  /*16110*/  ULDC UR4, c[0x0][0xc38] ;  /* 0x00030e0000047ab9 */ /* 0x000fe40000000800 */
[----:B------:R-:W-:-:S04]  /*16120*/  IMAD.U32 R3, RZ, RZ, UR4 ;  /* 0x00000004ff037e24 */ /* 0x000fc8000f8e00ff */
[----:B--2---:R-:W-:-:S04]  /*16130*/  IMAD R9, R9, R3, RZ ;  /* 0x0000000309097224 */ /* 0x004fc800078e02ff */
[----:B------:R-:W-:-:S05]  /*16140*/  IMAD.IADD R5, R8, 0x1, R9 ;  /* 0x0000000108057824 */ /* 0x000fca00078e0209 */
[----:B------:R-:W-:-:S13]  /*16150*/  ISETP.GT.AND P6, PT, R5, R0, PT ;  /* 0x000000000500720c */ /* 0x000fda0003fc4270 */
[----:B------:R-:W-:Y:S05]  /*16160*/  @P6 BRA `(.L_x_343) ;  /* 0x0000000000b06947 */ /* 0x000fea0003800000 */
.L_x_346:
[----:B------:R-:W2:Y:S01]  /*16170*/  LDL.LU R3, [R1+0xc] ;  /* 0x00000c0001037983 */ /* 0x000ea20000300800 */
[----:B-1----:R-:W1:Y:S01]  /*16180*/  LDC R2, c[0x0][0xc3c] ;  /* 0x00030f00ff027b82 */ /* 0x002e620000000800 */
[----:B--2---:R-:W-:-:S05]  /*16190*/  VIADD R3, R3, 0x1f ;  /* 0x0000001f03037836 */ /* 0x004fca0000000000 */
[----:B-1----:R-:W-:-:S13]  /*161a0*/  ISETP.GE.AND P6, PT, R3, R2, PT ;  /* 0x000000020300720c */ /* 0x002fda0003fc6270 */
[----:B------:R-:W-:Y:S05]  /*161b0*/  @P6 BRA `(.L_x_344) ;  /* 0x0000000400d86947 */ /* 0x000fea0003800000 */
[----:B------:R-:W1:Y:S01]  /*161c0*/  S2R R6, SR_TID.X ;  /* 0x0000000000067919 */ /* 0x000e620000002100 */
[----:B------:R-:W-:Y:S01]  /*161d0*/  ULDC.64 UR4, c[0x0][0x208] ;  /* 0x0000820000047ab9 */ /* 0x000fe20000000a00 */
[----:B------:R2:W-:Y:S01]  /*161e0*/  STL [R1+0xc], R3 ;  /* 0x00000c0301007387 */ /* 0x0005e20000100800 */
[----:B-1----:R-:W-:-:S05]  /*161f0*/  LOP3.LUT R6, R6, 0x1f, RZ, 0xc0, !PT ;  /* 0x0000001f06067812 */ /* 0x002fca00078ec0ff */
[----:B------:R-:W-:Y:S02]  /*16200*/  IMAD.IADD R7, R3, 0x1, R6 ;  /* 0x0000000103077824 */ /* 0x000fe400078e0206 */
[----:B------:R-:W-:-:S03]  /*16210*/  IMAD.MOV.U32 R6, RZ, RZ, RZ ;  /* 0x000000ffff067224 */ /* 0x000fc600078e00ff */
[----:B------:R-:W-:-:S13]  /*16220*/  ISETP.GE.OR P6, PT, R7, R2, !P0 ;  /* 0x000000020700720c */ /* 0x000fda00047c6670 */
[----:B--2---:R-:W1:Y:S02]  /*16230*/  @!P6 LDC.64 R2, c[0x0][0xc80] ;  /* 0x00032000ff02eb82 */ /* 0x004e640000000a00 */
[----:B-1----:R-:W-:-:S05]  /*16240*/  @!P6 IMAD.WIDE R2, R7, 0x4, R2 ;  /* 0x000000040702e825 */ /* 0x002fca00078e0202 */
[----:B------:R1:W2:Y:S02]  /*16250*/  @!P6 LDG.E R6, desc[UR4][R2.64] ;  /* 0x000000040206e981 */ /* 0x0002a4000c1e1900 */
[----:B-1----:R-:W1:Y:S02]  /*16260*/  @!P6 LDC.64 R2, c[0x0][0xc78] ;  /* 0x00031e00ff02eb82 */ /* 0x002e640000000a00 */
[----:B-1----:R-:W-:-:S04]  /*16270*/  @!P6 IMAD.WIDE R2, R7, 0x4, R2 ;  /* 0x000000040702e825 */ /* 0x002fc800078e0202 */
[----:B------:R-:W-:-:S06]  /*16280*/  IMAD.MOV.U32 R7, RZ, RZ, RZ ;  /* 0x000000ffff077224 */ /* 0x000fcc00078e00ff */
[----:B------:R-:W2:Y:S01]  /*16290*/  @!P6 LDG.E R7, desc[UR4][R2.64] ;  /* 0x000000040207e981 */ /* 0x000ea2000c1e1900 */
[----:B------:R-:W-:Y:S01]  /*162a0*/  UMOV UR4, 0xffffffff ;  /* 0xffffffff00047882 */ /* 0x000fe20000000000 */
[----:B--2---:R-:W-:Y:S02]  /*162b0*/  IMAD R2, R7, R6, RZ ;  /* 0x0000000607027224 */ /* 0x004fe400078e02ff */
[----:B------:R-:W-:Y:S05]  /*162c0*/  BRA.DIV UR4, `(.L_x_345) ;  /* 0x0000002204e47947 */ /* 0x000fea000b800000 */
        /* <DEDUP_REMOVED lines=16> */
.L_x_414:
[----:B------:R-:W-:Y:S02]  /*163d0*/  ULDC UR4, c[0x0][0xc38] ;  /* 0x00030e0000047ab9 */ /* 0x000fe40000000800 */
[----:B------:R-:W-:-:S04]  /*163e0*/  IMAD.U32 R3, RZ, RZ, UR4 ;  /* 0x00000004ff037e24 */ /* 0x000fc8000f8e00ff */
[----:B--2---:R-:W-:-:S04]  /*163f0*/  IMAD R9, R9, R3, RZ ;  /* 0x0000000309097224 */ /* 0x004fc800078e02ff */
[----:B------:R-:W-:-:S05]  /*16400*/  IMAD.IADD R5, R9, 0x1, R5 ;  /* 0x0000000109057824 */ /* 0x000fca00078e0205 */
[----:B------:R-:W-:-:S13]  /*16410*/  ISETP.GT.AND P6, PT, R5, R0, PT ;  /* 0x000000000500720c */ /* 0x000fda0003fc4270 */
[----:B------:R-:W-:Y:S05]  /*16420*/  @!P6 BRA `(.L_x_346) ;  /* 0xfffffffc0050e947 */ /* 0x000fea000383ffff */
.L_x_343:
[----:B------:R-:W-:Y:S01]  /*16430*/  IMAD.IADD R9, R5, 0x1, -R9 ;  /* 0x0000000105097824 */ /* 0x000fe200078e0a09 */
[----:B------:R-:W-:-:S03]  /*16440*/  UMOV UR4, 0xffffffff ;  /* 0xffffffff00047882 */ /* 0x000fc60000000000 */
[----:B------:R-:W-:-:S05]  /*16450*/  IMAD R5, R2, R3, R9 ;  /* 0x0000000302057224 */ /* 0x000fca00078e0209 */
[----:B------:R-:W-:Y:S01]  /*16460*/  ISETP.GT.AND P6, PT, R5, R0, PT ;  /* 0x000000000500720c */ /* 0x000fe20003fc4270 */
[----:B------:R-:W-:-:S12]  /*16470*/  BRA.DIV UR4, `(.L_x_347) ;  /* 0x0000002604507947 */ /* 0x000fd8000b800000 */
[----:B------:R-:W-:-:S04]  /*16480*/  VOTE.ANY R8, PT, !P6 ;  /* 0x0000000000087806 */ /* 0x000fc800070e0100 */
[----:B------:R-:W2:Y:S02]  /*16490*/  POPC R5, R8 ;  /* 0x0000000800057309 */ /* 0x000ea40000000000 */
[----:B--2---:R2:W3:Y:S04]  /*164a0*/  SHFL.IDX PT, R6, R6, R5, 0x1f ;  /* 0x00001f0506067589 */ /* 0x0044e800000e0000 */
[----:B------:R2:W4:Y:S02]  /*164b0*/  SHFL.IDX PT, R7, R7, R5, 0x1f ;  /* 0x00001f0507077589 */ /* 0x00052400000e0000 */
.L_x_419:
[----:B------:R-:W-:-:S13]  /*164c0*/  ISETP.NE.AND P0, PT, R8, RZ, PT ;  /* 0x000000ff0800720c */ /* 0x000fda0003f05270 */
[----:B------:R-:W-:Y:S05]  /*164d0*/  @!P0 BRA `(.L_x_348) ;  /* 0x0000000000148947 */ /* 0x000fea0003800000 */
[----:B------:R-:W-:Y:S01]  /*164e0*/  UMOV UR4, 0xffffffff ;  /* 0xffffffff00047882 */ /* 0x000fe20000000000 */
[----:B0-----:R-:W-:Y:S02]  /*164f0*/  VIADD R12, R5, 0xffffffff ;  /* 0xffffffff050c7836 */ /* 0x001fe40000000000 */
[----:B------:R-:W-:Y:S05]  /*16500*/  BRA.DIV UR4, `(.L_x_349) ;  /* 0x0000002604887947 */ /* 0x000fea000b800000 */
[----:B-1----:R0:W1:Y:S02]  /*16510*/  SHFL.IDX PT, R2, R2, R12, 0x1f ;  /* 0x00001f0c02027589 */ /* 0x00206400000e0000 */
.L_x_422:
[----:B-1----:R-:W-:-:S07]  /*16520*/  IMAD.MOV.U32 R4, RZ, RZ, R2 ;  /* 0x000000ffff047224 */ /* 0x002fce00078e0002 */
.L_x_348:
[----:B------:R-:W5:Y:S01]  /*16530*/  LDL.LU R10, [R1+0xc] ;  /* 0x00000c00010a7983 */ /* 0x000f620000300800 */
[----:B------:R-:W-:Y:S01]  /*16540*/  IMAD R9, R4, R3, R9 ;  /* 0x0000000304097224 */ /* 0x000fe200078e0209 */
[----:B---3--:R-:W-:-:S03]  /*16550*/  IABS R4, R6 ;  /* 0x0000000600047213 */ /* 0x008fc60000000000 */
[----:B------:R-:W-:Y:S01]  /*16560*/  IMAD.IADD R0, R0, 0x1, -R9 ;  /* 0x0000000100007824 */ /* 0x000fe200078e0a09 */
[----:B-1----:R-:W1:Y:S01]  /*16570*/  I2F.RP R2, R4 ;  /* 0x0000000400027306 */ /* 0x002e620000209400 */
[----:B------:R3:W-:Y:S02]  /*16580*/  STL [R1], R9 ;  /* 0x0000000901007387 */ /* 0x0007e40000100800 */
[----:B---3--:R-:W-:-:S05]  /*16590*/  IABS R9, R6 ;  /* 0x0000000600097213 */ /* 0x008fca0000000000 */
[----:B-1----:R-:W1:Y:S01]  /*165a0*/  MUFU.RCP R2, R2 ;  /* 0x0000000200027308 */ /* 0x002e620000001000 */
[----:B------:R-:W-:Y:S02]  /*165b0*/  IMAD.MOV R9, RZ, RZ, -R9 ;  /* 0x000000ffff097224 */ /* 0x000fe400078e0a09 */
[----:B-1----:R-:W-:-:S05]  /*165c0*/  VIADD R2, R2, 0xffffffe ;  /* 0x0ffffffe02027836 */ /* 0x002fca0000000000 */
[----:B------:R-:W1:Y:S02]  /*165d0*/  F2I.FTZ.U32.TRUNC.NTZ R3, R2 ;  /* 0x0000000200037305 */ /* 0x000e64000021f000 */
[----:B-1----:R-:W-:-:S04]  /*165e0*/  IMAD.MOV R2, RZ, RZ, -R3 ;  /* 0x000000ffff027224 */ /* 0x002fc800078e0a03 */
[----:B------:R-:W-:Y:S02]  /*165f0*/  IMAD R8, R2, R4, RZ ;  /* 0x0000000402087224 */ /* 0x000fe400078e02ff */
[----:B------:R-:W-:-:S04]  /*16600*/  IMAD.MOV.U32 R2, RZ, RZ, RZ ;  /* 0x000000ffff027224 */ /* 0x000fc800078e00ff */
[----:B------:R-:W-:Y:S01]  /*16610*/  IMAD.HI.U32 R2, R3, R8, R2 ;  /* 0x0000000803027227 */ /* 0x000fe200078e0002 */
[----:B------:R-:W-:-:S05]  /*16620*/  IABS R3, R0 ;  /* 0x0000000000037213 */ /* 0x000fca0000000000 */
[----:B------:R-:W-:-:S04]  /*16630*/  IMAD.HI.U32 R8, R2, R3, RZ ;  /* 0x0000000302087227 */ /* 0x000fc800078e00ff */
[----:B------:R-:W-:-:S05]  /*16640*/  IMAD R3, R8, R9, R3 ;  /* 0x0000000908037224 */ /* 0x000fca00078e0203 */
[----:B------:R-:W-:-:S13]  /*16650*/  ISETP.GT.U32.AND P1, PT, R4, R3, PT ;  /* 0x000000030400720c */ /* 0x000fda0003f24070 */
[----:B------:R-:W-:Y:S02]  /*16660*/  @!P1 IMAD.IADD R3, R3, 0x1, -R4 ;  /* 0x0000000103039824 */ /* 0x000fe400078e0a04 */
[----:B------:R-:W-:Y:S01]  /*16670*/  @!P1 VIADD R8, R8, 0x1 ;  /* 0x0000000108089836 */ /* 0x000fe20000000000 */
[----:B------:R-:W-:Y:S02]  /*16680*/  ISETP.NE.AND P1, PT, R6, RZ, PT ;  /* 0x000000ff0600720c */ /* 0x000fe40003f25270 */
[----:B------:R-:W-:Y:S02]  /*16690*/  ISETP.GE.U32.AND P0, PT, R3, R4, PT ;  /* 0x000000040300720c */ /* 0x000fe40003f06070 */
[----:B----4-:R-:W-:-:S04]  /*166a0*/  IABS R4, R7 ;  /* 0x0000000700047213 */ /* 0x010fc80000000000 */
[----:B------:R-:W1:Y:S07]  /*166b0*/  I2F.RP R2, R4 ;  /* 0x0000000400027306 */ /* 0x000e6e0000209400 */
[----:B------:R-:W-:Y:S01]  /*166c0*/  @P0 VIADD R8, R8, 0x1 ;  /* 0x0000000108080836 */ /* 0x000fe20000000000 */
[----:B-1----:R-:W1:Y:S02]  /*166d0*/  MUFU.RCP R2, R2 ;  /* 0x0000000200027308 */ /* 0x002e640000001000 */
[----:B-1----:R-:W-:-:S06]  /*166e0*/  VIADD R2, R2, 0xffffffe ;  /* 0x0ffffffe02027836 */ /* 0x002fcc0000000000 */
[----:B------:R-:W1:Y:S02]  /*166f0*/  F2I.FTZ.U32.TRUNC.NTZ R3, R2 ;  /* 0x0000000200037305 */ /* 0x000e64000021f000 */
[----:B-1----:R-:W-:-:S04]  /*16700*/  IMAD.MOV R2, RZ, RZ, -R3 ;  /* 0x000000ffff027224 */ /* 0x002fc800078e0a03 */
[----:B------:R-:W-:Y:S02]  /*16710*/  IMAD R9, R2, R4, RZ ;  /* 0x0000000402097224 */ /* 0x000fe400078e02ff */
[----:B------:R-:W-:-:S04]  /*16720*/  IMAD.MOV.U32 R2, RZ, RZ, RZ ;  /* 0x000000ffff027224 */ /* 0x000fc800078e00ff */
[----:B------:R-:W-:Y:S01]  /*16730*/  IMAD.HI.U32 R2, R3, R9, R2 ;  /* 0x0000000903027227 */ /* 0x000fe200078e0002 */
[----:B------:R-:W-:Y:S02]  /*16740*/  LOP3.LUT R3, R0, R6, RZ, 0x3c, !PT ;  /* 0x0000000600037212 */ /* 0x000fe400078e3cff */
[----:B------:R-:W-:Y:S02]  /*16750*/  IABS R9, R7 ;  /* 0x0000000700097213 */ /* 0x000fe40000000000 */
[----:B------:R-:W-:-:S03]  /*16760*/  ISETP.GE.AND P2, PT, R3, RZ, PT ;  /* 0x000000ff0300720c */ /* 0x000fc60003f46270 */
[----:B------:R-:W-:-:S10]  /*16770*/  IMAD.MOV R9, RZ, RZ, -R9 ;  /* 0x000000ffff097224 */ /* 0x000fd400078e0a09 */
[----:B------:R-:W-:Y:S01]  /*16780*/  @!P2 IMAD.MOV R8, RZ, RZ, -R8 ;  /* 0x000000ffff08a224 */ /* 0x000fe200078e0a08 */
[----:B------:R-:W-:-:S04]  /*16790*/  @!P1 LOP3.LUT R8, RZ, R6, RZ, 0x33, !PT ;  /* 0x00000006ff089212 */ /* 0x000fc800078e33ff */
[-C--:B------:R-:W-:Y:S01]  /*167a0*/  IABS R3, R8.reuse ;  /* 0x0000000800037213 */ /* 0x080fe20000000000 */
[----:B------:R-:W-:-:S04]  /*167b0*/  IMAD R6, R6, R8, RZ ;  /* 0x0000000806067224 */ /* 0x000fc800078e02ff */
[----:B------:R-:W-:-:S04]  /*167c0*/  IMAD.HI.U32 R2, R2, R3, RZ ;  /* 0x0000000302027227 */ /* 0x000fc800078e00ff */
[----:B------:R-:W-:-:S05]  /*167d0*/  IMAD R3, R2, R9, R3 ;  /* 0x0000000902037224 */ /* 0x000fca00078e0203 */
[----:B------:R-:W-:-:S13]  /*167e0*/  ISETP.GT.U32.AND P1, PT, R4, R3, PT ;  /* 0x000000030400720c */ /* 0x000fda0003f24070 */
[----:B------:R-:W-:Y:S02]  /*167f0*/  @!P1 IMAD.IADD R3, R3, 0x1, -R4 ;  /* 0x0000000103039824 */ /* 0x000fe400078e0a04 */
[----:B------:R-:W-:Y:S01]  /*16800*/  @!P1 VIADD R2, R2, 0x1 ;  /* 0x0000000102029836 */ /* 0x000fe20000000000 */
[----:B------:R-:W-:Y:S02]  /*16810*/  ISETP.NE.AND P1, PT, R7, RZ, PT ;  /* 0x000000ff0700720c */ /* 0x000fe40003f25270 */
[----:B------:R-:W-:Y:S01]  /*16820*/  ISETP.GE.U32.AND P0, PT, R3, R4, PT ;  /* 0x000000040300720c */ /* 0x000fe20003f06070 */
[----:B------:R-:W-:Y:S01]  /*16830*/  IMAD.IADD R4, R0, 0x1, -R6 ;  /* 0x0000000100047824 */ /* 0x000fe200078e0a06 */
[----:B------:R-:W-:-:S04]  /*16840*/  LOP3.LUT R3, R8, R7, RZ, 0x3c, !PT ;  /* 0x0000000708037212 */ /* 0x000fc800078e3cff */
[----:B------:R-:W-:-:S07]  /*16850*/  ISETP.GE.AND P2, PT, R3, RZ, PT ;  /* 0x000000ff0300720c */ /* 0x000fce0003f46270 */
[----:B------:R-:W-:-:S06]  /*16860*/  @P0 VIADD R2, R2, 0x1 ;  /* 0x0000000102020836 */ /* 0x000fcc0000000000 */
[----:B------:R-:W-:Y:S01]  /*16870*/  @!P2 IMAD.MOV R2, RZ, RZ, -R2 ;  /* 0x000000ffff02a224 */ /* 0x000fe200078e0a02 */
[----:B------:R-:W-:-:S05]  /*16880*/  @!P1 LOP3.LUT R2, RZ, R7, RZ, 0x33, !PT ;  /* 0x00000007ff029212 */ /* 0x000fca00078e33ff */
[--C-:B------:R-:W-:Y:S02]  /*16890*/  IMAD.MOV R3, RZ, RZ, -R2.reuse ;  /* 0x000000ffff037224 */ /* 0x100fe400078e0a02 */
[C---:B------:R-:W-:Y:S02]  /*168a0*/  IMAD R2, R7.reuse, 0x1000000, R2 ;  /* 0x0100000007027824 */ /* 0x040fe400078e0202 */
[----:B------:R-:W-:-:S04]  /*168b0*/  IMAD R3, R7, R3, R8 ;  /* 0x0000000307037224 */ /* 0x000fc800078e0208 */
[----:B------:R-:W-:-:S05]  /*168c0*/  IMAD R0, R3, 0x10000, R2 ;  /* 0x0001000003007824 */ /* 0x000fca00078e0202 */
[----:B------:R1:W-:Y:S01]  /*168d0*/  STL [R1+0x8], R0 ;  /* 0x0000080001007387 */ /* 0x0003e20000100800 */
[----:B-----5:R-:W-:-:S05]  /*168e0*/  IMAD.IADD R10, R5, 0x1, R10 ;  /* 0x00000001050a7824 */ /* 0x020fca00078e020a */
[----:B------:R1:W-:Y:S04]  /*168f0*/  STL [R1+0xc], R10 ;  /* 0x00000c0a01007387 */ /* 0x0003e80000100800 */
[----:B------:R1:W-:Y:S01]  /*16900*/  STL [R1+0x4], R4 ;  /* 0x0000040401007387 */ /* 0x0003e20000100800 */
[----:B------:R-:W-:Y:S05]  /*16910*/  BRA `(.L_x_350) ;  /* 0x0000000000287947 */ /* 0x000fea0003800000 */
.L_x_344:
[----:B------:R-:W-:Y:S01]  /*16920*/  UMOV UR4, URZ ;  /* 0x0000003f00047c82 */ /* 0x000fe20008000000 */
[----:B------:R-:W-:Y:S01]  /*16930*/  ULDC UR6, c[0x0][0xc3c] ;  /* 0x00030f0000067ab9 */ /* 0x000fe20000000800 */
[----:B------:R-:W-:Y:S01]  /*16940*/  UMOV UR5, URZ ;  /* 0x0000003f00057c82 */ /* 0x000fe20008000000 */
[----:B------:R1:W-:Y:S01]  /*16950*/  STL [R1], R0 ;  /* 0x0000000001007387 */ /* 0x0003e20000100800 */
[----:B------:R-:W-:Y:S02]  /*16960*/  IMAD.U32 R3, RZ, RZ, UR4 ;  /* 0x00000004ff037e24 */ /* 0x000fe4000f8e00ff */
[----:B------:R-:W-:-:S03]  /*16970*/  IMAD.U32 R2, RZ, RZ, UR5 ;  /* 0x00000005ff027e24 */ /* 0x000fc6000f8e00ff */
[----:B------:R2:W-:Y:S01]  /*16980*/  STL [R1+0x4], R3 ;  /* 0x0000040301007387 */ /* 0x0005e20000100800 */
[----:B-1----:R-:W-:-:S05]  /*16990*/  IMAD.U32 R0, RZ, RZ, UR6 ;  /* 0x00000006ff007e24 */ /* 0x002fca000f8e00ff */
[----:B------:R2:W-:Y:S04]  /*169a0*/  STL [R1+0xc], R0 ;  /* 0x00000c0001007387 */ /* 0x0005e80000100800 */
[----:B------:R2:W-:Y:S02]  /*169b0*/  STL [R1+0x8], R2 ;  /* 0x0000080201007387 */ /* 0x0005e40000100800 */
.L_x_350:
[----:B--2---:R-:W2:Y:S04]  /*169c0*/  LDL R2, [R1+0xc] ;  /* 0x00000c0001027983 */ /* 0x004ea80000100800 */
[----:B------:R-:W3:Y:S04]  /*169d0*/  LDL R3, [R1+0x8] ;  /* 0x0000080001037983 */ /* 0x000ee80000100800 */
[----:B------:R-:W4:Y:S04]  /*169e0*/  LDL R5, [R1+0x4] ;  /* 0x0000040001057983 */ /* 0x000f280000100800 */
[----:B-1----:R-:W4:Y:S01]  /*169f0*/  LDL R4, [R1] ;  /* 0x0000000001047983 */ /* 0x002f220000100800 */
[----:B------:R-:W1:Y:S01]  /*16a00*/  S2R R0, SR_TID.X ;  /* 0x0000000000007919 */ /* 0x000e620000002100 */
[----:B------:R-:W-:Y:S05]  /*16a10*/  WARPSYNC.ALL ;  /* 0x0000000000007948 */ /* 0x000fea0003800000 */
[----:B-1----:R-:W-:Y:S01]  /*16a20*/  LOP3.LUT R0, R0, 0x1f, RZ, 0xc0, !PT ;  /* 0x0000001f00007812 */ /* 0x002fe200078ec0ff */
[----:B------:R-:W-:Y:S03]  /*16a30*/  BAR.SYNC.DEFER_BLOCKING 0x4, 0x180 ;  /* 0x0106000000007b1d */ /* 0x000fe60000010000 */
[----:B------:R-:W-:-:S13]  /*16a40*/  ISETP.NE.AND P0, PT, R0, RZ, PT ;  /* 0x000000ff0000720c */ /* 0x000fda0003f05270 */
[----:B------:R-:W1:Y:S01]  /*16a50*/  @!P0 S2R R0, SR_CgaCtaId ;  /* 0x0000000000008919 */ /* 0x000e620000008800 */
[----:B--2---:R-:W-:Y:S01]  /*16a60*/  IMAD.MOV.U32 R7, RZ, RZ, R2 ;  /* 0x000000ffff077224 */ /* 0x004fe200078e0002 */
[----:B------:R-:W-:Y:S01]  /*16a70*/  @!P0 MOV R2, 0x400 ;  /* 0x0000040000028802 */ /* 0x000fe20000000f00 */
[----:B---3--:R-:W-:-:S03]  /*16a80*/  IMAD.MOV.U32 R6, RZ, RZ, R3 ;  /* 0x000000ffff067224 */ /* 0x008fc600078e0003 */
[----:B-1----:R-:W-:-:S05]  /*16a90*/  @!P0 LEA R18, R0, R2, 0x18 ;  /* 0x0000000200128211 */ /* 0x002fca00078ec0ff */
[----:B----4-:R2:W-:Y:S01]  /*16aa0*/  @!P0 STS.128 [R18+0x388d0], R4 ;  /* 0x0388d00412008388 */ /* 0x0105e20000000c00 */
[----:B------:R-:W-:Y:S06]  /*16ab0*/  BAR.ARV 0x5, 0x180 ;  /* 0x0146000000007b1d */ /* 0x000fec0000002000 */
.L_x_341:
[----:B------:R-:W3:Y:S01]  /*16ac0*/  LDL R0, [R1+0xc] ;  /* 0x00000c0001007983 */ /* 0x000ee20000100800 */
[----:B------:R-:W-:Y:S02]  /*16ad0*/  ULDC UR4, c[0x0][0xc3c] ;  /* 0x00030f0000047ab9 */ /* 0x000fe40000000800 */
[----:B---3--:R-:W-:-:S13]  /*16ae0*/  ISETP.GE.AND P0, PT, R0, UR4, PT ;  /* 0x0000000400007c0c */ /* 0x008fda000bf06270 */
[----:B------:R-:W-:Y:S05]  /*16af0*/  @!P0 BRA `(.L_x_351) ;  /* 0xffffff9c005c8947 */ /* 0x000fea000383ffff */
[----:B------:R-:W-:Y:S05]  /*16b00*/  BSYNC B8 ;  /* 0x0000000000087941 */ /* 0x000fea0003800000 */
.L_x_238:
[----:B0-----:R-:W3:Y:S01]  /*16b10*/  LDL.LU R0, [R1+0x48] ;  /* 0x0000480001007983 */ /* 0x001ee20000300800 */
[----:B------:R-:W-:Y:S01]  /*16b20*/  BSSY B0, `(.L_x_352) ;  /* 0x000000b000007945 */ /* 0x000fe20003800000 */
[----:B-12---:R-:W0:Y:S01]  /*16b30*/  S2R R5, SR_CgaCtaId ;  /* 0x0000000000057919 */ /* 0x006e220000008800 */
[----:B---3--:R-:W-:-:S05]  /*16b40*/  VIADD R0, R0, 0x1 ;  /* 0x0000000100007836 */ /* 0x008fca0000000000 */
[----:B------:R-:W-:-:S04]  /*16b50*/  LEA.HI R2, R0, R0, RZ, 0x1 ;  /* 0x0000000000027211 */ /* 0x000fc800078f08ff */
[----:B------:R-:W-:-:S05]  /*16b60*/  LOP3.LUT R3, R2, 0xfffffffe, RZ, 0xc0, !PT ;  /* 0xfffffffe02037812 */ /* 0x000fca00078ec0ff */
[----:B------:R-:W-:Y:S01]  /*16b70*/  IMAD.IADD R3, R0, 0x1, -R3 ;  /* 0x0000000100037824 */ /* 0x000fe200078e0a03 */
[----:B------:R-:W-:-:S04]  /*16b80*/  MOV R0, 0x400 ;  /* 0x0000040000007802 */ /* 0x000fc80000000f00 */
[----:B0-----:R-:W-:Y:S02]  /*16b90*/  LEA R0, R5, R0, 0x18 ;  /* 0x0000000005007211 */ /* 0x001fe400078ec0ff */
[----:B------:R-:W-:-:S04]  /*16ba0*/  SHF.L.U32 R3, R3, 0x1f, RZ ;  /* 0x0000001f03037819 */ /* 0x000fc800000006ff */
[----:B------:R-:W0:Y:S02]  /*16bb0*/  SYNCS.PHASECHK.TRANS64.TRYWAIT P0, [R0+URZ+0x38820], R3 ;  /* 0x03882003000075a7 */ /* 0x000e24000800017f */
[----:B0-----:R-:W-:Y:S05]  /*16bc0*/  @!P0 BRA `(.L_x_353) ;  /* 0x0000002000008947 */ /* 0x001fea0003800000 */
.L_x_423:
[----:B------:R-:W-:Y:S05]  /*16bd0*/  BSYNC B0 ;  /* 0x0000000000007941 */ /* 0x000fea0003800000 */
.L_x_352:
[----:B------:R-:W-:-:S03]  /*16be0*/  UMOV UR4, 0xffffffff ;  /* 0xffffffff00047882 */ /* 0x000fc60000000000 */
[----:B------:R-:W-:Y:S05]  /*16bf0*/  BRA.DIV UR4, `(.L_x_354) ;  /* 0x0000002204087947 */ /* 0x000fea000b800000 */
[----:B------:R-:W1:Y:S02]  /*16c00*/  S2R R2, SR_TID.X ;  /* 0x0000000000027919 */ /* 0x000e640000002100 */
[----:B-1----:R-:W-:-:S04]  /*16c10*/  SHF.R.U32.HI R2, RZ, 0x5, R2 ;  /* 0x00000005ff027819 */ /* 0x002fc80000011602 */
[----:B------:R-:W-:-:S05]  /*16c20*/  LOP3.LUT R2, R2, 0x3, RZ, 0xc0, !PT ;  /* 0x0000000302027812 */ /* 0x000fca00078ec0ff */
[----:B------:R1:W2:Y:S02]  /*16c30*/  SHFL.IDX PT, R14, R2, RZ, 0x1f ;  /* 0x00001fff020e7589 */ /* 0x0002a400000e0000 */
.L_x_426:
[----:B--2---:R-:W-:Y:S01]  /*16c40*/  ISETP.NE.AND P0, PT, R14, RZ, PT ;  /* 0x000000ff0e00720c */ /* 0x004fe20003f05270 */
[----:B------:R-:W-:-:S12]  /*16c50*/  BSSY B0, `(.L_x_355) ;  /* 0x0000027000007945 */ /* 0x000fd80003800000 */
[----:B------:R-:W-:Y:S05]  /*16c60*/  @P0 BRA `(.L_x_356) ;  /* 0x0000000000940947 */ /* 0x000fea0003800000 */
[----:B------:R-:W-:-:S03]  /*16c70*/  UMOV UR4, 0xffffffff ;  /* 0xffffffff00047882 */ /* 0x000fc60000000000 */
[----:B------:R-:W-:Y:S05]  /*16c80*/  BRA.DIV UR4, `(.L_x_357) ;  /* 0x0000002204187947 */ /* 0x000fea000b800000 */
[----:B------:R-:W-:-:S13]  /*16c90*/  ELECT P6, URZ, PT ;  /* 0x00000000003f782f */ /* 0x000fda00038c0000 */
.L_x_429:
[----:B------:R-:W-:Y:S05]  /*16ca0*/  @!P6 BRA `(.L_x_356) ;  /* 0x000000000084e947 */ /* 0x000fea0003800000 */
[----:B-1----:R-:W2:Y:S02]  /*16cb0*/  LDL R2, [R1+0x70] ;  /* 0x0000700001027983 */ /* 0x002ea40000100800 */
[----:B--2---:R-:W-:-:S13]  /*16cc0*/  R2UR UR4, R2 ;  /* 0x00000000020472ca */ /* 0x004fda00000e0000 */
[----:B------:R-:W-:-:S06]  /*16cd0*/  ULOP3.LUT UR4, UR4, 0x2, URZ, 0xfc, !UPT ;  /* 0x0000000204047892 */ /* 0x000fcc000f8efc3f */
[----:B------:R-:W-:-:S05]  /*16ce0*/  IMAD.U32 R2, RZ, RZ, UR4 ;  /* 0x00000004ff027e24 */ /* 0x000fca000f8e00ff */
[----:B------:R-:W-:-:S13]  /*16cf0*/  ISETP.NE.AND P2, PT, R2, 0x3, PT ;  /* 0x000000030200780c */ /* 0x000fda0003f45270 */
[----:B------:R-:W-:Y:S05]  /*16d00*/  @!P2 BRA `(.L_x_358) ;  /* 0x000000000004a947 */ /* 0x000fea0003800000 */
[----:B------:R-:W-:Y:S01]  /*16d10*/  BPT.TRAP 0x1 ;  /* 0x000000040000795c */ /* 0x000fe20000300000 */
.L_x_358:
[----:B------:R-:W2:Y:S01]  /*16d20*/  LDL.LU R7, [R1+0x14] ;  /* 0x0000140001077983 */ /* 0x000ea20000300800 */
[----:B------:R-:W-:Y:S02]  /*16d30*/  VIADD R2, R0, 0x38840 ;  /* 0x0003884000027836 */ /* 0x000fe40000000000 */
[C---:B0-----:R-:W-:Y:S02]  /*16d40*/  VIADD R3, R19.reuse, 0x1 ;  /* 0x0000000113037836 */ /* 0x041fe40000000000 */
[----:B------:R-:W-:-:S03]  /*16d50*/  IMAD R6, R19, 0x8, R2 ;  /* 0x0000000813067824 */ /* 0x000fc600078e0202 */
[----:B------:R-:W-:-:S04]  /*16d60*/  ISETP.NE.AND P1, PT, R3, 0x2, PT ;  /* 0x000000020300780c */ /* 0x000fc80003f25270 */
[----:B------:R-:W-:Y:S02]  /*16d70*/  SEL R4, RZ, 0x1, P1 ;  /* 0x00000001ff047807 */ /* 0x000fe40000800000 */
[----:B------:R-:W-:Y:S02]  /*16d80*/  SEL R3, R3, RZ, P1 ;  /* 0x000000ff03037207 */ /* 0x000fe40000800000 */
[C---:B--2---:R-:W-:Y:S02]  /*16d90*/  SHF.L.U32 R5, R7.reuse, 0x1f, RZ ;  /* 0x0000001f07057819 */ /* 0x044fe400000006ff */
[----:B------:R-:W-:Y:S01]  /*16da0*/  LOP3.LUT R4, R7, R4, RZ, 0x3c, !PT ;  /* 0x0000000407047212 */ /* 0x000fe200078e3cff */
[----:B------:R-:W-:Y:S01]  /*16db0*/  IMAD R7, R3, 0x8, R2 ;  /* 0x0000000803077824 */ /* 0x000fe200078e0202 */
[----:B------:R-:W0:Y:S02]  /*16dc0*/  SYNCS.PHASECHK.TRANS64.TRYWAIT P0, [R6+URZ], R5 ;  /* 0x00000005060075a7 */ /* 0x000e24000800017f */
[----:B------:R-:W-:Y:S01]  /*16dd0*/  SHF.L.U32 R2, R4, 0x1f, RZ ;  /* 0x0000001f04027819 */ /* 0x000fe200000006ff */
[----:B0-----:R-:W-:Y:S06]  /*16de0*/  @!P0 BRA `(.L_x_359) ;  /* 0x0000001c00e08947 */ /* 0x001fec0003800000 */
.L_x_430:
[----:B------:R-:W1:Y:S02]  /*16df0*/  SYNCS.PHASECHK.TRANS64.TRYWAIT P0, [R7+URZ], R2 ;  /* 0x00000002070075a7 */ /* 0x000e64000800017f */
[----:B-1----:R-:W-:Y:S05]  /*16e00*/  @!P0 BRA `(.L_x_360) ;  /* 0x0000001c00ec8947 */ /* 0x002fea0003800000 */
.L_x_431:
[----:B------:R-:W-:Y:S05]  /*16e10*/  @!P2 BRA `(.L_x_361) ;  /* 0x000000000004a947 */ /* 0x000fea0003800000 */
[----:B------:R-:W-:Y:S01]  /*16e20*/  BPT.TRAP 0x1 ;  /* 0x000000040000795c */ /* 0x000fe20000300000 */
.L_x_361:
[----:B------:R-:W-:-:S04]  /*16e30*/  VIADD R0, R0, 0x38860 ;  /* 0x0003886000007836 */ /* 0x000fc80000000000 */
[----:B------:R-:W-:-:S04]  /*16e40*/  IMAD R4, R19, 0x8, R0 ;  /* 0x0000000813047824 */ /* 0x000fc800078e0200 */
[----:B------:R-:W2:Y:S02]  /*16e50*/  SYNCS.PHASECHK.TRANS64.TRYWAIT P0, [R4+URZ], R5 ;  /* 0x00000005040075a7 */ /* 0x000ea4000800017f */
[----:B--2---:R-:W-:Y:S05]  /*16e60*/  @!P0 BRA `(.L_x_362) ;  /* 0x0000001c00e88947 */ /* 0x004fea0003800000 */
.L_x_432:
[----:B------:R-:W-:-:S07]  /*16e70*/  IMAD R3, R3, 0x8, R0 ;  /* 0x0000000803037824 */ /* 0x000fce00078e0200 */
.L_x_363:
[----:B---3--:R3:W4:Y:S02]  /*16e80*/  SYNCS.PHASECHK.TRANS64.TRYWAIT P0, [R3+URZ], R2 ;  /* 0x00000002030075a7 */ /* 0x008724000800017f */
[----:B----4-:R-:W-:Y:S05]  /*16e90*/  @!P0 NANOSLEEP.SYNCS 0x989680 ;  /* 0x009896800000895d */ /* 0x010fea0003900000 */
[----:B------:R-:W4:Y:S02]  /*16ea0*/  @!P0 SYNCS.PHASECHK.TRANS64 P0, [R3+URZ], R2 ;  /* 0x00000002030085a7 */ /* 0x000f24000800007f */
[----:B----4-:R-:W-:Y:S05]  /*16eb0*/  @!P0 BRA `(.L_x_363) ;  /* 0xfffffffc00f08947 */ /* 0x010fea000383ffff */
.L_x_356:
[----:B------:R-:W-:Y:S05]  /*16ec0*/  BSYNC B0 ;  /* 0x0000000000007941 */ /* 0x000fea0003800000 */
.L_x_355:
[----:B------:R-:W-:Y:S05]  /*16ed0*/  EXIT ;  /* 0x000000000000794d */ /* 0x000fea0003800000 */
.L_x_189:
[----:B0-----:R0:W1:Y:S02]  /*16ee0*/  SYNCS.PHASECHK.TRANS64.TRYWAIT P1, [R5+URZ+0x38800], R0 ;  /* 0x03880000050075a7 */ /* 0x001064000802017f */
[----:B-1----:R-:W-:Y:S05]  /*16ef0*/  @!P1 NANOSLEEP.SYNCS 0x989680 ;  /* 0x009896800000995d */ /* 0x002fea0003900000 */
[----:B------:R-:W1:Y:S02]  /*16f00*/  @!P1 SYNCS.PHASECHK.TRANS64 P1, [R5+URZ+0x38800], R0 ;  /* 0x03880000050095a7 */ /* 0x000e64000802007f */
[----:B-1----:R-:W-:Y:S05]  /*16f10*/  @!P1 BRA `(.L_x_189) ;  /* 0xfffffffc00f09947 */ /* 0x002fea000383ffff */
[----:B------:R-:W-:Y:S05]  /*16f20*/  BRA `(.L_x_364) ;  /* 0xfffffeb000547947 */ /* 0x000fea000383ffff */
.L_x_193:
[----:B-1----:R1:W2:Y:S02]  /*16f30*/  SYNCS.PHASECHK.TRANS64.TRYWAIT P2, [R0+URZ+0x38830], R3 ;  /* 0x03883003000075a7 */ /* 0x0022a4000804017f */
[----:B--2---:R-:W-:Y:S05]  /*16f40*/  @!P2 NANOSLEEP.SYNCS 0x989680 ;  /* 0x009896800000a95d */ /* 0x004fea0003900000 */
[----:B------:R-:W2:Y:S02]  /*16f50*/  @!P2 SYNCS.PHASECHK.TRANS64 P2, [R0+URZ+0x38830], R3 ;  /* 0x038830030000a5a7 */ /* 0x000ea4000804007f */
[----:B--2---:R-:W-:Y:S05]  /*16f60*/  @!P2 BRA `(.L_x_193) ;  /* 0xfffffffc00f0a947 */ /* 0x004fea000383ffff */
[----:B------:R-:W-:Y:S05]  /*16f70*/  BRA `(.L_x_192) ;  /* 0xfffffeb0007c7947 */ /* 0x000fea000383ffff */
.L_x_198:
[----:B-1----:R-:W-:-:S04]  /*16f80*/  IMAD.U32 R4, RZ, RZ, UR60 ;  /* 0x0000003cff047e24 */ /* 0x002fc8000f8e00ff */
[----:B------:R1:W2:Y:S03]  /*16f90*/  SYNCS.PHASECHK.TRANS64.TRYWAIT P2, [R4+URZ+0x38830], R3 ;  /* 0x03883003040075a7 */ /* 0x0002a6000804017f */
[----:B--2---:R-:W-:Y:S05]  /*16fa0*/  @!P2 NANOSLEEP.SYNCS 0x989680 ;  /* 0x009896800000a95d */ /* 0x004fea0003900000 */
[----:B------:R-:W2:Y:S02]  /*16fb0*/  @!P2 SYNCS.PHASECHK.TRANS64 P2, [R4+URZ+0x38830], R3 ;  /* 0x038830030400a5a7 */ /* 0x000ea4000804007f */
[----:B--2---:R-:W-:Y:S05]  /*16fc0*/  @!P2 BRA `(.L_x_198) ;  /* 0xfffffffc00eca947 */ /* 0x004fea000383ffff */
[----:B------:R-:W-:Y:S05]  /*16fd0*/  BRA `(.L_x_197) ;  /* 0xfffffeec00fc7947 */ /* 0x000fea000383ffff */
.L_x_202:
[----:B-1----:R1:W2:Y:S02]  /*16fe0*/  SYNCS.PHASECHK.TRANS64.TRYWAIT P2, [R21+URZ+0x38850], R0 ;  /* 0x03885000150075a7 */ /* 0x0022a4000804017f */
[----:B--2---:R-:W-:Y:S05]  /*16ff0*/  @!P2 NANOSLEEP.SYNCS 0x989680 ;  /* 0x009896800000a95d */ /* 0x004fea0003900000 */
[----:B------:R-:W2:Y:S02]  /*17000*/  @!P2 SYNCS.PHASECHK.TRANS64 P2, [R21+URZ+0x38850], R0 ;  /* 0x038850001500a5a7 */ /* 0x000ea4000804007f */
[----:B--2---:R-:W-:Y:S05]  /*17010*/  @!P2 BRA `(.L_x_202) ;  /* 0xfffffffc00f0a947 */ /* 0x004fea000383ffff */
[----:B------:R-:W-:Y:S05]  /*17020*/  BRA `(.L_x_201) ;  /* 0xffffff1800387947 */ /* 0x000fea000383ffff */
.L_x_207:
[----:B-1----:R1:W2:Y:S02]  /*17030*/  SYNCS.PHASECHK.TRANS64.TRYWAIT P0, [R0+URZ+0x38850], R7 ;  /* 0x03885007000075a7 */ /* 0x0022a4000800017f */
[----:B--2---:R-:W-:Y:S05]  /*17040*/  @!P0 NANOSLEEP.SYNCS 0x989680 ;  /* 0x009896800000895d */ /* 0x004fea0003900000 */
[----:B------:R-:W2:Y:S02]  /*17050*/  @!P0 SYNCS.PHASECHK.TRANS64 P0, [R0+URZ+0x38850], R7 ;  /* 0x03885007000085a7 */ /* 0x000ea4000800007f */
[----:B--2---:R-:W-:Y:S05]  /*17060*/  @!P0 BRA `(.L_x_207) ;  /* 0xfffffffc00f08947 */ /* 0x004fea000383ffff */
[----:B------:R-:W-:Y:S05]  /*17070*/  BRA `(.L_x_206) ;  /* 0xffffff3000307947 */ /* 0x000fea000383ffff */
.L_x_252:
[----:B------:R-:W2:Y:S01]  /*17080*/  S2R R4, SR_TID.X ;  /* 0x0000000000047919 */ /* 0x000ea20000002100 */
[----:B------:R-:W-:Y:S01]  /*17090*/  BSSY B0, `(.L_x_365) ;  /* 0x000000a000007945 */ /* 0x000fe20003800000 */
[----:B------:R-:W-:Y:S02]  /*170a0*/  IMAD.MOV.U32 R12, RZ, RZ, RZ ;  /* 0x000000ffff0c7224 */ /* 0x000fe400078e00ff */
[----:B0-----:R-:W-:Y:S02]  /*170b0*/  IMAD.MOV.U32 R11, RZ, RZ, 0x1f ;  /* 0x0000001fff0b7424 */ /* 0x001fe400078e00ff */
[----:B------:R-:W-:Y:S01]  /*170c0*/  IMAD.MOV.U32 R15, RZ, RZ, -0x1 ;  /* 0xffffffffff0f7424 */ /* 0x000fe200078e00ff */
[----:B--2---:R-:W-:-:S04]  /*170d0*/  SHF.R.U32.HI R4, RZ, 0x5, R4 ;  /* 0x00000005ff047819 */ /* 0x004fc80000011604 */
[----:B------:R-:W-:-:S05]  /*170e0*/  LOP3.LUT R4, R4, 0x3, RZ, 0xc0, !PT ;  /* 0x0000000304047812 */ /* 0x000fca00078ec0ff */
[----:B------:R-:W-:-:S07]  /*170f0*/  IMAD.MOV.U32 R13, RZ, RZ, R4 ;  /* 0x000000ffff0d7224 */ /* 0x000fce00078e0004 */
[----:B-1----:R-:W-:Y:S05]  /*17100*/  WARPSYNC.COLLECTIVE R15, `(.L_x_366) ;  /* 0x000000000f087348 */ /* 0x002fea0003c00000 */
[----:B------:R0:W2:Y:S02]  /*17110*/  SHFL.IDX P6, R14, R13, R12, R11 ;  /* 0x0000000c0d0e7389 */ /* 0x0000a400000c000b */
[----:B012---:R-:W-:Y:S01]  /*17120*/  ENDCOLLECTIVE ;  /* 0x000000000000791b */ /* 0x007fe20003800000 */
.L_x_366:
[----:B------:R-:W-:Y:S05]  /*17130*/  BSYNC B0 ;  /* 0x0000000000007941 */ /* 0x000fea0003800000 */
.L_x_365:
[----:B------:R-:W-:Y:S05]  /*17140*/  BRA `(.L_x_367) ;  /* 0xffffffa400847947 */ /* 0x000fea000383ffff */
.L_x_254:
[----:B------:R-:W-:Y:S01]  /*17150*/  BSSY B0, `(.L_x_368) ;  /* 0x0000006000007945 */ /* 0x000fe20003800000 */
[----:B------:R-:W-:-:S07]  /*17160*/  IMAD.MOV.U32 R15, RZ, RZ, -0x1 ;  /* 0xffffffffff0f7424 */ /* 0x000fce00078e00ff */
[----:B01--4-:R-:W-:Y:S05]  /*17170*/  WARPSYNC.COLLECTIVE R15, `(.L_x_369) ;  /* 0x000000000f0c7348 */ /* 0x013fea0003c00000 */
[----:B------:R-:W-:Y:S02]  /*17180*/  ELECT P6, UR62, PT ;  /* 0x00000000003e782f */ /* 0x000fe400038c0000 */
[----:B------:R-:W-:Y:S01]  /*17190*/  MOV R14, UR62 ;  /* 0x0000003e000e7c02 */ /* 0x000fe20008000f00 */
[----:B01--4-:R-:W-:Y:S10]  /*171a0*/  ENDCOLLECTIVE ;  /* 0x000000000000791b */ /* 0x013ff40003800000 */
.L_x_369:
[----:B------:R-:W-:Y:S05]  /*171b0*/  BSYNC B0 ;  /* 0x0000000000007941 */ /* 0x000fea0003800000 */
.L_x_368:
[----:B------:R-:W-:Y:S05]  /*171c0*/  BRA `(.L_x_370) ;  /* 0xffffffa400887947 */ /* 0x000fea000383ffff */
.L_x_256:
[----:B--2---:R2:W3:Y:S02]  /*171d0*/  SYNCS.PHASECHK.TRANS64.TRYWAIT P0, [R0+URZ+0x38840], R2 ;  /* 0x03884002000075a7 */ /* 0x0044e4000800017f */
[----:B---3--:R-:W-:Y:S05]  /*171e0*/  @!P0 NANOSLEEP.SYNCS 0x989680 ;  /* 0x009896800000895d */ /* 0x008fea0003900000 */
[----:B------:R-:W3:Y:S02]  /*171f0*/  @!P0 SYNCS.PHASECHK.TRANS64 P0, [R0+URZ+0x38840], R2 ;  /* 0x03884002000085a7 */ /* 0x000ee4000800007f */
[----:B---3--:R-:W-:Y:S05]  /*17200*/  @!P0 BRA `(.L_x_256) ;  /* 0xfffffffc00f08947 */ /* 0x008fea000383ffff */
[----:B------:R-:W-:Y:S05]  /*17210*/  BRA `(.L_x_371) ;  /* 0xffffffa400ec7947 */ /* 0x000fea000383ffff */
.L_x_260:
[----:B------:R-:W2:Y:S01]  /*17220*/  LDL.LU R11, [R1+0x40] ;  /* 0x00004000010b7983 */ /* 0x000ea20000300800 */
[----:B------:R-:W-:Y:S02]  /*17230*/  IMAD.MOV.U32 R13, RZ, RZ, R3 ;  /* 0x000000ffff0d7224 */ /* 0x000fe400078e0003 */
[----:B------:R-:W-:Y:S01]  /*17240*/  IMAD.MOV.U32 R12, RZ, RZ, RZ ;  /* 0x000000ffff0c7224 */ /* 0x000fe200078e00ff */
[----:B------:R-:W0:Y:S01]  /*17250*/  S2R R7, SR_TID.X ;  /* 0x0000000000077919 */ /* 0x000e220000002100 */
[----:B------:R-:W-:Y:S01]  /*17260*/  IMAD.MOV.U32 R15, RZ, RZ, -0x1 ;  /* 0xffffffffff0f7424 */ /* 0x000fe200078e00ff */
[----:B0-----:R-:W-:-:S04]  /*17270*/  LOP3.LUT R7, R7, 0x7f, RZ, 0xc0, !PT ;  /* 0x0000007f07077812 */ /* 0x001fc800078ec0ff */
[----:B------:R-:W-:-:S05]  /*17280*/  SHF.R.U32.HI R0, RZ, 0x3, R7 ;  /* 0x00000003ff007819 */ /* 0x000fca0000011607 */
[----:B------:R-:W-:-:S04]  /*17290*/  IMAD.IADD R0, R0, 0x1, R5 ;  /* 0x0000000100007824 */ /* 0x000fc800078e0205 */
[----:B------:R-:W-:Y:S02]  /*172a0*/  VIADD R5, R0, 0x10 ;  /* 0x0000001000057836 */ /* 0x000fe40000000000 */
[----:B--2---:R-:W-:Y:S02]  /*172b0*/  IMAD R2, R11, R8, RZ ;  /* 0x000000080b027224 */ /* 0x004fe400078e02ff */
[----:B------:R-:W-:-:S03]  /*172c0*/  IMAD.MOV.U32 R11, RZ, RZ, 0x181f ;  /* 0x0000181fff0b7424 */ /* 0x000fc600078e00ff */
[----:B------:R-:W-:-:S13]  /*172d0*/  ISETP.GE.AND P5, PT, R0, R2, PT ;  /* 0x000000020000720c */ /* 0x000fda0003fa6270 */
[----:B-----5:R-:W-:Y:S05]  /*172e0*/  WARPSYNC.COLLECTIVE R15, `(.L_x_372) ;  /* 0x000000000f087348 */ /* 0x020fea0003c00000 */
[----:B------:R0:W1:Y:S02]  /*172f0*/  SHFL.IDX P6, R14, R13, R12, R11 ;  /* 0x0000000c0d0e7389 */ /* 0x00006400000c000b */
[----:B01---5:R-:W-:Y:S01]  /*17300*/  ENDCOLLECTIVE ;  /* 0x000000000000791b */ /* 0x023fe20003800000 */
.L_x_372:
[----:B------:R-:W-:Y:S02]  /*17310*/  IMAD.MOV.U32 R13, RZ, RZ, R4 ;  /* 0x000000ffff0d7224 */ /* 0x000fe400078e0004 */
[----:B------:R-:W-:-:S07]  /*17320*/  IMAD.MOV.U32 R6, RZ, RZ, R14 ;  /* 0x000000ffff067224 */ /* 0x000fce00078e000e */
[----:B------:R-:W-:Y:S05]  /*17330*/  WARPSYNC.COLLECTIVE R15, `(.L_x_373) ;  /* 0x000000000f087348 */ /* 0x000fea0003c00000 */
[----:B------:R0:W1:Y:S02]  /*17340*/  SHFL.IDX P6, R14, R13, R12, R11 ;  /* 0x0000000c0d0e7389 */ /* 0x00006400000c000b */
[----:B01----:R-:W-:Y:S01]  /*17350*/  ENDCOLLECTIVE ;  /* 0x000000000000791b */ /* 0x003fe20003800000 */
.L_x_373:
[----:B------:R-:W-:Y:S01]  /*17360*/  ULDC.64 UR4, c[0x0][0x208] ;  /* 0x0000820000047ab9 */ /* 0x000fe20000000a00 */
[----:B------:R-:W-:Y:S02]  /*17370*/  IMAD.MOV.U32 R13, RZ, RZ, R3 ;  /* 0x000000ffff0d7224 */ /* 0x000fe400078e0003 */
[----:B------:R-:W-:Y:S02]  /*17380*/  IMAD.MOV.U32 R12, RZ, RZ, 0x1 ;  /* 0x00000001ff0c7424 */ /* 0x000fe400078e00ff */
[----:B------:R-:W-:-:S05]  /*17390*/  IMAD.MOV.U32 R7, RZ, RZ, R14 ;  /* 0x000000ffff077224 */ /* 0x000fca00078e000e */
[----:B------:R-:W-:-:S05]  /*173a0*/  @!P5 LEA R7, P4, R10, R7, 0x1 ;  /* 0x000000070a07d211 */ /* 0x000fca00078808ff */
[----:B------:R-:W-:-:S05]  /*173b0*/  @!P5 IMAD.X R6, RZ, RZ, R6, P4 ;  /* 0x000000ffff06d224 */ /* 0x000fca00020e0606 */
[----:B------:R-:W-:-:S04]  /*173c0*/  @!P5 LOP3.LUT R7, R7, R6, RZ, 0x3c, !PT ;  /* 0x000000060707d212 */ /* 0x000fc800078e3cff */
[----:B------:R-:W-:-:S04]  /*173d0*/  @!P5 LOP3.LUT R6, R7, R6, RZ, 0x3c, !PT ;  /* 0x000000060706d212 */ /* 0x000fc800078e3cff */
[----:B------:R-:W-:-:S05]  /*173e0*/  @!P5 LOP3.LUT R7, R7, R6, RZ, 0x3c, !PT ;  /* 0x000000060707d212 */ /* 0x000fca00078e3cff */
        /* <DEDUP_REMOVED lines=11> */
.L_x_374:
[----:B------:R-:W-:Y:S02]  /*174a0*/  IMAD.MOV.U32 R13, RZ, RZ, R4 ;  /* 0x000000ffff0d7224 */ /* 0x000fe400078e0004 */
[----:B------:R-:W-:-:S07]  /*174b0*/  IMAD.MOV.U32 R6, RZ, RZ, R14 ;  /* 0x000000ffff067224 */ /* 0x000fce00078e000e */
[----:B------:R-:W-:Y:S05]  /*174c0*/  WARPSYNC.COLLECTIVE R15, `(.L_x_375) ;  /* 0x000000000f087348 */ /* 0x000fea0003c00000 */
[----:B------:R0:W1:Y:S02]  /*174d0*/  SHFL.IDX P6, R14, R13, R12, R11 ;  /* 0x0000000c0d0e7389 */ /* 0x00006400000c000b */
[----:B01----:R-:W-:Y:S01]  /*174e0*/  ENDCOLLECTIVE ;  /* 0x000000000000791b */ /* 0x003fe20003800000 */
.L_x_375:
[----:B------:R-:W-:Y:S01]  /*174f0*/  ULDC.64 UR4, c[0x0][0x208] ;  /* 0x0000820000047ab9 */ /* 0x000fe20000000a00 */
[----:B------:R-:W-:Y:S02]  /*17500*/  IMAD.MOV.U32 R13, RZ, RZ, R3 ;  /* 0x000000ffff0d7224 */ /* 0x000fe400078e0003 */
[----:B------:R-:W-:Y:S02]  /*17510*/  IMAD.MOV.U32 R12, RZ, RZ, 0x2 ;  /* 0x00000002ff0c7424 */ /* 0x000fe400078e00ff */
[----:B------:R-:W-:-:S05]  /*17520*/  IMAD.MOV.U32 R5, RZ, RZ, R14 ;  /* 0x000000ffff057224 */ /* 0x000fca00078e000e */
[----:B------:R-:W-:-:S05]  /*17530*/  @!P5 LEA R5, P4, R10, R5, 0x1 ;  /* 0x000000050a05d211 */ /* 0x000fca00078808ff */
[----:B------:R-:W-:-:S04]  /*17540*/  @!P5 IMAD.X R6, RZ, RZ, R6, P4 ;  /* 0x000000ffff06d224 */ /* 0x000fc800020e0606 */
[----:B------:R-:W-:Y:S02]  /*17550*/  @!P5 IMAD.MOV.U32 R7, RZ, RZ, R6 ;  /* 0x000000ffff07d224 */ /* 0x000fe400078e0006 */
[----:B------:R-:W-:Y:S02]  /*17560*/  @!P5 IMAD.MOV.U32 R6, RZ, RZ, R5 ;  /* 0x000000ffff06d224 */ /* 0x000fe400078e0005 */
[----:B------:R-:W-:-:S03]  /*17570*/  VIADD R5, R0, 0x20 ;  /* 0x0000002000057836 */ /* 0x000fc60000000000 */
        /* <DEDUP_REMOVED lines=11> */
.L_x_376:
[----:B------:R-:W-:Y:S02]  /*17630*/  IMAD.MOV.U32 R13, RZ, RZ, R4 ;  /* 0x000000ffff0d7224 */ /* 0x000fe400078e0004 */
[----:B------:R-:W-:-:S07]  /*17640*/  IMAD.MOV.U32 R6, RZ, RZ, R14 ;  /* 0x000000ffff067224 */ /* 0x000fce00078e000e */
[----:B------:R-:W-:Y:S05]  /*17650*/  WARPSYNC.COLLECTIVE R15, `(.L_x_377) ;  /* 0x000000000f087348 */ /* 0x000fea0003c00000 */
[----:B------:R0:W1:Y:S02]  /*17660*/  SHFL.IDX P6, R14, R13, R12, R11 ;  /* 0x0000000c0d0e7389 */ /* 0x00006400000c000b */
[----:B01----:R-:W-:Y:S01]  /*17670*/  ENDCOLLECTIVE ;  /* 0x000000000000791b */ /* 0x003fe20003800000 */
.L_x_377:
        /* <DEDUP_REMOVED lines=20> */
.L_x_378:
[----:B------:R-:W-:Y:S02]  /*177c0*/  IMAD.MOV.U32 R13, RZ, RZ, R4 ;  /* 0x000000ffff0d7224 */ /* 0x000fe400078e0004 */
[----:B------:R-:W-:-:S07]  /*177d0*/  IMAD.MOV.U32 R6, RZ, RZ, R14 ;  /* 0x000000ffff067224 */ /* 0x000fce00078e000e */
[----:B------:R-:W-:Y:S05]  /*177e0*/  WARPSYNC.COLLECTIVE R15, `(.L_x_379) ;  /* 0x000000000f087348 */ /* 0x000fea0003c00000 */
[----:B------:R0:W1:Y:S02]  /*177f0*/  SHFL.IDX P6, R14, R13, R12, R11 ;  /* 0x0000000c0d0e7389 */ /* 0x00006400000c000b */
[----:B01----:R-:W-:Y:S01]  /*17800*/  ENDCOLLECTIVE ;  /* 0x000000000000791b */ /* 0x003fe20003800000 */
.L_x_379:
        /* <DEDUP_REMOVED lines=20> */
.L_x_380:
[----:B------:R-:W-:Y:S02]  /*17950*/  IMAD.MOV.U32 R13, RZ, RZ, R4 ;  /* 0x000000ffff0d7224 */ /* 0x000fe400078e0004 */
[----:B------:R-:W-:-:S07]  /*17960*/  IMAD.MOV.U32 R6, RZ, RZ, R14 ;  /* 0x000000ffff067224 */ /* 0x000fce00078e000e */
[----:B------:R-:W-:Y:S05]  /*17970*/  WARPSYNC.COLLECTIVE R15, `(.L_x_381) ;  /* 0x000000000f087348 */ /* 0x000fea0003c00000 */
[----:B------:R0:W1:Y:S02]  /*17980*/  SHFL.IDX P6, R14, R13, R12, R11 ;  /* 0x0000000c0d0e7389 */ /* 0x00006400000c000b */
[----:B01----:R-:W-:Y:S01]  /*17990*/  ENDCOLLECTIVE ;  /* 0x000000000000791b */ /* 0x003fe20003800000 */
.L_x_381:
        /* <DEDUP_REMOVED lines=20> */
.L_x_382:
[----:B------:R-:W-:Y:S02]  /*17ae0*/  IMAD.MOV.U32 R13, RZ, RZ, R4 ;  /* 0x000000ffff0d7224 */ /* 0x000fe400078e0004 */
[----:B------:R-:W-:-:S07]  /*17af0*/  IMAD.MOV.U32 R6, RZ, RZ, R14 ;  /* 0x000000ffff067224 */ /* 0x000fce00078e000e */
[----:B------:R-:W-:Y:S05]  /*17b00*/  WARPSYNC.COLLECTIVE R15, `(.L_x_383) ;  /* 0x000000000f087348 */ /* 0x000fea0003c00000 */
[----:B------:R0:W1:Y:S02]  /*17b10*/  SHFL.IDX P6, R14, R13, R12, R11 ;  /* 0x0000000c0d0e7389 */ /* 0x00006400000c000b */
[----:B01----:R-:W-:Y:S01]  /*17b20*/  ENDCOLLECTIVE ;  /* 0x000000000000791b */ /* 0x003fe20003800000 */
.L_x_383:
[----:B------:R-:W-:Y:S01]  /*17b30*/  ULDC.64 UR4, c[0x0][0x208] ;  /* 0x0000820000047ab9 */ /* 0x000fe20000000a00 */
[----:B------:R-:W-:Y:S02]  /*17b40*/  IMAD.MOV.U32 R13, RZ, RZ, R3 ;  /* 0x000000ffff0d7224 */ /* 0x000fe400078e0003 */
[----:B------:R-:W-:Y:S02]  /*17b50*/  IMAD.MOV.U32 R12, RZ, RZ, 0x6 ;  /* 0x00000006ff0c7424 */ /* 0x000fe400078e00ff */
[----:B------:R-:W-:-:S05]  /*17b60*/  IMAD.MOV.U32 R5, RZ, RZ, R14 ;  /* 0x000000ffff057224 */ /* 0x000fca00078e000e */
[----:B------:R-:W-:-:S05]  /*17b70*/  @!P5 LEA R5, P4, R10, R5, 0x1 ;  /* 0x000000050a05d211 */ /* 0x000fca00078808ff */
[----:B------:R-:W-:-:S04]  /*17b80*/  @!P5 IMAD.X R6, RZ, RZ, R6, P4 ;  /* 0x000000ffff06d224 */ /* 0x000fc800020e0606 */
[----:B------:R-:W-:Y:S02]  /*17b90*/  @!P5 IMAD.MOV.U32 R7, RZ, RZ, R6 ;  /* 0x000000ffff07d224 */ /* 0x000fe400078e0006 */
[----:B------:R-:W-:-:S05]  /*17ba0*/  @!P5 IMAD.MOV.U32 R6, RZ, RZ, R5 ;  /* 0x000000ffff06d224 */ /* 0x000fca00078e0005 */
        /* <DEDUP_REMOVED lines=10> */
.L_x_384:
[----:B------:R-:W-:-:S05]  /*17c50*/  VIADD R7, R0, 0x60 ;  /* 0x0000006000077836 */ /* 0x000fca0000000000 */
[----:B------:R-:W-:Y:S01]  /*17c60*/  ISETP.GE.AND P5, PT, R7, R2, PT ;  /* 0x000000020700720c */ /* 0x000fe20003fa6270 */
[----:B------:R-:W-:Y:S02]  /*17c70*/  IMAD.MOV.U32 R13, RZ, RZ, R4 ;  /* 0x000000ffff0d7224 */ /* 0x000fe400078e0004 */
[----:B------:R-:W-:-:S10]  /*17c80*/  IMAD.MOV.U32 R8, RZ, RZ, R14 ;  /* 0x000000ffff087224 */ /* 0x000fd400078e000e */
[----:B------:R-:W-:Y:S05]  /*17c90*/  WARPSYNC.COLLECTIVE R15, `(.L_x_385) ;  /* 0x000000000f087348 */ /* 0x000fea0003c00000 */
[----:B------:R0:W1:Y:S02]  /*17ca0*/  SHFL.IDX P6, R14, R13, R12, R11 ;  /* 0x0000000c0d0e7389 */ /* 0x00006400000c000b */
[----:B01----:R-:W-:Y:S01]  /*17cb0*/  ENDCOLLECTIVE ;  /* 0x000000000000791b */ /* 0x003fe20003800000 */
.L_x_385:
        /* <DEDUP_REMOVED lines=18> */
.L_x_386:
[----:B------:R-:W-:Y:S02]  /*17de0*/  IMAD.MOV.U32 R13, RZ, RZ, R4 ;  /* 0x000000ffff0d7224 */ /* 0x000fe400078e0004 */
[----:B------:R-:W-:-:S07]  /*17df0*/  IMAD.MOV.U32 R5, RZ, RZ, R14 ;  /* 0x000000ffff057224 */ /* 0x000fce00078e000e */
[----:B------:R-:W-:Y:S05]  /*17e00*/  WARPSYNC.COLLECTIVE R15, `(.L_x_387) ;  /* 0x000000000f087348 */ /* 0x000fea0003c00000 */
[----:B------:R0:W1:Y:S02]  /*17e10*/  SHFL.IDX P6, R14, R13, R12, R11 ;  /* 0x0000000c0d0e7389 */ /* 0x00006400000c000b */
[----:B01----:R-:W-:Y:S01]  /*17e20*/  ENDCOLLECTIVE ;  /* 0x000000000000791b */ /* 0x003fe20003800000 */
.L_x_387:
[----:B------:R-:W-:Y:S01]  /*17e30*/  IMAD.MOV.U32 R3, RZ, RZ, R14 ;  /* 0x000000ffff037224 */ /* 0x000fe200078e000e */
[----:B------:R-:W-:Y:S06]  /*17e40*/  BRA `(.L_x_388) ;  /* 0xffffffa800b87947 */ /* 0x000fec000383ffff */
.L_x_265:
[----:B0-----:R0:W3:Y:S02]  /*17e50*/  SYNCS.PHASECHK.TRANS64.TRYWAIT P0, [R18+URZ+0x38820], R0 ;  /* 0x03882000120075a7 */ /* 0x0010e4000800017f */
[----:B---3--:R-:W-:Y:S05]  /*17e60*/  @!P0 NANOSLEEP.SYNCS 0x989680 ;  /* 0x009896800000895d */ /* 0x008fea0003900000 */
[----:B------:R-:W3:Y:S02]  /*17e70*/  @!P0 SYNCS.PHASECHK.TRANS64 P0, [R18+URZ+0x38820], R0 ;  /* 0x03882000120085a7 */ /* 0x000ee4000800007f */
[----:B---3--:R-:W-:Y:S05]  /*17e80*/  @!P0 BRA `(.L_x_265) ;  /* 0xfffffffc00f08947 */ /* 0x008fea000383ffff */
[----:B------:R-:W-:Y:S05]  /*17e90*/  BRA `(.L_x_389) ;  /* 0xffffffac00347947 */ /* 0x000fea000383ffff */
.L_x_274:
[----:B-1----:R1:W2:Y:S02]  /*17ea0*/  SYNCS.PHASECHK.TRANS64.TRYWAIT P0, [R3+URZ+0x38840], R2 ;  /* 0x03884002030075a7 */ /* 0x0022a4000800017f */
[----:B--2---:R-:W-:Y:S05]  /*17eb0*/  @!P0 NANOSLEEP.SYNCS 0x989680 ;  /* 0x009896800000895d */ /* 0x004fea0003900000 */
[----:B------:R-:W2:Y:S02]  /*17ec0*/  @!P0 SYNCS.PHASECHK.TRANS64 P0, [R3+URZ+0x38840], R2 ;  /* 0x03884002030085a7 */ /* 0x000ea4000800007f */
[----:B--2---:R-:W-:Y:S05]  /*17ed0*/  @!P0 BRA `(.L_x_274) ;  /* 0xfffffffc00f08947 */ /* 0x004fea000383ffff */
[----:B------:R-:W-:Y:S05]  /*17ee0*/  BRA `(.L_x_390) ;  /* 0xffffffb000147947 */ /* 0x000fea000383ffff */
.L_x_282:
[----:B0-----:R0:W1:Y:S02]  /*17ef0*/  SYNCS.PHASECHK.TRANS64.TRYWAIT P0, [R3+URZ+0x60], R2 ;  /* 0x00006002030075a7 */ /* 0x001064000800017f */
[----:B-1----:R-:W-:Y:S05]  /*17f00*/  @!P0 NANOSLEEP.SYNCS 0x989680 ;  /* 0x009896800000895d */ /* 0x002fea0003900000 */
[----:B------:R-:W1:Y:S02]  /*17f10*/  @!P0 SYNCS.PHASECHK.TRANS64 P0, [R3+URZ+0x60], R2 ;  /* 0x00006002030085a7 */ /* 0x000e64000800007f */
[----:B-1----:R-:W-:Y:S05]  /*17f20*/  @!P0 BRA `(.L_x_282) ;  /* 0xfffffffc00f08947 */ /* 0x002fea000383ffff */
[----:B------:R-:W-:Y:S05]  /*17f30*/  BRA `(.L_x_391) ;  /* 0xffffffb400687947 */ /* 0x000fea000383ffff */
.L_x_293:
[----:B-1----:R1:W2:Y:S02]  /*17f40*/  SYNCS.PHASECHK.TRANS64.TRYWAIT P0, [R3+URZ+0x38840], R2 ;  /* 0x03884002030075a7 */ /* 0x0022a4000800017f */
[----:B--2---:R-:W-:Y:S05]  /*17f50*/  @!P0 NANOSLEEP.SYNCS 0x989680 ;  /* 0x009896800000895d */ /* 0x004fea0003900000 */
[----:B------:R-:W2:Y:S02]  /*17f60*/  @!P0 SYNCS.PHASECHK.TRANS64 P0, [R3+URZ+0x38840], R2 ;  /* 0x03884002030085a7 */ /* 0x000ea4000800007f */
[----:B--2---:R-:W-:Y:S05]  /*17f70*/  @!P0 BRA `(.L_x_293) ;  /* 0xfffffffc00f08947 */ /* 0x004fea000383ffff */
[----:B------:R-:W-:Y:S05]  /*17f80*/  BRA `(.L_x_392) ;  /* 0xffffffbc00747947 */ /* 0x000fea000383ffff */
.L_x_301:
[----:B0-----:R0:W1:Y:S02]  /*17f90*/  SYNCS.PHASECHK.TRANS64.TRYWAIT P0, [R2+URZ+0x60], R3 ;  /* 0x00006003020075a7 */ /* 0x001064000800017f */
[----:B-1----:R-:W-:Y:S05]  /*17fa0*/  @!P0 NANOSLEEP.SYNCS 0x989680 ;  /* 0x009896800000895d */ /* 0x002fea0003900000 */
[----:B------:R-:W1:Y:S02]  /*17fb0*/  @!P0 SYNCS.PHASECHK.TRANS64 P0, [R2+URZ+0x60], R3 ;  /* 0x00006003020085a7 */ /* 0x000e64000800007f */
[----:B-1----:R-:W-:Y:S05]  /*17fc0*/  @!P0 BRA `(.L_x_301) ;  /* 0xfffffffc00f08947 */ /* 0x002fea000383ffff */
[----:B------:R-:W-:Y:S05]  /*17fd0*/  BRA `(.L_x_393) ;  /* 0xffffffc000c87947 */ /* 0x000fea000383ffff */
.L_x_312:
[----:B--2---:R2:W3:Y:S02]  /*17fe0*/  SYNCS.PHASECHK.TRANS64.TRYWAIT P0, [R2+URZ+0x38840], R3 ;  /* 0x03884003020075a7 */ /* 0x0044e4000800017f */
[----:B---3--:R-:W-:Y:S05]  /*17ff0*/  @!P0 NANOSLEEP.SYNCS 0x989680 ;  /* 0x009896800000895d */ /* 0x008fea0003900000 */
[----:B------:R-:W3:Y:S02]  /*18000*/  @!P0 SYNCS.PHASECHK.TRANS64 P0, [R2+URZ+0x38840], R3 ;  /* 0x03884003020085a7 */ /* 0x000ee4000800007f */
[----:B---3--:R-:W-:Y:S05]  /*18010*/  @!P0 BRA `(.L_x_312) ;  /* 0xfffffffc00f08947 */ /* 0x008fea000383ffff */
[----:B------:R-:W-:Y:S05]  /*18020*/  BRA `(.L_x_394) ;  /* 0xffffffc800a47947 */ /* 0x000fea000383ffff */
.L_x_320:
[----:B0-----:R0:W1:Y:S02]  /*18030*/  SYNCS.PHASECHK.TRANS64.TRYWAIT P0, [R2+URZ+0x60], R5 ;  /* 0x00006005020075a7 */ /* 0x001064000800017f */
[----:B-1----:R-:W-:Y:S05]  /*18040*/  @!P0 NANOSLEEP.SYNCS 0x989680 ;  /* 0x009896800000895d */ /* 0x002fea0003900000 */
[----:B------:R-:W1:Y:S02]  /*18050*/  @!P0 SYNCS.PHASECHK.TRANS64 P0, [R2+URZ+0x60], R5 ;  /* 0x00006005020085a7 */ /* 0x000e64000800007f */
[----:B-1----:R-:W-:Y:S05]  /*18060*/  @!P0 BRA `(.L_x_320) ;  /* 0xfffffffc00f08947 */ /* 0x002fea000383ffff */
[----:B------:R-:W-:Y:S05]  /*18070*/  BRA `(.L_x_395) ;  /* 0xffffffcc00f87947 */ /* 0x000fea000383ffff */
.L_x_333:
[----:B--2---:R2:W3:Y:S02]  /*18080*/  SYNCS.PHASECHK.TRANS64.TRYWAIT P0, [R0+URZ+0x38860], R2 ;  /* 0x03886002000075a7 */ /* 0x0044e4000800017f */
[----:B---3--:R-:W-:Y:S05]  /*18090*/  @!P0 NANOSLEEP.SYNCS 0x989680 ;  /* 0x009896800000895d */ /* 0x008fea0003900000 */
[----:B------:R-:W3:Y:S02]  /*180a0*/  @!P0 SYNCS.PHASECHK.TRANS64 P0, [R0+URZ+0x38860], R2 ;  /* 0x03886002000085a7 */ /* 0x000ee4000800007f */
[----:B---3--:R-:W-:Y:S05]  /*180b0*/  @!P0 BRA `(.L_x_333) ;  /* 0xfffffffc00f08947 */ /* 0x008fea000383ffff */
[----:B------:R-:W-:Y:S05]  /*180c0*/  BRA `(.L_x_396) ;  /* 0xffffffd400c07947 */ /* 0x000fea000383ffff */
.L_x_342:
[----:B------:R-:W4:Y:S01]  /*180d0*/  LDL R3, [R1] ;  /* 0x0000000001037983 */ /* 0x000f220000100800 */
[----:B------:R-:W-:Y:S01]  /*180e0*/  BSSY B0, `(.L_x_397) ;  /* 0x0000008000007945 */ /* 0x000fe20003800000 */
[----:B0-----:R-:W-:Y:S02]  /*180f0*/  IMAD.MOV.U32 R12, RZ, RZ, RZ ;  /* 0x000000ffff0c7224 */ /* 0x001fe400078e00ff */
[----:B------:R-:W-:Y:S02]  /*18100*/  IMAD.MOV.U32 R11, RZ, RZ, 0x1f ;  /* 0x0000001fff0b7424 */ /* 0x000fe400078e00ff */
[----:B------:R-:W-:Y:S02]  /*18110*/  IMAD.MOV.U32 R15, RZ, RZ, -0x1 ;  /* 0xffffffffff0f7424 */ /* 0x000fe400078e00ff */
[----:B----4-:R-:W-:-:S07]  /*18120*/  IMAD.MOV.U32 R13, RZ, RZ, R3 ;  /* 0x000000ffff0d7224 */ /* 0x010fce00078e0003 */
[----:B-123--:R-:W-:Y:S05]  /*18130*/  WARPSYNC.COLLECTIVE R15, `(.L_x_398) ;  /* 0x000000000f087348 */ /* 0x00efea0003c00000 */
[----:B------:R0:W4:Y:S02]  /*18140*/  SHFL.IDX P6, R14, R13, R12, R11 ;  /* 0x0000000c0d0e7389 */ /* 0x00012400000c000b */
[----:B01234-:R-:W-:Y:S01]  /*18150*/  ENDCOLLECTIVE ;  /* 0x000000000000791b */ /* 0x01ffe20003800000 */
.L_x_398:
[----:B------:R-:W-:Y:S05]  /*18160*/  BSYNC B0 ;  /* 0x0000000000007941 */ /* 0x000fea0003800000 */
.L_x_397:
[----:B------:R0:W5:Y:S01]  /*18170*/  LDL R2, [R1+0xc] ;  /* 0x00000c0001027983 */ /* 0x0001620000100800 */
[----:B------:R-:W-:Y:S02]  /*18180*/  IMAD.MOV.U32 R13, RZ, RZ, R3 ;  /* 0x000000ffff0d7224 */ /* 0x000fe400078e0003 */
[----:B------:R-:W-:Y:S02]  /*18190*/  IMAD.MOV.U32 R12, RZ, RZ, 0x1 ;  /* 0x00000001ff0c7424 */ /* 0x000fe400078e00ff */
[----:B------:R-:W-:Y:S02]  /*181a0*/  IMAD.MOV.U32 R11, RZ, RZ, 0x1f ;  /* 0x0000001fff0b7424 */ /* 0x000fe400078e00ff */
[----:B------:R-:W-:Y:S02]  /*181b0*/  IMAD.MOV.U32 R15, RZ, RZ, -0x1 ;  /* 0xffffffffff0f7424 */ /* 0x000fe400078e00ff */
[----:B0-----:R-:W-:-:S07]  /*181c0*/  IMAD.MOV.U32 R0, RZ, RZ, R14 ;  /* 0x000000ffff007224 */ /* 0x001fce00078e000e */
[----:B-----5:R-:W-:Y:S05]  /*181d0*/  WARPSYNC.COLLECTIVE R15, `(.L_x_399) ;  /* 0x000000000f087348 */ /* 0x020fea0003c00000 */
[----:B------:R0:W1:Y:S02]  /*181e0*/  SHFL.IDX P6, R14, R13, R12, R11 ;  /* 0x0000000c0d0e7389 */ /* 0x00006400000c000b */
[----:B01---5:R-:W-:Y:S01]  /*181f0*/  ENDCOLLECTIVE ;  /* 0x000000000000791b */ /* 0x023fe20003800000 */
.L_x_399:
[----:B------:R-:W-:Y:S01]  /*18200*/  ULDC UR4, c[0x0][0xc3c] ;  /* 0x00030f0000047ab9 */ /* 0x000fe20000000800 */
[----:B------:R-:W-:Y:S01]  /*18210*/  ULDC.64 UR6, c[0x0][0x208] ;  /* 0x0000820000067ab9 */ /* 0x000fe20000000a00 */
[----:B------:R-:W-:Y:S02]  /*18220*/  IMAD.IADD R6, R2, 0x1, R16 ;  /* 0x0000000102067824 */ /* 0x000fe400078e0210 */
[----:B------:R-:W-:Y:S02]  /*18230*/  IMAD.MOV.U32 R11, RZ, RZ, RZ ;  /* 0x000000ffff0b7224 */ /* 0x000fe400078e00ff */
[----:B------:R-:W-:Y:S01]  /*18240*/  IMAD.MOV.U32 R8, RZ, RZ, R14 ;  /* 0x000000ffff087224 */ /* 0x000fe200078e000e */
[----:B------:R-:W-:-:S13]  /*18250*/  ISETP.GE.OR P1, PT, R6, UR4, !P0 ;  /* 0x0000000406007c0c */ /* 0x000fda000c726670 */
[----:B------:R-:W0:Y:S08]  /*18260*/  @!P1 LDC.64 R2, c[0x0][0xc80] ;  /* 0x00032000ff029b82 */ /* 0x000e300000000a00 */
[----:B------:R-:W1:Y:S01]  /*18270*/  @!P1 LDC.64 R4, c[0x0][0xc78] ;  /* 0x00031e00ff049b82 */ /* 0x000e620000000a00 */
[----:B0-----:R-:W-:-:S05]  /*18280*/  @!P1 IMAD.WIDE R2, R6, 0x4, R2 ;  /* 0x0000000406029825 */ /* 0x001fca00078e0202 */
[----:B------:R1:W2:Y:S02]  /*18290*/  @!P1 LDG.E R7, desc[UR6][R2.64] ;  /* 0x0000000602079981 */ /* 0x0002a4000c1e1900 */
[----:B-1----:R-:W-:-:S06]  /*182a0*/  @!P1 IMAD.WIDE R2, R6, 0x4, R4 ;  /* 0x0000000406029825 */ /* 0x002fcc00078e0204 */
[----:B------:R-:W3:Y:S01]  /*182b0*/  @!P1 LDG.E R2, desc[UR6][R2.64] ;  /* 0x0000000602029981 */ /* 0x000ee2000c1e1900 */
[----:B------:R-:W-:Y:S01]  /*182c0*/  IMAD.MOV.U32 R6, RZ, RZ, RZ ;  /* 0x000000ffff067224 */ /* 0x000fe200078e00ff */
[C---:B------:R-:W-:Y:S01]  /*182d0*/  ISETP.GE.U32.AND P2, PT, R16.reuse, 0x2, PT ;  /* 0x000000021000780c */ /* 0x040fe20003f46070 */
[----:B------:R-:W-:Y:S01]  /*182e0*/  IMAD.MOV.U32 R4, RZ, RZ, RZ ;  /* 0x000000ffff047224 */ /* 0x000fe200078e00ff */
[C---:B------:R-:W-:Y:S02]  /*182f0*/  ISETP.GE.U32.AND P3, PT, R16.reuse, 0x4, PT ;  /* 0x000000041000780c */ /* 0x040fe40003f66070 */
[C---:B------:R-:W-:Y:S02]  /*18300*/  ISETP.GE.U32.AND P4, PT, R16.reuse, 0x8, PT ;  /* 0x000000081000780c */ /* 0x040fe40003f86070 */
[----:B------:R-:W-:Y:S01]  /*18310*/  ISETP.GE.U32.AND P5, PT, R16, 0x10, PT ;  /* 0x000000101000780c */ /* 0x000fe20003fa6070 */
[----:B--2---:R-:W-:Y:S02]  /*18320*/  @!P1 IMAD.MOV.U32 R6, RZ, RZ, R7 ;  /* 0x000000ffff069224 */ /* 0x004fe400078e0007 */
[----:B------:R-:W-:-:S02]  /*18330*/  IMAD.MOV.U32 R7, RZ, RZ, RZ ;  /* 0x000000ffff077224 */ /* 0x000fc400078e00ff */
[----:B---3--:R-:W-:Y:S01]  /*18340*/  @!P1 IMAD.MOV.U32 R7, RZ, RZ, R2 ;  /* 0x000000ffff079224 */ /* 0x008fe200078e0002 */
[----:B------:R-:W-:-:S03]  /*18350*/  ISETP.NE.AND P1, PT, R16, RZ, PT ;  /* 0x000000ff1000720c */ /* 0x000fc60003f25270 */
[----:B------:R-:W-:-:S04]  /*18360*/  IMAD R2, R7, R6, RZ ;  /* 0x0000000607027224 */ /* 0x000fc800078e02ff */
[----:B------:R-:W-:-:S07]  /*18370*/  IMAD.MOV.U32 R13, RZ, RZ, R2 ;  /* 0x000000ffff0d7224 */ /* 0x000fce00078e0002 */
[----:B------:R-:W-:Y:S05]  /*18380*/  WARPSYNC.COLLECTIVE R15, `(.L_x_400) ;  /* 0x000000000f087348 */ /* 0x000fea0003c00000 */
[----:B------:R0:W1:Y:S02]  /*18390*/  SHFL.UP P6, R14, R13, R12, R11 ;  /* 0x0400000c0d0e7389 */ /* 0x00006400000c000b */
[----:B01----:R-:W-:Y:S01]  /*183a0*/  ENDCOLLECTIVE ;  /* 0x000000000000791b */ /* 0x003fe20003800000 */
.L_x_400:
[----:B------:R-:W-:Y:S02]  /*183b0*/  IMAD.MOV.U32 R12, RZ, RZ, 0x2 ;  /* 0x00000002ff0c7424 */ /* 0x000fe400078e00ff */
[----:B------:R-:W-:-:S05]  /*183c0*/  IMAD.MOV.U32 R3, RZ, RZ, R14 ;  /* 0x000000ffff037224 */ /* 0x000fca00078e000e */
[----:B------:R-:W-:-:S05]  /*183d0*/  SEL R3, R3, RZ, P1 ;  /* 0x000000ff03037207 */ /* 0x000fca0000800000 */
[----:B------:R-:W-:-:S04]  /*183e0*/  IMAD.IADD R2, R2, 0x1, R3 ;  /* 0x0000000102027824 */ /* 0x000fc800078e0203 */
[----:B------:R-:W-:-:S07]  /*183f0*/  IMAD.MOV.U32 R13, RZ, RZ, R2 ;  /* 0x000000ffff0d7224 */ /* 0x000fce00078e0002 */
[----:B------:R-:W-:Y:S05]  /*18400*/  WARPSYNC.COLLECTIVE R15, `(.L_x_401) ;  /* 0x000000000f087348 */ /* 0x000fea0003c00000 */
[----:B------:R0:W1:Y:S02]  /*18410*/  SHFL.UP P6, R14, R13, R12, R11 ;  /* 0x0400000c0d0e7389 */ /* 0x00006400000c000b */
[----:B01----:R-:W-:Y:S01]  /*18420*/  ENDCOLLECTIVE ;  /* 0x000000000000791b */ /* 0x003fe20003800000 */
.L_x_401:
        /* <DEDUP_REMOVED lines=8> */
.L_x_402:
        /* <DEDUP_REMOVED lines=8> */
.L_x_403:
        /* <DEDUP_REMOVED lines=8> */
.L_x_404:
[----:B------:R-:W-:Y:S02]  /*185b0*/  IMAD.MOV.U32 R12, RZ, RZ, 0x1f ;  /* 0x0000001fff0c7424 */ /* 0x000fe400078e00ff */
[----:B------:R-:W-:Y:S02]  /*185c0*/  IMAD.MOV.U32 R11, RZ, RZ, 0x1f ;  /* 0x0000001fff0b7424 */ /* 0x000fe400078e00ff */
[----:B------:R-:W-:-:S05]  /*185d0*/  IMAD.MOV.U32 R3, RZ, RZ, R14 ;  /* 0x000000ffff037224 */ /* 0x000fca00078e000e */
[----:B------:R-:W-:-:S05]  /*185e0*/  SEL R3, R3, RZ, P5 ;  /* 0x000000ff03037207 */ /* 0x000fca0002800000 */
[----:B------:R-:W-:-:S04]  /*185f0*/  IMAD.IADD R2, R2, 0x1, R3 ;  /* 0x0000000102027824 */ /* 0x000fc800078e0203 */
[----:B------:R-:W-:-:S07]  /*18600*/  IMAD.MOV.U32 R13, RZ, RZ, R2 ;  /* 0x000000ffff0d7224 */ /* 0x000fce00078e0002 */
[----:B------:R-:W-:Y:S05]  /*18610*/  WARPSYNC.COLLECTIVE R15, `(.L_x_405) ;  /* 0x000000000f087348 */ /* 0x000fea0003c00000 */
[----:B------:R0:W1:Y:S02]  /*18620*/  SHFL.IDX P6, R14, R13, R12, R11 ;  /* 0x0000000c0d0e7389 */ /* 0x00006400000c000b */
[----:B01----:R-:W-:Y:S01]  /*18630*/  ENDCOLLECTIVE ;  /* 0x000000000000791b */ /* 0x003fe20003800000 */
.L_x_405:
[----:B------:R-:W-:Y:S01]  /*18640*/  IMAD.MOV.U32 R9, RZ, RZ, R14 ;  /* 0x000000ffff097224 */ /* 0x000fe200078e000e */
[----:B------:R-:W-:Y:S06]  /*18650*/  BRA `(.L_x_406) ;  /* 0xffffffd800ac7947 */ /* 0x000fec000383ffff */
.L_x_345:
[----:B------:R-:W-:Y:S01]  /*18660*/  BSSY B0, `(.L_x_407) ;  /* 0x0000008000007945 */ /* 0x000fe20003800000 */
[----:B------:R-:W-:Y:S02]  /*18670*/  IMAD.MOV.U32 R13, RZ, RZ, R2 ;  /* 0x000000ffff0d7224 */ /* 0x000fe400078e0002 */
[----:B0-----:R-:W-:Y:S02]  /*18680*/  IMAD.MOV.U32 R12, RZ, RZ, 0x1 ;  /* 0x00000001ff0c7424 */ /* 0x001fe400078e00ff */
[----:B------:R-:W-:Y:S02]  /*18690*/  IMAD.MOV.U32 R11, RZ, RZ, RZ ;  /* 0x000000ffff0b7224 */ /* 0x000fe400078e00ff */
[----:B------:R-:W-:-:S07]  /*186a0*/  IMAD.MOV.U32 R15, RZ, RZ, -0x1 ;  /* 0xffffffffff0f7424 */ /* 0x000fce00078e00ff */
[----:B------:R-:W-:Y:S05]  /*186b0*/  WARPSYNC.COLLECTIVE R15, `(.L_x_408) ;  /* 0x000000000f087348 */ /* 0x000fea0003c00000 */
[----:B------:R0:W1:Y:S02]  /*186c0*/  SHFL.UP P6, R14, R13, R12, R11 ;  /* 0x0400000c0d0e7389 */ /* 0x00006400000c000b */
[----:B01----:R-:W-:Y:S01]  /*186d0*/  ENDCOLLECTIVE ;  /* 0x000000000000791b */ /* 0x003fe20003800000 */
.L_x_408:
[----:B------:R-:W-:Y:S05]  /*186e0*/  BSYNC B0 ;  /* 0x0000000000007941 */ /* 0x000fea0003800000 */
.L_x_407:
[----:B------:R-:W-:Y:S02]  /*186f0*/  IMAD.MOV.U32 R3, RZ, RZ, R14 ;  /* 0x000000ffff037224 */ /* 0x000fe400078e000e */
[----:B------:R-:W-:Y:S02]  /*18700*/  IMAD.MOV.U32 R12, RZ, RZ, 0x2 ;  /* 0x00000002ff0c7424 */ /* 0x000fe400078e00ff */
[----:B------:R-:W-:Y:S01]  /*18710*/  IMAD.MOV.U32 R11, RZ, RZ, RZ ;  /* 0x000000ffff0b7224 */ /* 0x000fe200078e00ff */
[----:B------:R-:W-:Y:S01]  /*18720*/  SEL R3, R3, RZ, P1 ;  /* 0x000000ff03037207 */ /* 0x000fe20000800000 */
[----:B------:R-:W-:-:S04]  /*18730*/  IMAD.MOV.U32 R15, RZ, RZ, -0x1 ;  /* 0xffffffffff0f7424 */ /* 0x000fc800078e00ff */
[----:B------:R-:W-:-:S04]  /*18740*/  IMAD.IADD R2, R2, 0x1, R3 ;  /* 0x0000000102027824 */ /* 0x000fc800078e0203 */
[----:B------:R-:W-:-:S07]  /*18750*/  IMAD.MOV.U32 R13, RZ, RZ, R2 ;  /* 0x000000ffff0d7224 */ /* 0x000fce00078e0002 */
[----:B------:R-:W-:Y:S05]  /*18760*/  WARPSYNC.COLLECTIVE R15, `(.L_x_409) ;  /* 0x000000000f087348 */ /* 0x000fea0003c00000 */
[----:B------:R0:W1:Y:S02]  /*18770*/  SHFL.UP P6, R14, R13, R12, R11 ;  /* 0x0400000c0d0e7389 */ /* 0x00006400000c000b */
[----:B01----:R-:W-:Y:S01]  /*18780*/  ENDCOLLECTIVE ;  /* 0x000000000000791b */ /* 0x003fe20003800000 */
.L_x_409:
        /* <DEDUP_REMOVED lines=8> */
.L_x_410:
        /* <DEDUP_REMOVED lines=8> */
.L_x_411:
        /* <DEDUP_REMOVED lines=8> */
.L_x_412:
        /* <DEDUP_REMOVED lines=9> */
.L_x_413:
[----:B------:R-:W-:Y:S01]  /*189a0*/  IMAD.MOV.U32 R9, RZ, RZ, R14 ;  /* 0x000000ffff097224 */ /* 0x000fe200078e000e */
[----:B------:R-:W-:Y:S06]  /*189b0*/  BRA `(.L_x_414) ;  /* 0xffffffd800847947 */ /* 0x000fec000383ffff */
.L_x_347:
[----:B------:R-:W-:Y:S01]  /*189c0*/  BSSY B0, `(.L_x_415) ;  /* 0x0000006000007945 */ /* 0x000fe20003800000 */
[----:B------:R-:W-:Y:S01]  /*189d0*/  PLOP3.LUT P6, PT, P6, PT, PT, 0x8, 0x0 ;  /* 0x000000000000781c */ /* 0x000fe200037ce170 */
[----:B------:R-:W-:-:S12]  /*189e0*/  IMAD.MOV.U32 R15, RZ, RZ, -0x1 ;  /* 0xffffffffff0f7424 */ /* 0x000fd800078e00ff */
[----:B01----:R-:W-:Y:S05]  /*189f0*/  WARPSYNC.COLLECTIVE R15, `(.L_x_416) ;  /* 0x000000000f087348 */ /* 0x003fea0003c00000 */
[----:B------:R-:W-:Y:S01]  /*18a00*/  VOTE.ANY R14, PT, P6 ;  /* 0x00000000000e7806 */ /* 0x000fe200030e0100 */
[----:B01----:R-:W-:Y:S06]  /*18a10*/  ENDCOLLECTIVE ;  /* 0x000000000000791b */ /* 0x003fec0003800000 */
.L_x_416:
[----:B------:R-:W-:Y:S05]  /*18a20*/  BSYNC B0 ;  /* 0x0000000000007941 */ /* 0x000fea0003800000 */
.L_x_415:
[----:B------:R-:W-:Y:S02]  /*18a30*/  IMAD.MOV.U32 R8, RZ, RZ, R14 ;  /* 0x000000ffff087224 */ /* 0x000fe400078e000e */
[----:B------:R-:W-:Y:S02]  /*18a40*/  IMAD.MOV.U32 R13, RZ, RZ, R6 ;  /* 0x000000ffff0d7224 */ /* 0x000fe400078e0006 */
[----:B------:R-:W0:Y:S01]  /*18a50*/  POPC R5, R8 ;  /* 0x0000000800057309 */ /* 0x000e220000000000 */
[----:B------:R-:W-:Y:S02]  /*18a60*/  IMAD.MOV.U32 R11, RZ, RZ, 0x1f ;  /* 0x0000001fff0b7424 */ /* 0x000fe400078e00ff */
[----:B------:R-:W-:Y:S02]  /*18a70*/  IMAD.MOV.U32 R15, RZ, RZ, -0x1 ;  /* 0xffffffffff0f7424 */ /* 0x000fe400078e00ff */
[----:B0-----:R-:W-:-:S07]  /*18a80*/  IMAD.MOV.U32 R12, RZ, RZ, R5 ;  /* 0x000000ffff0c7224 */ /* 0x001fce00078e0005 */
[----:B------:R-:W-:Y:S05]  /*18a90*/  WARPSYNC.COLLECTIVE R15, `(.L_x_417) ;  /* 0x000000000f087348 */ /* 0x000fea0003c00000 */
[----:B------:R0:W1:Y:S02]  /*18aa0*/  SHFL.IDX P6, R14, R13, R12, R11 ;  /* 0x0000000c0d0e7389 */ /* 0x00006400000c000b */
[----:B01----:R-:W-:Y:S01]  /*18ab0*/  ENDCOLLECTIVE ;  /* 0x000000000000791b */ /* 0x003fe20003800000 */
.L_x_417:
[----:B------:R-:W-:Y:S02]  /*18ac0*/  IMAD.MOV.U32 R13, RZ, RZ, R7 ;  /* 0x000000ffff0d7224 */ /* 0x000fe400078e0007 */
[----:B------:R-:W-:-:S07]  /*18ad0*/  IMAD.MOV.U32 R6, RZ, RZ, R14 ;  /* 0x000000ffff067224 */ /* 0x000fce00078e000e */
[----:B------:R-:W-:Y:S05]  /*18ae0*/  WARPSYNC.COLLECTIVE R15, `(.L_x_418) ;  /* 0x000000000f087348 */ /* 0x000fea0003c00000 */
[----:B------:R0:W1:Y:S02]  /*18af0*/  SHFL.IDX P6, R14, R13, R12, R11 ;  /* 0x0000000c0d0e7389 */ /* 0x00006400000c000b */
[----:B01----:R-:W-:Y:S01]  /*18b00*/  ENDCOLLECTIVE ;  /* 0x000000000000791b */ /* 0x003fe20003800000 */
.L_x_418:
[----:B------:R-:W-:Y:S01]  /*18b10*/  IMAD.MOV.U32 R7, RZ, RZ, R14 ;  /* 0x000000ffff077224 */ /* 0x000fe200078e000e */
[----:B------:R-:W-:Y:S06]  /*18b20*/  BRA `(.L_x_419) ;  /* 0xffffffd800647947 */ /* 0x000fec000383ffff */
.L_x_349:
[----:B------:R-:W-:Y:S01]  /*18b30*/  BSSY B0, `(.L_x_420) ;  /* 0x0000007000007945 */ /* 0x000fe20003800000 */
[----:B------:R-:W-:Y:S02]  /*18b40*/  IMAD.MOV.U32 R13, RZ, RZ, R2 ;  /* 0x000000ffff0d7224 */ /* 0x000fe400078e0002 */
[----:B------:R-:W-:Y:S02]  /*18b50*/  IMAD.MOV.U32 R11, RZ, RZ, 0x1f ;  /* 0x0000001fff0b7424 */ /* 0x000fe400078e00ff */
[----:B------:R-:W-:-:S07]  /*18b60*/  IMAD.MOV.U32 R15, RZ, RZ, -0x1 ;  /* 0xffffffffff0f7424 */ /* 0x000fce00078e00ff */
[----:B-1234-:R-:W-:Y:S05]  /*18b70*/  WARPSYNC.COLLECTIVE R15, `(.L_x_421) ;  /* 0x000000000f087348 */ /* 0x01efea0003c00000 */
[----:B------:R0:W0:Y:S02]  /*18b80*/  SHFL.IDX P6, R14, R13, R12, R11 ;  /* 0x0000000c0d0e7389 */ /* 0x00002400000c000b */
[----:B01234-:R-:W-:Y:S01]  /*18b90*/  ENDCOLLECTIVE ;  /* 0x000000000000791b */ /* 0x01ffe20003800000 */
.L_x_421:
[----:B------:R-:W-:Y:S05]  /*18ba0*/  BSYNC B0 ;  /* 0x0000000000007941 */ /* 0x000fea0003800000 */
.L_x_420:
[----:B------:R-:W-:Y:S01]  /*18bb0*/  IMAD.MOV.U32 R2, RZ, RZ, R14 ;  /* 0x000000ffff027224 */ /* 0x000fe200078e000e */
[----:B------:R-:W-:Y:S06]  /*18bc0*/  BRA `(.L_x_422) ;  /* 0xffffffd800547947 */ /* 0x000fec000383ffff */
.L_x_353:
[----:B0-----:R0:W1:Y:S02]  /*18bd0*/  SYNCS.PHASECHK.TRANS64.TRYWAIT P0, [R0+URZ+0x38820], R3 ;  /* 0x03882003000075a7 */ /* 0x001064000800017f */
[----:B-1----:R-:W-:Y:S05]  /*18be0*/  @!P0 NANOSLEEP.SYNCS 0x989680 ;  /* 0x009896800000895d */ /* 0x002fea0003900000 */
[----:B------:R-:W1:Y:S02]  /*18bf0*/  @!P0 SYNCS.PHASECHK.TRANS64 P0, [R0+URZ+0x38820], R3 ;  /* 0x03882003000085a7 */ /* 0x000e64000800007f */
[----:B-1----:R-:W-:Y:S05]  /*18c00*/  @!P0 BRA `(.L_x_353) ;  /* 0xfffffffc00f08947 */ /* 0x002fea000383ffff */
[----:B------:R-:W-:Y:S05]  /*18c10*/  BRA `(.L_x_423) ;  /* 0xffffffdc00ec7947 */ /* 0x000fea000383ffff */
.L_x_354:
[----:B------:R-:W1:Y:S01]  /*18c20*/  S2R R2, SR_TID.X ;  /* 0x0000000000027919 */ /* 0x000e620000002100 */
[----:B------:R-:W-:Y:S01]  /*18c30*/  BSSY B0, `(.L_x_424) ;  /* 0x000000a000007945 */ /* 0x000fe20003800000 */
[----:B------:R-:W-:Y:S02]  /*18c40*/  IMAD.MOV.U32 R12, RZ, RZ, RZ ;  /* 0x000000ffff0c7224 */ /* 0x000fe400078e00ff */
[----:B------:R-:W-:Y:S02]  /*18c50*/  IMAD.MOV.U32 R11, RZ, RZ, 0x1f ;  /* 0x0000001fff0b7424 */ /* 0x000fe400078e00ff */
[----:B------:R-:W-:Y:S01]  /*18c60*/  IMAD.MOV.U32 R15, RZ, RZ, -0x1 ;  /* 0xffffffffff0f7424 */ /* 0x000fe200078e00ff */
[----:B-1----:R-:W-:-:S04]  /*18c70*/  SHF.R.U32.HI R2, RZ, 0x5, R2 ;  /* 0x00000005ff027819 */ /* 0x002fc80000011602 */
[----:B------:R-:W-:-:S05]  /*18c80*/  LOP3.LUT R2, R2, 0x3, RZ, 0xc0, !PT ;  /* 0x0000000302027812 */ /* 0x000fca00078ec0ff */
[----:B------:R-:W-:-:S07]  /*18c90*/  IMAD.MOV.U32 R13, RZ, RZ, R2 ;  /* 0x000000ffff0d7224 */ /* 0x000fce00078e0002 */
[----:B0-----:R-:W-:Y:S05]  /*18ca0*/  WARPSYNC.COLLECTIVE R15, `(.L_x_425) ;  /* 0x000000000f087348 */ /* 0x001fea0003c00000 */
[----:B------:R1:W2:Y:S02]  /*18cb0*/  SHFL.IDX P6, R14, R13, R12, R11 ;  /* 0x0000000c0d0e7389 */ /* 0x0002a400000c000b */
[----:B012---:R-:W-:Y:S01]  /*18cc0*/  ENDCOLLECTIVE ;  /* 0x000000000000791b */ /* 0x007fe20003800000 */
.L_x_425:
[----:B------:R-:W-:Y:S05]  /*18cd0*/  BSYNC B0 ;  /* 0x0000000000007941 */ /* 0x000fea0003800000 */
.L_x_424:
[----:B------:R-:W-:Y:S05]  /*18ce0*/  BRA `(.L_x_426) ;  /* 0xffffffdc00d47947 */ /* 0x000fea000383ffff */
.L_x_357:
[----:B------:R-:W-:Y:S01]  /*18cf0*/  BSSY B1, `(.L_x_427) ;  /* 0x0000006000017945 */ /* 0x000fe20003800000 */
[----:B------:R-:W-:-:S07]  /*18d00*/  IMAD.MOV.U32 R15, RZ, RZ, -0x1 ;  /* 0xffffffffff0f7424 */ /* 0x000fce00078e00ff */
[----:B01----:R-:W-:Y:S05]  /*18d10*/  WARPSYNC.COLLECTIVE R15, `(.L_x_428) ;  /* 0x000000000f0c7348 */ /* 0x003fea0003c00000 */
[----:B------:R-:W-:Y:S02]  /*18d20*/  ELECT P6, UR62, PT ;  /* 0x00000000003e782f */ /* 0x000fe400038c0000 */
[----:B------:R-:W-:Y:S01]  /*18d30*/  MOV R14, UR62 ;  /* 0x0000003e000e7c02 */ /* 0x000fe20008000f00 */
[----:B01----:R-:W-:Y:S10]  /*18d40*/  ENDCOLLECTIVE ;  /* 0x000000000000791b */ /* 0x003ff40003800000 */
.L_x_428:
[----:B------:R-:W-:Y:S05]  /*18d50*/  BSYNC B1 ;  /* 0x0000000000017941 */ /* 0x000fea0003800000 */
.L_x_427:
[----:B------:R-:W-:Y:S05]  /*18d60*/  BRA `(.L_x_429) ;  /* 0xffffffdc00cc7947 */ /* 0x000fea000383ffff */
.L_x_359:
[----:B0-----:R0:W1:Y:S02]  /*18d70*/  SYNCS.PHASECHK.TRANS64.TRYWAIT P0, [R6+URZ], R5 ;  /* 0x00000005060075a7 */ /* 0x001064000800017f */
[----:B-1----:R-:W-:Y:S05]  /*18d80*/  @!P0 NANOSLEEP.SYNCS 0x989680 ;  /* 0x009896800000895d */ /* 0x002fea0003900000 */
[----:B------:R-:W1:Y:S02]  /*18d90*/  @!P0 SYNCS.PHASECHK.TRANS64 P0, [R6+URZ], R5 ;  /* 0x00000005060085a7 */ /* 0x000e64000800007f */
[----:B-1----:R-:W-:Y:S05]  /*18da0*/  @!P0 BRA `(.L_x_359) ;  /* 0xfffffffc00f08947 */ /* 0x002fea000383ffff */
[----:B------:R-:W-:Y:S05]  /*18db0*/  BRA `(.L_x_430) ;  /* 0xffffffe0000c7947 */ /* 0x000fea000383ffff */
.L_x_360:
[----:B-1----:R1:W2:Y:S02]  /*18dc0*/  SYNCS.PHASECHK.TRANS64.TRYWAIT P0, [R7+URZ], R2 ;  /* 0x00000002070075a7 */ /* 0x0022a4000800017f */
[----:B--2---:R-:W-:Y:S05]  /*18dd0*/  @!P0 NANOSLEEP.SYNCS 0x989680 ;  /* 0x009896800000895d */ /* 0x004fea0003900000 */
[----:B------:R-:W2:Y:S02]  /*18de0*/  @!P0 SYNCS.PHASECHK.TRANS64 P0, [R7+URZ], R2 ;  /* 0x00000002070085a7 */ /* 0x000ea4000800007f */
[----:B--2---:R-:W-:Y:S05]  /*18df0*/  @!P0 BRA `(.L_x_360) ;  /* 0xfffffffc00f08947 */ /* 0x004fea000383ffff */
[----:B------:R-:W-:Y:S05]  /*18e00*/  BRA `(.L_x_431) ;  /* 0xffffffe000007947 */ /* 0x000fea000383ffff */
.L_x_362:
[----:B--2---:R2:W3:Y:S02]  /*18e10*/  SYNCS.PHASECHK.TRANS64.TRYWAIT P0, [R4+URZ], R5 ;  /* 0x00000005040075a7 */ /* 0x0044e4000800017f */
[----:B---3--:R-:W-:Y:S05]  /*18e20*/  @!P0 NANOSLEEP.SYNCS 0x989680 ;  /* 0x009896800000895d */ /* 0x008fea0003900000 */
[----:B------:R-:W3:Y:S02]  /*18e30*/  @!P0 SYNCS.PHASECHK.TRANS64 P0, [R4+URZ], R5 ;  /* 0x00000005040085a7 */ /* 0x000ee4000800007f */
[----:B---3--:R-:W-:Y:S05]  /*18e40*/  @!P0 BRA `(.L_x_362) ;  /* 0xfffffffc00f08947 */ /* 0x008fea000383ffff */
[----:B------:R-:W-:Y:S05]  /*18e50*/  BRA `(.L_x_432) ;  /* 0xffffffe000047947 */ /* 0x000fea000383ffff */
.L_x_433:
        /* <DEDUP_REMOVED lines=10> */
.L_x_3201:


//--------------------- .text._ZN7cutlass13device_kernelIN5flash11enable_sm90INS1_16FlashAttnFwdSm90INS1_25CollectiveMainloopFwdSm90ILi2EN4cute5tupleIJNS5_1CILi1EEES8_S8_EEENS6_IJNS7_ILi128EEENS7_ILi80EEENS7_ILi256EEEEEELi256ENS_10bfloat16_tEfNS_4arch4Sm90ELb0ELb0ELb0ELb1ELb0ELb1ELb0ELb1ELb1ELb1ELb1ELb0EEENS1_21CollectiveEpilogueFwdINS6_IJSA_SC_SB_EEES9_SE_SG_Li256ELb1ELb1ELb1ELb0EEENS1_36VarlenDynamicPersistentTileSchedulerILi128ELi80ELi256ELi128ELb1ELb1ELb1ELb0ELb1ELb1EEEEEEEEEvNT_6ParamsE --------------------------
	.section	.text._ZN7cutlass13device_kernelIN5flash11enable_sm90INS1_16FlashAttnFwdSm90INS1_25CollectiveMainloopFwdSm90ILi2EN4cute5tupleIJNS5_1CILi1EEES8_S8_EEENS6_IJNS7_ILi128EEENS7_ILi80EEENS7_ILi256EEEEEELi256ENS_10bfloat16_tEfNS_4arch4Sm90ELb0ELb0ELb0ELb1ELb0ELb1ELb0ELb1ELb1ELb1ELb1ELb0EEENS1_21CollectiveEpilogueFwdINS6_IJSA_SC_SB_EEES9_SE_SG_Li256ELb1ELb1ELb1ELb0EEENS1_36VarlenDynamicPersistentTileSchedulerILi128ELi80ELi256ELi128ELb1ELb1ELb1ELb0ELb1ELb1EEEEEEEEEvNT_6ParamsE,"ax",@progbits
	.align	128
.text._ZN7cutlass13device_kernelIN5flash11enable_sm90INS1_16FlashAttnFwdSm90INS1_25CollectiveMainloopFwdSm90ILi2EN4cute5tupleIJNS5_1CILi1EEES8_S8_EEENS6_IJNS7_ILi128EEENS7_ILi80EEENS7_ILi256EEEEEELi256ENS_10bfloat16_tEfNS_4arch4Sm90ELb0ELb0ELb0ELb1ELb0ELb1ELb0ELb1ELb1ELb1ELb1ELb0EEENS1_21CollectiveEpilogueFwdINS6_IJSA_SC_SB_EEES9_SE_SG_Li256ELb1ELb1ELb1ELb0EEENS1_36VarlenDynamicPersistentTileSchedulerILi128ELi80ELi256ELi128ELb1ELb1ELb1ELb0ELb1ELb1EEEEEEEEEvNT_6ParamsE:
        .type           _ZN7cutlass13device_kernelIN5flash11enable_sm90INS1_16FlashAttnFwdSm90INS1_25CollectiveMainloopFwdSm90ILi2EN4cute5tupleIJNS5_1CILi1EEES8_S8_EEENS6_IJNS7_ILi128EEENS7_ILi80EEENS7_ILi256EEEEEELi256ENS_10bfloat16_tEfNS_4arch4Sm90ELb0ELb0ELb0ELb1ELb0ELb1ELb0ELb1ELb1ELb1ELb1ELb0EEENS1_21CollectiveEpilogueFwdINS6_IJSA_SC_SB_EEES9_SE_SG_Li256ELb1ELb1ELb1ELb0EEENS1_36VarlenDynamicPersistentTileSchedulerILi128ELi80ELi256ELi128ELb1ELb1ELb1ELb0ELb1ELb1EEEEEEEEEvNT_6ParamsE,@function
        .size           _ZN7cutlass13device_kernelIN5flash11enable_sm90INS1_16FlashAttnFwdSm90INS1_25CollectiveMainloopFwdSm90ILi2EN4cute5tupleIJNS5_1CILi1EEES8_S8_EEENS6_IJNS7_ILi128EEENS7_ILi80EEENS7_ILi256EEEEEELi256ENS_10bfloat16_tEfNS_4arch4Sm90ELb0ELb0ELb0ELb1ELb0ELb1ELb0ELb1ELb1ELb1ELb1ELb0EEENS1_21CollectiveEpilogueFwdINS6_IJSA_SC_SB_EEES9_SE_SG_Li256ELb1ELb1ELb1ELb0EEENS1_36VarlenDynamicPersistentTileSchedulerILi128ELi80ELi256ELi128ELb1ELb1ELb1ELb0ELb1ELb1EEEEEEEEEvNT_6ParamsE,(.L_x_3202 - _ZN7cutlass13device_kernelIN5flash11enable_sm90INS1_16FlashAttnFwdSm90INS1_25CollectiveMainloopFwdSm90ILi2EN4cute5tupleIJNS5_1CILi1EEES8_S8_EEENS6_IJNS7_ILi128EEENS7_ILi80EEENS7_ILi256EEEEEELi256ENS_10bfloat16_tEfNS_4arch4Sm90ELb0ELb0ELb0ELb1ELb0ELb1ELb0ELb1ELb1ELb1ELb1ELb0EEENS1_21CollectiveEpilogueFwdINS6_IJSA_SC_SB_EEES9_SE_SG_Li256ELb1ELb1ELb1ELb0EEENS1_36VarlenDynamicPersistentTileSchedulerILi128ELi80ELi256ELi128ELb1ELb1ELb1ELb0ELb1ELb1EEEEEEEEEvNT_6ParamsE)
        .other          _ZN7cutlass13device_kernelIN5flash11enable_sm90INS1_16FlashAttnFwdSm90INS1_25CollectiveMainloopFwdSm90ILi2EN4cute5tupleIJNS5_1CILi1EEES8_S8_EEENS6_IJNS7_ILi128EEENS7_ILi80EEENS7_ILi256EEEEEELi256ENS_10bfloat16_tEfNS_4arch4Sm90ELb0ELb0ELb0ELb1ELb0ELb1ELb0ELb1ELb1ELb1ELb1ELb0EEENS1_21CollectiveEpilogueFwdINS6_IJSA_SC_SB_EEES9_SE_SG_Li256ELb1ELb1ELb1ELb0EEENS1_36VarlenDynamicPersistentTileSchedulerILi128ELi80ELi256ELi128ELb1ELb1ELb1ELb0ELb1ELb1EEEEEEEEEvNT_6ParamsE,@"STO_CUDA_ENTRY STV_DEFAULT"
_ZN7cutlass13device_kernelIN5flash11enable_sm90INS1_16FlashAttnFwdSm90INS1_25CollectiveMainloopFwdSm90ILi2EN4cute5tupleIJNS5_1CILi1EEES8_S8_EEENS6_IJNS7_ILi128EEENS7_ILi80EEENS7_ILi256EEEEEELi256ENS_10bfloat16_tEfNS_4arch4Sm90ELb0ELb0ELb0ELb1ELb0ELb1ELb0ELb1ELb1ELb1ELb1ELb0EEENS1_21CollectiveEpilogueFwdINS6_IJSA_SC_SB_EEES9_SE_SG_Li256ELb1ELb1ELb1ELb0EEENS1_36VarlenDynamicPersistentTileSchedulerILi128ELi80ELi256ELi128ELb1ELb1ELb1ELb0ELb1ELb1EEEEEEEEEvNT_6ParamsE:
        /* <DEDUP_REMOVED lines=13> */
[----:B------:R-:W-:Y:S02]  /*00d0*/  UIADD3 UR10, UP2, UR4, 0x570, URZ ;  /* 0x00000570040a7890 */ /* 0x000fe4000ff5e03f */
[----:B------:R-:W-:Y:S02]  /*00e0*/  UIADD3 UR4, UP3, UR4, 0x670, URZ ;  /* 0x0000067004047890 */ /* 0x000fe4000ff7e03f */
[----:B------:R-:W-:-:S02]  /*00f0*/  UIADD3.X UR7, URZ, UR5, URZ, UP0, !UPT ;  /* 0x000000053f077290 */ /* 0x000fc400087fe43f */
[----:B------:R-:W-:Y:S02]  /*0100*/  UIADD3.X UR9, URZ, UR5, URZ, UP1, !UPT ;  /* 0x000000053f097290 */ /* 0x000fe40008ffe43f */
[----:B------:R-:W-:Y:S02]  /*0110*/  UIADD3.X UR11, URZ, UR5, URZ, UP2, !UPT ;  /* 0x000000053f0b7290 */ /* 0x000fe400097fe43f */
[----:B------:R-:W-:-:S03]  /*0120*/  UIADD3.X UR5, URZ, UR5, URZ, UP3, !UPT ;  /* 0x000000053f057290 */ /* 0x000fc60009ffe43f */
[----:B------:R0:W-:Y:S02]  /*0130*/  UTMACCTL.PF [UR6] ;  /* 0x00000000060079b9 */ /* 0x0001e40008040000 */
[----:B------:R0:W-:Y:S02]  /*0140*/  UTMACCTL.PF [UR8] ;  /* 0x00000000080079b9 */ /* 0x0001e40008040000 */
[----:B------:R0:W-:Y:S02]  /*0150*/  UTMACCTL.PF [UR10] ;  /* 0x000000000a0079b9 */ /* 0x0001e40008040000 */
[----:B------:R0:W-:Y:S02]  /*0160*/  UTMACCTL.PF [UR4] ;  /* 0x00000000040079b9 */ /* 0x0001e40008040000 */
[----:B0-----:R-:W-:Y:S01]  /*0170*/  NOP ;  /* 0x0000000000007918 */ /* 0x001fe20000000000 */
.L_x_435:
[----:B------:R-:W-:Y:S05]  /*0180*/  BSYNC B0 ;  /* 0x0000000000007941 */ /* 0x000fea0003800000 */
.L_x_434:
        /* <DEDUP_REMOVED lines=41> */
.L_x_436:
        /* <DEDUP_REMOVED lines=22> */
.L_x_437:
        /* <DEDUP_REMOVED lines=18> */
.L_x_438:
        /* <DEDUP_REMOVED lines=22> */
.L_x_439:
        /* <DEDUP_REMOVED lines=22> */
.L_x_440:
[----:B------:R-:W-:Y:S01]  /*0960*/  PLOP3.LUT P0, PT, PT, PT, UP0, 0x80, 0x0 ;  /* 0x000000000000781c */ /* 0x000fe20003f0f008 */
[----:B------:R-:W-:Y:S01]  /*0970*/  UMOV UR60, 0x1 ;  /* 0x00000001003c7882 */ /* 0x000fe20000000000 */
[----:B------:R-:W-:Y:S01]  /*0980*/  NOP ;  /* 0x0000000000007918 */ /* 0x000fe20000000000 */
[----:B------:R-:W-:Y:S01]  /*0990*/  USEL UR60, UR60, 0x2, !UP0 ;  /* 0x000000023c3c7887 */ /* 0x000fe2000c000000 */
[----:B------:R-:W-:Y:S01]  /*09a0*/  BSSY B9, `(.L_x_441) ;  /* 0x0002af6000097945 */ /* 0x000fe20003800000 */
[----:B012-4-:R-:W-:Y:S08]  /*09b0*/  BAR.SYNC.DEFER_BLOCKING 0x0 ;  /* 0x0000000000007b1d */ /* 0x017ff00000010000 */
[----:B------:R-:W-:Y:S05]  /*09c0*/  @!P0 BRA `(.L_x_442) ;  /* 0x0000021c00688947 */ /* 0x000fea0003800000 */
.L_x_443:
[----:B------:R-:W-:-:S08]  /*09d0*/  NOP ;  /* 0x0000000000007918 */ /* 0x000fd00000000000 */
[----:B------:R-:W0:Y:S02]  /*09e0*/  USETMAXREG.TRY_ALLOC.CTAPOOL UP0, 0xf0 ;  /* 0x000000f0000079c8 */ /* 0x000e240008000600 */
[----:B0-----:R-:W-:-:S13]  /*09f0*/  PLOP3.LUT P0, PT, PT, PT, UP0, 0x80, 0x0 ;  /* 0x000000000000781c */ /* 0x001fda0003f0f008 */
[----:B------:R-:W-:Y:S05]  /*0a00*/  @!P0 BRA `(.L_x_443) ;  /* 0xfffffffc00f08947 */ /* 0x000fea000383ffff */
[----:B------:R-:W0:Y:S08]  /*0a10*/  S2UR UR5, SR_CgaCtaId ;  /* 0x00000000000579c3 */ /* 0x000e300000008800 */
[----:B------:R-:W-:Y:S06]  /*0a20*/  BAR.ARV 0x8, 0x180 ;  /* 0x0206000000007b1d */ /* 0x000fec0000002000 */
[----:B------:R-:W-:-:S02]  /*0a30*/  UMOV UR4, 0x400 ;  /* 0x0000040000047882 */ /* 0x000fc40000000000 */
[----:B------:R-:W-:Y:S01]  /*0a40*/  BAR.SYNC.DEFER_BLOCKING 0x5, 0x180 ;  /* 0x0146000000007b1d */ /* 0x000fe20000010000 */
[----:B0-----:R-:W-:-:S06]  /*0a50*/  ULEA UR4, UR5, UR4, 0x18 ;  /* 0x0000000405047291 */ /* 0x001fcc000f8ec03f */
[----:B------:R-:W-:Y:S01]  /*0a60*/  IMAD.U32 R18, RZ, RZ, UR4 ;  /* 0x00000004ff127e24 */ /* 0x000fe2000f8e00ff */
[----:B------:R-:W-:-:S04]  /*0a70*/  ULDC UR4, c[0x0][0xc3c] ;  /* 0x00030f0000047ab9 */ /* 0x000fc80000000800 */
[----:B------:R-:W0:Y:S01]  /*0a80*/  LDS.128 R140, [R18+0x388d0] ;  /* 0x0388d000128c7984 */ /* 0x000e220000000c00 */
[----:B------:R-:W-:Y:S06]  /*0a90*/  BAR.ARV 0x4, 0x180 ;  /* 0x0106000000007b1d */ /* 0x000fec0000002000 */
[----:B0-----:R-:W-:-:S13]  /*0aa0*/  ISETP.GE.AND P0, PT, R143, UR4, PT ;  /* 0x000000048f007c0c */ /* 0x001fda000bf06270 */
[----:B------:R-:W-:Y:S05]  /*0ab0*/  @P0 BRA `(.L_x_444) ;  /* 0x000002ac00900947 */ /* 0x000fea0003800000 */
[----:B------:R-:W-:Y:S01]  /*0ac0*/  VIADD R6, R6, 0xffffff80 ;  /* 0xffffff8006067836 */ /* 0x000fe20000000000 */
[----:B------:R-:W-:Y:S01]  /*0ad0*/  ULOP3.LUT UR5, UR60, 0x1, URZ, 0xfc, !UPT ;  /* 0x000000013c057892 */ /* 0x000fe2000f8efc3f */
[----:B------:R-:W-:Y:S01]  /*0ae0*/  R2UR UR4, R18 ;  /* 0x00000000120472ca */ /* 0x000fe200000e0000 */
[----:B------:R-:W-:Y:S01]  /*0af0*/  IMAD.MOV.U32 R236, RZ, RZ, RZ ;  /* 0x000000ffffec7224 */ /* 0x000fe200078e00ff */
[----:B------:R-:W-:Y:S02]  /*0b00*/  CS2R R220, SRZ ;  /* 0x0000000000dc7805 */ /* 0x000fe4000001ff00 */
[----:B------:R-:W-:Y:S01]  /*0b10*/  SHF.R.S32.HI R3, RZ, 0x1f, R6 ;  /* 0x0000001fff037819 */ /* 0x000fe20000011406 */
[----:B------:R-:W-:Y:S02]  /*0b20*/  IMAD.MOV.U32 R19, RZ, RZ, RZ ;  /* 0x000000ffff137224 */ /* 0x000fe400078e00ff */
[----:B------:R-:W-:Y:S01]  /*0b30*/  IMAD.MOV.U32 R217, RZ, RZ, RZ ;  /* 0x000000ffffd97224 */ /* 0x000fe200078e00ff */
[----:B------:R-:W-:-:S02]  /*0b40*/  LEA.HI R0, R3, R6, RZ, 0x7 ;  /* 0x0000000603007211 */ /* 0x000fc400078f38ff */
[CC--:B------:R-:W-:Y:S02]  /*0b50*/  LEA.HI R2, R3.reuse, R6.reuse, RZ, 0x4 ;  /* 0x0000000603027211 */ /* 0x0c0fe400078f20ff */
[----:B------:R-:W-:Y:S02]  /*0b60*/  LOP3.LUT R5, R0, 0xffffff80, RZ, 0xc0, !PT ;  /* 0xffffff8000057812 */ /* 0x000fe400078ec0ff */
[CC--:B------:R-:W-:Y:S01]  /*0b70*/  LEA.HI R4, R3.reuse, R6.reuse, RZ, 0x5 ;  /* 0x0000000603047211 */ /* 0x0c0fe200078f28ff */
[----:B------:R-:W-:Y:S01]  /*0b80*/  UIADD3 UR4, UR4, 0x14400, URZ ;  /* 0x0001440004047890 */ /* 0x000fe2000fffe03f */
[CC--:B------:R-:W-:Y:S01]  /*0b90*/  LEA.HI R213, R3.reuse, R6.reuse, RZ, 0x3 ;  /* 0x0000000603d57211 */ /* 0x0c0fe200078f18ff */
[----:B------:R-:W-:Y:S01]  /*0ba0*/  IMAD.IADD R14, R6, 0x1, -R5 ;  /* 0x00000001060e7824 */ /* 0x000fe200078e0a05 */
[CC--:B------:R-:W-:Y:S01]  /*0bb0*/  LEA.HI R8, R3.reuse, R6.reuse, RZ, 0x6 ;  /* 0x0000000603087211 */ /* 0x0c0fe200078f30ff */
[----:B------:R-:W-:Y:S01]  /*0bc0*/  IMAD.SHL.U32 R5, R4, 0x20, RZ ;  /* 0x0000002004057824 */ /* 0x000fe200078e00ff */
[----:B------:R-:W-:-:S02]  /*0bd0*/  LEA.HI R13, R3, R6, RZ, 0x2 ;  /* 0x00000006030d7211 */ /* 0x000fc400078f10ff */
[----:B------:R-:W-:Y:S01]  /*0be0*/  SHF.R.S32.HI R9, RZ, 0x1f, R14 ;  /* 0x0000001fff097819 */ /* 0x000fe2000001140e */
[----:B------:R-:W-:Y:S01]  /*0bf0*/  STL [R1+0x100], R14 ;  /* 0x0001000e01007387 */ /* 0x000fe20000100800 */
[----:B------:R-:W-:Y:S01]  /*0c00*/  LOP3.LUT R3, R2, 0x3fffff0, RZ, 0xc0, !PT ;  /* 0x03fffff002037812 */ /* 0x000fe200078ec0ff */
[----:B------:R-:W-:Y:S01]  /*0c10*/  IMAD.SHL.U32 R8, R8, 0x8, RZ ;  /* 0x0000000808087824 */ /* 0x000fe200078e00ff */
[----:B------:R-:W-:Y:S02]  /*0c20*/  LEA.HI R10, R9, R14, RZ, 0x2 ;  /* 0x0000000e090a7211 */ /* 0x000fe400078f10ff */
[----:B------:R-:W-:Y:S01]  /*0c30*/  LOP3.LUT R7, R213, 0xfffffff8, RZ, 0xc0, !PT ;  /* 0xfffffff8d5077812 */ /* 0x000fe200078ec0ff */
[C---:B------:R-:W-:Y:S01]  /*0c40*/  IMAD.IADD R4, R6.reuse, 0x1, -R3 ;  /* 0x0000000106047824 */ /* 0x040fe200078e0a03 */
[--C-:B------:R-:W-:Y:S02]  /*0c50*/  SHF.R.S32.HI R11, RZ, 0x2, R10.reuse ;  /* 0x00000002ff0b7819 */ /* 0x100fe4000001140a */
[----:B------:R-:W-:Y:S01]  /*0c60*/  SHF.R.S32.HI R12, RZ, 0x1f, R10 ;  /* 0x0000001fff0c7819 */ /* 0x000fe2000001140a */
[----:B------:R-:W-:Y:S01]  /*0c70*/  IMAD.IADD R22, R6, 0x1, -R7 ;  /* 0x0000000106167824 */ /* 0x000fe200078e0a07 */
[----:B------:R-:W-:-:S02]  /*0c80*/  SHF.R.S32.HI R3, RZ, 0x7, R0 ;  /* 0x00000007ff037819 */ /* 0x000fc40000011400 */
[----:B------:R-:W-:Y:S01]  /*0c90*/  LEA.HI R12, R12, R11, RZ, 0x3 ;  /* 0x0000000b0c0c7211 */ /* 0x000fe200078f18ff */
[C---:B------:R-:W-:Y:S01]  /*0ca0*/  IMAD.SHL.U32 R16, R22.reuse, 0x8, RZ ;  /* 0x0000000816107824 */ /* 0x040fe200078e00ff */
[----:B------:R-:W-:Y:S01]  /*0cb0*/  LOP3.LUT R7, R5, 0xfffffc00, RZ, 0xc0, !PT ;  /* 0xfffffc0005077812 */ /* 0x000fe200078ec0ff */
[----:B------:R-:W-:Y:S01]  /*0cc0*/  IMAD.SHL.U32 R22, R22, 0x4, RZ ;  /* 0x0000000416167824 */ /* 0x000fe200078e00ff */
[----:B------:R-:W-:Y:S01]  /*0cd0*/  SHF.R.S32.HI R5, RZ, 0x4, R2 ;  /* 0x00000004ff057819 */ /* 0x000fe20000011402 */
[----:B------:R-:W-:Y:S01]  /*0ce0*/  VIADD R218, R16, 0x80 ;  /* 0x0000008010da7836 */ /* 0x000fe20000000000 */
[----:B------:R-:W-:Y:S01]  /*0cf0*/  LOP3.LUT R12, R12, 0xfffffff8, RZ, 0xc0, !PT ;  /* 0xfffffff80c0c7812 */ /* 0x000fe200078ec0ff */
[----:B------:R-:W-:Y:S01]  /*0d00*/  VIADD R214, R22, 0x40 ;  /* 0x0000004016d67836 */ /* 0x000fe20000000000 */
[----:B------:R-:W-:Y:S01]  /*0d10*/  LEA.HI R0, R0, R3, RZ, 0x1 ;  /* 0x0000000300007211 */ /* 0x000fe200078f08ff */
[----:B------:R-:W-:Y:S01]  /*0d20*/  IMAD R7, R4, 0x40, R7 ;  /* 0x0000004004077824 */ /* 0x000fe200078e0207 */
[----:B------:R-:W-:Y:S01]  /*0d30*/  LEA.HI R9, R9, R14, RZ, 0x5 ;  /* 0x0000000e09097211 */ /* 0x000fe200078f28ff */
[----:B------:R-:W-:Y:S01]  /*0d40*/  IMAD.IADD R12, R11, 0x1, -R12 ;  /* 0x000000010b0c7824 */ /* 0x000fe200078e0a0c */
[----:B------:R-:W-:Y:S01]  /*0d50*/  LEA.HI R2, R2, R5, RZ, 0x1 ;  /* 0x0000000502027211 */ /* 0x000fe200078f08ff */
[----:B------:R-:W-:Y:S01]  /*0d60*/  IMAD.IADD R212, R22, 0x1, R214 ;  /* 0x0000000116d47824 */ /* 0x000fe200078e02d6 */
[----:B------:R-:W-:Y:S01]  /*0d70*/  LOP3.LUT R0, R0, 0x3fffffe, RZ, 0xc0, !PT ;  /* 0x03fffffe00007812 */ /* 0x000fe200078ec0ff */
[----:B------:R-:W-:Y:S01]  /*0d80*/  VIADD R219, R16, 0xc0 ;  /* 0x000000c010db7836 */ /* 0x000fe20000000000 */
[----:B------:R-:W-:Y:S01]  /*0d90*/  SHF.R.S32.HI R9, RZ, 0x5, R9 ;  /* 0x00000005ff097819 */ /* 0x000fe20000011409 */
[----:B------:R-:W-:Y:S01]  /*0da0*/  VIADD R215, R22, 0x20 ;  /* 0x0000002016d77836 */ /* 0x000fe20000000000 */
[----:B------:R-:W-:Y:S01]  /*0db0*/  LOP3.LUT R2, R2, 0x1ffffffe, RZ, 0xc0, !PT ;  /* 0x1ffffffe02027812 */ /* 0x000fe200078ec0ff */
[----:B------:R-:W-:Y:S01]  /*0dc0*/  IMAD.IADD R0, R3, 0x1, -R0 ;  /* 0x0000000103007824 */ /* 0x000fe200078e0a00 */
[----:B------:R-:W-:Y:S01]  /*0dd0*/  LOP3.LUT R13, R13, 0xfffffffc, RZ, 0xc0, !PT ;  /* 0xfffffffc0d0d7812 */ /* 0x000fe200078ec0ff */
[----:B------:R-:W-:Y:S01]  /*0de0*/  IMAD R9, R9, 0x10, R12 ;  /* 0x0000001009097824 */ /* 0x000fe200078e020c */
[----:B------:R-:W-:Y:S01]  /*0df0*/  SHF.R.S32.HI R213, RZ, 0x3, R213 ;  /* 0x00000003ffd57819 */ /* 0x000fe200000114d5 */
[----:B------:R-:W-:Y:S01]  /*0e00*/  IMAD.IADD R2, R5, 0x1, -R2 ;  /* 0x0000000105027824 */ /* 0x000fe200078e0a02 */
[----:B------:R-:W-:Y:S01]  /*0e10*/  LOP3.LUT R10, R10, 0x7ffffffc, RZ, 0xc0, !PT ;  /* 0x7ffffffc0a0a7812 */ /* 0x000fe200078ec0ff */
[----:B------:R-:W-:Y:S01]  /*0e20*/  IMAD R5, R0, 0x40, R9 ;  /* 0x0000004000057824 */ /* 0x000fe200078e0209 */
[----:B------:R-:W-:Y:S01]  /*0e30*/  LOP3.LUT R229, R8, 0xfffffe00, RZ, 0xc0, !PT ;  /* 0xfffffe0008e57812 */ /* 0x000fe200078ec0ff */
[----:B------:R-:W-:Y:S01]  /*0e40*/  IMAD.U32 R0, RZ, RZ, UR5 ;  /* 0x00000005ff007e24 */ /* 0x000fe2000f8e00ff */
[----:B------:R-:W-:Y:S01]  /*0e50*/  SHF.R.S32.HI R17, RZ, 0x1f, R16 ;  /* 0x0000001fff117819 */ /* 0x000fe20000011410 */
[----:B------:R-:W-:-:S02]  /*0e60*/  IMAD.IADD R13, R6, 0x1, -R13 ;  /* 0x00000001060d7824 */ /* 0x000fc400078e0a0d */
[C---:B------:R-:W-:Y:S02]  /*0e70*/  IMAD.SHL.U32 R0, R213.reuse, 0x40, RZ ;  /* 0x00000040d5007824 */ /* 0x040fe400078e00ff */
[----:B------:R-:W-:Y:S01]  /*0e80*/  VIADD R6, R213, 0x20 ;  /* 0x00000020d5067836 */ /* 0x000fe20000000000 */
[----:B------:R-:W-:Y:S01]  /*0e90*/  LEA.HI R4, R13, R13, RZ, 0x1 ;  /* 0x0000000d0d047211 */ /* 0x000fe200078f08ff */
[----:B------:R-:W-:Y:S01]  /*0ea0*/  VIADD R237, R213, 0x40 ;  /* 0x00000040d5ed7836 */ /* 0x000fe20000000000 */
[----:B------:R-:W-:Y:S01]  /*0eb0*/  LOP3.LUT R3, R0, 0x1c0, RZ, 0xc0, !PT ;  /* 0x000001c000037812 */ /* 0x000fe200078ec0ff */
[----:B------:R-:W-:Y:S01]  /*0ec0*/  IMAD.SHL.U32 R223, R6, 0x40, RZ ;  /* 0x0000004006df7824 */ /* 0x000fe200078e00ff */
[----:B------:R-:W-:Y:S01]  /*0ed0*/  SHF.R.S32.HI R0, RZ, 0x1f, R6 ;  /* 0x0000001fff007819 */ /* 0x000fe20000011406 */
[----:B------:R-:W-:Y:S01]  /*0ee0*/  IMAD.SHL.U32 R222, R237, 0x40, RZ ;  /* 0x00000040edde7824 */ /* 0x000fe200078e00ff */
[----:B------:R-:W-:Y:S01]  /*0ef0*/  LOP3.LUT R230, R3, 0x38, R16, 0xf8, !PT ;  /* 0x0000003803e67812 */ /* 0x000fe200078ef810 */
[----:B------:R-:W-:Y:S01]  /*0f00*/  IMAD R2, R2, 0x8, R7 ;  /* 0x0000000802027824 */ /* 0x000fe200078e0207 */
[----:B------:R-:W-:Y:S01]  /*0f10*/  SHF.R.U32.HI R228, RZ, 0x3, R3 ;  /* 0x00000003ffe47819 */ /* 0x000fe20000011603 */
[----:B------:R-:W-:Y:S01]  /*0f20*/  IMAD.IADD R10, R14, 0x1, -R10 ;  /* 0x000000010e0a7824 */ /* 0x000fe200078e0a0a */
[----:B------:R-:W-:Y:S01]  /*0f30*/  LOP3.LUT R223, R223, 0x1c0, RZ, 0xc0, !PT ;  /* 0x000001c0dfdf7812 */ /* 0x000fe200078ec0ff */
[----:B------:R-:W-:Y:S01]  /*0f40*/  VIADD R216, R22, 0x60 ;  /* 0x0000006016d87836 */ /* 0x000fe20000000000 */
[----:B------:R-:W-:Y:S01]  /*0f50*/  SHF.R.S32.HI R3, RZ, 0x1f, R212 ;  /* 0x0000001fff037819 */ /* 0x000fe200000114d4 */
[----:B------:R0:W-:Y:S01]  /*0f60*/  STL [R1+0x188], R2 ;  /* 0x0001880201007387 */ /* 0x0001e20000100800 */
[----:B------:R-:W-:Y:S01]  /*0f70*/  LOP3.LUT R222, R222, 0x1c0, RZ, 0xc0, !PT ;  /* 0x000001c0dede7812 */ /* 0x000fe200078ec0ff */
[----:B------:R-:W-:Y:S01]  /*0f80*/  IMAD.SHL.U32 R10, R10, 0x2, RZ ;  /* 0x000000020a0a7824 */ /* 0x000fe200078e00ff */
[----:B------:R-:W-:Y:S01]  /*0f90*/  LEA.HI R0, R0, R6, RZ, 0x3 ;  /* 0x0000000600007211 */ /* 0x000fe200078f18ff */
[----:B------:R-:W-:Y:S01]  /*0fa0*/  STL [R1+0x180], R5 ;  /* 0x0001800501007387 */ /* 0x000fe20000100800 */
[----:B------:R-:W-:Y:S01]  /*0fb0*/  SHF.R.U32.HI R7, RZ, 0x3, R223 ;  /* 0x00000003ff077819 */ /* 0x000fe200000116df */
[C---:B------:R-:W-:Y:S01]  /*0fc0*/  VIADD R43, R10.reuse, 0x8 ;  /* 0x000000080a2b7836 */ /* 0x040fe20000000000 */
[----:B------:R-:W-:Y:S01]  /*0fd0*/  LEA.HI R3, R3, R212, RZ, 0x3 ;  /* 0x000000d403037211 */ /* 0x000fe200078f18ff */
[C---:B------:R-:W-:Y:S01]  /*0fe0*/  VIADD R41, R10.reuse, 0x10 ;  /* 0x000000100a297836 */ /* 0x040fe20000000000 */
[----:B------:R-:W-:Y:S01]  /*0ff0*/  SHF.R.U32.HI R6, RZ, 0x3, R222 ;  /* 0x00000003ff067819 */ /* 0x000fe200000116de */
[----:B0-----:R-:W-:Y:S01]  /*1000*/  IMAD.U32 R2, RZ, RZ, UR4 ;  /* 0x00000004ff027e24 */ /* 0x001fe2000f8e00ff */
[----:B------:R-:W-:Y:S01]  /*1010*/  SHF.R.S32.HI R7, RZ, 0x1f, R218 ;  /* 0x0000001fff077819 */ /* 0x000fe200000114da */
[C---:B------:R-:W-:Y:S01]  /*1020*/  VIADD R40, R10.reuse, 0x18 ;  /* 0x000000180a287836 */ /* 0x040fe20000000000 */
[----:B------:R-:W-:Y:S01]  /*1030*/  SHF.R.S32.HI R6, RZ, 0x1f, R219 ;  /* 0x0000001fff067819 */ /* 0x000fe200000114db */
[C---:B------:R-:W-:Y:S01]  /*1040*/  VIADD R39, R10.reuse, 0x20 ;  /* 0x000000200a277836 */ /* 0x040fe20000000000 */
[----:B------:R-:W-:Y:S01]  /*1050*/  LOP3.LUT R42, R3, 0xfffffff8, RZ, 0xc0, !PT ;  /* 0xfffffff8032a7812 */ /* 0x000fe200078ec0ff */
[----:B------:R0:W-:Y:S01]  /*1060*/  STL [R1+0x14], R2 ;  /* 0x0000140201007387 */ /* 0x0001e20000100800 */
[----:B------:R-:W-:Y:S01]  /*1070*/  VIADD R38, R10, 0x28 ;  /* 0x000000280a267836 */ /* 0x000fe20000000000 */
[----:B------:R-:W-:Y:S01]  /*1080*/  LOP3.LUT R4, R4, 0x1ffffffe, RZ, 0xc0, !PT ;  /* 0x1ffffffe04047812 */ /* 0x000fe200078ec0ff */
[C---:B------:R-:W-:Y:S01]  /*1090*/  VIADD R37, R10.reuse, 0x30 ;  /* 0x000000300a257836 */ /* 0x040fe20000000000 */
[----:B------:R1:W-:Y:S01]  /*10a0*/  STL [R1+0x6c], R7 ;  /* 0x00006c0701007387 */ /* 0x0003e20000100800 */
[C---:B------:R-:W-:Y:S01]  /*10b0*/  VIADD R36, R10.reuse, 0x38 ;  /* 0x000000380a247836 */ /* 0x040fe20000000000 */
[----:B------:R-:W-:Y:S01]  /*10c0*/  SHF.R.S32.HI R3, RZ, 0x1f, R42 ;  /* 0x0000001fff037819 */ /* 0x000fe2000001142a */
[C---:B------:R-:W-:Y:S01]  /*10d0*/  VIADD R35, R10.reuse, 0x40 ;  /* 0x000000400a237836 */ /* 0x040fe20000000000 */
[----:B------:R2:W-:Y:S01]  /*10e0*/  STL [R1+0x68], R6 ;  /* 0x0000680601007387 */ /* 0x0005e20000100800 */
[C---:B------:R-:W-:Y:S01]  /*10f0*/  VIADD R34, R10.reuse, 0x48 ;  /* 0x000000480a227836 */ /* 0x040fe20000000000 */
[----:B0-----:R-:W-:Y:S01]  /*1100*/  SHF.R.S32.HI R2, RZ, 0x1f, R213 ;  /* 0x0000001fff027819 */ /* 0x001fe200000114d5 */
[C---:B------:R-:W-:Y:S01]  /*1110*/  VIADD R33, R10.reuse, 0x50 ;  /* 0x000000500a217836 */ /* 0x040fe20000000000 */
[----:B------:R0:W-:Y:S01]  /*1120*/  STL [R1+0x78], R10 ;  /* 0x0000780a01007387 */ /* 0x0001e20000100800 */
[C---:B------:R-:W-:Y:S01]  /*1130*/  VIADD R32, R10.reuse, 0x58 ;  /* 0x000000580a207836 */ /* 0x040fe20000000000 */
[----:B------:R-:W-:Y:S01]  /*1140*/  SHF.R.S32.HI R2, RZ, 0x1f, R237 ;  /* 0x0000001fff027819 */ /* 0x000fe200000114ed */
[C---:B------:R-:W-:Y:S01]  /*1150*/  VIADD R31, R10.reuse, 0x60 ;  /* 0x000000600a1f7836 */ /* 0x040fe20000000000 */
[----:B------:R-:W-:Y:S01]  /*1160*/  STL [R1+0x64], R42 ;  /* 0x0000642a01007387 */ /* 0x000fe20000100800 */
[----:B------:R-:W-:Y:S01]  /*1170*/  VIADD R30, R10, 0x68 ;  /* 0x000000680a1e7836 */ /* 0x000fe20000000000 */
[----:B------:R-:W-:Y:S01]  /*1180*/  LEA.HI R2, R2, R237, RZ, 0x3 ;  /* 0x000000ed02027211 */ /* 0x000fe200078f18ff */
[C---:B------:R-:W-:Y:S01]  /*1190*/  VIADD R29, R10.reuse, 0x70 ;  /* 0x000000700a1d7836 */ /* 0x040fe20000000000 */
[----:B------:R-:W-:Y:S01]  /*11a0*/  STL [R1+0xf4], R43 ;  /* 0x0000f42b01007387 */ /* 0x000fe20000100800 */
[C---:B------:R-:W-:Y:S01]  /*11b0*/  VIADD R28, R10.reuse, 0x78 ;  /* 0x000000780a1c7836 */ /* 0x040fe20000000000 */
[----:B------:R-:W-:Y:S01]  /*11c0*/  LOP3.LUT R230, R229, R230, R228, 0xf6, !PT ;  /* 0x000000e6e5e67212 */ /* 0x000fe200078ef6e4 */
[C---:B------:R-:W-:Y:S01]  /*11d0*/  VIADD R27, R10.reuse, 0x80 ;  /* 0x000000800a1b7836 */ /* 0x040fe20000000000 */
[----:B------:R-:W-:Y:S01]  /*11e0*/  STL [R1+0xf0], R41 ;  /* 0x0000f02901007387 */ /* 0x000fe20000100800 */
[----:B------:R-:W-:-:S02]  /*11f0*/  VIADD R26, R10, 0x88 ;  /* 0x000000880a1a7836 */ /* 0x000fc40000000000 */
[C---:B------:R-:W-:Y:S01]  /*1200*/  VIADD R25, R10.reuse, 0x90 ;  /* 0x000000900a197836 */ /* 0x040fe20000000000 */
[----:B------:R-:W-:Y:S01]  /*1210*/  STL [R1+0xec], R40 ;  /* 0x0000ec2801007387 */ /* 0x000fe20000100800 */
[C---:B------:R-:W-:Y:S02]  /*1220*/  VIADD R24, R10.reuse, 0x98 ;  /* 0x000000980a187836 */ /* 0x040fe40000000000 */
[C---:B------:R-:W-:Y:S01]  /*1230*/  VIADD R21, R10.reuse, 0xa0 ;  /* 0x000000a00a157836 */ /* 0x040fe20000000000 */
[----:B------:R-:W-:Y:S01]  /*1240*/  STL [R1+0xe8], R39 ;  /* 0x0000e82701007387 */ /* 0x000fe20000100800 */
[C---:B------:R-:W-:Y:S02]  /*1250*/  VIADD R20, R10.reuse, 0xa8 ;  /* 0x000000a80a147836 */ /* 0x040fe40000000000 */
[----:B------:R-:W-:Y:S01]  /*1260*/  VIADD R15, R10, 0xb0 ;  /* 0x000000b00a0f7836 */ /* 0x000fe20000000000 */
[----:B------:R-:W-:Y:S01]  /*1270*/  STL [R1+0xe4], R38 ;  /* 0x0000e42601007387 */ /* 0x000fe20000100800 */
[----:B------:R-:W-:-:S02]  /*1280*/  IMAD.IADD R4, R13, 0x1, -R4 ;  /* 0x000000010d047824 */ /* 0x000fc400078e0a04 */
[----:B------:R-:W-:Y:S01]  /*1290*/  VIADD R14, R10, 0xb8 ;  /* 0x000000b80a0e7836 */ /* 0x000fe20000000000 */
[----:B------:R-:W-:Y:S01]  /*12a0*/  STL [R1+0xe0], R37 ;  /* 0x0000e02501007387 */ /* 0x000fe20000100800 */
[----:B------:R-:W-:Y:S02]  /*12b0*/  IMAD.SHL.U32 R2, R2, 0x40, RZ ;  /* 0x0000004002027824 */ /* 0x000fe400078e00ff */
[C---:B------:R-:W-:Y:S01]  /*12c0*/  VIADD R13, R10.reuse, 0xc0 ;  /* 0x000000c00a0d7836 */ /* 0x040fe20000000000 */
[----:B------:R-:W-:Y:S01]  /*12d0*/  STL [R1+0xdc], R36 ;  /* 0x0000dc2401007387 */ /* 0x000fe20000100800 */
[----:B------:R-:W-:Y:S01]  /*12e0*/  VIADD R12, R10, 0xc8 ;  /* 0x000000c80a0c7836 */ /* 0x000fe20000000000 */
[----:B------:R-:W-:Y:S01]  /*12f0*/  LOP3.LUT R225, R2, 0xfffffe00, RZ, 0xc0, !PT ;  /* 0xfffffe0002e17812 */ /* 0x000fe200078ec0ff */
[C---:B------:R-:W-:Y:S01]  /*1300*/  VIADD R11, R10.reuse, 0xd0 ;  /* 0x000000d00a0b7836 */ /* 0x040fe20000000000 */
[----:B------:R-:W-:Y:S01]  /*1310*/  STL [R1+0xd8], R35 ;  /* 0x0000d82301007387 */ /* 0x000fe20000100800 */
[C---:B------:R-:W-:Y:S01]  /*1320*/  VIADD R9, R10.reuse, 0xd8 ;  /* 0x000000d80a097836 */ /* 0x040fe20000000000 */
[----:B------:R-:W-:Y:S01]  /*1330*/  SHF.R.S32.HI R2, RZ, 0x1f, R43 ;  /* 0x0000001fff027819 */ /* 0x000fe2000001142b */
[----:B------:R-:W-:Y:S01]  /*1340*/  VIADD R8, R10, 0xe0 ;  /* 0x000000e00a087836 */ /* 0x000fe20000000000 */
[----:B------:R-:W-:Y:S01]  /*1350*/  STL [R1+0xd4], R34 ;  /* 0x0000d42201007387 */ /* 0x000fe20000100800 */
[----:B------:R-:W-:-:S02]  /*1360*/  IMAD.SHL.U32 R0, R0, 0x40, RZ ;  /* 0x0000004000007824 */ /* 0x000fc400078e00ff */
[C---:B-1----:R-:W-:Y:S01]  /*1370*/  VIADD R7, R10.reuse, 0xe8 ;  /* 0x000000e80a077836 */ /* 0x042fe20000000000 */
[----:B------:R-:W-:Y:S01]  /*1380*/  STL [R1+0xd0], R33 ;  /* 0x0000d02101007387 */ /* 0x000fe20000100800 */
[----:B--2---:R-:W-:Y:S01]  /*1390*/  VIADD R6, R10, 0xf0 ;  /* 0x000000f00a067836 */ /* 0x004fe20000000000 */
[----:B------:R-:W-:Y:S01]  /*13a0*/  LOP3.LUT R227, R0, 0xfffffe00, RZ, 0xc0, !PT ;  /* 0xfffffe0000e37812 */ /* 0x000fe200078ec0ff */
[----:B------:R-:W-:Y:S01]  /*13b0*/  VIADD R0, R10, 0xf8 ;  /* 0x000000f80a007836 */ /* 0x000fe20000000000 */
[----:B------:R-:W-:Y:S01]  /*13c0*/  STL [R1+0xcc], R32 ;  /* 0x0000cc2001007387 */ /* 0x000fe20000100800 */
[----:B0-----:R-:W-:-:S03]  /*13d0*/  SHF.R.S32.HI R10, RZ, 0x1f, R38 ;  /* 0x0000001fff0a7819 */ /* 0x001fc60000011426 */
[----:B------:R-:W-:Y:S04]  /*13e0*/  STL [R1+0xc8], R31 ;  /* 0x0000c81f01007387 */ /* 0x000fe80000100800 */
        /* <DEDUP_REMOVED lines=16> */
[----:B------:R0:W-:Y:S04]  /*14f0*/  STL [R1+0x84], R7 ;  /* 0x0000840701007387 */ /* 0x0001e80000100800 */
[----:B------:R1:W-:Y:S04]  /*1500*/  STL [R1+0x17c], R2 ;  /* 0x00017c0201007387 */ /* 0x0003e80000100800 */
[----:B------:R-:W-:Y:S01]  /*1510*/  STL [R1+0x80], R6 ;  /* 0x0000800601007387 */ /* 0x000fe20000100800 */
[----:B0-----:R-:W-:-:S03]  /*1520*/  SHF.R.S32.HI R7, RZ, 0x1f, R7 ;  /* 0x0000001fff077819 */ /* 0x001fc60000011407 */
[----:B------:R0:W-:Y:S01]  /*1530*/  STL [R1+0xfc], R3 ;  /* 0x0000fc0301007387 */ /* 0x0001e20000100800 */
[----:B-1----:R-:W-:-:S03]  /*1540*/  SHF.R.S32.HI R2, RZ, 0x1f, R41 ;  /* 0x0000001fff027819 */ /* 0x002fc60000011429 */
[----:B------:R-:W-:Y:S04]  /*1550*/  STL [R1+0x7c], R0 ;  /* 0x00007c0001007387 */ /* 0x000fe80000100800 */
[----:B------:R1:W-:Y:S01]  /*1560*/  STL [R1+0x178], R2 ;  /* 0x0001780201007387 */ /* 0x0003e20000100800 */
[----:B0-----:R-:W-:-:S05]  /*1570*/  SHF.R.S32.HI R3, RZ, 0x1f, R40 ;  /* 0x0000001fff037819 */ /* 0x001fca0000011428 */
[----:B------:R0:W-:Y:S01]  /*1580*/  STL [R1+0x174], R3 ;  /* 0x0001740301007387 */ /* 0x0001e20000100800 */
[----:B-1----:R-:W-:-:S05]  /*1590*/  SHF.R.S32.HI R2, RZ, 0x1f, R39 ;  /* 0x0000001fff027819 */ /* 0x002fca0000011427 */
[----:B------:R1:W-:Y:S01]  /*15a0*/  STL [R1+0x170], R2 ;  /* 0x0001700201007387 */ /* 0x0003e20000100800 */
[----:B0-----:R-:W-:-:S03]  /*15b0*/  SHF.R.S32.HI R3, RZ, 0x1f, R37 ;  /* 0x0000001fff037819 */ /* 0x001fc60000011425 */
[----:B------:R0:W-:Y:S04]  /*15c0*/  STL [R1+0x16c], R10 ;  /* 0x00016c0a01007387 */ /* 0x0001e80000100800 */
[----:B------:R2:W-:Y:S01]  /*15d0*/  STL [R1+0x168], R3 ;  /* 0x0001680301007387 */ /* 0x0005e20000100800 */
[----:B-1----:R-:W-:Y:S02]  /*15e0*/  SHF.R.S32.HI R2, RZ, 0x1f, R36 ;  /* 0x0000001fff027819 */ /* 0x002fe40000011424 */
[----:B0-----:R-:W-:-:S03]  /*15f0*/  SHF.R.S32.HI R10, RZ, 0x1f, R35 ;  /* 0x0000001fff0a7819 */ /* 0x001fc60000011423 */
[----:B------:R0:W-:Y:S01]  /*1600*/  STL [R1+0x164], R2 ;  /* 0x0001640201007387 */ /* 0x0001e20000100800 */
[----:B--2---:R-:W-:-:S03]  /*1610*/  SHF.R.S32.HI R3, RZ, 0x1f, R34 ;  /* 0x0000001fff037819 */ /* 0x004fc60000011422 */
[----:B------:R1:W-:Y:S04]  /*1620*/  STL [R1+0x160], R10 ;  /* 0x0001600a01007387 */ /* 0x0003e80000100800 */
[----:B------:R2:W-:Y:S01]  /*1630*/  STL [R1+0x15c], R3 ;  /* 0x00015c0301007387 */ /* 0x0005e20000100800 */
[----:B0-----:R-:W-:Y:S02]  /*1640*/  SHF.R.S32.HI R2, RZ, 0x1f, R33 ;  /* 0x0000001fff027819 */ /* 0x001fe40000011421 */
[----:B-1----:R-:W-:-:S03]  /*1650*/  SHF.R.S32.HI R10, RZ, 0x1f, R32 ;  /* 0x0000001fff0a7819 */ /* 0x002fc60000011420 */
        /* <DEDUP_REMOVED lines=32> */
[----:B------:R-:W-:Y:S04]  /*1860*/  STL [R1+0x118], R10 ;  /* 0x0001180a01007387 */ /* 0x000fe80000100800 */
[----:B------:R1:W-:Y:S01]  /*1870*/  STL [R1+0x114], R3 ;  /* 0x0001140301007387 */ /* 0x0003e20000100800 */
[----:B0-----:R-:W-:-:S05]  /*1880*/  SHF.R.S32.HI R2, RZ, 0x1f, R8 ;  /* 0x0000001fff027819 */ /* 0x001fca0000011408 */
[----:B------:R0:W-:Y:S01]  /*1890*/  STL [R1+0x110], R2 ;  /* 0x0001100201007387 */ /* 0x0001e20000100800 */
[----:B-1----:R-:W-:-:S03]  /*18a0*/  SHF.R.S32.HI R3, RZ, 0x1f, R6 ;  /* 0x0000001fff037819 */ /* 0x002fc60000011406 */
[----:B------:R1:W-:Y:S04]  /*18b0*/  STL [R1+0x10c], R7 ;  /* 0x00010c0701007387 */ /* 0x0003e80000100800 */
[----:B------:R1:W-:Y:S01]  /*18c0*/  STL [R1+0x108], R3 ;  /* 0x0001080301007387 */ /* 0x0003e20000100800 */
[----:B0-----:R-:W-:Y:S01]  /*18d0*/  SHF.R.S32.HI R2, RZ, 0x1f, R0 ;  /* 0x0000001fff027819 */ /* 0x001fe20000011400 */
[----:B------:R-:W-:-:S05]  /*18e0*/  IMAD R0, R4, 0x8, R5 ;  /* 0x0000000804007824 */ /* 0x000fca00078e0205 */
[----:B------:R1:W-:Y:S04]  /*18f0*/  STL [R1+0x184], R0 ;  /* 0x0001840001007387 */ /* 0x0003e80000100800 */
[----:B------:R1:W-:Y:S02]  /*1900*/  STL [R1+0x104], R2 ;  /* 0x0001040201007387 */ /* 0x0003e40000100800 */
.L_x_676:
[----:B01234-:R-:W0:Y:S01]  /*1910*/  LDC.64 R2, c[0x0][0xc88] ;  /* 0x00032200ff027b82 */ /* 0x01fe220000000a00 */
[----:B------:R-:W-:Y:S01]  /*1920*/  ULDC.64 UR10, c[0x0][0x208] ;  /* 0x00008200000a7ab9 */ /* 0x000fe20000000a00 */
[----:B------:R-:W-:Y:S01]  /*1930*/  ULDC.64 UR4, c[0x0][0xa28] ;  /* 0x00028a0000047ab9 */ /* 0x000fe20000000a00 */
[----:B------:R-:W-:Y:S01]  /*1940*/  ULDC.64 UR8, c[0x0][0xa18] ;  /* 0x0002860000087ab9 */ /* 0x000fe20000000a00 */
[----:B------:R-:W-:Y:S01]  /*1950*/  ULDC.64 UR6, c[0x0][0xa08] ;  /* 0x0002820000067ab9 */ /* 0x000fe20000000a00 */
[----:B0-----:R-:W-:-:S05]  /*1960*/  IMAD.WIDE R2, R143, 0x4, R2 ;  /* 0x000000048f027825 */ /* 0x001fca00078e0202 */
[----:B------:R-:W2:Y:S01]  /*1970*/  LDG.E R233, desc[UR10][R2.64] ;  /* 0x0000000a02e97981 */ /* 0x000ea2000c1e1900 */
[----:B------:R-:W-:Y:S01]  /*1980*/  ISETP.NE.U32.AND P2, PT, RZ, UR4, PT ;  /* 0x00000004ff007c0c */ /* 0x000fe2000bf45070 */
[----:B------:R-:W-:Y:S01]  /*1990*/  IMAD.MOV.U32 R7, RZ, RZ, RZ ;  /* 0x000000ffff077224 */ /* 0x000fe200078e00ff */
[----:B------:R-:W-:Y:S01]  /*19a0*/  ISETP.NE.U32.AND P1, PT, RZ, UR8, PT ;  /* 0x00000008ff007c0c */ /* 0x000fe2000bf25070 */
[----:B------:R-:W-:Y:S01]  /*19b0*/  IMAD.MOV.U32 R112, RZ, RZ, RZ ;  /* 0x000000ffff707224 */ /* 0x000fe200078e00ff */
[----:B------:R-:W-:Y:S02]  /*19c0*/  ISETP.NE.AND.EX P2, PT, RZ, UR5, PT, P2 ;  /* 0x00000005ff007c0c */ /* 0x000fe4000bf45320 */
[----:B------:R-:W-:Y:S02]  /*19d0*/  ISETP.NE.AND.EX P1, PT, RZ, UR9, PT, P1 ;  /* 0x00000009ff007c0c */ /* 0x000fe4000bf25310 */
[----:B------:R-:W-:-:S04]  /*19e0*/  ISETP.NE.U32.AND P0, PT, RZ, UR6, PT ;  /* 0x00000006ff007c0c */ /* 0x000fc8000bf05070 */
[----:B------:R-:W-:Y:S02]  /*19f0*/  ISETP.NE.AND.EX P0, PT, RZ, UR7, PT, P0 ;  /* 0x00000007ff007c0c */ /* 0x000fe4000bf05300 */
[C---:B------:R-:W-:Y:S02]  /*1a00*/  LOP3.LUT R6, R142.reuse, 0xff000000, RZ, 0xc0, !PT ;  /* 0xff0000008e067812 */ /* 0x040fe400078ec0ff */
[----:B------:R-:W-:Y:S02]  /*1a10*/  LOP3.LUT R231, R142, 0xffff, RZ, 0xc0, !PT ;  /* 0x0000ffff8ee77812 */ /* 0x000fe400078ec0ff */
[----:B--2---:R-:W-:Y:S01]  /*1a20*/  SHF.R.S32.HI R0, RZ, 0x1f, R233 ;  /* 0x0000001fff007819 */ /* 0x004fe200000114e9 */
[C---:B------:R-:W-:Y:S01]  /*1a30*/  IMAD.SHL.U32 R234, R233.reuse, 0x4, RZ ;  /* 0x00000004e9ea7824 */ /* 0x040fe200078e00ff */
[C---:B------:R-:W-:Y:S01]  /*1a40*/  @P2 LEA R4, P3, R233.reuse, UR4, 0x2 ;  /* 0x00000004e9042c11 */ /* 0x040fe2000f8610ff */
[----:B------:R-:W-:Y:S01]  /*1a50*/  ULDC UR4, c[0x0][0x288] ;  /* 0x0000a20000047ab9 */ /* 0x000fe20000000800 */
[C-C-:B------:R-:W-:Y:S01]  /*1a60*/  SHF.L.U64.HI R235, R233.reuse, 0x2, R0.reuse ;  /* 0x00000002e9eb7819 */ /* 0x140fe20000010200 */
[----:B------:R0:W-:Y:S01]  /*1a70*/  STL [R1+0xf8], R0 ;  /* 0x0000f80001007387 */ /* 0x0001e20000100800 */
[----:B------:R-:W-:Y:S01]  /*1a80*/  @P2 LEA.HI.X R5, R233, UR5, R0, 0x2, P3 ;  /* 0x00000005e9052c11 */ /* 0x000fe200098f1400 */
[----:B-----5:R-:W-:Y:S01]  /*1a90*/  IMAD.U32 R146, RZ, RZ, UR4 ;  /* 0x00000004ff927e24 */ /* 0x020fe2000f8e00ff */
[----:B------:R-:W-:Y:S01]  /*1aa0*/  ULDC.64 UR4, c[0x0][0x418] ;  /* 0x0001060000047ab9 */ /* 0x000fe20000000a00 */
[----:B------:R1:W-:Y:S01]  /*1ab0*/  STL [R1+0x70], R141 ;  /* 0x0000708d01007387 */ /* 0x0003e20000100800 */
[----:B------:R-:W-:Y:S01]  /*1ac0*/  UISETP.NE.U32.AND UP0, UPT, UR4, URZ, UPT ;  /* 0x0000003f0400728c */ /* 0x000fe2000bf05070 */
[----:B------:R-:W-:-:S02]  /*1ad0*/  IADD3 R2, P4, R234, UR6, RZ ;  /* 0x00000006ea027c10 */ /* 0x000fc4000ff9e0ff */
[----:B------:R2:W5:Y:S01]  /*1ae0*/  @P2 LDG.E R7, desc[UR10][R4.64] ;  /* 0x0000000a04072981 */ /* 0x000562000c1e1900 */
[----:B------:R-:W-:Y:S01]  /*1af0*/  UISETP.NE.AND.EX UP0, UPT, UR5, URZ, UPT, UP0 ;  /* 0x0000003f0500728c */ /* 0x000fe2000bf05300 */
[C---:B------:R-:W-:Y:S01]  /*1b00*/  IADD3.X R3, R235.reuse, UR7, RZ, P4, !PT ;  /* 0x00000007eb037c10 */ /* 0x040fe2000a7fe4ff */
[----:B------:R-:W-:Y:S01]  /*1b10*/  ULDC UR4, c[0x0][0x424] ;  /* 0x0001090000047ab9 */ /* 0x000fe20000000800 */
[----:B------:R-:W-:Y:S01]  /*1b20*/  ULDC.64 UR6, c[0x0][0xa20] ;  /* 0x0002880000067ab9 */ /* 0x000fe20000000a00 */
[----:B--2---:R-:W-:Y:S01]  /*1b30*/  @P1 IADD3 R4, P2, R234, UR8, RZ ;  /* 0x00000008ea041c10 */ /* 0x004fe2000ff5e0ff */
[----:B------:R-:W-:Y:S01]  /*1b40*/  USEL UR4, UR4, 0x1, UP0 ;  /* 0x0000000104047887 */ /* 0x000fe20008000000 */
[----:B0-----:R-:W-:Y:S01]  /*1b50*/  LOP3.LUT R0, R142, 0xff0000, RZ, 0xc0, !PT ;  /* 0x00ff00008e007812 */ /* 0x001fe200078ec0ff */
[----:B------:R-:W-:Y:S01]  /*1b60*/  ULDC UR5, c[0x0][0x2f0] ;  /* 0x0000bc0000057ab9 */ /* 0x000fe20000000800 */
[----:B------:R-:W-:Y:S01]  /*1b70*/  @P1 IADD3.X R5, R235, UR9, RZ, P2, !PT ;  /* 0x00000009eb051c10 */ /* 0x000fe200097fe4ff */
[----:B------:R-:W5:Y:S01]  /*1b80*/  @P0 LDG.E R112, desc[UR10][R2.64] ;  /* 0x0000000a02700981 */ /* 0x000f62000c1e1900 */
[----:B------:R-:W-:Y:S01]  /*1b90*/  ISETP.NE.U32.AND P2, PT, RZ, UR6, PT ;  /* 0x00000006ff007c0c */ /* 0x000fe2000bf45070 */
[----:B------:R-:W-:-:S02]  /*1ba0*/  UIMAD UR4, UR4, UR5, URZ ;  /* 0x00000005040472a4 */ /* 0x000fc4000f8e023f */
[----:B------:R0:W5:Y:S01]  /*1bb0*/  @P1 LDG.E R146, desc[UR10][R4.64] ;  /* 0x0000000a04921981 */ /* 0x000162000c1e1900 */
[----:B------:R-:W-:Y:S01]  /*1bc0*/  ISETP.NE.AND.EX P2, PT, RZ, UR7, PT, P2 ;  /* 0x00000007ff007c0c */ /* 0x000fe2000bf45320 */
[----:B------:R-:W-:Y:S01]  /*1bd0*/  ULDC UR5, c[0x0][0x348] ;  /* 0x0000d20000057ab9 */ /* 0x000fe20000000800 */
[----:B0-----:R-:W-:-:S04]  /*1be0*/  SHF.R.U32.HI R5, RZ, 0x8, R6 ;  /* 0x00000008ff057819 */ /* 0x001fc80000011606 */
[----:B------:R-:W-:Y:S01]  /*1bf0*/  LEA.HI R232, R0, R5, RZ, 0x10 ;  /* 0x0000000500e87211 */ /* 0x000fe200078f80ff */
[----:B-1----:R-:W-:Y:S06]  /*1c00*/  @P1 BRA `(.L_x_445) ;  /* 0x0000000000281947 */ /* 0x002fec0003800000 */
[----:B------:R-:W-:Y:S02]  /*1c10*/  ULDC.64 UR8, c[0x0][0xa00] ;  /* 0x0002800000087ab9 */ /* 0x000fe40000000a00 */
[----:B------:R-:W-:-:S04]  /*1c20*/  ISETP.NE.U32.AND P1, PT, RZ, UR8, PT ;  /* 0x00000008ff007c0c */ /* 0x000fc8000bf25070 */
[----:B------:R-:W-:-:S13]  /*1c30*/  ISETP.NE.AND.EX P1, PT, RZ, UR9, PT, P1 ;  /* 0x00000009ff007c0c */ /* 0x000fda000bf25310 */
[----:B------:R-:W-:Y:S05]  /*1c40*/  @!P1 BRA `(.L_x_445) ;  /* 0x0000000000189947 */ /* 0x000fea0003800000 */
[----:B------:R-:W0:Y:S01]  /*1c50*/  LDC.64 R4, c[0x0][0xa00] ;  /* 0x00028000ff047b82 */ /* 0x000e220000000a00 */
[----:B------:R-:W-:Y:S01]  /*1c60*/  ULDC.64 UR8, c[0x0][0x208] ;  /* 0x0000820000087ab9 */ /* 0x000fe20000000a00 */
[----:B0-----:R-:W-:-:S05]  /*1c70*/  IMAD.WIDE R4, R233, 0x4, R4 ;  /* 0x00000004e9047825 */ /* 0x001fca00078e0204 */
[----:B-----5:R-:W2:Y:S04]  /*1c80*/  LDG.E R146, desc[UR8][R4.64] ;  /* 0x0000000804927981 */ /* 0x020ea8000c1e1900 */
[----:B------:R-:W2:Y:S02]  /*1c90*/  LDG.E R9, desc[UR8][R4.64+0x4] ;  /* 0x0000040804097981 */ /* 0x000ea4000c1e1900 */
[----:B--2---:R-:W-:-:S07]  /*1ca0*/  IMAD.IADD R146, R9, 0x1, -R146 ;  /* 0x0000000109927824 */ /* 0x004fce00078e0a92 */
.L_x_445:
[----:B------:R-:W-:Y:S02]  /*1cb0*/  IMAD.U32 R24, RZ, RZ, UR5 ;  /* 0x00000005ff187e24 */ /* 0x000fe4000f8e00ff */
[----:B------:R-:W-:Y:S01]  /*1cc0*/  IMAD.U32 R25, RZ, RZ, UR4 ;  /* 0x00000004ff197e24 */ /* 0x000fe2000f8e00ff */
[----:B------:R-:W-:Y:S06]  /*1cd0*/  @!P2 BRA `(.L_x_446) ;  /* 0x000000000014a947 */ /* 0x000fec0003800000 */
[----:B------:R-:W-:Y:S01]  /*1ce0*/  IADD3 R2, P0, R234, UR6, RZ ;  /* 0x00000006ea027c10 */ /* 0x000fe2000ff1e0ff */
[----:B------:R-:W-:-:S03]  /*1cf0*/  ULDC.64 UR4, c[0x0][0x208] ;  /* 0x0000820000047ab9 */ /* 0x000fc60000000a00 */
[----:B------:R-:W-:-:S05]  /*1d00*/  IADD3.X R3, R235, UR7, RZ, P0, !PT ;  /* 0x00000007eb037c10 */ /* 0x000fca00087fe4ff */
[----:B------:R0:W5:Y:S01]  /*1d10*/  LDG.E R25, desc[UR4][R2.64] ;  /* 0x0000000402197981 */ /* 0x000162000c1e1900 */
[----:B------:R-:W-:Y:S05]  /*1d20*/  BRA `(.L_x_447) ;  /* 0x0000000000147947 */ /* 0x000fea0003800000 */
.L_x_446:
[----:B------:R-:W-:Y:S05]  /*1d30*/  @!P0 BRA `(.L_x_447) ;  /* 0x0000000000108947 */ /* 0x000fea0003800000 */
[----:B------:R-:W-:Y:S02]  /*1d40*/  ULDC.64 UR4, c[0x0][0x208] ;  /* 0x0000820000047ab9 */ /* 0x000fe40000000a00 */
[----:B------:R-:W2:Y:S04]  /*1d50*/  LDG.E R0, desc[UR4][R2.64] ;  /* 0x0000000402007981 */ /* 0x000ea8000c1e1900 */
[----:B------:R-:W2:Y:S02]  /*1d60*/  LDG.E R25, desc[UR4][R2.64+0x4] ;  /* 0x0000040402197981 */ /* 0x000ea4000c1e1900 */
[----:B--2---:R-:W-:-:S07]  /*1d70*/  IMAD.IADD R25, R25, 0x1, -R0 ;  /* 0x0000000119197824 */ /* 0x004fce00078e0a00 */
.L_x_447:
[----:B------:R-:W-:Y:S01]  /*1d80*/  ULDC.64 UR4, c[0x0][0xa10] ;  /* 0x0002840000047ab9 */ /* 0x000fe20000000a00 */
[----:B------:R-:W2:Y:S01]  /*1d90*/  LDL.LU R4, [R1+0x10] ;  /* 0x0000100001047983 */ /* 0x000ea20000300800 */
[----:B------:R-:W-:Y:S01]  /*1da0*/  ISETP.NE.U32.AND P0, PT, RZ, UR4, PT ;  /* 0x00000004ff007c0c */ /* 0x000fe2000bf05070 */
[----:B------:R-:W-:-:S03]  /*1db0*/  ULDC.64 UR6, c[0x0][0x208] ;  /* 0x0000820000067ab9 */ /* 0x000fc60000000a00 */
[----:B------:R-:W-:Y:S01]  /*1dc0*/  ISETP.NE.AND.EX P0, PT, RZ, UR5, PT, P0 ;  /* 0x00000005ff007c0c */ /* 0x000fe2000bf05300 */
[----:B-----5:R-:W-:Y:S01]  /*1dd0*/  IMAD.IADD R9, R25, 0x1, -R7 ;  /* 0x0000000119097824 */ /* 0x020fe200078e0a07 */
[----:B------:R-:W-:-:S11]  /*1de0*/  ULDC.64 UR4, c[0x0][0xa30] ;  /* 0x00028c0000047ab9 */ /* 0x000fd60000000a00 */
[----:B0-----:R-:W0:Y:S02]  /*1df0*/  @P0 LDC.64 R2, c[0x0][0xa10] ;  /* 0x00028400ff020b82 */ /* 0x001e240000000a00 */
[----:B0-----:R-:W-:-:S05]  /*1e00*/  @P0 IMAD.WIDE R2, R233, 0x4, R2 ;  /* 0x00000004e9020825 */ /* 0x001fca00078e0202 */
[----:B------:R-:W3:Y:S04]  /*1e10*/  @P0 LDG.E R0, desc[UR6][R2.64] ;  /* 0x0000000602000981 */ /* 0x000ee8000c1e1900 */
[----:B------:R0:W3:Y:S01]  /*1e20*/  @P0 LDG.E R5, desc[UR6][R2.64+0x4] ;  /* 0x0000040602050981 */ /* 0x0000e2000c1e1900 */
[----:B------:R-:W-:Y:S01]  /*1e30*/  ISETP.NE.U32.AND P1, PT, RZ, UR4, PT ;  /* 0x00000004ff007c0c */ /* 0x000fe2000bf25070 */
[----:B------:R-:W-:Y:S01]  /*1e40*/  IMAD.MOV.U32 R139, RZ, RZ, R25 ;  /* 0x000000ffff8b7224 */ /* 0x000fe200078e0019 */
[----:B------:R-:W-:Y:S02]  /*1e50*/  LOP3.LUT R10, R232, 0xff, RZ, 0xc0, !PT ;  /* 0x000000ffe80a7812 */ /* 0x000fe400078ec0ff */
[----:B------:R-:W-:-:S03]  /*1e60*/  ISETP.NE.AND.EX P1, PT, RZ, UR5, PT, P1 ;  /* 0x00000005ff007c0c */ /* 0x000fc6000bf25310 */
[----:B------:R1:W-:Y:S01]  /*1e70*/  STL [R1+0x74], R10 ;  /* 0x0000740a01007387 */ /* 0x0003e20000100800 */
[----:B------:R-:W-:Y:S09]  /*1e80*/  BSSY B0, `(.L_x_448) ;  /* 0x000002e000007945 */ /* 0x000ff20003800000 */
[----:B0-----:R-:W-:-:S04]  /*1e90*/  @P1 IADD3 R2, P2, R234, UR4, RZ ;  /* 0x00000004ea021c10 */ /* 0x001fc8000ff5e0ff */
[----:B------:R-:W-:Y:S02]  /*1ea0*/  @P1 IADD3.X R3, R235, UR5, RZ, P2, !PT ;  /* 0x00000005eb031c10 */ /* 0x000fe400097fe4ff */
[----:B------:R-:W-:-:S03]  /*1eb0*/  SHF.R.U32.HI R232, RZ, 0x10, R232 ;  /* 0x00000010ffe87819 */ /* 0x000fc600000116e8 */
[----:B------:R0:W5:Y:S02]  /*1ec0*/  @P1 LDG.E R139, desc[UR6][R2.64] ;  /* 0x00000006028b1981 */ /* 0x000164000c1e1900 */
[----:B0-----:R-:W-:Y:S01]  /*1ed0*/  IMAD.MOV.U32 R3, RZ, RZ, RZ ;  /* 0x000000ffff037224 */ /* 0x001fe200078e00ff */
[----:B--2---:R-:W-:Y:S01]  /*1ee0*/  LOP3.LUT R4, R4, 0xfffffffb, RZ, 0xc0, !PT ;  /* 0xfffffffb04047812 */ /* 0x004fe200078ec0ff */
[----:B---3--:R-:W-:-:S04]  /*1ef0*/  @P0 IMAD.IADD R24, R5, 0x1, -R0 ;  /* 0x0000000105180824 */ /* 0x008fc800078e0a00 */
[----:B------:R-:W-:-:S04]  /*1f00*/  IMAD.IADD R147, R9, 0x1, R24 ;  /* 0x0000000109937824 */ /* 0x000fc800078e0218 */
[C---:B------:R-:W-:Y:S01]  /*1f10*/  VIADD R0, R147.reuse, 0x4f ;  /* 0x0000004f93007836 */ /* 0x040fe20000000000 */
[----:B------:R-:W-:-:S03]  /*1f20*/  ISETP.GE.AND P3, PT, R147, 0x1, PT ;  /* 0x000000019300780c */ /* 0x000fc60003f66270 */
[----:B------:R-:W-:-:S05]  /*1f30*/  IMAD.HI R0, R0, 0x66666667, RZ ;  /* 0x6666666700007827 */ /* 0x000fca00078e02ff */
[----:B------:R-:W-:-:S04]  /*1f40*/  SHF.R.U32.HI R5, RZ, 0x1f, R0 ;  /* 0x0000001fff057819 */ /* 0x000fc80000011600 */
[----:B------:R-:W-:Y:S02]  /*1f50*/  LEA.HI.SX32 R144, R0, R5, 0x1b ;  /* 0x0000000500907211 */ /* 0x000fe400078fdaff */
[----:B------:R-:W-:-:S05]  /*1f60*/  @P3 LOP3.LUT R4, R4, 0x4, RZ, 0xfc, !PT ;  /* 0x0000000404043812 */ /* 0x000fca00078efcff */
[----:B------:R1:W-:Y:S01]  /*1f70*/  STL [R1+0x10], R4 ;  /* 0x0000100401007387 */ /* 0x0003e20000100800 */
[----:B------:R-:W-:Y:S05]  /*1f80*/  @!P3 BRA `(.L_x_449) ;  /* 0x000000000074b947 */ /* 0x000fea0003800000 */
[----:B------:R-:W-:Y:S01]  /*1f90*/  ISETP.NE.AND P0, PT, R232, RZ, PT ;  /* 0x000000ffe800720c */ /* 0x000fe20003f05270 */
[----:B------:R-:W-:-:S03]  /*1fa0*/  ULDC UR4, c[0x0][0x9f0] ;  /* 0x00027c0000047ab9 */ /* 0x000fc60000000800 */
[----:B------:R-:W-:-:S04]  /*1fb0*/  SEL R11, R232, UR4, P0 ;  /* 0x00000004e80b7c07 */ /* 0x000fc80008000000 */
[-C--:B------:R-:W-:Y:S02]  /*1fc0*/  IABS R5, R11.reuse ;  /* 0x0000000b00057213 */ /* 0x080fe40000000000 */
[----:B------:R-:W-:Y:S02]  /*1fd0*/  IADD3 R0, R144, -0x1, R11 ;  /* 0xffffffff90007810 */ /* 0x000fe40007ffe00b */
[----:B-1----:R-:W0:Y:S01]  /*1fe0*/  I2F.RP R4, R5 ;  /* 0x0000000500047306 */ /* 0x002e220000209400 */
[----:B------:R-:W-:-:S05]  /*1ff0*/  IABS R8, R11 ;  /* 0x0000000b00087213 */ /* 0x000fca0000000000 */
[----:B------:R-:W-:Y:S02]  /*2000*/  IMAD.MOV R8, RZ, RZ, -R8 ;  /* 0x000000ffff087224 */ /* 0x000fe400078e0a08 */
[----:B0-----:R-:W0:Y:S02]  /*2010*/  MUFU.RCP R4, R4 ;  /* 0x0000000400047308 */ /* 0x001e240000001000 */
[----:B0-----:R-:W-:Y:S01]  /*2020*/  VIADD R2, R4, 0xffffffe ;  /* 0x0ffffffe04027836 */ /* 0x001fe20000000000 */
[----:B------:R-:W-:Y:S02]  /*2030*/  IABS R4, R0 ;  /* 0x0000000000047213 */ /* 0x000fe40000000000 */
[----:B------:R-:W-:-:S03]  /*2040*/  LOP3.LUT R0, R0, R11, RZ, 0x3c, !PT ;  /* 0x0000000b00007212 */ /* 0x000fc600078e3cff */
[----:B------:R0:W1:Y:S01]  /*2050*/  F2I.FTZ.U32.TRUNC.NTZ R3, R2 ;  /* 0x0000000200037305 */ /* 0x000062000021f000 */
        /* <DEDUP_REMOVED lines=15> */
[----:B------:R-:W-:-:S07]  /*2150*/  @!P1 LOP3.LUT R3, RZ, R11, RZ, 0x33, !PT ;  /* 0x0000000bff039212 */ /* 0x000fce00078e33ff */
.L_x_449:
[----:B------:R-:W-:Y:S05]  /*2160*/  BSYNC B0 ;  /* 0x0000000000007941 */ /* 0x000fea0003800000 */
.L_x_448:
[----:B------:R-:W-:Y:S01]  /*2170*/  IMAD R0, R10, R3, RZ ;  /* 0x000000030a007224 */ /* 0x000fe200078e02ff */
[----:B------:R-:W-:-:S04]  /*2180*/  PLOP3.LUT P2, PT, PT, PT, PT, 0x80, 0x0 ;  /* 0x000000000000781c */ /* 0x000fc80003f4f070 */
[C---:B------:R-:W-:Y:S01]  /*2190*/  VIADDMNMX R3, R0.reuse, R3, R144, PT ;  /* 0x0000000300037246 */ /* 0x040fe20003800190 */
[----:B------:R-:W-:-:S04]  /*21a0*/  IMAD R0, R0, 0x50, -R9 ;  /* 0x0000005000007824 */ /* 0x000fc800078e0a09 */
[----:B------:R-:W-:Y:S01]  /*21b0*/  IMAD R3, R3, 0x50, -R9 ;  /* 0x0000005003037824 */ /* 0x000fe200078e0a09 */
[----:B------:R-:W-:-:S04]  /*21c0*/  VIMNMX R0, RZ, R0, !PT ;  /* 0x00000000ff007248 */ /* 0x000fc80007fe0100 */
[----:B------:R-:W-:Y:S01]  /*21d0*/  VIMNMX R5, R3, R24, PT ;  /* 0x0000001803057248 */ /* 0x000fe20003fe0100 */
[----:B------:R-:W-:-:S03]  /*21e0*/  IMAD.WIDE.U32 R2, R0, -0x33333333, RZ ;  /* 0xcccccccd00027825 */ /* 0x000fc600078e00ff */
[----:B------:R-:W-:Y:S02]  /*21f0*/  ISETP.GT.AND P0, PT, R5, R0, PT ;  /* 0x000000000500720c */ /* 0x000fe40003f04270 */
[----:B------:R-:W-:-:S05]  /*2200*/  SHF.R.U32.HI R119, RZ, 0x6, R3 ;  /* 0x00000006ff777819 */ /* 0x000fca0000011603 */
[----:B------:R-:W-:-:S06]  /*2210*/  IMAD.MOV.U32 R2, RZ, RZ, R119 ;  /* 0x000000ffff027224 */ /* 0x000fcc00078e0077 */
[----:B------:R-:W-:-:S04]  /*2220*/  @P0 VIADD R0, R5, 0x4f ;  /* 0x0000004f05000836 */ /* 0x000fc80000000000 */
[----:B------:R-:W-:-:S05]  /*2230*/  @P0 IMAD.HI R0, R0, 0x66666667, RZ ;  /* 0x6666666700000827 */ /* 0x000fca00078e02ff */
[----:B------:R-:W-:-:S04]  /*2240*/  @P0 SHF.R.U32.HI R3, RZ, 0x1f, R0 ;  /* 0x0000001fff030819 */ /* 0x000fc80000011600 */
[----:B------:R-:W-:-:S04]  /*2250*/  @P0 LEA.HI.SX32 R2, R0, R3, 0x1b ;  /* 0x0000000300020211 */ /* 0x000fc800078fdaff */
[----:B------:R-:W-:-:S13]  /*2260*/  ISETP.GT.AND P0, PT, R2, R119, PT ;  /* 0x000000770200720c */ /* 0x000fda0003f04270 */
[----:B------:R-:W-:Y:S05]  /*2270*/  @!P0 BRA `(.L_x_450) ;  /* 0x0000009400108947 */ /* 0x000fea0003800000 */
[----:B------:R-:W-:Y:S01]  /*2280*/  VIADD R0, R18, 0x24400 ;  /* 0x0002440012007836 */ /* 0x000fe20000000000 */
[----:B------:R-:W-:Y:S04]  /*2290*/  BSSY B6, `(.L_x_451) ;  /* 0x0000013000067945 */ /* 0x000fe80003800000 */
[----:B------:R-:W-:-:S13]  /*22a0*/  LOP3.LUT P0, RZ, R0, 0x3ff, RZ, 0xc0, !PT ;  /* 0x000003ff00ff7812 */ /* 0x000fda000780c0ff */
[----:B------:R-:W-:Y:S05]  /*22b0*/  @!P0 BRA `(.L_x_452) ;  /* 0x0000000000408947 */ /* 0x000fea0003800000 */
[----:B------:R-:W-:Y:S01]  /*22c0*/  MOV R14, 0x0 ;  /* 0x00000000000e7802 */ /* 0x000fe20000000f00 */
[----:B------:R-:W-:Y:S01]  /*22d0*/  ULDC.64 UR4, c[0x4][0xa8] ;  /* 0x01002a0000047ab9 */ /* 0x000fe20000000a00 */
[----:B------:R-:W-:Y:S01]  /*22e0*/  ULDC.64 UR6, c[0x4][0x18] ;  /* 0x0100060000067ab9 */ /* 0x000fe20000000a00 */
[----:B-1----:R-:W-:Y:S02]  /*22f0*/  IMAD.U32 R4, RZ, RZ, UR4 ;  /* 0x00000004ff047e24 */ /* 0x002fe4000f8e00ff */
[----:B------:R-:W-:Y:S01]  /*2300*/  IMAD.U32 R5, RZ, RZ, UR5 ;  /* 0x00000005ff057e24 */ /* 0x000fe2000f8e00ff */
[----:B------:R-:W0:Y:S01]  /*2310*/  LDC.64 R14, c[0x4][R14] ;  /* 0x010000000e0e7b82 */ /* 0x000e220000000a00 */
[----:B------:R-:W-:Y:S01]  /*2320*/  ULDC.64 UR4, c[0x4][0xb0] ;  /* 0x01002c0000047ab9 */ /* 0x000fe20000000a00 */
        /* <DEDUP_REMOVED lines=8> */
[----:B0----5:R-:W-:Y:S05]  /*23b0*/  CALL.ABS.NOINC R14 ;  /* 0x000000000e007343 */ /* 0x021fea0003c00000 */
.L_x_452:
[----:B------:R-:W-:Y:S05]  /*23c0*/  BSYNC B6 ;  /* 0x0000000000067941 */ /* 0x000fea0003800000 */
.L_x_451:
        /* <DEDUP_REMOVED lines=20> */
.L_x_454:
[----:B------:R-:W-:Y:S05]  /*2510*/  BSYNC B6 ;  /* 0x0000000000067941 */ /* 0x000fea0003800000 */
.L_x_453:
[----:B------:R-:W-:Y:S01]  /*2520*/  ULDC.64 UR4, c[0x0][0x9f8] ;  /* 0x00027e0000047ab9 */ /* 0x000fe20000000a00 */
[----:B------:R-:W-:Y:S01]  /*2530*/  IMAD.MOV.U32 R0, RZ, RZ, R233 ;  /* 0x000000ffff007224 */ /* 0x000fe200078e00e9 */
[----:B------:R-:W-:Y:S01]  /*2540*/  ISETP.NE.U32.AND P0, PT, RZ, UR4, PT ;  /* 0x00000004ff007c0c */ /* 0x000fe2000bf05070 */
[----:B------:R-:W-:Y:S01]  /*2550*/  ULDC.64 UR6, c[0x0][0x208] ;  /* 0x0000820000067ab9 */ /* 0x000fe20000000a00 */
[----:B------:R-:W0:Y:S01]  /*2560*/  LDC.64 R98, c[0x0][0x300] ;  /* 0x0000c000ff627b82 */ /* 0x000e220000000a00 */
[----:B------:R-:W-:Y:S01]  /*2570*/  IMAD.IADD R112, R112, 0x1, R25 ;  /* 0x0000000170707824 */ /* 0x000fe200078e0219 */
[----:B------:R-:W-:Y:S01]  /*2580*/  ISETP.NE.AND.EX P0, PT, RZ, UR5, PT, P0 ;  /* 0x00000005ff007c0c */ /* 0x000fe2000bf05300 */
[----:B------:R-:W-:-:S05]  /*2590*/  ULDC.64 UR8, c[0x0][0xa08] ;  /* 0x0002820000087ab9 */ /* 0x000fca0000000a00 */
[----:B------:R-:W2:Y:S07]  /*25a0*/  LDC R9, c[0x0][0x3f4] ;  /* 0x0000fd00ff097b82 */ /* 0x000eae0000000800 */
[----:B-1----:R-:W-:Y:S01]  /*25b0*/  @P0 IADD3 R4, P1, R234, UR4, RZ ;  /* 0x00000004ea040c10 */ /* 0x002fe2000ff3e0ff */
[----:B------:R-:W1:Y:S03]  /*25c0*/  LDC.64 R104, c[0x0][0x3f8] ;  /* 0x0000fe00ff687b82 */ /* 0x000e660000000a00 */
[----:B------:R-:W-:Y:S01]  /*25d0*/  @P0 IADD3.X R5, R235, UR5, RZ, P1, !PT ;  /* 0x00000005eb050c10 */ /* 0x000fe20008ffe4ff */
[----:B------:R-:W-:-:S04]  /*25e0*/  ULDC.64 UR4, c[0x0][0x330] ;  /* 0x0000cc0000047ab9 */ /* 0x000fc80000000a00 */
[----:B------:R3:W4:Y:S01]  /*25f0*/  @P0 LDG.E R0, desc[UR6][R4.64] ;  /* 0x0000000604000981 */ /* 0x000722000c1e1900 */
[----:B------:R-:W-:Y:S01]  /*2600*/  ULDC UR6, c[0x0][0x2f4] ;  /* 0x0000bd0000067ab9 */ /* 0x000fe20000000800 */
[----:B------:R-:W-:Y:S01]  /*2610*/  SHF.R.S32.HI R7, RZ, 0x1f, R112 ;  /* 0x0000001fff077819 */ /* 0x000fe20000011470 */
[-C--:B0-----:R-:W-:Y:S01]  /*2620*/  IMAD.WIDE.U32 R96, R112, R98.reuse, RZ ;  /* 0x0000006270607225 */ /* 0x081fe200078e00ff */
[----:B------:R-:W-:Y:S01]  /*2630*/  ISETP.GE.AND P1, PT, R212, UR6, PT ;  /* 0x00000006d4007c0c */ /* 0x000fe2000bf26270 */
[----:B------:R-:W0:Y:S01]  /*2640*/  LDC.64 R110, c[0x0][0x408] ;  /* 0x00010200ff6e7b82 */ /* 0x000e220000000a00 */
[----:B------:R-:W-:Y:S01]  /*2650*/  ISETP.GE.AND P0, PT, R16, UR6, PT ;  /* 0x0000000610007c0c */ /* 0x000fe2000bf06270 */
[----:B------:R-:W-:Y:S01]  /*2660*/  IMAD R3, R7, R98, RZ ;  /* 0x0000006207037224 */ /* 0x000fe200078e02ff */
[----:B------:R-:W-:Y:S01]  /*2670*/  SHF.R.S32.HI R20, RZ, 0x1f, R213 ;  /* 0x0000001fff147819 */ /* 0x000fe200000114d5 */
[----:B------:R-:W-:Y:S01]  /*2680*/  IMAD.WIDE.U32 R94, R231, UR4, R16 ;  /* 0x00000004e75e7c25 */ /* 0x000fe2000f8e0010 */
[----:B---3--:R-:W-:Y:S01]  /*2690*/  SEL R4, RZ, 0xffffffff, P1 ;  /* 0xffffffffff047807 */ /* 0x008fe20000800000 */
[----:B------:R-:W3:Y:S01]  /*26a0*/  S2R R171, SR_TID.X ;  /* 0x0000000000ab7919 */ /* 0x000ee20000002100 */
[----:B------:R-:W-:Y:S01]  /*26b0*/  ISETP.GE.AND P1, PT, R218, UR6, PT ;  /* 0x00000006da007c0c */ /* 0x000fe2000bf26270 */
[----:B------:R-:W-:Y:S01]  /*26c0*/  IMAD R5, R112, R99, R3 ;  /* 0x0000006370057224 */ /* 0x000fe200078e0203 */
[----:B------:R-:W-:Y:S01]  /*26d0*/  SEL R3, RZ, 0x1, P0 ;  /* 0x00000001ff037807 */ /* 0x000fe20000000000 */
[----:B------:R-:W-:Y:S01]  /*26e0*/  IMAD.SHL.U32 R4, R4, 0x2, RZ ;  /* 0x0000000204047824 */ /* 0x000fe200078e00ff */
[----:B------:R-:W-:Y:S01]  /*26f0*/  ISETP.NE.U32.AND P0, PT, RZ, UR8, PT ;  /* 0x00000008ff007c0c */ /* 0x000fe2000bf05070 */
[----:B------:R-:W-:Y:S01]  /*2700*/  IMAD.IADD R97, R97, 0x1, R5 ;  /* 0x0000000161617824 */ /* 0x000fe200078e0205 */
[----:B------:R-:W-:Y:S01]  /*2710*/  SHF.R.S32.HI R23, RZ, 0x1f, R22 ;  /* 0x0000001fff177819 */ /* 0x000fe20000011416 */
[C---:B------:R-:W-:Y:S01]  /*2720*/  IMAD R95, R231.reuse, UR5, R95 ;  /* 0x00000005e75f7c24 */ /* 0x040fe2000f8e025f */
[----:B------:R-:W-:Y:S01]  /*2730*/  LOP3.LUT R3, R4, 0x2, R3, 0xe2, !PT ;  /* 0x0000000204037812 */ /* 0x000fe200078ee203 */
[----:B------:R-:W-:Y:S01]  /*2740*/  ULDC.64 UR4, c[0x0][0x308] ;  /* 0x0000c20000047ab9 */ /* 0x000fe20000000a00 */
[----:B------:R-:W-:Y:S01]  /*2750*/  SEL R4, RZ, 0x4, P1 ;  /* 0x00000004ff047807 */ /* 0x000fe20000800000 */
[----:B------:R-:W-:Y:S01]  /*2760*/  IMAD.WIDE.U32 R96, R231, UR4, R96 ;  /* 0x00000004e7607c25 */ /* 0x000fe2000f8e0060 */
[----:B------:R-:W-:Y:S01]  /*2770*/  ISETP.NE.AND.EX P0, PT, RZ, UR9, PT, P0 ;  /* 0x00000009ff007c0c */ /* 0x000fe2000bf05300 */
[----:B------:R-:W-:Y:S01]  /*2780*/  ULDC.64 UR8, c[0x0][0x338] ;  /* 0x0000ce0000087ab9 */ /* 0x000fe20000000a00 */
[----:B------:R-:W-:Y:S01]  /*2790*/  LOP3.LUT R27, R3, R4, RZ, 0xfc, !PT ;  /* 0x00000004031b7212 */ /* 0x000fe200078efcff */
[----:B------:R-:W-:Y:S01]  /*27a0*/  IMAD R97, R231, UR5, R97 ;  /* 0x00000005e7617c24 */ /* 0x000fe2000f8e0261 */
[----:B------:R-:W-:Y:S01]  /*27b0*/  ULDC.64 UR4, c[0x0][0x310] ;  /* 0x0000c40000047ab9 */ /* 0x000fe20000000a00 */
[----:B------:R-:W-:Y:S01]  /*27c0*/  IMAD R6, R20, R98, RZ ;  /* 0x0000006214067224 */ /* 0x000fe200078e02ff */
[----:B------:R-:W-:Y:S01]  /*27d0*/  SHF.R.U32.HI R26, RZ, 0x3, R223 ;  /* 0x00000003ff1a7819 */ /* 0x000fe200000116df */
[----:B-1----:R-:W-:Y:S01]  /*27e0*/  IMAD.WIDE.U32 R100, R213, R104, R22 ;  /* 0x00000068d5647225 */ /* 0x002fe200078e0016 */
[----:B------:R-:W-:-:S02]  /*27f0*/  SHF.R.U32.HI R21, RZ, 0x3, R222 ;  /* 0x00000003ff157819 */ /* 0x000fc400000116de */
[C---:B------:R-:W-:Y:S01]  /*2800*/  IADD3 R112, P3, R213.reuse, R112, RZ ;  /* 0x00000070d5707210 */ /* 0x040fe20007f7e0ff */
[----:B------:R-:W-:Y:S01]  /*2810*/  IMAD R6, R213, R99, R6 ;  /* 0x00000063d5067224 */ /* 0x000fe200078e0206 */
[----:B------:R-:W-:Y:S01]  /*2820*/  ISETP.GE.AND P2, PT, R219, UR6, PT ;  /* 0x00000006db007c0c */ /* 0x000fe2000bf46270 */
[C---:B------:R-:W-:Y:S01]  /*2830*/  IMAD.WIDE.U32 R102, R213.reuse, R104, R16 ;  /* 0x00000068d5667225 */ /* 0x040fe200078e0010 */
[C-C-:B------:R-:W-:Y:S02]  /*2840*/  SHF.L.U64.HI R127, R98.reuse, 0x5, R99.reuse ;  /* 0x00000005627f7819 */ /* 0x140fe40000010263 */
[----:B------:R-:W-:Y:S01]  /*2850*/  SHF.L.U64.HI R129, R98, 0x6, R99 ;  /* 0x0000000662817819 */ /* 0x000fe20000010263 */
[CC--:B0-----:R-:W-:Y:S01]  /*2860*/  IMAD.WIDE.U32 R106, R213.reuse, R110.reuse, R22 ;  /* 0x0000006ed56a7225 */ /* 0x0c1fe200078e0016 */
[C-C-:B------:R-:W-:Y:S02]  /*2870*/  SHF.L.U64.HI R35, R104.reuse, 0x5, R105.reuse ;  /* 0x0000000568237819 */ /* 0x140fe40000010269 */
[----:B------:R-:W-:Y:S01]  /*2880*/  SHF.L.U64.HI R34, R104, 0x6, R105 ;  /* 0x0000000668227819 */ /* 0x000fe20000010269 */
[----:B------:R-:W-:Y:S01]  /*2890*/  IMAD.WIDE.U32 R108, R213, R110, R16 ;  /* 0x0000006ed56c7225 */ /* 0x000fe200078e0010 */
[----:B------:R-:W-:-:S02]  /*28a0*/  SHF.L.U64.HI R31, R110, 0x5, R111 ;  /* 0x000000056e1f7819 */ /* 0x000fc4000001026f */
[----:B------:R-:W-:Y:S01]  /*28b0*/  SHF.L.U64.HI R30, R110, 0x6, R111 ;  /* 0x000000066e1e7819 */ /* 0x000fe2000001026f */
[----:B------:R-:W-:Y:S01]  /*28c0*/  IMAD.SHL.U32 R28, R213, 0x40, RZ ;  /* 0x00000040d51c7824 */ /* 0x000fe200078e00ff */
[----:B------:R-:W-:Y:S01]  /*28d0*/  SHF.R.S32.HI R140, RZ, 0x1f, R237 ;  /* 0x0000001fff8c7819 */ /* 0x000fe200000114ed */
[----:B------:R-:W-:Y:S01]  /*28e0*/  IMAD.X R113, R20, 0x1, R7, P3 ;  /* 0x0000000114717824 */ /* 0x000fe200018e0607 */
[----:B---3--:R-:W-:Y:S01]  /*28f0*/  LEA.HI R171, R171, 0x8, RZ, 0x19 ;  /* 0x00000008abab7811 */ /* 0x008fe200078fc8ff */
[C---:B------:R-:W-:Y:S02]  /*2900*/  IMAD.SHL.U32 R128, R98.reuse, 0x20, RZ ;  /* 0x0000002062807824 */ /* 0x040fe400078e00ff */
[----:B------:R-:W-:Y:S02]  /*2910*/  IMAD.SHL.U32 R130, R98, 0x40, RZ ;  /* 0x0000004062827824 */ /* 0x000fe400078e00ff */
[----:B------:R-:W-:Y:S02]  /*2920*/  IMAD R121, R105, 0x50, RZ ;  /* 0x0000005069797824 */ /* 0x000fe400078e02ff */
[----:B------:R-:W-:-:S02]  /*2930*/  IMAD.SHL.U32 R33, R104, 0x20, RZ ;  /* 0x0000002068217824 */ /* 0x000fc400078e00ff */
[----:B------:R-:W-:Y:S02]  /*2940*/  IMAD.SHL.U32 R32, R104, 0x40, RZ ;  /* 0x0000004068207824 */ /* 0x000fe400078e00ff */
[----:B------:R-:W-:Y:S02]  /*2950*/  IMAD.SHL.U32 R29, R110, 0x20, RZ ;  /* 0x000000206e1d7824 */ /* 0x000fe400078e00ff */
[----:B--2---:R-:W-:Y:S01]  /*2960*/  IMAD.SHL.U32 R118, R9, 0x2, RZ ;  /* 0x0000000209767824 */ /* 0x004fe200078e00ff */
[----:B----4-:R-:W-:-:S04]  /*2970*/  SHF.R.S32.HI R5, RZ, 0x1f, R0 ;  /* 0x0000001fff057819 */ /* 0x010fc80000011400 */
[----:B------:R-:W-:Y:S02]  /*2980*/  SEL R3, R5, RZ, !P0 ;  /* 0x000000ff05037207 */ /* 0x000fe40004000000 */
[----:B------:R-:W-:Y:S02]  /*2990*/  SEL R5, R0, RZ, !P0 ;  /* 0x000000ff00057207 */ /* 0x000fe40004000000 */
[----:B------:R-:W-:Y:S01]  /*29a0*/  ISETP.GE.AND P0, PT, R16, R9, PT ;  /* 0x000000091000720c */ /* 0x000fe20003f06270 */
[C---:B------:R-:W-:Y:S02]  /*29b0*/  IMAD R4, R3.reuse, UR8, RZ ;  /* 0x0000000803047c24 */ /* 0x040fe4000f8e02ff */
[----:B------:R-:W-:Y:S02]  /*29c0*/  IMAD R0, R3, UR4, RZ ;  /* 0x0000000403007c24 */ /* 0x000fe4000f8e02ff */
[----:B------:R-:W-:-:S04]  /*29d0*/  IMAD.WIDE.U32 R94, R5, UR8, R94 ;  /* 0x00000008055e7c25 */ /* 0x000fc8000f8e005e */
[C---:B------:R-:W-:Y:S02]  /*29e0*/  IMAD R3, R5.reuse, UR9, R4 ;  /* 0x0000000905037c24 */ /* 0x040fe4000f8e0204 */
[C---:B------:R-:W-:Y:S02]  /*29f0*/  IMAD R93, R5.reuse, UR5, R0 ;  /* 0x00000005055d7c24 */ /* 0x040fe4000f8e0200 */
[----:B------:R-:W-:-:S04]  /*2a00*/  IMAD.WIDE.U32 R96, R5, UR4, R96 ;  /* 0x0000000405607c25 */ /* 0x000fc8000f8e0060 */
[----:B------:R-:W-:-:S04]  /*2a10*/  IMAD.WIDE.U32 R4, R213, R98, R16 ;  /* 0x00000062d5047225 */ /* 0x000fc800078e0010 */
[----:B------:R-:W-:Y:S01]  /*2a20*/  IMAD.IADD R93, R97, 0x1, R93 ;  /* 0x00000001615d7824 */ /* 0x000fe200078e025d */
[----:B------:R-:W-:Y:S01]  /*2a30*/  IADD3 R114, P1, R96, R4, RZ ;  /* 0x0000000460727210 */ /* 0x000fe20007f3e0ff */
[----:B------:R-:W-:-:S03]  /*2a40*/  IMAD R0, R20, R104, RZ ;  /* 0x0000006814007224 */ /* 0x000fc600078e02ff */
[----:B------:R-:W-:Y:S01]  /*2a50*/  IADD3.X R92, R93, R5, R6, P1, !PT ;  /* 0x000000055d5c7210 */ /* 0x000fe20000ffe406 */
[----:B------:R-:W-:Y:S01]  /*2a60*/  IMAD R11, R213, R105, R0 ;  /* 0x00000069d50b7224 */ /* 0x000fe200078e0200 */
[----:B------:R-:W-:Y:S01]  /*2a70*/  SEL R5, R9, RZ, P0 ;  /* 0x000000ff09057207 */ /* 0x000fe20000000000 */
[-C--:B------:R-:W-:Y:S01]  /*2a80*/  IMAD R0, R20, R110.reuse, RZ ;  /* 0x0000006e14007224 */ /* 0x080fe200078e02ff */
[----:B------:R-:W-:Y:S01]  /*2a90*/  ISETP.GE.AND P1, PT, R212, R9, PT ;  /* 0x00000009d400720c */ /* 0x000fe20003f26270 */
[----:B------:R-:W-:Y:S02]  /*2aa0*/  IMAD.IADD R101, R101, 0x1, R11 ;  /* 0x0000000165657824 */ /* 0x000fe400078e020b */
[----:B------:R-:W-:Y:S02]  /*2ab0*/  IMAD.IADD R5, R16, 0x1, R5 ;  /* 0x0000000110057824 */ /* 0x000fe400078e0205 */
[----:B------:R-:W-:Y:S02]  /*2ac0*/  IMAD R13, R213, R111, R0 ;  /* 0x0000006fd50d7224 */ /* 0x000fe400078e0200 */
[----:B------:R-:W-:Y:S01]  /*2ad0*/  IMAD.IADD R103, R11, 0x1, R103 ;  /* 0x000000010b677824 */ /* 0x000fe200078e0267 */
[----:B------:R-:W-:Y:S01]  /*2ae0*/  SHF.R.S32.HI R0, RZ, 0x1f, R5 ;  /* 0x0000001fff007819 */ /* 0x000fe20000011405 */
[----:B------:R-:W-:Y:S01]  /*2af0*/  IMAD.IADD R107, R107, 0x1, R13 ;  /* 0x000000016b6b7824 */ /* 0x000fe200078e020d */
[----:B------:R-:W-:Y:S01]  /*2b00*/  SEL R11, R9, RZ, P1 ;  /* 0x000000ff090b7207 */ /* 0x000fe20000800000 */
[----:B------:R-:W-:Y:S01]  /*2b10*/  IMAD.IADD R109, R13, 0x1, R109 ;  /* 0x000000010d6d7824 */ /* 0x000fe200078e026d */
[CC--:B------:R-:W-:Y:S01]  /*2b20*/  LEA.HI R14, R0.reuse, R5.reuse, RZ, 0x3 ;  /* 0x00000005000e7211 */ /* 0x0c0fe200078f18ff */
[----:B-----5:R-:W-:Y:S01]  /*2b30*/  IMAD.WIDE.U32 R106, R139, R110, R106 ;  /* 0x0000006e8b6a7225 */ /* 0x020fe200078e006a */
[----:B------:R-:W-:-:S02]  /*2b40*/  LEA.HI R0, R0, R5, RZ, 0x6 ;  /* 0x0000000500007211 */ /* 0x000fc400078f30ff */
[----:B------:R-:W-:Y:S01]  /*2b50*/  LOP3.LUT R6, R222, 0x38, R14, 0xf8, !PT ;  /* 0x00000038de067812 */ /* 0x000fe200078ef80e */
[----:B------:R-:W-:Y:S01]  /*2b60*/  IMAD.IADD R11, R212, 0x1, R11 ;  /* 0x00000001d40b7824 */ /* 0x000fe200078e020b */
[----:B------:R-:W-:Y:S01]  /*2b70*/  SHF.R.S32.HI R4, RZ, 0x6, R0 ;  /* 0x00000006ff047819 */ /* 0x000fe20000011400 */
[----:B------:R-:W-:Y:S01]  /*2b80*/  IMAD.WIDE.U32 R108, R139, R110, R108 ;  /* 0x0000006e8b6c7225 */ /* 0x000fe200078e006c */
[----:B------:R-:W-:Y:S02]  /*2b90*/  LOP3.LUT R0, R223, 0x38, R14, 0xf8, !PT ;  /* 0x00000038df007812 */ /* 0x000fe400078ef80e */
[----:B------:R-:W-:Y:S01]  /*2ba0*/  SHF.R.S32.HI R12, RZ, 0x1f, R11 ;  /* 0x0000001fff0c7819 */ /* 0x000fe2000001140b */
[----:B------:R-:W-:Y:S01]  /*2bb0*/  IMAD R136, R4, 0x1400, R227 ;  /* 0x0000140004887824 */ /* 0x000fe200078e02e3 */
[----:B------:R-:W-:Y:S01]  /*2bc0*/  LOP3.LUT R5, R0, R26, RZ, 0x3c, !PT ;  /* 0x0000001a00057212 */ /* 0x000fe200078e3cff */
[----:B------:R-:W-:Y:S01]  /*2bd0*/  IMAD R138, R4, 0x1400, R229 ;  /* 0x00001400048a7824 */ /* 0x000fe200078e02e5 */
[-C--:B------:R-:W-:Y:S01]  /*2be0*/  LEA.HI R0, R12, R11.reuse, RZ, 0x6 ;  /* 0x0000000b0c007211 */ /* 0x080fe200078f30ff */
[----:B------:R-:W-:Y:S01]  /*2bf0*/  IMAD R132, R4, 0x1400, R225 ;  /* 0x0000140004847824 */ /* 0x000fe200078e02e1 */
[----:B------:R-:W-:Y:S01]  /*2c00*/  LEA.HI R12, R12, R11, RZ, 0x3 ;  /* 0x0000000b0c0c7211 */ /* 0x000fe200078f18ff */
[----:B------:R-:W-:Y:S01]  /*2c10*/  IMAD.IADD R136, R136, 0x1, R5 ;  /* 0x0000000188887824 */ /* 0x000fe200078e0205 */
[----:B------:R-:W-:Y:S01]  /*2c20*/  SHF.R.S32.HI R8, RZ, 0x6, R0 ;  /* 0x00000006ff087819 */ /* 0x000fe20000011400 */
[----:B------:R-:W-:Y:S01]  /*2c30*/  IMAD.WIDE.U32 R100, R139, R104, R100 ;  /* 0x000000688b647225 */ /* 0x000fe200078e0064 */
[----:B------:R-:W-:-:S02]  /*2c40*/  LOP3.LUT R0, R14, 0x38, RZ, 0xc0, !PT ;  /* 0x000000380e007812 */ /* 0x000fc400078ec0ff */
[-C--:B------:R-:W-:Y:S01]  /*2c50*/  LOP3.LUT R13, R6, R21.reuse, RZ, 0x3c, !PT ;  /* 0x00000015060d7212 */ /* 0x080fe200078e3cff */
[----:B------:R-:W-:Y:S01]  /*2c60*/  IMAD R137, R8, 0x1400, R229 ;  /* 0x0000140008897824 */ /* 0x000fe200078e02e5 */
[----:B------:R-:W-:Y:S01]  /*2c70*/  LOP3.LUT R5, R0, 0x1c0, R28, 0xf8, !PT ;  /* 0x000001c000057812 */ /* 0x000fe200078ef81c */
[----:B------:R-:W-:Y:S01]  /*2c80*/  IMAD R133, R8, 0x1400, R227 ;  /* 0x0000140008857824 */ /* 0x000fe200078e02e3 */
[----:B------:R-:W-:Y:S01]  /*2c90*/  LOP3.LUT R6, R12, 0x38, RZ, 0xc0, !PT ;  /* 0x000000380c067812 */ /* 0x000fe200078ec0ff */
[----:B------:R-:W-:Y:S01]  /*2ca0*/  IMAD.IADD R132, R132, 0x1, R13 ;  /* 0x0000000184847824 */ /* 0x000fe200078e020d */
[----:B------:R-:W-:Y:S01]  /*2cb0*/  LOP3.LUT R5, R5, R228, RZ, 0x3c, !PT ;  /* 0x000000e405057212 */ /* 0x000fe200078e3cff */
[----:B------:R-:W-:Y:S01]  /*2cc0*/  IMAD.WIDE.U32 R102, R139, R104, R102 ;  /* 0x000000688b667225 */ /* 0x000fe200078e0066 */
[----:B------:R-:W-:Y:S02]  /*2cd0*/  LOP3.LUT R11, R6, 0x1c0, R28, 0xf8, !PT ;  /* 0x000001c0060b7812 */ /* 0x000fe400078ef81c */
[----:B------:R-:W-:Y:S01]  /*2ce0*/  LOP3.LUT R13, R222, 0x38, R12, 0xf8, !PT ;  /* 0x00000038de0d7812 */ /* 0x000fe200078ef80c */
[----:B------:R-:W-:Y:S01]  /*2cf0*/  IMAD.IADD R138, R138, 0x1, R5 ;  /* 0x000000018a8a7824 */ /* 0x000fe200078e0205 */
[----:B------:R-:W-:Y:S01]  /*2d00*/  LOP3.LUT R0, R11, R228, RZ, 0x3c, !PT ;  /* 0x000000e40b007212 */ /* 0x000fe200078e3cff */
[----:B------:R-:W-:Y:S01]  /*2d10*/  IMAD R11, R99, 0x50, RZ ;  /* 0x00000050630b7824 */ /* 0x000fe200078e02ff */
[----:B------:R-:W-:Y:S01]  /*2d20*/  SHF.R.S32.HI R5, RZ, 0x1f, R139 ;  /* 0x0000001fff057819 */ /* 0x000fe2000001148b */
[----:B------:R-:W-:Y:S01]  /*2d30*/  VIADD R6, R213, 0x20 ;  /* 0x00000020d5067836 */ /* 0x000fe20000000000 */
[----:B------:R-:W-:Y:S01]  /*2d40*/  LOP3.LUT R4, R13, R21, RZ, 0x3c, !PT ;  /* 0x000000150d047212 */ /* 0x000fe200078e3cff */
[----:B------:R-:W-:Y:S01]  /*2d50*/  IMAD.IADD R137, R137, 0x1, R0 ;  /* 0x0000000189897824 */ /* 0x000fe200078e0200 */
[----:B------:R-:W-:Y:S01]  /*2d60*/  LOP3.LUT R10, R223, 0x38, R12, 0xf8, !PT ;  /* 0x00000038df0a7812 */ /* 0x000fe200078ef80c */
[----:B------:R-:W-:Y:S01]  /*2d70*/  IMAD R0, R5, R104, RZ ;  /* 0x0000006805007224 */ /* 0x000fe200078e02ff */
[----:B------:R-:W-:Y:S01]  /*2d80*/  SHF.R.S32.HI R15, RZ, 0x3, R14 ;  /* 0x00000003ff0f7819 */ /* 0x000fe2000001140e */
[----:B------:R-:W-:Y:S01]  /*2d90*/  IMAD.WIDE.U32 R98, R98, 0x50, RZ ;  /* 0x0000005062627825 */ /* 0x000fe200078e00ff */
[----:B------:R-:W-:-:S02]  /*2da0*/  LOP3.LUT R10, R10, R26, RZ, 0x3c, !PT ;  /* 0x0000001a0a0a7212 */ /* 0x000fc400078e3cff */
[----:B------:R-:W-:Y:S01]  /*2db0*/  LOP3.LUT R14, R14, 0xfffffff8, RZ, 0xc0, !PT ;  /* 0xfffffff80e0e7812 */ /* 0x000fe200078ec0ff */
[----:B------:R-:W-:Y:S01]  /*2dc0*/  IMAD R25, R139, R105, R0 ;  /* 0x000000698b197224 */ /* 0x000fe200078e0200 */
[----:B------:R-:W-:Y:S01]  /*2dd0*/  SHF.R.S32.HI R142, RZ, 0x1f, R6 ;  /* 0x0000001fff8e7819 */ /* 0x000fe20000011406 */
[----:B------:R-:W-:Y:S02]  /*2de0*/  IMAD R0, R5, R110, RZ ;  /* 0x0000006e05007224 */ /* 0x000fe400078e02ff */
[----:B------:R-:W-:Y:S02]  /*2df0*/  IMAD R5, R111, 0x50, RZ ;  /* 0x000000506f057824 */ /* 0x000fe400078e02ff */
[----:B------:R-:W-:Y:S01]  /*2e00*/  IMAD R13, R139, R111, R0 ;  /* 0x0000006f8b0d7224 */ /* 0x000fe200078e0200 */
[----:B------:R-:W-:Y:S01]  /*2e10*/  SEL R0, RZ, 0x8, P2 ;  /* 0x00000008ff007807 */ /* 0x000fe20001000000 */
[----:B------:R-:W-:Y:S02]  /*2e20*/  IMAD.SHL.U32 R28, R110, 0x40, RZ ;  /* 0x000000406e1c7824 */ /* 0x000fe400078e00ff */
[----:B------:R-:W-:Y:S01]  /*2e30*/  IMAD.IADD R21, R107, 0x1, R13 ;  /* 0x000000016b157824 */ /* 0x000fe200078e020d */
[----:B------:R-:W-:Y:S01]  /*2e40*/  LOP3.LUT R0, R27, R0, RZ, 0xfc, !PT ;  /* 0x000000001b007212 */ /* 0x000fe200078efcff */
[----:B------:R-:W-:Y:S01]  /*2e50*/  IMAD.IADD R20, R13, 0x1, R109 ;  /* 0x000000010d147824 */ /* 0x000fe200078e026d */
[----:B------:R-:W-:Y:S01]  /*2e60*/  SHF.R.S32.HI R13, RZ, 0x3, R12 ;  /* 0x00000003ff0d7819 */ /* 0x000fe2000001140c */
[----:B------:R-:W-:Y:S01]  /*2e70*/  IMAD R131, R8, 0x1400, R225 ;  /* 0x0000140008837824 */ /* 0x000fe200078e02e1 */
[----:B------:R-:W-:Y:S01]  /*2e80*/  LOP3.LUT R12, R12, 0xfffffff8, RZ, 0xc0, !PT ;  /* 0xfffffff80c0c7812 */ /* 0x000fe200078ec0ff */
[----:B------:R-:W-:Y:S01]  /*2e90*/  IMAD.WIDE.U32 R104, R104, 0x50, RZ ;  /* 0x0000005068687825 */ /* 0x000fe200078e00ff */
[----:B------:R-:W-:-:S02]  /*2ea0*/  LOP3.LUT R27, R27, 0x1, RZ, 0xc0, !PT ;  /* 0x000000011b1b7812 */ /* 0x000fc400078ec0ff */
[----:B------:R-:W-:Y:S01]  /*2eb0*/  LOP3.LUT R9, R0, 0x8, RZ, 0xc0, !PT ;  /* 0x0000000800097812 */ /* 0x000fe200078ec0ff */
[----:B------:R-:W-:Y:S01]  /*2ec0*/  IMAD.WIDE.U32 R110, R110, 0x50, RZ ;  /* 0x000000506e6e7825 */ /* 0x000fe200078e00ff */
[----:B------:R-:W-:Y:S02]  /*2ed0*/  SHF.R.S32.HI R8, RZ, 0x1f, R14 ;  /* 0x0000001fff087819 */ /* 0x000fe4000001140e */
[----:B------:R-:W-:Y:S01]  /*2ee0*/  SHF.R.S32.HI R7, RZ, 0x1f, R12 ;  /* 0x0000001fff077819 */ /* 0x000fe2000001140c */
[----:B------:R-:W-:Y:S01]  /*2ef0*/  IMAD.IADD R133, R133, 0x1, R10 ;  /* 0x0000000185857824 */ /* 0x000fe200078e020a */
[C---:B------:R-:W-:Y:S01]  /*2f00*/  LOP3.LUT R10, R0.reuse, 0x4, RZ, 0xc0, !PT ;  /* 0x00000004000a7812 */ /* 0x040fe200078ec0ff */
[----:B------:R-:W-:Y:S01]  /*2f10*/  IMAD.IADD R120, R99, 0x1, R11 ;  /* 0x0000000163787824 */ /* 0x000fe200078e020b */
[----:B------:R-:W-:Y:S01]  /*2f20*/  LOP3.LUT R11, R0, 0x2, RZ, 0xc0, !PT ;  /* 0x00000002000b7812 */ /* 0x000fe200078ec0ff */
[----:B------:R-:W-:Y:S02]  /*2f30*/  IMAD.IADD R26, R101, 0x1, R25 ;  /* 0x00000001651a7824 */ /* 0x000fe400078e0219 */
[----:B------:R-:W-:-:S02]  /*2f40*/  IMAD.IADD R131, R131, 0x1, R4 ;  /* 0x0000000183837824 */ /* 0x000fc400078e0204 */
[----:B------:R-:W-:Y:S02]  /*2f50*/  IMAD.IADD R121, R105, 0x1, R121 ;  /* 0x0000000169797824 */ /* 0x000fe400078e0279 */
[----:B------:R-:W-:Y:S02]  /*2f60*/  IMAD.IADD R126, R111, 0x1, R5 ;  /* 0x000000016f7e7824 */ /* 0x000fe400078e0205 */
[----:B------:R-:W-:Y:S02]  /*2f70*/  IMAD.IADD R25, R25, 0x1, R103 ;  /* 0x0000000119197824 */ /* 0x000fe400078e0267 */
[----:B------:R-:W-:-:S07]  /*2f80*/  IMAD.IADD R6, R95, 0x1, R3 ;  /* 0x000000015f067824 */ /* 0x000fce00078e0203 */
.L_x_562:
[----:B--234-:R-:W2:Y:S01]  /*2f90*/  LDL.LU R37, [R1+0x10] ;  /* 0x0000100001257983 */ /* 0x01cea20000300800 */
[----:B------:R-:W-:Y:S01]  /*2fa0*/  VIADD R39, R2, 0xffffffff ;  /* 0xffffffff02277836 */ /* 0x000fe20000000000 */
[----:B0-----:R-:W0:Y:S01]  /*2fb0*/  LDC.64 R116, c[0x0][0x2e8] ;  /* 0x0000ba00ff747b82 */ /* 0x001e220000000a00 */
[----:B------:R-:W-:Y:S05]  /*2fc0*/  YIELD ;  /* 0x0000000000007946 */ /* 0x000fea0003800000 */
[----:B------:R-:W-:Y:S01]  /*2fd0*/  SHF.R.S32.HI R38, RZ, 0x1f, R39 ;  /* 0x0000001fff267819 */ /* 0x000fe20000011427 */
[-C--:B------:R-:W-:Y:S01]  /*2fe0*/  IMAD R3, R120, R39.reuse, RZ ;  /* 0x0000002778037224 */ /* 0x080fe200078e02ff */
[----:B------:R-:W1:Y:S01]  /*2ff0*/  LDC R115, c[0x0][0x3f4] ;  /* 0x0000fd00ff737b82 */ /* 0x000e620000000800 */
[----:B------:R-:W-:Y:S01]  /*3000*/  IMAD.WIDE.U32 R122, R98, R39, RZ ;  /* 0x00000027627a7225 */ /* 0x000fe200078e00ff */
[----:B------:R-:W-:Y:S03]  /*3010*/  BSSY B0, `(.L_x_455) ;  /* 0x00007ed000007945 */ /* 0x000fe60003800000 */
[----:B------:R-:W-:Y:S01]  /*3020*/  IMAD R5, R38, R98, R3 ;  /* 0x0000006226057224 */ /* 0x000fe200078e0203 */
[----:B------:R-:W-:-:S03]  /*3030*/  IADD3 R3, P2, P3, R114, R122, R128 ;  /* 0x0000007a72037210 */ /* 0x000fc60007b5e080 */
[----:B------:R-:W-:Y:S01]  /*3040*/  IMAD.IADD R88, R123, 0x1, R5 ;  /* 0x000000017b587824 */ /* 0x000fe200078e0205 */
[----:B------:R-:W-:-:S04]  /*3050*/  IADD3 R5, P5, R114, R122, RZ ;  /* 0x0000007a72057210 */ /* 0x000fc80007fbe0ff */
[----:B------:R-:W-:Y:S01]  /*3060*/  IADD3.X R4, R92, R88, R127, P2, P3 ;  /* 0x000000585c047210 */ /* 0x000fe200017e647f */
[----:B------:R-:W-:Y:S01]  /*3070*/  IMAD.X R36, R88, 0x1, R92, P5 ;  /* 0x0000000158247824 */ /* 0x000fe200028e065c */
[----:B------:R-:W-:Y:S02]  /*3080*/  IADD3 R0, P3, P4, R114, R122, R130 ;  /* 0x0000007a72007210 */ /* 0x000fe40007c7e082 */
[C---:B0-----:R-:W-:Y:S02]  /*3090*/  LEA R60, P2, R5.reuse, R116, 0x1 ;  /* 0x00000074053c7211 */ /* 0x041fe400078408ff */
[----:B------:R-:W-:Y:S02]  /*30a0*/  IADD3.X R2, R92, R88, R129, P3, P4 ;  /* 0x000000585c027210 */ /* 0x000fe40001fe8481 */
[C---:B------:R-:W-:Y:S02]  /*30b0*/  LEA R44, P3, R0.reuse, R116, 0x1 ;  /* 0x00000074002c7211 */ /* 0x040fe400078608ff */
[-C--:B------:R-:W-:Y:S01]  /*30c0*/  LEA.HI.X R61, R5, R117.reuse, R36, 0x1, P2 ;  /* 0x00000075053d7211 */ /* 0x080fe200010f0c24 */
[----:B------:R-:W-:Y:S01]  /*30d0*/  IMAD R5, R19, 0x5000, R230 ;  /* 0x0000500013057824 */ /* 0x000fe200078e02e6 */
[----:B------:R-:W-:Y:S01]  /*30e0*/  LEA.HI.X R45, R0, R117, R2, 0x1, P3 ;  /* 0x00000075002d7211 */ /* 0x000fe200018f0c02 */
[----:B------:R-:W-:Y:S01]  /*30f0*/  IMAD.MOV.U32 R2, RZ, RZ, R39 ;  /* 0x000000ffff027224 */ /* 0x000fe200078e0027 */
[----:B------:R-:W-:Y:S01]  /*3100*/  ISETP.GT.AND P3, PT, R39, R119, PT ;  /* 0x000000772700720c */ /* 0x000fe20003f64270 */
[----:B------:R-:W-:Y:S01]  /*3110*/  IMAD R5, R5, 0x2, R18 ;  /* 0x0000000205057824 */ /* 0x000fe200078e0212 */
[----:B-1----:R-:W-:-:S02]  /*3120*/  ISETP.GE.AND P2, PT, R115, 0x1, PT ;  /* 0x000000017300780c */ /* 0x002fc40003f46270 */
[----:B------:R-:W-:-:S04]  /*3130*/  LEA R46, P5, R3, R116, 0x1 ;  /* 0x00000074032e7211 */ /* 0x000fc800078a08ff */
[----:B------:R-:W-:Y:S02]  /*3140*/  LEA.HI.X R47, R3, R117, R4, 0x1, P5 ;  /* 0x00000075032f7211 */ /* 0x000fe400028f0c04 */
[----:B--2---:R-:W-:-:S04]  /*3150*/  LOP3.LUT R37, R37, 0xfffffffd, RZ, 0xc0, !PT ;  /* 0xfffffffd25257812 */ /* 0x004fc800078ec0ff */
[----:B------:R-:W-:-:S05]  /*3160*/  @P3 LOP3.LUT R37, R37, 0x2, RZ, 0xfc, !PT ;  /* 0x0000000225253812 */ /* 0x000fca00078efcff */
[----:B------:R0:W-:Y:S01]  /*3170*/  STL [R1+0x10], R37 ;  /* 0x0000102501007387 */ /* 0x0001e20000100800 */
[----:B------:R-:W-:Y:S05]  /*3180*/  @!P2 BRA `(.L_x_456) ;  /* 0x000000780058a947 */ /* 0x000fea0003800000 */
[----:B------:R-:W-:Y:S01]  /*3190*/  ULDC.U8 UR4, c[0x0][0x410] ;  /* 0x0001040000047ab9 */ /* 0x000fe20000000000 */
[-C--:B------:R-:W-:Y:S01]  /*31a0*/  IMAD R3, R121, R39.reuse, RZ ;  /* 0x0000002779037224 */ /* 0x080fe200078e02ff */
[----:B------:R-:W-:Y:S01]  /*31b0*/  ISETP.NE.AND P2, PT, RZ, UR4, PT ;  /* 0x00000004ff007c0c */ /* 0x000fe2000bf45270 */
[-C--:B0-----:R-:W-:Y:S02]  /*31c0*/  IMAD R37, R126, R39.reuse, RZ ;  /* 0x000000277e257224 */ /* 0x081fe400078e02ff */
[----:B------:R-:W-:Y:S02]  /*31d0*/  IMAD R3, R38, R104, R3 ;  /* 0x0000006826037224 */ /* 0x000fe400078e0203 */
[----:B------:R-:W-:Y:S02]  /*31e0*/  IMAD R4, R2, -0x50, R24 ;  /* 0xffffffb002047824 */ /* 0x000fe400078e0218 */
[----:B------:R-:W-:-:S03]  /*31f0*/  IMAD.WIDE.U32 R86, R104, R39, RZ ;  /* 0x0000002768567225 */ /* 0x000fc600078e00ff */
[----:B------:R-:W-:Y:S01]  /*3200*/  VIMNMX R4, R4, 0x50, PT ;  /* 0x0000005004047848 */ /* 0x000fe20003fe0100 */
[----:B------:R-:W-:Y:S02]  /*3210*/  IMAD R37, R38, R110, R37 ;  /* 0x0000006e26257224 */ /* 0x000fe400078e0225 */
[----:B------:R-:W-:-:S04]  /*3220*/  IMAD.WIDE.U32 R84, R110, R39, RZ ;  /* 0x000000276e547225 */ /* 0x000fc800078e00ff */
[----:B------:R-:W-:Y:S02]  /*3230*/  IMAD.IADD R0, R87, 0x1, R3 ;  /* 0x0000000157007824 */ /* 0x000fe400078e0203 */
[----:B------:R-:W-:Y:S01]  /*3240*/  IMAD.IADD R3, R85, 0x1, R37 ;  /* 0x0000000155037824 */ /* 0x000fe200078e0225 */
[----:B------:R-:W-:Y:S06]  /*3250*/  @!P2 BRA `(.L_x_457) ;  /* 0x000000380038a947 */ /* 0x000fec0003800000 */
[----:B------:R-:W-:Y:S01]  /*3260*/  ISETP.GE.AND P3, PT, R213, R4, PT ;  /* 0x00000004d500720c */ /* 0x000fe20003f66270 */
[----:B------:R-:W-:Y:S01]  /*3270*/  BSSY B1, `(.L_x_458) ;  /* 0x000002a000017945 */ /* 0x000fe20003800000 */
        /* <DEDUP_REMOVED lines=8> */
[----:B------:R-:W-:Y:S01]  /*3300*/  CS2R R124, SRZ ;  /* 0x00000000007c7805 */ /* 0x000fe2000001ff00 */
[----:B------:R-:W-:Y:S06]  /*3310*/  @P3 BRA `(.L_x_459) ;  /* 0x00000000007c3947 */ /* 0x000fec0003800000 */
[----:B------:R-:W-:Y:S01]  /*3320*/  IADD3 R37, P4, R100, R86, RZ ;  /* 0x0000005664257210 */ /* 0x000fe20007f9e0ff */
[----:B------:R-:W-:Y:S01]  /*3330*/  ULDC.64 UR4, c[0x0][0x3e8] ;  /* 0x0000fa0000047ab9 */ /* 0x000fe20000000a00 */
[----:B------:R-:W-:Y:S01]  /*3340*/  IADD3 R39, P2, R106, R84, RZ ;  /* 0x000000546a277210 */ /* 0x000fe20007f5e0ff */
[----:B------:R-:W-:Y:S01]  /*3350*/  ULDC.64 UR6, c[0x0][0x400] ;  /* 0x0001000000067ab9 */ /* 0x000fe20000000a00 */
[----:B------:R-:W-:Y:S01]  /*3360*/  CS2R R122, SRZ ;  /* 0x00000000007a7805 */ /* 0x000fe2000001ff00 */
[----:B------:R-:W-:Y:S01]  /*3370*/  IMAD.X R38, R0, 0x1, R26, P4 ;  /* 0x0000000100267824 */ /* 0x000fe200020e061a */
[----:B------:R-:W-:Y:S01]  /*3380*/  LEA R36, P4, R37, UR4, 0x1 ;  /* 0x0000000425247c11 */ /* 0x000fe2000f8808ff */
[----:B------:R-:W-:Y:S01]  /*3390*/  IMAD.X R40, R3, 0x1, R21, P2 ;  /* 0x0000000103287824 */ /* 0x000fe200010e0615 */
[----:B------:R-:W-:Y:S02]  /*33a0*/  CS2R R90, SRZ ;  /* 0x00000000005a7805 */ /* 0x000fe4000001ff00 */
[----:B------:R-:W-:-:S02]  /*33b0*/  CS2R R124, SRZ ;  /* 0x00000000007c7805 */ /* 0x000fc4000001ff00 */
[----:B------:R-:W-:Y:S02]  /*33c0*/  LEA.HI.X R37, R37, UR5, R38, 0x1, P4 ;  /* 0x0000000525257c11 */ /* 0x000fe4000a0f0c26 */
[----:B------:R-:W-:Y:S02]  /*33d0*/  CS2R R116, SRZ ;  /* 0x0000000000747805 */ /* 0x000fe4000001ff00 */
[C---:B------:R-:W-:Y:S01]  /*33e0*/  LEA R38, P2, R39.reuse, UR6, 0x1 ;  /* 0x0000000627267c11 */ /* 0x040fe2000f8408ff */
[----:B------:R-:W-:Y:S01]  /*33f0*/  ULDC.64 UR8, c[0x0][0x208] ;  /* 0x0000820000087ab9 */ /* 0x000fe20000000a00 */
[-C--:B------:R-:W-:Y:S02]  /*3400*/  ISETP.GE.AND P4, PT, R22, R115.reuse, PT ;  /* 0x000000731600720c */ /* 0x080fe40003f86270 */
[----:B------:R-:W-:Y:S02]  /*3410*/  LEA.HI.X R39, R39, UR7, R40, 0x1, P2 ;  /* 0x0000000727277c11 */ /* 0x000fe400090f0c28 */
[----:B------:R-:W-:-:S02]  /*3420*/  ISETP.GE.AND P2, PT, R215, R115, PT ;  /* 0x00000073d700720c */ /* 0x000fc40003f46270 */
[----:B------:R-:W-:-:S07]  /*3430*/  CS2R R82, SRZ ;  /* 0x0000000000527805 */ /* 0x000fce000001ff00 */
[----:B------:R0:W5:Y:S04]  /*3440*/  @!P4 LDG.E.64 R122, desc[UR8][R36.64] ;  /* 0x00000008247ac981 */ /* 0x000168000c1e1b00 */
[----:B------:R0:W5:Y:S01]  /*3450*/  @!P4 LDG.E.64 R124, desc[UR8][R38.64] ;  /* 0x00000008267cc981 */ /* 0x000162000c1e1b00 */
[----:B------:R-:W-:-:S03]  /*3460*/  ISETP.GE.AND P4, PT, R214, R115, PT ;  /* 0x00000073d600720c */ /* 0x000fc60003f86270 */
[----:B------:R0:W5:Y:S04]  /*3470*/  @!P2 LDG.E.64 R90, desc[UR8][R36.64+0x40] ;  /* 0x00004008245aa981 */ /* 0x000168000c1e1b00 */
[----:B------:R0:W5:Y:S01]  /*3480*/  @!P2 LDG.E.64 R116, desc[UR8][R38.64+0x40] ;  /* 0x000040082674a981 */ /* 0x000162000c1e1b00 */
[----:B------:R-:W-:Y:S02]  /*3490*/  ISETP.GE.AND P2, PT, R216, R115, PT ;  /* 0x00000073d800720c */ /* 0x000fe40003f46270 */
[----:B------:R-:W-:Y:S02]  /*34a0*/  CS2R R78, SRZ ;  /* 0x00000000004e7805 */ /* 0x000fe4000001ff00 */
[----:B------:R-:W-:Y:S02]  /*34b0*/  CS2R R88, SRZ ;  /* 0x0000000000587805 */ /* 0x000fe4000001ff00 */
[----:B------:R-:W-:Y:S01]  /*34c0*/  CS2R R80, SRZ ;  /* 0x0000000000507805 */ /* 0x000fe2000001ff00 */
[----:B------:R0:W5:Y:S04]  /*34d0*/  @!P4 LDG.E.64 R82, desc[UR8][R36.64+0x80] ;  /* 0x000080082452c981 */ /* 0x000168000c1e1b00 */
[----:B------:R0:W5:Y:S04]  /*34e0*/  @!P4 LDG.E.64 R88, desc[UR8][R38.64+0x80] ;  /* 0x000080082658c981 */ /* 0x000168000c1e1b00 */
[----:B------:R0:W5:Y:S04]  /*34f0*/  @!P2 LDG.E.64 R78, desc[UR8][R36.64+0xc0] ;  /* 0x0000c008244ea981 */ /* 0x000168000c1e1b00 */
[----:B------:R0:W5:Y:S02]  /*3500*/  @!P2 LDG.E.64 R80, desc[UR8][R38.64+0xc0] ;  /* 0x0000c0082650a981 */ /* 0x000164000c1e1b00 */
.L_x_459:
[----:B------:R-:W-:Y:S05]  /*3510*/  BSYNC B1 ;  /* 0x0000000000017941 */ /* 0x000fea0003800000 */
.L_x_458:
[----:B0----5:R-:W-:Y:S01]  /*3520*/  IMAD.MOV.U32 R36, RZ, RZ, R78 ;  /* 0x000000ffff247224 */ /* 0x021fe200078e004e */
[----:B------:R-:W-:Y:S01]  /*3530*/  BSSY B1, `(.L_x_460) ;  /* 0x0000044000017945 */ /* 0x000fe20003800000 */
[----:B------:R-:W-:Y:S01]  /*3540*/  IMAD.MOV.U32 R38, RZ, RZ, R79 ;  /* 0x000000ffff267224 */ /* 0x000fe200078e004f */
[----:B------:R-:W-:Y:S01]  /*3550*/  CS2R R66, SRZ ;  /* 0x0000000000427805 */ /* 0x000fe2000001ff00 */
[----:B------:R-:W-:Y:S01]  /*3560*/  IMAD.MOV.U32 R37, RZ, RZ, R82 ;  /* 0x000000ffff257224 */ /* 0x000fe200078e0052 */
[----:B------:R-:W-:Y:S01]  /*3570*/  CS2R R70, SRZ ;  /* 0x0000000000467805 */ /* 0x000fe2000001ff00 */
[----:B------:R-:W-:Y:S01]  /*3580*/  VIADD R39, R213, 0x20 ;  /* 0x00000020d5277836 */ /* 0x000fe20000000000 */
[----:B------:R-:W-:Y:S01]  /*3590*/  PRMT R162, R38, 0x5410, R36 ;  /* 0x0000541026a27816 */ /* 0x000fe20000000024 */
[----:B------:R-:W-:Y:S01]  /*35a0*/  IMAD.MOV.U32 R36, RZ, RZ, R83 ;  /* 0x000000ffff247224 */ /* 0x000fe200078e0053 */
[----:B------:R-:W-:Y:S01]  /*35b0*/  PRMT R164, R164, 0x5410, R37 ;  /* 0x00005410a4a47816 */ /* 0x000fe20000000025 */
[----:B------:R-:W-:Y:S01]  /*35c0*/  IMAD.MOV.U32 R37, RZ, RZ, R90 ;  /* 0x000000ffff257224 */ /* 0x000fe200078e005a */
[----:B------:R-:W-:Y:S01]  /*35d0*/  ISETP.GE.AND P4, PT, R39, R4, PT ;  /* 0x000000042700720c */ /* 0x000fe20003f86270 */
[----:B------:R-:W-:Y:S01]  /*35e0*/  IMAD.MOV.U32 R38, RZ, RZ, R122 ;  /* 0x000000ffff267224 */ /* 0x000fe200078e007a */
[----:B------:R-:W-:Y:S01]  /*35f0*/  PRMT R163, R163, 0x5410, R36 ;  /* 0x00005410a3a37816 */ /* 0x000fe20000000024 */
[----:B------:R-:W-:Y:S01]  /*3600*/  IMAD.MOV.U32 R36, RZ, RZ, R91 ;  /* 0x000000ffff247224 */ /* 0x000fe200078e005b */
[----:B------:R-:W-:-:S02]  /*3610*/  CS2R R74, SRZ ;  /* 0x00000000004a7805 */ /* 0x000fc4000001ff00 */
[----:B------:R-:W-:Y:S02]  /*3620*/  CS2R R64, SRZ ;  /* 0x0000000000407805 */ /* 0x000fe4000001ff00 */
[----:B------:R-:W-:Y:S02]  /*3630*/  CS2R R68, SRZ ;  /* 0x0000000000447805 */ /* 0x000fe4000001ff00 */
[----:B------:R-:W-:Y:S02]  /*3640*/  CS2R R72, SRZ ;  /* 0x0000000000487805 */ /* 0x000fe4000001ff00 */
[----:B------:R-:W-:Y:S01]  /*3650*/  PRMT R165, R36, 0x5410, R37 ;  /* 0x0000541024a57816 */ /* 0x000fe20000000025 */
[----:B------:R-:W-:Y:S01]  /*3660*/  IMAD.MOV.U32 R37, RZ, RZ, R123 ;  /* 0x000000ffff257224 */ /* 0x000fe200078e007b */
[----:B------:R-:W-:Y:S01]  /*3670*/  CS2R R76, SRZ ;  /* 0x00000000004c7805 */ /* 0x000fe2000001ff00 */
[----:B------:R-:W-:-:S03]  /*3680*/  IMAD.MOV.U32 R36, RZ, RZ, R80 ;  /* 0x000000ffff247224 */ /* 0x000fc600078e0050 */
[----:B------:R-:W-:Y:S01]  /*3690*/  PRMT R134, R37, 0x5410, R38 ;  /* 0x0000541025867816 */ /* 0x000fe20000000026 */
[----:B------:R-:W-:Y:S02]  /*36a0*/  IMAD.MOV.U32 R38, RZ, RZ, R81 ;  /* 0x000000ffff267224 */ /* 0x000fe400078e0051 */
[----:B------:R-:W-:-:S03]  /*36b0*/  IMAD.MOV.U32 R37, RZ, RZ, R88 ;  /* 0x000000ffff257224 */ /* 0x000fc600078e0058 */
[----:B------:R-:W-:Y:S01]  /*36c0*/  PRMT R161, R38, 0x5410, R36 ;  /* 0x0000541026a17816 */ /* 0x000fe20000000024 */
[----:B------:R-:W-:Y:S01]  /*36d0*/  IMAD.MOV.U32 R36, RZ, RZ, R89 ;  /* 0x000000ffff247224 */ /* 0x000fe200078e0059 */
[----:B------:R-:W-:Y:S01]  /*36e0*/  PRMT R164, R37, 0x7610, R164 ;  /* 0x0000761025a47816 */ /* 0x000fe200000000a4 */
[----:B------:R-:W-:Y:S02]  /*36f0*/  IMAD.MOV.U32 R38, RZ, RZ, R116 ;  /* 0x000000ffff267224 */ /* 0x000fe400078e0074 */
[----:B------:R-:W-:Y:S01]  /*3700*/  IMAD.MOV.U32 R37, RZ, RZ, R117 ;  /* 0x000000ffff257224 */ /* 0x000fe200078e0075 */
[----:B------:R-:W-:Y:S01]  /*3710*/  PRMT R163, R36, 0x7610, R163 ;  /* 0x0000761024a37816 */ /* 0x000fe200000000a3 */
[----:B------:R-:W-:-:S03]  /*3720*/  IMAD.MOV.U32 R36, RZ, RZ, R124 ;  /* 0x000000ffff247224 */ /* 0x000fc600078e007c */
[----:B------:R-:W-:Y:S02]  /*3730*/  PRMT R167, R167, 0x5410, R37 ;  /* 0x00005410a7a77816 */ /* 0x000fe40000000025 */
[----:B------:R-:W-:Y:S01]  /*3740*/  PRMT R166, R36, 0x5410, R38 ;  /* 0x0000541024a67816 */ /* 0x000fe20000000026 */
[----:B------:R-:W-:-:S05]  /*3750*/  IMAD.MOV.U32 R38, RZ, RZ, R125 ;  /* 0x000000ffff267224 */ /* 0x000fca00078e007d */
[----:B------:R-:W-:Y:S01]  /*3760*/  PRMT R168, R168, 0x5410, R38 ;  /* 0x00005410a8a87816 */ /* 0x000fe20000000026 */
[----:B------:R-:W-:Y:S06]  /*3770*/  @P4 BRA `(.L_x_461) ;  /* 0x00000000007c4947 */ /* 0x000fec0003800000 */
[----:B------:R-:W-:Y:S01]  /*3780*/  IADD3 R36, P2, P5, R100, R86, R33 ;  /* 0x0000005664247210 */ /* 0x000fe20007d5e021 */
[----:B------:R-:W-:Y:S01]  /*3790*/  ULDC.64 UR4, c[0x0][0x3e8] ;  /* 0x0000fa0000047ab9 */ /* 0x000fe20000000a00 */
[----:B------:R-:W-:Y:S01]  /*37a0*/  ULDC.64 UR6, c[0x0][0x400] ;  /* 0x0001000000067ab9 */ /* 0x000fe20000000a00 */
[----:B------:R-:W-:Y:S02]  /*37b0*/  CS2R R74, SRZ ;  /* 0x00000000004a7805 */ /* 0x000fe4000001ff00 */
[----:B------:R-:W-:Y:S02]  /*37c0*/  IADD3.X R39, R26, R0, R35, P2, P5 ;  /* 0x000000001a277210 */ /* 0x000fe400017ea423 */
[----:B------:R-:W-:Y:S02]  /*37d0*/  CS2R R76, SRZ ;  /* 0x00000000004c7805 */ /* 0x000fe4000001ff00 */
[----:B------:R-:W-:Y:S01]  /*37e0*/  IADD3 R37, P2, P5, R106, R84, R29 ;  /* 0x000000546a257210 */ /* 0x000fe20007d5e01d */
[----:B------:R-:W-:-:S03]  /*37f0*/  ULDC.64 UR8, c[0x0][0x208] ;  /* 0x0000820000087ab9 */ /* 0x000fc60000000a00 */
[----:B------:R-:W-:Y:S02]  /*3800*/  IADD3.X R40, R21, R3, R31, P2, P5 ;  /* 0x0000000315287210 */ /* 0x000fe400017ea41f */
[----:B------:R-:W-:-:S04]  /*3810*/  LEA R38, P2, R36, UR4, 0x1 ;  /* 0x0000000424267c11 */ /* 0x000fc8000f8408ff */
[----:B------:R-:W-:Y:S02]  /*3820*/  LEA.HI.X R39, R36, UR5, R39, 0x1, P2 ;  /* 0x0000000524277c11 */ /* 0x000fe400090f0c27 */
[----:B------:R-:W-:-:S04]  /*3830*/  LEA R36, P2, R37, UR6, 0x1 ;  /* 0x0000000625247c11 */ /* 0x000fc8000f8408ff */
[----:B------:R-:W-:Y:S02]  /*3840*/  LEA.HI.X R37, R37, UR7, R40, 0x1, P2 ;  /* 0x0000000725257c11 */ /* 0x000fe400090f0c28 */
[----:B------:R-:W-:Y:S02]  /*3850*/  ISETP.GE.AND P2, PT, R22, R115, PT ;  /* 0x000000731600720c */ /* 0x000fe40003f46270 */
[----:B------:R-:W-:Y:S02]  /*3860*/  CS2R R70, SRZ ;  /* 0x0000000000467805 */ /* 0x000fe4000001ff00 */
[----:B------:R-:W-:-:S09]  /*3870*/  CS2R R72, SRZ ;  /* 0x0000000000487805 */ /* 0x000fd2000001ff00 */
[----:B------:R0:W5:Y:S04]  /*3880*/  @!P2 LDG.E.64 R74, desc[UR8][R38.64] ;  /* 0x00000008264aa981 */ /* 0x000168000c1e1b00 */
[----:B------:R0:W5:Y:S01]  /*3890*/  @!P2 LDG.E.64 R76, desc[UR8][R36.64] ;  /* 0x00000008244ca981 */ /* 0x000162000c1e1b00 */
        /* <DEDUP_REMOVED lines=10> */
[----:B------:R-:W-:-:S13]  /*3940*/  ISETP.GE.AND P2, PT, R216, R115, PT ;  /* 0x00000073d800720c */ /* 0x000fda0003f46270 */
[----:B------:R0:W5:Y:S04]  /*3950*/  @!P2 LDG.E.64 R62, desc[UR8][R38.64+0xc0] ;  /* 0x0000c008263ea981 */ /* 0x000168000c1e1b00 */
[----:B------:R0:W5:Y:S02]  /*3960*/  @!P2 LDG.E.64 R64, desc[UR8][R36.64+0xc0] ;  /* 0x0000c0082440a981 */ /* 0x000164000c1e1b00 */
.L_x_461:
[----:B------:R-:W-:Y:S05]  /*3970*/  BSYNC B1 ;  /* 0x0000000000017941 */ /* 0x000fea0003800000 */
.L_x_460:
[----:B0----5:R-:W-:Y:S01]  /*3980*/  IMAD.MOV.U32 R37, RZ, RZ, R66 ;  /* 0x000000ffff257224 */ /* 0x021fe200078e0042 */
[----:B------:R-:W-:Y:S01]  /*3990*/  ISETP.GE.AND P5, PT, R237, R4, PT ;  /* 0x00000004ed00720c */ /* 0x000fe20003fa6270 */
[----:B------:R-:W-:Y:S01]  /*39a0*/  IMAD.MOV.U32 R36, RZ, RZ, R67 ;  /* 0x000000ffff247224 */ /* 0x000fe200078e0043 */
[----:B------:R-:W-:Y:S01]  /*39b0*/  BSSY B1, `(.L_x_462) ;  /* 0x0000041000017945 */ /* 0x000fe20003800000 */
[----:B------:R-:W-:Y:S01]  /*39c0*/  IMAD.MOV.U32 R39, RZ, RZ, R62 ;  /* 0x000000ffff277224 */ /* 0x000fe200078e003e */
[----:B------:R-:W-:Y:S01]  /*39d0*/  CS2R R42, SRZ ;  /* 0x00000000002a7805 */ /* 0x000fe2000001ff00 */
[----:B------:R-:W-:Y:S01]  /*39e0*/  IMAD.MOV.U32 R38, RZ, RZ, R63 ;  /* 0x000000ffff267224 */ /* 0x000fe200078e003f */
[----:B------:R-:W-:Y:S01]  /*39f0*/  PRMT R153, R36, 0x5410, R37 ;  /* 0x0000541024997816 */ /* 0x000fe20000000025 */
        /* <DEDUP_REMOVED lines=9> */
[----:B------:R-:W-:Y:S01]  /*3a90*/  PRMT R156, R38, 0x7610, R156 ;  /* 0x00007610269c7816 */ /* 0x000fe2000000009c */
        /* <DEDUP_REMOVED lines=9> */
[----:B------:R-:W-:-:S02]  /*3b30*/  PRMT R149, R38, 0x5410, R39 ;  /* 0x0000541026957816 */ /* 0x000fc40000000027 */
[----:B------:R-:W-:Y:S02]  /*3b40*/  CS2R R50, SRZ ;  /* 0x0000000000327805 */ /* 0x000fe4000001ff00 */
[----:B------:R-:W-:Y:S01]  /*3b50*/  PRMT R156, R156, 0x5410, R37 ;  /* 0x000054109c9c7816 */ /* 0x000fe20000000025 */
[----:B------:R-:W-:Y:S01]  /*3b60*/  IMAD.MOV.U32 R37, RZ, RZ, R76 ;  /* 0x000000ffff257224 */ /* 0x000fe200078e004c */
[----:B------:R-:W-:Y:S01]  /*3b70*/  PRMT R157, R36, 0x7610, R157 ;  /* 0x00007610249d7816 */ /* 0x000fe2000000009d */
[----:B------:R-:W-:Y:S01]  /*3b80*/  IMAD.MOV.U32 R36, RZ, RZ, R77 ;  /* 0x000000ffff247224 */ /* 0x000fe200078e004d */
[----:B------:R-:W-:Y:S02]  /*3b90*/  CS2R R52, SRZ ;  /* 0x0000000000347805 */ /* 0x000fe4000001ff00 */
[----:B------:R-:W-:Y:S02]  /*3ba0*/  CS2R R58, SRZ ;  /* 0x00000000003a7805 */ /* 0x000fe4000001ff00 */
[----:B------:R-:W-:Y:S01]  /*3bb0*/  PRMT R159, R36, 0x5410, R37 ;  /* 0x00005410249f7816 */ /* 0x000fe20000000025 */
[----:B------:R-:W-:Y:S06]  /*3bc0*/  @P5 BRA `(.L_x_463) ;  /* 0x00000000007c5947 */ /* 0x000fec0003800000 */
[----:B------:R-:W-:Y:S01]  /*3bd0*/  IADD3 R86, P2, P6, R100, R32, R86 ;  /* 0x0000002064567210 */ /* 0x000fe20007e5e056 */
[----:B------:R-:W-:Y:S01]  /*3be0*/  ULDC.64 UR4, c[0x0][0x3e8] ;  /* 0x0000fa0000047ab9 */ /* 0x000fe20000000a00 */
[----:B------:R-:W-:Y:S02]  /*3bf0*/  CS2R R56, SRZ ;  /* 0x0000000000387805 */ /* 0x000fe4000001ff00 */
[----:B------:R-:W-:Y:S02]  /*3c00*/  CS2R R58, SRZ ;  /* 0x00000000003a7805 */ /* 0x000fe4000001ff00 */
[----:B------:R-:W-:Y:S01]  /*3c10*/  IADD3.X R0, R26, R34, R0, P2, P6 ;  /* 0x000000221a007210 */ /* 0x000fe200017ec400 */
[----:B------:R-:W-:Y:S01]  /*3c20*/  ULDC.64 UR6, c[0x0][0x208] ;  /* 0x0000820000067ab9 */ /* 0x000fe20000000a00 */
[----:B------:R-:W-:-:S04]  /*3c30*/  IADD3 R84, P2, P6, R106, R28, R84 ;  /* 0x0000001c6a547210 */ /* 0x000fc80007e5e054 */
[----:B------:R-:W-:Y:S02]  /*3c40*/  IADD3.X R3, R21, R30, R3, P2, P6 ;  /* 0x0000001e15037210 */ /* 0x000fe400017ec403 */
[----:B------:R-:W-:-:S04]  /*3c50*/  LEA R38, P2, R86, UR4, 0x1 ;  /* 0x0000000456267c11 */ /* 0x000fc8000f8408ff */
[----:B------:R-:W-:Y:S01]  /*3c60*/  LEA.HI.X R39, R86, UR5, R0, 0x1, P2 ;  /* 0x0000000556277c11 */ /* 0x000fe200090f0c00 */
[----:B------:R-:W-:Y:S02]  /*3c70*/  ULDC.64 UR4, c[0x0][0x400] ;  /* 0x0001000000047ab9 */ /* 0x000fe40000000a00 */
        /* <DEDUP_REMOVED lines=20> */
.L_x_463:
[----:B------:R-:W-:Y:S05]  /*3dc0*/  BSYNC B1 ;  /* 0x0000000000017941 */ /* 0x000fea0003800000 */
.L_x_462:
[----:B-----5:R-:W-:Y:S01]  /*3dd0*/  IMAD.MOV.U32 R3, RZ, RZ, R42 ;  /* 0x000000ffff037224 */ /* 0x020fe200078e002a */
[----:B------:R-:W-:Y:S01]  /*3de0*/  ULOP3.LUT UR4, UR60, 0x1, URZ, 0xfc, !UPT ;  /* 0x000000013c047892 */ /* 0x000fe2000f8efc3f */
[----:B------:R-:W-:-:S03]  /*3df0*/  IMAD.MOV.U32 R0, RZ, RZ, R43 ;  /* 0x000000ffff007224 */ /* 0x000fc600078e002b */
[----:B------:R-:W-:Y:S02]  /*3e00*/  UISETP.NE.AND UP0, UPT, UR4, 0x3, UPT ;  /* 0x000000030400788c */ /* 0x000fe4000bf05270 */
[----:B------:R-:W-:Y:S01]  /*3e10*/  PRMT R135, R3, 0x5410, R0 ;  /* 0x0000541003877816 */ /* 0x000fe20000000000 */
[----:B------:R-:W-:Y:S02]  /*3e20*/  IMAD.MOV.U32 R3, RZ, RZ, R48 ;  /* 0x000000ffff037224 */ /* 0x000fe400078e0030 */
[----:B------:R-:W-:Y:S01]  /*3e30*/  IMAD.MOV.U32 R0, RZ, RZ, R49 ;  /* 0x000000ffff007224 */ /* 0x000fe200078e0031 */
[----:B------:R-:W-:-:S04]  /*3e40*/  PLOP3.LUT P2, PT, PT, PT, UP0, 0x80, 0x0 ;  /* 0x000000000000781c */ /* 0x000fc80003f4f008 */
[----:B------:R-:W-:Y:S01]  /*3e50*/  PRMT R145, R3, 0x5410, R0 ;  /* 0x0000541003917816 */ /* 0x000fe20000000000 */
[----:B------:R-:W-:Y:S02]  /*3e60*/  IMAD.MOV.U32 R3, RZ, RZ, R54 ;  /* 0x000000ffff037224 */ /* 0x000fe400078e0036 */
[----:B------:R-:W-:-:S05]  /*3e70*/  IMAD.MOV.U32 R0, RZ, RZ, R55 ;  /* 0x000000ffff007224 */ /* 0x000fca00078e0037 */
[----:B------:R-:W-:Y:S01]  /*3e80*/  PRMT R151, R3, 0x5410, R0 ;  /* 0x0000541003977816 */ /* 0x000fe20000000000 */
[----:B------:R-:W-:Y:S02]  /*3e90*/  IMAD.MOV.U32 R3, RZ, RZ, R56 ;  /* 0x000000ffff037224 */ /* 0x000fe400078e0038 */
[----:B------:R-:W-:-:S05]  /*3ea0*/  IMAD.MOV.U32 R0, RZ, RZ, R57 ;  /* 0x000000ffff007224 */ /* 0x000fca00078e0039 */
[----:B------:R-:W-:Y:S01]  /*3eb0*/  PRMT R154, R0, 0x5410, R3 ;  /* 0x00005410009a7816 */ /* 0x000fe20000000003 */
[----:B------:R-:W-:Y:S02]  /*3ec0*/  IMAD.MOV.U32 R3, RZ, RZ, R40 ;  /* 0x000000ffff037224 */ /* 0x000fe400078e0028 */
[----:B------:R-:W-:-:S05]  /*3ed0*/  IMAD.MOV.U32 R0, RZ, RZ, R41 ;  /* 0x000000ffff007224 */ /* 0x000fca00078e0029 */
[----:B------:R-:W-:Y:S01]  /*3ee0*/  PRMT R143, R3, 0x5410, R0 ;  /* 0x00005410038f7816 */ /* 0x000fe20000000000 */
        /* <DEDUP_REMOVED lines=12> */
[----:B------:R-:W-:Y:S06]  /*3fb0*/  @!P2 BRA `(.L_x_464) ;  /* 0x000000000004a947 */ /* 0x000fec0003800000 */
[----:B------:R-:W-:Y:S01]  /*3fc0*/  BPT.TRAP 0x1 ;  /* 0x000000040000795c */ /* 0x000fe20000300000 */
.L_x_464:
[----:B------:R-:W-:Y:S01]  /*3fd0*/  IMAD R3, R19, 0x8, R18 ;  /* 0x0000000813037824 */ /* 0x000fe200078e0212 */
[----:B------:R-:W-:Y:S01]  /*3fe0*/  SHF.L.U32 R0, R217, 0x1f, RZ ;  /* 0x0000001fd9007819 */ /* 0x000fe200000006ff */
[----:B------:R-:W-:Y:S03]  /*3ff0*/  BSSY B1, `(.L_x_465) ;  /* 0x0000003000017945 */ /* 0x000fe60003800000 */
[----:B------:R-:W1:Y:S02]  /*4000*/  SYNCS.PHASECHK.TRANS64.TRYWAIT P6, [R3+URZ+0x38890], R0 ;  /* 0x03889000030075a7 */ /* 0x000e6400080c017f */
[----:B-1----:R-:W-:Y:S05]  /*4010*/  @!P6 BRA `(.L_x_466) ;  /* 0x000002780040e947 */ /* 0x002fea0003800000 */
.L_x_854:
[----:B------:R-:W-:Y:S05]  /*4020*/  BSYNC B1 ;  /* 0x0000000000017941 */ /* 0x000fea0003800000 */
.L_x_465:
[----:B------:R-:W-:Y:S04]  /*4030*/  BSSY B1, `(.L_x_467) ;  /* 0x00000e5000017945 */ /* 0x000fe80003800000 */
[----:B------:R-:W-:Y:S05]  /*4040*/  @P3 BRA `(.L_x_468) ;  /* 0x0000000c008c3947 */ /* 0x000fea0003800000 */
[----:B------:R-:W-:Y:S01]  /*4050*/  ISETP.NE.AND P3, PT, R27, RZ, PT ;  /* 0x000000ff1b00720c */ /* 0x000fe20003f65270 */
[----:B------:R-:W-:-:S12]  /*4060*/  BSSY B2, `(.L_x_469) ;  /* 0x0000036000027945 */ /* 0x000fd80003800000 */
[----:B------:R-:W-:Y:S05]  /*4070*/  @!P3 BRA `(.L_x_470) ;  /* 0x0000000000d0b947 */ /* 0x000fea0003800000 */
[----:B0-----:R0:W2:Y:S01]  /*4080*/  LDS.128 R36, [R5+0x24400] ;  /* 0x0244000005247984 */ /* 0x0010a20000000c00 */
[----:B------:R-:W-:Y:S01]  /*4090*/  ISETP.GE.AND P3, PT, R22, R115, PT ;  /* 0x000000731600720c */ /* 0x000fe20003f66270 */
[----:B------:R-:W-:-:S12]  /*40a0*/  BSSY B3, `(.L_x_471) ;  /* 0x000002f000037945 */ /* 0x000fd80003800000 */
[----:B0-----:R-:W-:Y:S05]  /*40b0*/  @P3 BRA `(.L_x_472) ;  /* 0x0000000000b43947 */ /* 0x001fea0003800000 */
[----:B------:R-:W-:Y:S02]  /*40c0*/  SHF.R.U64 R85, R124, 0x10, R125 ;  /* 0x000000107c557819 */ /* 0x000fe4000000127d */
[----:B------:R-:W-:Y:S02]  /*40d0*/  SHF.R.U64 R84, R122, 0x10, R123 ;  /* 0x000000107a547819 */ /* 0x000fe4000000127b */
[----:B------:R-:W-:Y:S02]  /*40e0*/  PRMT R85, R166, 0x5410, R85 ;  /* 0x00005410a6557816 */ /* 0x000fe40000000055 */
[----:B------:R-:W-:Y:S02]  /*40f0*/  PRMT R84, R134, 0x5432, R84 ;  /* 0x0000543286547816 */ /* 0x000fe40000000054 */
[----:B------:R-:W-:Y:S02]  /*4100*/  SHF.R.U32.HI R122, RZ, 0x10, R125 ;  /* 0x00000010ff7a7819 */ /* 0x000fe4000001167d */
[----:B--2---:R-:W-:-:S02]  /*4110*/  LOP3.LUT R124, R37, 0xffff0000, RZ, 0xc0, !PT ;  /* 0xffff0000257c7812 */ /* 0x004fc400078ec0ff */
[C---:B------:R-:W-:Y:S01]  /*4120*/  LOP3.LUT R86, R85.reuse, 0xffff0000, RZ, 0xc0, !PT ;  /* 0xffff000055567812 */ /* 0x040fe200078ec0ff */
[----:B------:R-:W-:Y:S01]  /*4130*/  IMAD.U32 R85, R85, 0x10000, RZ ;  /* 0x0001000055557824 */ /* 0x000fe200078e00ff */
[C---:B------:R-:W-:Y:S01]  /*4140*/  LOP3.LUT R125, R84.reuse, 0xffff0000, RZ, 0xc0, !PT ;  /* 0xffff0000547d7812 */ /* 0x040fe200078ec0ff */
[----:B------:R-:W-:Y:S01]  /*4150*/  IMAD.U32 R84, R84, 0x10000, RZ ;  /* 0x0001000054547824 */ /* 0x000fe200078e00ff */
[----:B------:R-:W-:Y:S01]  /*4160*/  SHF.R.U32.HI R87, RZ, 0x10, R123 ;  /* 0x00000010ff577819 */ /* 0x000fe2000001167b */
[----:B------:R-:W-:Y:S02]  /*4170*/  IMAD.U32 R123, R37, 0x10000, RZ ;  /* 0x00010000257b7824 */ /* 0x000fe400078e00ff */
[-C--:B------:R-:W-:Y:S01]  /*4180*/  FMUL.FTZ R37, R124, R86.reuse ;  /* 0x000000567c257220 */ /* 0x080fe20000410000 */
[----:B------:R-:W-:Y:S01]  /*4190*/  PRMT R122, R168, 0x5432, R122 ;  /* 0x00005432a87a7816 */ /* 0x000fe2000000007a */
[-C--:B------:R-:W-:Y:S01]  /*41a0*/  FMUL.FTZ R124, R124, R125.reuse ;  /* 0x0000007d7c7c7220 */ /* 0x080fe20000410000 */
[----:B------:R-:W-:Y:S01]  /*41b0*/  PRMT R87, R134, 0x5410, R87 ;  /* 0x0000541086577816 */ /* 0x000fe20000000057 */
[C---:B------:R-:W-:Y:S01]  /*41c0*/  FFMA.FTZ R37, R123.reuse, R125, -R37 ;  /* 0x0000007d7b257223 */ /* 0x040fe20000010825 */
[----:B------:R-:W-:Y:S01]  /*41d0*/  LOP3.LUT R125, R38, 0xffff0000, RZ, 0xc0, !PT ;  /* 0xffff0000267d7812 */ /* 0x000fe200078ec0ff */
[----:B------:R-:W-:Y:S01]  /*41e0*/  FFMA.FTZ R86, R123, R86, R124 ;  /* 0x000000567b567223 */ /* 0x000fe2000001007c */
[C---:B------:R-:W-:Y:S01]  /*41f0*/  IMAD.U32 R123, R122.reuse, 0x10000, RZ ;  /* 0x000100007a7b7824 */ /* 0x040fe200078e00ff */
[----:B------:R-:W-:Y:S01]  /*4200*/  LOP3.LUT R122, R122, 0xffff0000, RZ, 0xc0, !PT ;  /* 0xffff00007a7a7812 */ /* 0x000fe200078ec0ff */
[C---:B------:R-:W-:Y:S01]  /*4210*/  IMAD.U32 R134, R87.reuse, 0x10000, RZ ;  /* 0x0001000057867824 */ /* 0x040fe200078e00ff */
[----:B------:R-:W-:Y:S01]  /*4220*/  LOP3.LUT R87, R87, 0xffff0000, RZ, 0xc0, !PT ;  /* 0xffff000057577812 */ /* 0x000fe200078ec0ff */
[----:B------:R-:W-:-:S02]  /*4230*/  IMAD.U32 R124, R38, 0x10000, RZ ;  /* 0x00010000267c7824 */ /* 0x000fc400078e00ff */
[C---:B------:R-:W-:Y:S01]  /*4240*/  FMUL.FTZ R38, R125.reuse, R123 ;  /* 0x0000007b7d267220 */ /* 0x040fe20000410000 */
[-C--:B------:R-:W-:Y:S01]  /*4250*/  FMUL.FTZ R125, R125, R134.reuse ;  /* 0x000000867d7d7220 */ /* 0x080fe20000410000 */
[----:B------:R-:W-:Y:S02]  /*4260*/  F2FP.BF16.F32.PACK_AB R37, R86, R37 ;  /* 0x000000255625723e */ /* 0x000fe400000010ff */
[C---:B------:R-:W-:Y:S01]  /*4270*/  FFMA.FTZ R38, R124.reuse, R134, -R38 ;  /* 0x000000867c267223 */ /* 0x040fe20000010826 */
[----:B------:R-:W-:Y:S01]  /*4280*/  FFMA.FTZ R123, R124, R123, R125 ;  /* 0x0000007b7c7b7223 */ /* 0x000fe2000001007d */
[C---:B------:R-:W-:Y:S01]  /*4290*/  LOP3.LUT R124, R39.reuse, 0xffff0000, RZ, 0xc0, !PT ;  /* 0xffff0000277c7812 */ /* 0x040fe200078ec0ff */
[----:B------:R-:W-:-:S03]  /*42a0*/  IMAD.U32 R125, R39, 0x10000, RZ ;  /* 0x00010000277d7824 */ /* 0x000fc600078e00ff */
[----:B------:R-:W-:Y:S01]  /*42b0*/  F2FP.BF16.F32.PACK_AB R38, R123, R38 ;  /* 0x000000267b26723e */ /* 0x000fe200000010ff */
[----:B------:R-:W-:-:S04]  /*42c0*/  FMUL.FTZ R39, R124, R122 ;  /* 0x0000007a7c277220 */ /* 0x000fc80000410000 */
[-C--:B------:R-:W-:Y:S01]  /*42d0*/  FFMA.FTZ R39, R125, R87.reuse, -R39 ;  /* 0x000000577d277223 */ /* 0x080fe20000010827 */
[----:B------:R-:W-:-:S04]  /*42e0*/  FMUL.FTZ R87, R124, R87 ;  /* 0x000000577c577220 */ /* 0x000fc80000410000 */
[----:B------:R-:W-:Y:S01]  /*42f0*/  FFMA.FTZ R122, R125, R122, R87 ;  /* 0x0000007a7d7a7223 */ /* 0x000fe20000010057 */
[C---:B------:R-:W-:Y:S01]  /*4300*/  LOP3.LUT R87, R36.reuse, 0xffff0000, RZ, 0xc0, !PT ;  /* 0xffff000024577812 */ /* 0x040fe200078ec0ff */
[----:B------:R-:W-:-:S03]  /*4310*/  IMAD.U32 R36, R36, 0x10000, RZ ;  /* 0x0001000024247824 */ /* 0x000fc600078e00ff */
[----:B------:R-:W-:Y:S01]  /*4320*/  F2FP.BF16.F32.PACK_AB R39, R122, R39 ;  /* 0x000000277a27723e */ /* 0x000fe200000010ff */
[C---:B------:R-:W-:Y:S01]  /*4330*/  FMUL.FTZ R124, R87.reuse, R85 ;  /* 0x00000055577c7220 */ /* 0x040fe20000410000 */
[----:B------:R-:W-:-:S03]  /*4340*/  FMUL.FTZ R87, R87, R84 ;  /* 0x0000005457577220 */ /* 0x000fc60000410000 */
[C---:B------:R-:W-:Y:S01]  /*4350*/  FFMA.FTZ R124, R36.reuse, R84, -R124 ;  /* 0x00000054247c7223 */ /* 0x040fe2000001087c */
[----:B------:R-:W-:-:S05]  /*4360*/  FFMA.FTZ R87, R36, R85, R87 ;  /* 0x0000005524577223 */ /* 0x000fca0000010057 */
[----:B------:R-:W-:-:S05]  /*4370*/  F2FP.BF16.F32.PACK_AB R87, R87, R124 ;  /* 0x0000007c5757723e */ /* 0x000fca00000010ff */
[----:B------:R-:W-:-:S07]  /*4380*/  IMAD.MOV.U32 R36, RZ, RZ, R87 ;  /* 0x000000ffff247224 */ /* 0x000fce00078e0057 */
.L_x_472:
[----:B------:R-:W-:Y:S05]  /*4390*/  BSYNC B3 ;  /* 0x0000000000037941 */ /* 0x000fea0003800000 */
.L_x_471:
[----:B------:R-:W-:Y:S02]  /*43a0*/  ULDC.64 UR4, c[0x0][0x208] ;  /* 0x0000820000047ab9 */ /* 0x000fe40000000a00 */
[----:B--2---:R2:W-:Y:S03]  /*43b0*/  STG.E.128 desc[UR4][R60.64], R36 ;  /* 0x000000243c007986 */ /* 0x0045e6000c101d04 */
.L_x_470:
[----:B------:R-:W-:Y:S05]  /*43c0*/  BSYNC B2 ;  /* 0x0000000000027941 */ /* 0x000fea0003800000 */
.L_x_469:
[----:B------:R-:W-:Y:S01]  /*43d0*/  ISETP.NE.AND P3, PT, R11, RZ, PT ;  /* 0x000000ff0b00720c */ /* 0x000fe20003f65270 */
[----:B------:R-:W-:-:S12]  /*43e0*/  BSSY B2, `(.L_x_473) ;  /* 0x0000037000027945 */ /* 0x000fd80003800000 */
[----:B------:R-:W-:Y:S05]  /*43f0*/  @!P3 BRA `(.L_x_474) ;  /* 0x0000000000d4b947 */ /* 0x000fea0003800000 */
[----:B0-2---:R0:W2:Y:S01]  /*4400*/  LDS.128 R36, [R5+0x26c00] ;  /* 0x026c000005247984 */ /* 0x0050a20000000c00 */
[----:B------:R-:W-:Y:S01]  /*4410*/  ISETP.GE.AND P3, PT, R215, R115, PT ;  /* 0x00000073d700720c */ /* 0x000fe20003f66270 */
[----:B------:R-:W-:-:S12]  /*4420*/  BSSY B3, `(.L_x_475) ;  /* 0x0000030000037945 */ /* 0x000fd80003800000 */
[----:B0-----:R-:W-:Y:S05]  /*4430*/  @P3 BRA `(.L_x_476) ;  /* 0x0000000000b83947 */ /* 0x001fea0003800000 */
[----:B------:R-:W-:Y:S02]  /*4440*/  SHF.R.U64 R86, R116, 0x10, R117 ;  /* 0x0000001074567819 */ /* 0x000fe40000001275 */
[--C-:B------:R-:W-:Y:S02]  /*4450*/  SHF.R.U64 R84, R90, 0x10, R91.reuse ;  /* 0x000000105a547819 */ /* 0x100fe4000000125b */
[----:B------:R-:W-:Y:S02]  /*4460*/  PRMT R86, R166, 0x5432, R86 ;  /* 0x00005432a6567816 */ /* 0x000fe40000000056 */
[----:B------:R-:W-:Y:S02]  /*4470*/  PRMT R84, R165, 0x5432, R84 ;  /* 0x00005432a5547816 */ /* 0x000fe40000000054 */
[----:B------:R-:W-:Y:S02]  /*4480*/  SHF.R.U32.HI R87, RZ, 0x10, R91 ;  /* 0x00000010ff577819 */ /* 0x000fe4000001165b */
[----:B------:R-:W-:-:S02]  /*4490*/  SHF.R.U32.HI R90, RZ, 0x10, R117 ;  /* 0x00000010ff5a7819 */ /* 0x000fc40000011675 */
[C---:B--2---:R-:W-:Y:S01]  /*44a0*/  LOP3.LUT R91, R37.reuse, 0xffff0000, RZ, 0xc0, !PT ;  /* 0xffff0000255b7812 */ /* 0x044fe200078ec0ff */
[----:B------:R-:W-:Y:S01]  /*44b0*/  IMAD.U32 R37, R37, 0x10000, RZ ;  /* 0x0001000025257824 */ /* 0x000fe200078e00ff */
[C---:B------:R-:W-:Y:S01]  /*44c0*/  LOP3.LUT R116, R86.reuse, 0xffff0000, RZ, 0xc0, !PT ;  /* 0xffff000056747812 */ /* 0x040fe200078ec0ff */
[----:B------:R-:W-:Y:S01]  /*44d0*/  IMAD.U32 R86, R86, 0x10000, RZ ;  /* 0x0001000056567824 */ /* 0x000fe200078e00ff */
[C---:B------:R-:W-:Y:S01]  /*44e0*/  LOP3.LUT R117, R84.reuse, 0xffff0000, RZ, 0xc0, !PT ;  /* 0xffff000054757812 */ /* 0x040fe200078ec0ff */
[----:B------:R-:W-:Y:S01]  /*44f0*/  IMAD.U32 R84, R84, 0x10000, RZ ;  /* 0x0001000054547824 */ /* 0x000fe200078e00ff */
[----:B------:R-:W-:Y:S01]  /*4500*/  PRMT R90, R167, 0x5432, R90 ;  /* 0x00005432a75a7816 */ /* 0x000fe2000000005a */
[----:B------:R-:W-:Y:S01]  /*4510*/  FMUL.FTZ R85, R91, R116 ;  /* 0x000000745b557220 */ /* 0x000fe20000410000 */
[----:B------:R-:W-:Y:S01]  /*4520*/  PRMT R87, R165, 0x5410, R87 ;  /* 0x00005410a5577816 */ /* 0x000fe20000000057 */
[-C--:B------:R-:W-:Y:S02]  /*4530*/  FMUL.FTZ R91, R91, R117.reuse ;  /* 0x000000755b5b7220 */ /* 0x080fe40000410000 */
[----:B------:R-:W-:Y:S01]  /*4540*/  FFMA.FTZ R85, R37, R117, -R85 ;  /* 0x0000007525557223 */ /* 0x000fe20000010855 */
[----:B------:R-:W-:-:S02]  /*4550*/  IMAD.U32 R117, R38, 0x10000, RZ ;  /* 0x0001000026757824 */ /* 0x000fc400078e00ff */
[----:B------:R-:W-:Y:S01]  /*4560*/  FFMA.FTZ R37, R37, R116, R91 ;  /* 0x0000007425257223 */ /* 0x000fe2000001005b */
[----:B------:R-:W-:Y:S01]  /*4570*/  LOP3.LUT R91, R38, 0xffff0000, RZ, 0xc0, !PT ;  /* 0xffff0000265b7812 */ /* 0x000fe200078ec0ff */
[C---:B------:R-:W-:Y:S01]  /*4580*/  IMAD.U32 R116, R90.reuse, 0x10000, RZ ;  /* 0x000100005a747824 */ /* 0x040fe200078e00ff */
[----:B------:R-:W-:Y:S01]  /*4590*/  LOP3.LUT R90, R90, 0xffff0000, RZ, 0xc0, !PT ;  /* 0xffff00005a5a7812 */ /* 0x000fe200078ec0ff */
[C---:B------:R-:W-:Y:S01]  /*45a0*/  IMAD.U32 R122, R87.reuse, 0x10000, RZ ;  /* 0x00010000577a7824 */ /* 0x040fe200078e00ff */
[----:B------:R-:W-:Y:S01]  /*45b0*/  LOP3.LUT R87, R87, 0xffff0000, RZ, 0xc0, !PT ;  /* 0xffff000057577812 */ /* 0x000fe200078ec0ff */
[----:B------:R-:W-:Y:S01]  /*45c0*/  FMUL.FTZ R38, R91, R116 ;  /* 0x000000745b267220 */ /* 0x000fe20000410000 */
[----:B------:R-:W-:Y:S01]  /*45d0*/  F2FP.BF16.F32.PACK_AB R37, R37, R85 ;  /* 0x000000552525723e */ /* 0x000fe200000010ff */
[-C--:B------:R-:W-:Y:S02]  /*45e0*/  FMUL.FTZ R91, R91, R122.reuse ;  /* 0x0000007a5b5b7220 */ /* 0x080fe40000410000 */
[----:B------:R-:W-:-:S02]  /*45f0*/  FFMA.FTZ R38, R117, R122, -R38 ;  /* 0x0000007a75267223 */ /* 0x000fc40000010826 */
        /* <DEDUP_REMOVED lines=15> */
[----:B------:R-:W-:Y:S01]  /*46f0*/  F2FP.BF16.F32.PACK_AB R90, R39, R90 ;  /* 0x0000005a275a723e */ /* 0x000fe200000010ff */
[----:B------:R-:W-:-:S04]  /*4700*/  IMAD.MOV.U32 R39, RZ, RZ, R87 ;  /* 0x000000ffff277224 */ /* 0x000fc800078e0057 */
[----:B------:R-:W-:-:S07]  /*4710*/  IMAD.MOV.U32 R36, RZ, RZ, R90 ;  /* 0x000000ffff247224 */ /* 0x000fce00078e005a */
.L_x_476:
[----:B------:R-:W-:Y:S05]  /*4720*/  BSYNC B3 ;  /* 0x0000000000037941 */ /* 0x000fea0003800000 */
.L_x_475:
[----:B------:R-:W-:Y:S02]  /*4730*/  ULDC.64 UR4, c[0x0][0x208] ;  /* 0x0000820000047ab9 */ /* 0x000fe40000000a00 */
[----:B--2---:R3:W-:Y:S03]  /*4740*/  STG.E.128 desc[UR4][R60.64+0x80], R36 ;  /* 0x000080243c007986 */ /* 0x0047e6000c101d04 */
.L_x_474:
[----:B------:R-:W-:Y:S05]  /*4750*/  BSYNC B2 ;  /* 0x0000000000027941 */ /* 0x000fea0003800000 */
.L_x_473:
[----:B------:R-:W-:Y:S01]  /*4760*/  ISETP.NE.AND P3, PT, R10, RZ, PT ;  /* 0x000000ff0a00720c */ /* 0x000fe20003f65270 */
[----:B------:R-:W-:-:S12]  /*4770*/  BSSY B2, `(.L_x_477) ;  /* 0x0000038000027945 */ /* 0x000fd80003800000 */
[----:B------:R-:W-:Y:S05]  /*4780*/  @!P3 BRA `(.L_x_478) ;  /* 0x0000000000d8b947 */ /* 0x000fea0003800000 */
[----:B0-23--:R0:W2:Y:S01]  /*4790*/  LDS.128 R36, [R5+0x29400] ;  /* 0x0294000005247984 */ /* 0x00d0a20000000c00 */
[----:B------:R-:W-:Y:S01]  /*47a0*/  ISETP.GE.AND P3, PT, R214, R115, PT ;  /* 0x00000073d600720c */ /* 0x000fe20003f66270 */
[----:B------:R-:W-:-:S12]  /*47b0*/  BSSY B3, `(.L_x_479) ;  /* 0x0000031000037945 */ /* 0x000fd80003800000 */
[----:B0-----:R-:W-:Y:S05]  /*47c0*/  @P3 BRA `(.L_x_480) ;  /* 0x0000000000bc3947 */ /* 0x001fea0003800000 */
[----:B------:R-:W-:Y:S01]  /*47d0*/  SHF.R.U64 R85, R88, 0x10, R89 ;  /* 0x0000001058557819 */ /* 0x000fe20000001259 */
[----:B--2---:R-:W-:Y:S01]  /*47e0*/  IMAD.U32 R87, R37, 0x10000, RZ ;  /* 0x0001000025577824 */ /* 0x004fe200078e00ff */
[----:B------:R-:W-:Y:S02]  /*47f0*/  SHF.R.U64 R82, R82, 0x10, R83 ;  /* 0x0000001052527819 */ /* 0x000fe40000001253 */
[C---:B------:R-:W-:Y:S02]  /*4800*/  PRMT R85, R164.reuse, 0x5410, R85 ;  /* 0x00005410a4557816 */ /* 0x040fe40000000055 */
[----:B------:R-:W-:Y:S02]  /*4810*/  SHF.R.U32.HI R86, RZ, 0x10, R83 ;  /* 0x00000010ff567819 */ /* 0x000fe40000011653 */
[----:B------:R-:W-:Y:S02]  /*4820*/  SHF.R.U32.HI R83, RZ, 0x10, R89 ;  /* 0x00000010ff537819 */ /* 0x000fe40000011659 */
[----:B------:R-:W-:-:S02]  /*4830*/  PRMT R82, R164, 0x5432, R82 ;  /* 0x00005432a4527816 */ /* 0x000fc40000000052 */
[----:B------:R-:W-:Y:S02]  /*4840*/  LOP3.LUT R89, R37, 0xffff0000, RZ, 0xc0, !PT ;  /* 0xffff000025597812 */ /* 0x000fe400078ec0ff */
[C---:B------:R-:W-:Y:S01]  /*4850*/  LOP3.LUT R88, R85.reuse, 0xffff0000, RZ, 0xc0, !PT ;  /* 0xffff000055587812 */ /* 0x040fe200078ec0ff */
[----:B------:R-:W-:Y:S01]  /*4860*/  IMAD.U32 R85, R85, 0x10000, RZ ;  /* 0x0001000055557824 */ /* 0x000fe200078e00ff */
[C---:B------:R-:W-:Y:S01]  /*4870*/  LOP3.LUT R37, R82.reuse, 0xffff0000, RZ, 0xc0, !PT ;  /* 0xffff000052257812 */ /* 0x040fe200078ec0ff */
[----:B------:R-:W-:Y:S01]  /*4880*/  IMAD.U32 R82, R82, 0x10000, RZ ;  /* 0x0001000052527824 */ /* 0x000fe200078e00ff */
[----:B------:R-:W-:Y:S01]  /*4890*/  PRMT R83, R163, 0x5410, R83 ;  /* 0x00005410a3537816 */ /* 0x000fe20000000053 */
[----:B------:R-:W-:Y:S01]  /*48a0*/  FMUL.FTZ R84, R89, R88 ;  /* 0x0000005859547220 */ /* 0x000fe20000410000 */
[----:B------:R-:W-:-:S03]  /*48b0*/  PRMT R86, R163, 0x5432, R86 ;  /* 0x00005432a3567816 */ /* 0x000fc60000000056 */
[-C--:B------:R-:W-:Y:S01]  /*48c0*/  FFMA.FTZ R84, R87, R37.reuse, -R84 ;  /* 0x0000002557547223 */ /* 0x080fe20000010854 */
[----:B------:R-:W-:Y:S01]  /*48d0*/  FMUL.FTZ R37, R89, R37 ;  /* 0x0000002559257220 */ /* 0x000fe20000410000 */
[C---:B------:R-:W-:Y:S01]  /*48e0*/  IMAD.U32 R89, R86.reuse, 0x10000, RZ ;  /* 0x0001000056597824 */ /* 0x040fe200078e00ff */
[----:B------:R-:W-:Y:S02]  /*48f0*/  LOP3.LUT R86, R86, 0xffff0000, RZ, 0xc0, !PT ;  /* 0xffff000056567812 */ /* 0x000fe400078ec0ff */
[----:B------:R-:W-:Y:S01]  /*4900*/  FFMA.FTZ R37, R87, R88, R37 ;  /* 0x0000005857257223 */ /* 0x000fe20000010025 */
[C---:B------:R-:W-:Y:S01]  /*4910*/  LOP3.LUT R88, R38.reuse, 0xffff0000, RZ, 0xc0, !PT ;  /* 0xffff000026587812 */ /* 0x040fe200078ec0ff */
[C---:B------:R-:W-:Y:S01]  /*4920*/  IMAD.U32 R87, R83.reuse, 0x10000, RZ ;  /* 0x0001000053577824 */ /* 0x040fe200078e00ff */
[----:B------:R-:W-:Y:S01]  /*4930*/  LOP3.LUT R83, R83, 0xffff0000, RZ, 0xc0, !PT ;  /* 0xffff000053537812 */ /* 0x000fe200078ec0ff */
[----:B------:R-:W-:Y:S01]  /*4940*/  IMAD.U32 R38, R38, 0x10000, RZ ;  /* 0x0001000026267824 */ /* 0x000fe200078e00ff */
[----:B------:R-:W-:Y:S01]  /*4950*/  F2FP.BF16.F32.PACK_AB R37, R37, R84 ;  /* 0x000000542525723e */ /* 0x000fe200000010ff */
[C---:B------:R-:W-:Y:S01]  /*4960*/  FMUL.FTZ R90, R88.reuse, R87 ;  /* 0x00000057585a7220 */ /* 0x040fe20000410000 */
[----:B------:R-:W-:-:S03]  /*4970*/  FMUL.FTZ R88, R88, R89 ;  /* 0x0000005958587220 */ /* 0x000fc60000410000 */
[C---:B------:R-:W-:Y:S01]  /*4980*/  FFMA.FTZ R90, R38.reuse, R89, -R90 ;  /* 0x00000059265a7223 */ /* 0x040fe2000001085a */
[----:B------:R-:W-:Y:S01]  /*4990*/  FFMA.FTZ R88, R38, R87, R88 ;  /* 0x0000005726587223 */ /* 0x000fe20000010058 */
[C---:B------:R-:W-:Y:S01]  /*49a0*/  LOP3.LUT R38, R39.reuse, 0xffff0000, RZ, 0xc0, !PT ;  /* 0xffff000027267812 */ /* 0x040fe200078ec0ff */
[----:B------:R-:W-:-:S03]  /*49b0*/  IMAD.U32 R39, R39, 0x10000, RZ ;  /* 0x0001000027277824 */ /* 0x000fc600078e00ff */
        /* <DEDUP_REMOVED lines=13> */
[----:B------:R-:W-:Y:S02]  /*4a90*/  IMAD.MOV.U32 R39, RZ, RZ, R38 ;  /* 0x000000ffff277224 */ /* 0x000fe400078e0026 */
[----:B------:R-:W-:Y:S02]  /*4aa0*/  IMAD.MOV.U32 R38, RZ, RZ, R88 ;  /* 0x000000ffff267224 */ /* 0x000fe400078e0058 */
[----:B------:R-:W-:-:S07]  /*4ab0*/  IMAD.MOV.U32 R36, RZ, RZ, R83 ;  /* 0x000000ffff247224 */ /* 0x000fce00078e0053 */
.L_x_480:
[----:B------:R-:W-:Y:S05]  /*4ac0*/  BSYNC B3 ;  /* 0x0000000000037941 */ /* 0x000fea0003800000 */
.L_x_479:
[----:B------:R-:W-:Y:S02]  /*4ad0*/  ULDC.64 UR4, c[0x0][0x208] ;  /* 0x0000820000047ab9 */ /* 0x000fe40000000a00 */
[----:B--2---:R4:W-:Y:S03]  /*4ae0*/  STG.E.128 desc[UR4][R60.64+0x100], R36 ;  /* 0x000100243c007986 */ /* 0x0049e6000c101d04 */
.L_x_478:
[----:B------:R-:W-:Y:S05]  /*4af0*/  BSYNC B2 ;  /* 0x0000000000027941 */ /* 0x000fea0003800000 */
.L_x_477:
[----:B------:R-:W-:-:S13]  /*4b00*/  ISETP.NE.AND P3, PT, R9, RZ, PT ;  /* 0x000000ff0900720c */ /* 0x000fda0003f65270 */
[----:B------:R-:W-:Y:S05]  /*4b10*/  @!P3 BRA `(.L_x_468) ;  /* 0x0000000000d8b947 */ /* 0x000fea0003800000 */
[----:B0-234-:R0:W2:Y:S01]  /*4b20*/  LDS.128 R36, [R5+0x2bc00] ;  /* 0x02bc000005247984 */ /* 0x01d0a20000000c00 */
[----:B------:R-:W-:Y:S01]  /*4b30*/  ISETP.GE.AND P3, PT, R216, R115, PT ;  /* 0x00000073d800720c */ /* 0x000fe20003f66270 */
[----:B------:R-:W-:-:S12]  /*4b40*/  BSSY B2, `(.L_x_481) ;  /* 0x0000031000027945 */ /* 0x000fd80003800000 */
[----:B0-----:R-:W-:Y:S05]  /*4b50*/  @P3 BRA `(.L_x_482) ;  /* 0x0000000000bc3947 */ /* 0x001fea0003800000 */
[--C-:B------:R-:W-:Y:S01]  /*4b60*/  SHF.R.U64 R78, R78, 0x10, R79.reuse ;  /* 0x000000104e4e7819 */ /* 0x100fe2000000124f */
[----:B--2---:R-:W-:Y:S01]  /*4b70*/  IMAD.U32 R83, R37, 0x10000, RZ ;  /* 0x0001000025537824 */ /* 0x004fe200078e00ff */
[----:B------:R-:W-:Y:S02]  /*4b80*/  SHF.R.U32.HI R82, RZ, 0x10, R79 ;  /* 0x00000010ff527819 */ /* 0x000fe4000001164f */
[--C-:B------:R-:W-:Y:S02]  /*4b90*/  SHF.R.U64 R79, R80, 0x10, R81.reuse ;  /* 0x00000010504f7819 */ /* 0x100fe40000001251 */
[----:B------:R-:W-:Y:S02]  /*4ba0*/  SHF.R.U32.HI R80, RZ, 0x10, R81 ;  /* 0x00000010ff507819 */ /* 0x000fe40000011651 */
[----:B------:R-:W-:Y:S02]  /*4bb0*/  PRMT R81, R161, 0x5432, R79 ;  /* 0x00005432a1517816 */ /* 0x000fe4000000004f */
[----:B------:R-:W-:-:S02]  /*4bc0*/  PRMT R78, R162, 0x5432, R78 ;  /* 0x00005432a24e7816 */ /* 0x000fc4000000004e */
[----:B------:R-:W-:Y:S02]  /*4bd0*/  LOP3.LUT R85, R37, 0xffff0000, RZ, 0xc0, !PT ;  /* 0xffff000025557812 */ /* 0x000fe400078ec0ff */
[C---:B------:R-:W-:Y:S01]  /*4be0*/  LOP3.LUT R84, R81.reuse, 0xffff0000, RZ, 0xc0, !PT ;  /* 0xffff000051547812 */ /* 0x040fe200078ec0ff */
[----:B------:R-:W-:Y:S01]  /*4bf0*/  IMAD.U32 R81, R81, 0x10000, RZ ;  /* 0x0001000051517824 */ /* 0x000fe200078e00ff */
[----:B------:R-:W-:Y:S02]  /*4c00*/  PRMT R79, R161, 0x5410, R80 ;  /* 0x00005410a14f7816 */ /* 0x000fe40000000050 */
[----:B------:R-:W-:Y:S01]  /*4c10*/  LOP3.LUT R37, R78, 0xffff0000, RZ, 0xc0, !PT ;  /* 0xffff00004e257812 */ /* 0x000fe200078ec0ff */
[----:B------:R-:W-:Y:S01]  /*4c20*/  FMUL.FTZ R80, R85, R84 ;  /* 0x0000005455507220 */ /* 0x000fe20000410000 */
[----:B------:R-:W-:Y:S01]  /*4c30*/  PRMT R82, R162, 0x5410, R82 ;  /* 0x00005410a2527816 */ /* 0x000fe20000000052 */
[----:B------:R-:W-:Y:S02]  /*4c40*/  IMAD.U32 R78, R78, 0x10000, RZ ;  /* 0x000100004e4e7824 */ /* 0x000fe400078e00ff */
[-C--:B------:R-:W-:Y:S01]  /*4c50*/  FFMA.FTZ R80, R83, R37.reuse, -R80 ;  /* 0x0000002553507223 */ /* 0x080fe20000010850 */
[----:B------:R-:W-:Y:S01]  /*4c60*/  FMUL.FTZ R37, R85, R37 ;  /* 0x0000002555257220 */ /* 0x000fe20000410000 */
[C---:B------:R-:W-:Y:S01]  /*4c70*/  IMAD.U32 R85, R82.reuse, 0x10000, RZ ;  /* 0x0001000052557824 */ /* 0x040fe200078e00ff */
[----:B------:R-:W-:-:S02]  /*4c80*/  LOP3.LUT R82, R82, 0xffff0000, RZ, 0xc0, !PT ;  /* 0xffff000052527812 */ /* 0x000fc400078ec0ff */
        /* <DEDUP_REMOVED lines=28> */
.L_x_482:
[----:B------:R-:W-:Y:S05]  /*4e50*/  BSYNC B2 ;  /* 0x0000000000027941 */ /* 0x000fea0003800000 */
.L_x_481:
[----:B------:R-:W-:Y:S02]  /*4e60*/  ULDC.64 UR4, c[0x0][0x208] ;  /* 0x0000820000047ab9 */ /* 0x000fe40000000a00 */
[----:B--2---:R0:W-:Y:S03]  /*4e70*/  STG.E.128 desc[UR4][R60.64+0x180], R36 ;  /* 0x000180243c007986 */ /* 0x0041e6000c101d04 */
.L_x_468:
[----:B------:R-:W-:Y:S05]  /*4e80*/  BSYNC B1 ;  /* 0x0000000000017941 */ /* 0x000fea0003800000 */
.L_x_467:
[----:B------:R-:W-:Y:S04]  /*4e90*/  BSSY B1, `(.L_x_483) ;  /* 0x00000e8000017945 */ /* 0x000fe80003800000 */
[----:B------:R-:W-:Y:S05]  /*4ea0*/  @P4 BRA `(.L_x_484) ;  /* 0x0000000c00984947 */ /* 0x000fea0003800000 */
[----:B------:R-:W-:Y:S01]  /*4eb0*/  ISETP.NE.AND P3, PT, R27, RZ, PT ;  /* 0x000000ff1b00720c */ /* 0x000fe20003f65270 */
[----:B------:R-:W-:-:S12]  /*4ec0*/  BSSY B2, `(.L_x_485) ;  /* 0x0000038000027945 */ /* 0x000fd80003800000 */
[----:B------:R-:W-:Y:S05]  /*4ed0*/  @!P3 BRA `(.L_x_486) ;  /* 0x0000000000d8b947 */ /* 0x000fea0003800000 */
[----:B0-234-:R0:W2:Y:S01]  /*4ee0*/  LDS.128 R36, [R5+0x25400] ;  /* 0x0254000005247984 */ /* 0x01d0a20000000c00 */
[----:B------:R-:W-:Y:S01]  /*4ef0*/  ISETP.GE.AND P3, PT, R22, R115, PT ;  /* 0x000000731600720c */ /* 0x000fe20003f66270 */
[----:B------:R-:W-:-:S12]  /*4f00*/  BSSY B3, `(.L_x_487) ;  /* 0x0000031000037945 */ /* 0x000fd80003800000 */
[----:B0-----:R-:W-:Y:S05]  /*4f10*/  @P3 BRA `(.L_x_488) ;  /* 0x0000000000bc3947 */ /* 0x001fea0003800000 */
[--C-:B------:R-:W-:Y:S02]  /*4f20*/  SHF.R.U64 R60, R74, 0x10, R75.reuse ;  /* 0x000000104a3c7819 */ /* 0x100fe4000000124b */
[----:B------:R-:W-:Y:S02]  /*4f30*/  SHF.R.U32.HI R74, RZ, 0x10, R75 ;  /* 0x00000010ff4a7819 */ /* 0x000fe4000001164b */
[----:B------:R-:W-:Y:S02]  /*4f40*/  SHF.R.U64 R75, R76, 0x10, R77 ;  /* 0x000000104c4b7819 */ /* 0x000fe4000000124d */
[----:B------:R-:W-:Y:S02]  /*4f50*/  PRMT R60, R160, 0x5432, R60 ;  /* 0x00005432a03c7816 */ /* 0x000fe4000000003c */
[----:B------:R-:W-:Y:S02]  /*4f60*/  PRMT R75, R159, 0x5432, R75 ;  /* 0x000054329f4b7816 */ /* 0x000fe4000000004b */
[----:B--2---:R-:W-:-:S02]  /*4f70*/  LOP3.LUT R79, R37, 0xffff0000, RZ, 0xc0, !PT ;  /* 0xffff0000254f7812 */ /* 0x004fc400078ec0ff */
[C---:B------:R-:W-:Y:S01]  /*4f80*/  LOP3.LUT R78, R75.reuse, 0xffff0000, RZ, 0xc0, !PT ;  /* 0xffff00004b4e7812 */ /* 0x040fe200078ec0ff */
[----:B------:R-:W-:Y:S01]  /*4f90*/  IMAD.U32 R75, R75, 0x10000, RZ ;  /* 0x000100004b4b7824 */ /* 0x000fe200078e00ff */
[----:B------:R-:W-:Y:S01]  /*4fa0*/  SHF.R.U32.HI R61, RZ, 0x10, R77 ;  /* 0x00000010ff3d7819 */ /* 0x000fe2000001164d */
[----:B------:R-:W-:Y:S01]  /*4fb0*/  IMAD.U32 R77, R37, 0x10000, RZ ;  /* 0x00010000254d7824 */ /* 0x000fe200078e00ff */
[----:B------:R-:W-:Y:S01]  /*4fc0*/  PRMT R76, R160, 0x5410, R74 ;  /* 0x00005410a04c7816 */ /* 0x000fe2000000004a */
[----:B------:R-:W-:Y:S01]  /*4fd0*/  FMUL.FTZ R74, R79, R78 ;  /* 0x0000004e4f4a7220 */ /* 0x000fe20000410000 */
[C---:B------:R-:W-:Y:S01]  /*4fe0*/  LOP3.LUT R37, R60.reuse, 0xffff0000, RZ, 0xc0, !PT ;  /* 0xffff00003c257812 */ /* 0x040fe200078ec0ff */
[----:B------:R-:W-:Y:S01]  /*4ff0*/  IMAD.U32 R60, R60, 0x10000, RZ ;  /* 0x000100003c3c7824 */ /* 0x000fe200078e00ff */
        /* <DEDUP_REMOVED lines=33> */
.L_x_488:
[----:B------:R-:W-:Y:S05]  /*5210*/  BSYNC B3 ;  /* 0x0000000000037941 */ /* 0x000fea0003800000 */
.L_x_487:
[----:B------:R-:W-:Y:S02]  /*5220*/  ULDC.64 UR4, c[0x0][0x208] ;  /* 0x0000820000047ab9 */ /* 0x000fe40000000a00 */
[----:B--2---:R0:W-:Y:S03]  /*5230*/  STG.E.128 desc[UR4][R46.64], R36 ;  /* 0x000000242e007986 */ /* 0x0041e6000c101d04 */
.L_x_486:
[----:B------:R-:W-:Y:S05]  /*5240*/  BSYNC B2 ;  /* 0x0000000000027941 */ /* 0x000fea0003800000 */
.L_x_485:
[----:B------:R-:W-:Y:S01]  /*5250*/  ISETP.NE.AND P3, PT, R11, RZ, PT ;  /* 0x000000ff0b00720c */ /* 0x000fe20003f65270 */
[----:B------:R-:W-:-:S12]  /*5260*/  BSSY B2, `(.L_x_489) ;  /* 0x0000038000027945 */ /* 0x000fd80003800000 */
[----:B------:R-:W-:Y:S05]  /*5270*/  @!P3 BRA `(.L_x_490) ;  /* 0x0000000000d8b947 */ /* 0x000fea0003800000 */
[----:B0-234-:R0:W2:Y:S01]  /*5280*/  LDS.128 R36, [R5+0x27c00] ;  /* 0x027c000005247984 */ /* 0x01d0a20000000c00 */
[----:B------:R-:W-:Y:S01]  /*5290*/  ISETP.GE.AND P3, PT, R215, R115, PT ;  /* 0x00000073d700720c */ /* 0x000fe20003f66270 */
[----:B------:R-:W-:-:S12]  /*52a0*/  BSSY B3, `(.L_x_491) ;  /* 0x0000031000037945 */ /* 0x000fd80003800000 */
[----:B0-----:R-:W-:Y:S05]  /*52b0*/  @P3 BRA `(.L_x_492) ;  /* 0x0000000000bc3947 */ /* 0x001fea0003800000 */
[----:B------:R-:W-:Y:S02]  /*52c0*/  SHF.R.U64 R61, R72, 0x10, R73 ;  /* 0x00000010483d7819 */ /* 0x000fe40000001249 */
[----:B------:R-:W-:Y:S02]  /*52d0*/  SHF.R.U64 R60, R70, 0x10, R71 ;  /* 0x00000010463c7819 */ /* 0x000fe40000001247 */
[----:B------:R-:W-:Y:S02]  /*52e0*/  PRMT R61, R156, 0x5432, R61 ;  /* 0x000054329c3d7816 */ /* 0x000fe4000000003d */
[----:B------:R-:W-:Y:S02]  /*52f0*/  PRMT R60, R155, 0x5432, R60 ;  /* 0x000054329b3c7816 */ /* 0x000fe4000000003c */
[----:B--2---:R-:W-:Y:S02]  /*5300*/  LOP3.LUT R75, R37, 0xffff0000, RZ, 0xc0, !PT ;  /* 0xffff0000254b7812 */ /* 0x004fe400078ec0ff */
[C---:B------:R-:W-:Y:S01]  /*5310*/  LOP3.LUT R74, R61.reuse, 0xffff0000, RZ, 0xc0, !PT ;  /* 0xffff00003d4a7812 */ /* 0x040fe200078ec0ff */
[----:B------:R-:W-:Y:S01]  /*5320*/  IMAD.U32 R61, R61, 0x10000, RZ ;  /* 0x000100003d3d7824 */ /* 0x000fe200078e00ff */
[----:B------:R-:W-:Y:S01]  /*5330*/  SHF.R.U32.HI R72, RZ, 0x10, R73 ;  /* 0x00000010ff487819 */ /* 0x000fe20000011649 */
[----:B------:R-:W-:Y:S01]  /*5340*/  IMAD.U32 R73, R37, 0x10000, RZ ;  /* 0x0001000025497824 */ /* 0x000fe200078e00ff */
[----:B------:R-:W-:Y:S01]  /*5350*/  SHF.R.U32.HI R70, RZ, 0x10, R71 ;  /* 0x00000010ff467819 */ /* 0x000fe20000011647 */
[----:B------:R-:W-:Y:S01]  /*5360*/  FMUL.FTZ R71, R75, R74 ;  /* 0x0000004a4b477220 */ /* 0x000fe20000410000 */
[C---:B------:R-:W-:Y:S01]  /*5370*/  LOP3.LUT R37, R60.reuse, 0xffff0000, RZ, 0xc0, !PT ;  /* 0xffff00003c257812 */ /* 0x040fe200078ec0ff */
[----:B------:R-:W-:Y:S01]  /*5380*/  IMAD.U32 R60, R60, 0x10000, RZ ;  /* 0x000100003c3c7824 */ /* 0x000fe200078e00ff */
[----:B------:R-:W-:-:S02]  /*5390*/  PRMT R72, R157, 0x5410, R72 ;  /* 0x000054109d487816 */ /* 0x000fc40000000048 */
[----:B------:R-:W-:Y:S01]  /*53a0*/  PRMT R70, R156, 0x5410, R70 ;  /* 0x000054109c467816 */ /* 0x000fe20000000046 */
[-C--:B------:R-:W-:Y:S01]  /*53b0*/  FFMA.FTZ R71, R73, R37.reuse, -R71 ;  /* 0x0000002549477223 */ /* 0x080fe20000010847 */
[----:B------:R-:W-:-:S03]  /*53c0*/  FMUL.FTZ R37, R75, R37 ;  /* 0x000000254b257220 */ /* 0x000fc60000410000 */
[----:B------:R-:W-:Y:S02]  /*53d0*/  IMAD.U32 R75, R70, 0x10000, RZ ;  /* 0x00010000464b7824 */ /* 0x000fe400078e00ff */
[----:B------:R-:W-:Y:S01]  /*53e0*/  FFMA.FTZ R37, R73, R74, R37 ;  /* 0x0000004a49257223 */ /* 0x000fe20000010025 */
[----:B------:R-:W-:Y:S01]  /*53f0*/  LOP3.LUT R74, R38, 0xffff0000, RZ, 0xc0, !PT ;  /* 0xffff0000264a7812 */ /* 0x000fe200078ec0ff */
[C---:B------:R-:W-:Y:S01]  /*5400*/  IMAD.U32 R73, R72.reuse, 0x10000, RZ ;  /* 0x0001000048497824 */ /* 0x040fe200078e00ff */
[----:B------:R-:W-:Y:S01]  /*5410*/  LOP3.LUT R72, R72, 0xffff0000, RZ, 0xc0, !PT ;  /* 0xffff000048487812 */ /* 0x000fe200078ec0ff */
[----:B------:R-:W-:Y:S01]  /*5420*/  IMAD.U32 R38, R38, 0x10000, RZ ;  /* 0x0001000026267824 */ /* 0x000fe200078e00ff */
[----:B------:R-:W-:Y:S01]  /*5430*/  LOP3.LUT R70, R70, 0xffff0000, RZ, 0xc0, !PT ;  /* 0xffff000046467812 */ /* 0x000fe200078ec0ff */
[C---:B------:R-:W-:Y:S01]  /*5440*/  FMUL.FTZ R76, R74.reuse, R73 ;  /* 0x000000494a4c7220 */ /* 0x040fe20000410000 */
[----:B------:R-:W-:Y:S01]  /*5450*/  FMUL.FTZ R74, R74, R75 ;  /* 0x0000004b4a4a7220 */ /* 0x000fe20000410000 */
[----:B------:R-:W-:-:S02]  /*5460*/  F2FP.BF16.F32.PACK_AB R37, R37, R71 ;  /* 0x000000472525723e */ /* 0x000fc400000010ff */
        /* <DEDUP_REMOVED lines=20> */
.L_x_492:
[----:B------:R-:W-:Y:S05]  /*55b0*/  BSYNC B3 ;  /* 0x0000000000037941 */ /* 0x000fea0003800000 */
.L_x_491:
[----:B------:R-:W-:Y:S02]  /*55c0*/  ULDC.64 UR4, c[0x0][0x208] ;  /* 0x0000820000047ab9 */ /* 0x000fe40000000a00 */
[----:B--2---:R0:W-:Y:S03]  /*55d0*/  STG.E.128 desc[UR4][R46.64+0x80], R36 ;  /* 0x000080242e007986 */ /* 0x0041e6000c101d04 */
.L_x_490:
[----:B------:R-:W-:Y:S05]  /*55e0*/  BSYNC B2 ;  /* 0x0000000000027941 */ /* 0x000fea0003800000 */
.L_x_489:
        /* <DEDUP_REMOVED lines=22> */
[-C--:B------:R-:W-:Y:S01]  /*5750*/  FMUL.FTZ R71, R71, R69.reuse ;  /* 0x0000004547477220 */ /* 0x080fe20000410000 */
[----:B------:R-:W-:Y:S01]  /*5760*/  LOP3.LUT R72, R38, 0xffff0000, RZ, 0xc0, !PT ;  /* 0xffff000026487812 */ /* 0x000fe200078ec0ff */
[----:B------:R-:W-:-:S02]  /*5770*/  FFMA.FTZ R70, R37, R69, -R70 ;  /* 0x0000004525467223 */ /* 0x000fc40000010846 */
[----:B------:R-:W-:Y:S01]  /*5780*/  FFMA.FTZ R71, R37, R67, R71 ;  /* 0x0000004325477223 */ /* 0x000fe20000010047 */
[C---:B------:R-:W-:Y:S01]  /*5790*/  IMAD.U32 R67, R68.reuse, 0x10000, RZ ;  /* 0x0001000044437824 */ /* 0x040fe200078e00ff */
[----:B------:R-:W-:Y:S01]  /*57a0*/  LOP3.LUT R68, R68, 0xffff0000, RZ, 0xc0, !PT ;  /* 0xffff000044447812 */ /* 0x000fe200078ec0ff */
[C---:B------:R-:W-:Y:S01]  /*57b0*/  IMAD.U32 R69, R66.reuse, 0x10000, RZ ;  /* 0x0001000042457824 */ /* 0x040fe200078e00ff */
[----:B------:R-:W-:Y:S01]  /*57c0*/  LOP3.LUT R66, R66, 0xffff0000, RZ, 0xc0, !PT ;  /* 0xffff000042427812 */ /* 0x000fe200078ec0ff */
[----:B------:R-:W-:Y:S02]  /*57d0*/  IMAD.U32 R37, R38, 0x10000, RZ ;  /* 0x0001000026257824 */ /* 0x000fe400078e00ff */
        /* <DEDUP_REMOVED lines=23> */
.L_x_496:
[----:B------:R-:W-:Y:S05]  /*5950*/  BSYNC B3 ;  /* 0x0000000000037941 */ /* 0x000fea0003800000 */
.L_x_495:
[----:B------:R-:W-:Y:S02]  /*5960*/  ULDC.64 UR4, c[0x0][0x208] ;  /* 0x0000820000047ab9 */ /* 0x000fe40000000a00 */
[----:B--2---:R0:W-:Y:S03]  /*5970*/  STG.E.128 desc[UR4][R46.64+0x100], R36 ;  /* 0x000100242e007986 */ /* 0x0041e6000c101d04 */
.L_x_494:
[----:B------:R-:W-:Y:S05]  /*5980*/  BSYNC B2 ;  /* 0x0000000000027941 */ /* 0x000fea0003800000 */
.L_x_493:
[----:B------:R-:W-:-:S13]  /*5990*/  ISETP.NE.AND P3, PT, R9, RZ, PT ;  /* 0x000000ff0900720c */ /* 0x000fda0003f65270 */
        /* <DEDUP_REMOVED lines=18> */
[C---:B------:R-:W-:Y:S01]  /*5ac0*/  FMUL.FTZ R66, R67.reuse, R63 ;  /* 0x0000003f43427220 */ /* 0x040fe20000410000 */
        /* <DEDUP_REMOVED lines=33> */
.L_x_498:
[----:B------:R-:W-:Y:S05]  /*5ce0*/  BSYNC B2 ;  /* 0x0000000000027941 */ /* 0x000fea0003800000 */
.L_x_497:
[----:B------:R-:W-:Y:S02]  /*5cf0*/  ULDC.64 UR4, c[0x0][0x208] ;  /* 0x0000820000047ab9 */ /* 0x000fe40000000a00 */
[----:B--2---:R0:W-:Y:S03]  /*5d00*/  STG.E.128 desc[UR4][R46.64+0x180], R36 ;  /* 0x000180242e007986 */ /* 0x0041e6000c101d04 */
.L_x_484:
[----:B------:R-:W-:Y:S05]  /*5d10*/  BSYNC B1 ;  /* 0x0000000000017941 */ /* 0x000fea0003800000 */
.L_x_483:
        /* <DEDUP_REMOVED lines=8> */
[----:B------:R-:W-:Y:S01]  /*5da0*/  SHF.R.U64 R47, R56, 0x10, R57 ;  /* 0x00000010382f7819 */ /* 0x000fe20000001239 */
[C---:B--2---:R-:W-:Y:S01]  /*5db0*/  IMAD.U32 R61, R37.reuse, 0x10000, RZ ;  /* 0x00010000253d7824 */ /* 0x044fe200078e00ff */
[----:B------:R-:W-:Y:S02]  /*5dc0*/  SHF.R.U64 R56, R58, 0x10, R59 ;  /* 0x000000103a387819 */ /* 0x000fe4000000123b */
[----:B------:R-:W-:Y:S02]  /*5dd0*/  LOP3.LUT R46, R37, 0xffff0000, RZ, 0xc0, !PT ;  /* 0xffff0000252e7812 */ /* 0x000fe400078ec0ff */
[----:B------:R-:W-:Y:S02]  /*5de0*/  PRMT R56, R158, 0x5410, R56 ;  /* 0x000054109e387816 */ /* 0x000fe40000000038 */
[----:B------:R-:W-:Y:S02]  /*5df0*/  PRMT R47, R154, 0x5432, R47 ;  /* 0x000054329a2f7816 */ /* 0x000fe4000000002f */
[C---:B------:R-:W-:Y:S01]  /*5e00*/  LOP3.LUT R60, R56.reuse, 0xffff0000, RZ, 0xc0, !PT ;  /* 0xffff0000383c7812 */ /* 0x040fe200078ec0ff */
[----:B------:R-:W-:Y:S01]  /*5e10*/  IMAD.U32 R56, R56, 0x10000, RZ ;  /* 0x0001000038387824 */ /* 0x000fe200078e00ff */
[----:B------:R-:W-:-:S02]  /*5e20*/  SHF.R.U32.HI R59, RZ, 0x10, R59 ;  /* 0x00000010ff3b7819 */ /* 0x000fc4000001163b */
[----:B------:R-:W-:Y:S01]  /*5e30*/  SHF.R.U32.HI R57, RZ, 0x10, R57 ;  /* 0x00000010ff397819 */ /* 0x000fe20000011639 */
[----:B------:R-:W-:Y:S01]  /*5e40*/  FMUL.FTZ R37, R46, R60 ;  /* 0x0000003c2e257220 */ /* 0x000fe20000410000 */
[C---:B------:R-:W-:Y:S01]  /*5e50*/  LOP3.LUT R58, R47.reuse, 0xffff0000, RZ, 0xc0, !PT ;  /* 0xffff00002f3a7812 */ /* 0x040fe200078ec0ff */
[----:B------:R-:W-:Y:S01]  /*5e60*/  IMAD.U32 R47, R47, 0x10000, RZ ;  /* 0x000100002f2f7824 */ /* 0x000fe200078e00ff */
[----:B------:R-:W-:Y:S02]  /*5e70*/  PRMT R59, R158, 0x5432, R59 ;  /* 0x000054329e3b7816 */ /* 0x000fe4000000003b */
[----:B------:R-:W-:Y:S01]  /*5e80*/  PRMT R57, R154, 0x5410, R57 ;  /* 0x000054109a397816 */ /* 0x000fe20000000039 */
[-C--:B------:R-:W-:Y:S01]  /*5e90*/  FMUL.FTZ R46, R46, R58.reuse ;  /* 0x0000003a2e2e7220 */ /* 0x080fe20000410000 */
[----:B------:R-:W-:Y:S01]  /*5ea0*/  FFMA.FTZ R37, R61, R58, -R37 ;  /* 0x0000003a3d257223 */ /* 0x000fe20000010825 */
[----:B------:R-:W-:Y:S01]  /*5eb0*/  LOP3.LUT R58, R38, 0xffff0000, RZ, 0xc0, !PT ;  /* 0xffff0000263a7812 */ /* 0x000fe200078ec0ff */
[----:B------:R-:W-:-:S02]  /*5ec0*/  IMAD.U32 R62, R59, 0x10000, RZ ;  /* 0x000100003b3e7824 */ /* 0x000fc400078e00ff */
[----:B------:R-:W-:Y:S01]  /*5ed0*/  FFMA.FTZ R46, R61, R60, R46 ;  /* 0x0000003c3d2e7223 */ /* 0x000fe2000001002e */
[----:B------:R-:W-:Y:S01]  /*5ee0*/  IMAD.U32 R63, R57, 0x10000, RZ ;  /* 0x00010000393f7824 */ /* 0x000fe200078e00ff */
[----:B------:R-:W-:Y:S01]  /*5ef0*/  LOP3.LUT R59, R59, 0xffff0000, RZ, 0xc0, !PT ;  /* 0xffff00003b3b7812 */ /* 0x000fe200078ec0ff */
[----:B------:R-:W-:Y:S02]  /*5f00*/  IMAD.U32 R60, R38, 0x10000, RZ ;  /* 0x00010000263c7824 */ /* 0x000fe400078e00ff */
[CC--:B------:R-:W-:Y:S01]  /*5f10*/  FMUL.FTZ R64, R58.reuse, R62.reuse ;  /* 0x0000003e3a407220 */ /* 0x0c0fe20000410000 */
[----:B------:R-:W-:Y:S01]  /*5f20*/  LOP3.LUT R38, R39, 0xffff0000, RZ, 0xc0, !PT ;  /* 0xffff000027267812 */ /* 0x000fe200078ec0ff */
[-C--:B------:R-:W-:Y:S01]  /*5f30*/  FMUL.FTZ R58, R58, R63.reuse ;  /* 0x0000003f3a3a7220 */ /* 0x080fe20000410000 */
[----:B------:R-:W-:Y:S01]  /*5f40*/  LOP3.LUT R57, R57, 0xffff0000, RZ, 0xc0, !PT ;  /* 0xffff000039397812 */ /* 0x000fe200078ec0ff */
[----:B------:R-:W-:Y:S02]  /*5f50*/  IMAD.U32 R61, R39, 0x10000, RZ ;  /* 0x00010000273d7824 */ /* 0x000fe400078e00ff */
[----:B------:R-:W-:Y:S01]  /*5f60*/  FFMA.FTZ R64, R60, R63, -R64 ;  /* 0x0000003f3c407223 */ /* 0x000fe20000010840 */
[C---:B------:R-:W-:Y:S01]  /*5f70*/  IMAD.U32 R39, R36.reuse, 0x10000, RZ ;  /* 0x0001000024277824 */ /* 0x040fe200078e00ff */
[----:B------:R-:W-:Y:S01]  /*5f80*/  LOP3.LUT R36, R36, 0xffff0000, RZ, 0xc0, !PT ;  /* 0xffff000024247812 */ /* 0x000fe200078ec0ff */
[----:B------:R-:W-:Y:S01]  /*5f90*/  FFMA.FTZ R58, R60, R62, R58 ;  /* 0x0000003e3c3a7223 */ /* 0x000fe2000001003a */
[C---:B------:R-:W-:Y:S01]  /*5fa0*/  FMUL.FTZ R60, R38.reuse, R59 ;  /* 0x0000003b263c7220 */ /* 0x040fe20000410000 */
[----:B------:R-:W-:Y:S01]  /*5fb0*/  FMUL.FTZ R62, R38, R57 ;  /* 0x00000039263e7220 */ /* 0x000fe20000410000 */
[----:B------:R-:W-:Y:S01]  /*5fc0*/  F2FP.BF16.F32.PACK_AB R37, R46, R37 ;  /* 0x000000252e25723e */ /* 0x000fe200000010ff */
[CC--:B------:R-:W-:Y:S01]  /*5fd0*/  FMUL.FTZ R38, R36.reuse, R56.reuse ;  /* 0x0000003824267220 */ /* 0x0c0fe20000410000 */
[----:B------:R-:W-:Y:S01]  /*5fe0*/  FMUL.FTZ R36, R36, R47 ;  /* 0x0000002f24247220 */ /* 0x000fe20000410000 */
[C---:B------:R-:W-:Y:S01]  /*5ff0*/  FFMA.FTZ R60, R61.reuse, R57, -R60 ;  /* 0x000000393d3c7223 */ /* 0x040fe2000001083c */
[----:B------:R-:W-:Y:S01]  /*6000*/  FFMA.FTZ R62, R61, R59, R62 ;  /* 0x0000003b3d3e7223 */ /* 0x000fe2000001003e */
[C---:B------:R-:W-:Y:S01]  /*6010*/  FFMA.FTZ R38, R39.reuse, R47, -R38 ;  /* 0x0000002f27267223 */ /* 0x040fe20000010826 */
[----:B------:R-:W-:Y:S01]  /*6020*/  FFMA.FTZ R36, R39, R56, R36 ;  /* 0x0000003827247223 */ /* 0x000fe20000010024 */
[----:B------:R-:W-:-:S02]  /*6030*/  F2FP.BF16.F32.PACK_AB R58, R58, R64 ;  /* 0x000000403a3a723e */ /* 0x000fc400000010ff */
[----:B------:R-:W-:Y:S02]  /*6040*/  F2FP.BF16.F32.PACK_AB R60, R62, R60 ;  /* 0x0000003c3e3c723e */ /* 0x000fe400000010ff */
[----:B------:R-:W-:Y:S01]  /*6050*/  F2FP.BF16.F32.PACK_AB R36, R36, R38 ;  /* 0x000000262424723e */ /* 0x000fe200000010ff */
[----:B------:R-:W-:Y:S02]  /*6060*/  IMAD.MOV.U32 R38, RZ, RZ, R58 ;  /* 0x000000ffff267224 */ /* 0x000fe400078e003a */
[----:B------:R-:W-:-:S07]  /*6070*/  IMAD.MOV.U32 R39, RZ, RZ, R60 ;  /* 0x000000ffff277224 */ /* 0x000fce00078e003c */
.L_x_503:
[----:B------:R-:W-:Y:S05]  /*6080*/  BSYNC B2 ;  /* 0x0000000000027941 */ /* 0x000fea0003800000 */
.L_x_502:
[----:B------:R-:W-:Y:S02]  /*6090*/  ULDC.64 UR4, c[0x0][0x208] ;  /* 0x0000820000047ab9 */ /* 0x000fe40000000a00 */
[----:B--2---:R0:W-:Y:S03]  /*60a0*/  STG.E.128 desc[UR4][R44.64], R36 ;  /* 0x000000242c007986 */ /* 0x0041e6000c101d04 */
.L_x_501:
[----:B------:R-:W-:Y:S05]  /*60b0*/  BSYNC B1 ;  /* 0x0000000000017941 */ /* 0x000fea0003800000 */
.L_x_500:
[----:B------:R-:W-:Y:S01]  /*60c0*/  ISETP.NE.AND P3, PT, R11, RZ, PT ;  /* 0x000000ff0b00720c */ /* 0x000fe20003f65270 */
[----:B------:R-:W-:-:S12]  /*60d0*/  BSSY B1, `(.L_x_504) ;  /* 0x0000036000017945 */ /* 0x000fd80003800000 */
        /* <DEDUP_REMOVED lines=9> */
[----:B------:R-:W-:Y:S01]  /*6170*/  SHF.R.U32.HI R55, RZ, 0x10, R53 ;  /* 0x00000010ff377819 */ /* 0x000fe20000011635 */
[----:B------:R-:W-:Y:S01]  /*6180*/  IMAD.U32 R53, R38, 0x10000, RZ ;  /* 0x0001000026357824 */ /* 0x000fe200078e00ff */
[----:B------:R-:W-:Y:S02]  /*6190*/  PRMT R47, R155, 0x5410, R47 ;  /* 0x000054109b2f7816 */ /* 0x000fe4000000002f */
[----:B------:R-:W-:Y:S01]  /*61a0*/  PRMT R157, R157, 0x5432, R55 ;  /* 0x000054329d9d7816 */ /* 0x000fe20000000037 */
[----:B------:R-:W-:Y:S01]  /*61b0*/  IMAD.U32 R55, R37, 0x10000, RZ ;  /* 0x0001000025377824 */ /* 0x000fe200078e00ff */
[----:B------:R-:W-:-:S02]  /*61c0*/  PRMT R46, R151, 0x5410, R46 ;  /* 0x00005410972e7816 */ /* 0x000fc4000000002e */
[----:B------:R-:W-:Y:S01]  /*61d0*/  PRMT R54, R151, 0x5432, R54 ;  /* 0x0000543297367816 */ /* 0x000fe20000000036 */
[----:B------:R-:W-:Y:S01]  /*61e0*/  IMAD.U32 R58, R157, 0x10000, RZ ;  /* 0x000100009d3a7824 */ /* 0x000fe200078e00ff */
[----:B------:R-:W-:Y:S02]  /*61f0*/  LOP3.LUT R61, R37, 0xffff0000, RZ, 0xc0, !PT ;  /* 0xffff0000253d7812 */ /* 0x000fe400078ec0ff */
[----:B------:R-:W-:Y:S01]  /*6200*/  LOP3.LUT R38, R38, 0xffff0000, RZ, 0xc0, !PT ;  /* 0xffff000026267812 */ /* 0x000fe200078ec0ff */
[----:B------:R-:W-:Y:S01]  /*6210*/  IMAD.U32 R59, R54, 0x10000, RZ ;  /* 0x00010000363b7824 */ /* 0x000fe200078e00ff */
[C---:B------:R-:W-:Y:S01]  /*6220*/  LOP3.LUT R37, R47.reuse, 0xffff0000, RZ, 0xc0, !PT ;  /* 0xffff00002f257812 */ /* 0x040fe200078ec0ff */
[----:B------:R-:W-:Y:S01]  /*6230*/  IMAD.U32 R47, R47, 0x10000, RZ ;  /* 0x000100002f2f7824 */ /* 0x000fe200078e00ff */
[----:B------:R-:W-:Y:S01]  /*6240*/  LOP3.LUT R56, R46, 0xffff0000, RZ, 0xc0, !PT ;  /* 0xffff00002e387812 */ /* 0x000fe200078ec0ff */
[C---:B------:R-:W-:Y:S01]  /*6250*/  FMUL.FTZ R62, R38.reuse, R58 ;  /* 0x0000003a263e7220 */ /* 0x040fe20000410000 */
[----:B------:R-:W-:Y:S01]  /*6260*/  LOP3.LUT R52, R39, 0xffff0000, RZ, 0xc0, !PT ;  /* 0xffff000027347812 */ /* 0x000fe200078ec0ff */
[C---:B------:R-:W-:Y:S01]  /*6270*/  FMUL.FTZ R60, R61.reuse, R37 ;  /* 0x000000253d3c7220 */ /* 0x040fe20000410000 */
[----:B------:R-:W-:Y:S01]  /*6280*/  FMUL.FTZ R38, R38, R59 ;  /* 0x0000003b26267220 */ /* 0x000fe20000410000 */
[----:B------:R-:W-:Y:S01]  /*6290*/  FMUL.FTZ R61, R61, R56 ;  /* 0x000000383d3d7220 */ /* 0x000fe20000410000 */
[----:B------:R-:W-:Y:S01]  /*62a0*/  LOP3.LUT R157, R157, 0xffff0000, RZ, 0xc0, !PT ;  /* 0xffff00009d9d7812 */ /* 0x000fe200078ec0ff */
[----:B------:R-:W-:Y:S01]  /*62b0*/  IMAD.U32 R46, R46, 0x10000, RZ ;  /* 0x000100002e2e7824 */ /* 0x000fe200078e00ff */
[----:B------:R-:W-:Y:S01]  /*62c0*/  LOP3.LUT R54, R54, 0xffff0000, RZ, 0xc0, !PT ;  /* 0xffff000036367812 */ /* 0x000fe200078ec0ff */
[----:B------:R-:W-:Y:S01]  /*62d0*/  FFMA.FTZ R61, R55, R37, R61 ;  /* 0x00000025373d7223 */ /* 0x000fe2000001003d */
[----:B------:R-:W-:Y:S01]  /*62e0*/  LOP3.LUT R36, R36, 0xffff0000, RZ, 0xc0, !PT ;  /* 0xffff000024247812 */ /* 0x000fe200078ec0ff */
[C---:B------:R-:W-:Y:S01]  /*62f0*/  FFMA.FTZ R62, R53.reuse, R59, -R62 ;  /* 0x0000003b353e7223 */ /* 0x040fe2000001083e */
[----:B------:R-:W-:Y:S01]  /*6300*/  FFMA.FTZ R38, R53, R58, R38 ;  /* 0x0000003a35267223 */ /* 0x000fe20000010026 */
[C---:B------:R-:W-:Y:S01]  /*6310*/  FMUL.FTZ R37, R52.reuse, R157 ;  /* 0x0000009d34257220 */ /* 0x040fe20000410000 */
[----:B------:R-:W-:Y:S01]  /*6320*/  FMUL.FTZ R53, R52, R54 ;  /* 0x0000003634357220 */ /* 0x000fe20000410000 */
[----:B------:R-:W-:-:S02]  /*6330*/  IMAD.U32 R39, R39, 0x10000, RZ ;  /* 0x0001000027277824 */ /* 0x000fc400078e00ff */
[----:B------:R-:W-:Y:S01]  /*6340*/  FFMA.FTZ R60, R55, R56, -R60 ;  /* 0x00000038373c7223 */ /* 0x000fe2000001083c */
[C---:B------:R-:W-:Y:S01]  /*6350*/  FMUL.FTZ R52, R36.reuse, R47 ;  /* 0x0000002f24347220 */ /* 0x040fe20000410000 */
[----:B------:R-:W-:Y:S01]  /*6360*/  FMUL.FTZ R36, R36, R46 ;  /* 0x0000002e24247220 */ /* 0x000fe20000410000 */
[C---:B------:R-:W-:Y:S01]  /*6370*/  FFMA.FTZ R37, R39.reuse, R54, -R37 ;  /* 0x0000003627257223 */ /* 0x040fe20000010825 */
[----:B------:R-:W-:Y:S01]  /*6380*/  FFMA.FTZ R53, R39, R157, R53 ;  /* 0x0000009d27357223 */ /* 0x000fe20000010035 */
[C---:B------:R-:W-:Y:S01]  /*6390*/  FFMA.FTZ R52, R57.reuse, R46, -R52 ;  /* 0x0000002e39347223 */ /* 0x040fe20000010834 */
[----:B------:R-:W-:Y:S01]  /*63a0*/  FFMA.FTZ R36, R57, R47, R36 ;  /* 0x0000002f39247223 */ /* 0x000fe20000010024 */
[----:B------:R-:W-:Y:S02]  /*63b0*/  F2FP.BF16.F32.PACK_AB R60, R61, R60 ;  /* 0x0000003c3d3c723e */ /* 0x000fe400000010ff */
[----:B------:R-:W-:Y:S02]  /*63c0*/  F2FP.BF16.F32.PACK_AB R39, R53, R37 ;  /* 0x000000253527723e */ /* 0x000fe400000010ff */
[----:B------:R-:W-:Y:S01]  /*63d0*/  F2FP.BF16.F32.PACK_AB R38, R38, R62 ;  /* 0x0000003e2626723e */ /* 0x000fe200000010ff */
[----:B------:R-:W-:Y:S01]  /*63e0*/  IMAD.MOV.U32 R37, RZ, RZ, R60 ;  /* 0x000000ffff257224 */ /* 0x000fe200078e003c */
[----:B------:R-:W-:-:S07]  /*63f0*/  F2FP.BF16.F32.PACK_AB R36, R36, R52 ;  /* 0x000000342424723e */ /* 0x000fce00000010ff */
.L_x_507:
[----:B------:R-:W-:Y:S05]  /*6400*/  BSYNC B2 ;  /* 0x0000000000027941 */ /* 0x000fea0003800000 */
.L_x_506:
[----:B------:R-:W-:Y:S02]  /*6410*/  ULDC.64 UR4, c[0x0][0x208] ;  /* 0x0000820000047ab9 */ /* 0x000fe40000000a00 */
[----:B--2---:R0:W-:Y:S03]  /*6420*/  STG.E.128 desc[UR4][R44.64+0x80], R36 ;  /* 0x000080242c007986 */ /* 0x0041e6000c101d04 */
.L_x_505:
[----:B------:R-:W-:Y:S05]  /*6430*/  BSYNC B1 ;  /* 0x0000000000017941 */ /* 0x000fea0003800000 */
.L_x_504:
        /* <DEDUP_REMOVED lines=8> */
[----:B--2---:R-:W-:Y:S01]  /*64c0*/  IMAD.U32 R50, R38, 0x10000, RZ ;  /* 0x0001000026327824 */ /* 0x004fe200078e00ff */
[----:B------:R-:W-:Y:S01]  /*64d0*/  SHF.R.U64 R46, R48, 0x10, R49 ;  /* 0x00000010302e7819 */ /* 0x000fe20000001231 */
[----:B------:R-:W-:Y:S01]  /*64e0*/  IMAD.U32 R53, R36, 0x10000, RZ ;  /* 0x0001000024357824 */ /* 0x000fe200078e00ff */
[----:B------:R-:W-:Y:S02]  /*64f0*/  SHF.R.U32.HI R51, RZ, 0x10, R51 ;  /* 0x00000010ff337819 */ /* 0x000fe40000011633 */
[----:B------:R-:W-:Y:S02]  /*6500*/  PRMT R47, R148, 0x5410, R47 ;  /* 0x00005410942f7816 */ /* 0x000fe4000000002f */
[----:B------:R-:W-:Y:S02]  /*6510*/  PRMT R46, R145, 0x5410, R46 ;  /* 0x00005410912e7816 */ /* 0x000fe4000000002e */
[----:B------:R-:W-:-:S02]  /*6520*/  SHF.R.U32.HI R48, RZ, 0x10, R49 ;  /* 0x00000010ff307819 */ /* 0x000fc40000011631 */
[----:B------:R-:W-:Y:S01]  /*6530*/  PRMT R148, R148, 0x5432, R51 ;  /* 0x0000543294947816 */ /* 0x000fe20000000033 */
[C---:B------:R-:W-:Y:S01]  /*6540*/  IMAD.U32 R51, R37.reuse, 0x10000, RZ ;  /* 0x0001000025337824 */ /* 0x040fe200078e00ff */
[----:B------:R-:W-:Y:S02]  /*6550*/  LOP3.LUT R57, R37, 0xffff0000, RZ, 0xc0, !PT ;  /* 0xffff000025397812 */ /* 0x000fe400078ec0ff */
[C---:B------:R-:W-:Y:S01]  /*6560*/  LOP3.LUT R37, R47.reuse, 0xffff0000, RZ, 0xc0, !PT ;  /* 0xffff00002f257812 */ /* 0x040fe200078ec0ff */
[----:B------:R-:W-:Y:S01]  /*6570*/  IMAD.U32 R54, R148, 0x10000, RZ ;  /* 0x0001000094367824 */ /* 0x000fe200078e00ff */
[----:B------:R-:W-:Y:S01]  /*6580*/  LOP3.LUT R52, R46, 0xffff0000, RZ, 0xc0, !PT ;  /* 0xffff00002e347812 */ /* 0x000fe200078ec0ff */
[----:B------:R-:W-:Y:S01]  /*6590*/  IMAD.U32 R47, R47, 0x10000, RZ ;  /* 0x000100002f2f7824 */ /* 0x000fe200078e00ff */
[----:B------:R-:W-:Y:S01]  /*65a0*/  PRMT R48, R145, 0x5432, R48 ;  /* 0x0000543291307816 */ /* 0x000fe20000000030 */
[CC--:B------:R-:W-:Y:S01]  /*65b0*/  FMUL.FTZ R56, R57.reuse, R37.reuse ;  /* 0x0000002539387220 */ /* 0x0c0fe20000410000 */
[----:B------:R-:W-:Y:S01]  /*65c0*/  LOP3.LUT R38, R38, 0xffff0000, RZ, 0xc0, !PT ;  /* 0xffff000026267812 */ /* 0x000fe200078ec0ff */
[----:B------:R-:W-:Y:S01]  /*65d0*/  FMUL.FTZ R57, R57, R52 ;  /* 0x0000003439397220 */ /* 0x000fe20000410000 */
[----:B------:R-:W-:Y:S01]  /*65e0*/  LOP3.LUT R36, R36, 0xffff0000, RZ, 0xc0, !PT ;  /* 0xffff000024247812 */ /* 0x000fe200078ec0ff */
[----:B------:R-:W-:Y:S01]  /*65f0*/  IMAD.U32 R55, R48, 0x10000, RZ ;  /* 0x0001000030377824 */ /* 0x000fe200078e00ff */
[----:B------:R-:W-:Y:S01]  /*6600*/  LOP3.LUT R49, R39, 0xffff0000, RZ, 0xc0, !PT ;  /* 0xffff000027317812 */ /* 0x000fe200078ec0ff */
[C---:B------:R-:W-:Y:S01]  /*6610*/  FFMA.FTZ R57, R51.reuse, R37, R57 ;  /* 0x0000002533397223 */ /* 0x040fe20000010039 */
[CC--:B------:R-:W-:Y:S01]  /*6620*/  FMUL.FTZ R58, R38.reuse, R54.reuse ;  /* 0x00000036263a7220 */ /* 0x0c0fe20000410000 */
[-C--:B------:R-:W-:Y:S01]  /*6630*/  FMUL.FTZ R37, R38, R55.reuse ;  /* 0x0000003726257220 */ /* 0x080fe20000410000 */
[----:B------:R-:W-:Y:S01]  /*6640*/  LOP3.LUT R148, R148, 0xffff0000, RZ, 0xc0, !PT ;  /* 0xffff000094947812 */ /* 0x000fe200078ec0ff */
[----:B------:R-:W-:Y:S01]  /*6650*/  IMAD.U32 R46, R46, 0x10000, RZ ;  /* 0x000100002e2e7824 */ /* 0x000fe200078e00ff */
[----:B------:R-:W-:Y:S01]  /*6660*/  LOP3.LUT R48, R48, 0xffff0000, RZ, 0xc0, !PT ;  /* 0xffff000030307812 */ /* 0x000fe200078ec0ff */
[C---:B------:R-:W-:Y:S01]  /*6670*/  FFMA.FTZ R58, R50.reuse, R55, -R58 ;  /* 0x00000037323a7223 */ /* 0x040fe2000001083a */
[----:B------:R-:W-:Y:S01]  /*6680*/  FFMA.FTZ R37, R50, R54, R37 ;  /* 0x0000003632257223 */ /* 0x000fe20000010025 */
[C---:B------:R-:W-:Y:S01]  /*6690*/  FMUL.FTZ R38, R36.reuse, R47 ;  /* 0x0000002f24267220 */ /* 0x040fe20000410000 */
[----:B------:R-:W-:Y:S01]  /*66a0*/  FFMA.FTZ R56, R51, R52, -R56 ;  /* 0x0000003433387223 */ /* 0x000fe20000010838 */
[----:B------:R-:W-:Y:S01]  /*66b0*/  FMUL.FTZ R50, R49, R148 ;  /* 0x0000009431327220 */ /* 0x000fe20000410000 */
[----:B------:R-:W-:Y:S01]  /*66c0*/  FMUL.FTZ R36, R36, R46 ;  /* 0x0000002e24247220 */ /* 0x000fe20000410000 */
[----:B------:R-:W-:-:S02]  /*66d0*/  IMAD.U32 R39, R39, 0x10000, RZ ;  /* 0x0001000027277824 */ /* 0x000fc400078e00ff */
        /* <DEDUP_REMOVED lines=9> */
[----:B------:R-:W-:Y:S01]  /*6770*/  F2FP.BF16.F32.PACK_AB R39, R49, R48 ;  /* 0x000000303127723e */ /* 0x000fe200000010ff */
[----:B------:R-:W-:-:S07]  /*6780*/  IMAD.MOV.U32 R38, RZ, RZ, R58 ;  /* 0x000000ffff267224 */ /* 0x000fce00078e003a */
.L_x_511:
[----:B------:R-:W-:Y:S05]  /*6790*/  BSYNC B2 ;  /* 0x0000000000027941 */ /* 0x000fea0003800000 */
.L_x_510:
[----:B------:R-:W-:Y:S02]  /*67a0*/  ULDC.64 UR4, c[0x0][0x208] ;  /* 0x0000820000047ab9 */ /* 0x000fe40000000a00 */
[----:B--2---:R0:W-:Y:S03]  /*67b0*/  STG.E.128 desc[UR4][R44.64+0x100], R36 ;  /* 0x000100242c007986 */ /* 0x0041e6000c101d04 */
.L_x_509:
[----:B------:R-:W-:Y:S05]  /*67c0*/  BSYNC B1 ;  /* 0x0000000000017941 */ /* 0x000fea0003800000 */
.L_x_508:
[----:B------:R-:W-:-:S13]  /*67d0*/  ISETP.NE.AND P3, PT, R9, RZ, PT ;  /* 0x000000ff0900720c */ /* 0x000fda0003f65270 */
        /* <DEDUP_REMOVED lines=13> */
[----:B------:R-:W-:Y:S02]  /*68b0*/  PRMT R143, R143, 0x5432, R48 ;  /* 0x000054328f8f7816 */ /* 0x000fe40000000030 */
[----:B------:R-:W-:Y:S01]  /*68c0*/  LOP3.LUT R47, R37, 0xffff0000, RZ, 0xc0, !PT ;  /* 0xffff0000252f7812 */ /* 0x000fe200078ec0ff */
[----:B------:R-:W-:Y:S01]  /*68d0*/  IMAD.U32 R37, R36, 0x10000, RZ ;  /* 0x0001000024257824 */ /* 0x000fe200078e00ff */
[----:B------:R-:W-:Y:S01]  /*68e0*/  LOP3.LUT R52, R46, 0xffff0000, RZ, 0xc0, !PT ;  /* 0xffff00002e347812 */ /* 0x000fe200078ec0ff */
[----:B------:R-:W-:Y:S01]  /*68f0*/  IMAD.U32 R43, R143, 0x10000, RZ ;  /* 0x000100008f2b7824 */ /* 0x000fe200078e00ff */
[----:B------:R-:W-:Y:S01]  /*6900*/  LOP3.LUT R48, R42, 0xffff0000, RZ, 0xc0, !PT ;  /* 0xffff00002a307812 */ /* 0x000fe200078ec0ff */
[----:B------:R-:W-:Y:S01]  /*6910*/  IMAD.U32 R46, R46, 0x10000, RZ ;  /* 0x000100002e2e7824 */ /* 0x000fe200078e00ff */
[----:B------:R-:W-:Y:S01]  /*6920*/  PRMT R135, R135, 0x5432, R50 ;  /* 0x0000543287877816 */ /* 0x000fe20000000032 */
[C---:B------:R-:W-:Y:S01]  /*6930*/  FMUL.FTZ R54, R47.reuse, R52 ;  /* 0x000000342f367220 */ /* 0x040fe20000410000 */
[----:B------:R-:W-:Y:S01]  /*6940*/  LOP3.LUT R41, R38, 0xffff0000, RZ, 0xc0, !PT ;  /* 0xffff000026297812 */ /* 0x000fe200078ec0ff */
[-C--:B------:R-:W-:Y:S01]  /*6950*/  FMUL.FTZ R51, R47, R48.reuse ;  /* 0x000000302f337220 */ /* 0x080fe20000410000 */
[----:B------:R-:W-:Y:S01]  /*6960*/  LOP3.LUT R38, R39, 0xffff0000, RZ, 0xc0, !PT ;  /* 0xffff000027267812 */ /* 0x000fe200078ec0ff */
[----:B------:R-:W-:Y:S01]  /*6970*/  IMAD.U32 R50, R135, 0x10000, RZ ;  /* 0x0001000087327824 */ /* 0x000fe200078e00ff */
[----:B------:R-:W-:Y:S01]  /*6980*/  LOP3.LUT R47, R36, 0xffff0000, RZ, 0xc0, !PT ;  /* 0xffff0000242f7812 */ /* 0x000fe200078ec0ff */
[----:B------:R-:W-:Y:S01]  /*6990*/  FMUL.FTZ R53, R41, R43 ;  /* 0x0000002b29357220 */ /* 0x000fe20000410000 */
[----:B------:R-:W-:Y:S01]  /*69a0*/  LOP3.LUT R143, R143, 0xffff0000, RZ, 0xc0, !PT ;  /* 0xffff00008f8f7812 */ /* 0x000fe200078ec0ff */
[----:B------:R-:W-:Y:S01]  /*69b0*/  FFMA.FTZ R36, R49, R48, -R54 ;  /* 0x0000003031247223 */ /* 0x000fe20000010836 */
[----:B------:R-:W-:Y:S01]  /*69c0*/  LOP3.LUT R135, R135, 0xffff0000, RZ, 0xc0, !PT ;  /* 0xffff000087877812 */ /* 0x000fe200078ec0ff */
[----:B------:R-:W-:Y:S01]  /*69d0*/  FFMA.FTZ R49, R49, R52, R51 ;  /* 0x0000003431317223 */ /* 0x000fe20000010033 */
[----:B------:R-:W-:Y:S01]  /*69e0*/  FMUL.FTZ R51, R41, R50 ;  /* 0x0000003229337220 */ /* 0x000fe20000410000 */
[----:B------:R-:W-:-:S02]  /*69f0*/  IMAD.U32 R42, R42, 0x10000, RZ ;  /* 0x000100002a2a7824 */ /* 0x000fc400078e00ff */
[----:B------:R-:W-:Y:S01]  /*6a00*/  FFMA.FTZ R41, R40, R50, -R53 ;  /* 0x0000003228297223 */ /* 0x000fe20000010835 */
[C---:B------:R-:W-:Y:S01]  /*6a10*/  FMUL.FTZ R48, R38.reuse, R143 ;  /* 0x0000008f26307220 */ /* 0x040fe20000410000 */
[----:B------:R-:W-:Y:S01]  /*6a20*/  FMUL.FTZ R50, R38, R135 ;  /* 0x0000008726327220 */ /* 0x000fe20000410000 */
[----:B------:R-:W-:Y:S01]  /*6a30*/  FMUL.FTZ R38, R47, R46 ;  /* 0x0000002e2f267220 */ /* 0x000fe20000410000 */
[----:B------:R-:W-:Y:S02]  /*6a40*/  IMAD.U32 R39, R39, 0x10000, RZ ;  /* 0x0001000027277824 */ /* 0x000fe400078e00ff */
[----:B------:R-:W-:Y:S01]  /*6a50*/  FFMA.FTZ R40, R40, R43, R51 ;  /* 0x0000002b28287223 */ /* 0x000fe20000010033 */
[-C--:B------:R-:W-:Y:S01]  /*6a60*/  FMUL.FTZ R47, R47, R42.reuse ;  /* 0x0000002a2f2f7220 */ /* 0x080fe20000410000 */
[----:B------:R-:W-:Y:S01]  /*6a70*/  FFMA.FTZ R38, R37, R42, -R38 ;  /* 0x0000002a25267223 */ /* 0x000fe20000010826 */
[C---:B------:R-:W-:Y:S01]  /*6a80*/  FFMA.FTZ R48, R39.reuse, R135, -R48 ;  /* 0x0000008727307223 */ /* 0x040fe20000010830 */
[----:B------:R-:W-:Y:S01]  /*6a90*/  FFMA.FTZ R39, R39, R143, R50 ;  /* 0x0000008f27277223 */ /* 0x000fe20000010032 */
[----:B------:R-:W-:Y:S01]  /*6aa0*/  FFMA.FTZ R47, R37, R46, R47 ;  /* 0x0000002e252f7223 */ /* 0x000fe2000001002f */
[----:B------:R-:W-:-:S02]  /*6ab0*/  F2FP.BF16.F32.PACK_AB R40, R40, R41 ;  /* 0x000000292828723e */ /* 0x000fc400000010ff */
[----:B------:R-:W-:Y:S02]  /*6ac0*/  F2FP.BF16.F32.PACK_AB R37, R49, R36 ;  /* 0x000000243125723e */ /* 0x000fe400000010ff */
[----:B------:R-:W-:Y:S01]  /*6ad0*/  F2FP.BF16.F32.PACK_AB R36, R47, R38 ;  /* 0x000000262f24723e */ /* 0x000fe200000010ff */
[----:B------:R-:W-:Y:S01]  /*6ae0*/  IMAD.MOV.U32 R38, RZ, RZ, R40 ;  /* 0x000000ffff267224 */ /* 0x000fe200078e0028 */
[----:B------:R-:W-:-:S07]  /*6af0*/  F2FP.BF16.F32.PACK_AB R39, R39, R48 ;  /* 0x000000302727723e */ /* 0x000fce00000010ff */
.L_x_513:
[----:B------:R-:W-:Y:S05]  /*6b00*/  BSYNC B1 ;  /* 0x0000000000017941 */ /* 0x000fea0003800000 */
.L_x_512:
[----:B------:R-:W-:Y:S02]  /*6b10*/  ULDC.64 UR4, c[0x0][0x208] ;  /* 0x0000820000047ab9 */ /* 0x000fe40000000a00 */
[----:B--2---:R0:W-:Y:S01]  /*6b20*/  STG.E.128 desc[UR4][R44.64+0x180], R36 ;  /* 0x000180242c007986 */ /* 0x0041e2000c101d04 */
[----:B------:R-:W-:Y:S05]  /*6b30*/  BRA `(.L_x_499) ;  /* 0x0000004000e87947 */ /* 0x000fea0003800000 */
.L_x_457:
        /* <DEDUP_REMOVED lines=20> */
[----:B------:R-:W-:Y:S02]  /*6c80*/  ISETP.GE.AND P2, PT, R16, R115, PT ;  /* 0x000000731000720c */ /* 0x000fe40003f46270 */
[----:B------:R-:W-:-:S02]  /*6c90*/  CS2R R40, SRZ ;  /* 0x0000000000287805 */ /* 0x000fc4000001ff00 */
[----:B------:R-:W-:Y:S02]  /*6ca0*/  LEA.HI.X R53, R38, UR5, R39, 0x1, P3 ;  /* 0x0000000526357c11 */ /* 0x000fe400098f0c27 */
[----:B------:R-:W-:Y:S02]  /*6cb0*/  CS2R R38, SRZ ;  /* 0x0000000000267805 */ /* 0x000fe4000001ff00 */
[----:B------:R-:W-:Y:S02]  /*6cc0*/  LEA R56, P3, R36, UR6, 0x1 ;  /* 0x0000000624387c11 */ /* 0x000fe4000f8608ff */
[----:B------:R-:W-:Y:S02]  /*6cd0*/  CS2R R50, SRZ ;  /* 0x0000000000327805 */ /* 0x000fe4000001ff00 */
[----:B------:R-:W-:Y:S02]  /*6ce0*/  CS2R R48, SRZ ;  /* 0x0000000000307805 */ /* 0x000fe4000001ff00 */
[----:B------:R-:W-:-:S02]  /*6cf0*/  CS2R R46, SRZ ;  /* 0x00000000002e7805 */ /* 0x000fc4000001ff00 */
[----:B------:R-:W-:Y:S02]  /*6d00*/  LEA.HI.X R57, R36, UR7, R37, 0x1, P3 ;  /* 0x0000000724397c11 */ /* 0x000fe400098f0c25 */
[----:B------:R-:W-:Y:S02]  /*6d10*/  CS2R R36, SRZ ;  /* 0x0000000000247805 */ /* 0x000fe4000001ff00 */
[----:B------:R-:W-:Y:S02]  /*6d20*/  ISETP.GE.AND P3, PT, R212, R115, PT ;  /* 0x00000073d400720c */ /* 0x000fe40003f66270 */
[----:B------:R-:W-:Y:S01]  /*6d30*/  CS2R R44, SRZ ;  /* 0x00000000002c7805 */ /* 0x000fe2000001ff00 */
[----:B------:R-:W-:Y:S02]  /*6d40*/  ULDC.64 UR8, c[0x0][0x208] ;  /* 0x0000820000087ab9 */ /* 0x000fe40000000a00 */
[----:B------:R0:W5:Y:S04]  /*6d50*/  @!P2 LDG.E.128 R40, desc[UR8][R52.64] ;  /* 0x000000083428a981 */ /* 0x000168000c1e1d00 */
[----:B------:R0:W5:Y:S04]  /*6d60*/  @!P2 LDG.E.128 R48, desc[UR8][R56.64] ;  /* 0x000000083830a981 */ /* 0x000168000c1e1d00 */
[----:B------:R0:W5:Y:S04]  /*6d70*/  @!P3 LDG.E.128 R36, desc[UR8][R52.64+0x80] ;  /* 0x000080083424b981 */ /* 0x000168000c1e1d00 */
[----:B------:R0:W5:Y:S02]  /*6d80*/  @!P3 LDG.E.128 R44, desc[UR8][R56.64+0x80] ;  /* 0x00008008382cb981 */ /* 0x000164000c1e1d00 */
.L_x_515:
[----:B------:R-:W-:Y:S05]  /*6d90*/  BSYNC B1 ;  /* 0x0000000000017941 */ /* 0x000fea0003800000 */
.L_x_514:
[----:B0-----:R-:W2:Y:S01]  /*6da0*/  LDL.LU R57, [R1+0x10] ;  /* 0x0000100001397983 */ /* 0x001ea20000300800 */
[----:B-----5:R-:W-:Y:S01]  /*6db0*/  IMAD.MOV.U32 R52, RZ, RZ, R38 ;  /* 0x000000ffff347224 */ /* 0x020fe200078e0026 */
        /* <DEDUP_REMOVED lines=8> */
[----:B------:R-:W-:Y:S01]  /*6e40*/  CS2R R66, SRZ ;  /* 0x0000000000427805 */ /* 0x000fe2000001ff00 */
[----:B------:R-:W-:Y:S01]  /*6e50*/  IMAD.MOV.U32 R56, RZ, RZ, R40 ;  /* 0x000000ffff387224 */ /* 0x000fe200078e0028 */
[----:B------:R-:W-:-:S02]  /*6e60*/  ISETP.GE.AND P2, PT, R58, R4, PT ;  /* 0x000000043a00720c */ /* 0x000fc40003f46270 */
[----:B------:R-:W-:Y:S02]  /*6e70*/  CS2R R58, SRZ ;  /* 0x00000000003a7805 */ /* 0x000fe4000001ff00 */
[----:B------:R-:W-:Y:S01]  /*6e80*/  PRMT R175, R52, 0x5410, R53 ;  /* 0x0000541034af7816 */ /* 0x000fe20000000035 */
[----:B------:R-:W-:Y:S01]  /*6e90*/  IMAD.MOV.U32 R53, RZ, RZ, R42 ;  /* 0x000000ffff357224 */ /* 0x000fe200078e002a */
        /* <DEDUP_REMOVED lines=11> */
[----:B------:R-:W-:-:S03]  /*6f50*/  IMAD.MOV.U32 R56, RZ, RZ, R50 ;  /* 0x000000ffff387224 */ /* 0x000fc600078e0032 */
[----:B------:R-:W-:Y:S01]  /*6f60*/  PRMT R173, R52, 0x5410, R53 ;  /* 0x0000541034ad7816 */ /* 0x000fe20000000035 */
[----:B------:R-:W-:Y:S02]  /*6f70*/  IMAD.MOV.U32 R53, RZ, RZ, R51 ;  /* 0x000000ffff357224 */ /* 0x000fe400078e0033 */
[----:B------:R-:W-:-:S03]  /*6f80*/  IMAD.MOV.U32 R52, RZ, RZ, R48 ;  /* 0x000000ffff347224 */ /* 0x000fc600078e0030 */
[----:B------:R-:W-:Y:S01]  /*6f90*/  PRMT R154, R53, 0x5410, R56 ;  /* 0x00005410359a7816 */ /* 0x000fe20000000038 */
[----:B------:R-:W-:-:S05]  /*6fa0*/  IMAD.MOV.U32 R56, RZ, RZ, R49 ;  /* 0x000000ffff387224 */ /* 0x000fca00078e0031 */
[----:B------:R-:W-:Y:S02]  /*6fb0*/  PRMT R176, R56, 0x5410, R52 ;  /* 0x0000541038b07816 */ /* 0x000fe40000000034 */
[----:B------:R-:W-:Y:S02]  /*6fc0*/  CS2R R52, SRZ ;  /* 0x0000000000347805 */ /* 0x000fe4000001ff00 */
[----:B--2---:R-:W-:-:S04]  /*6fd0*/  LOP3.LUT R57, R57, 0xfffffffe, RZ, 0xc0, !PT ;  /* 0xfffffffe39397812 */ /* 0x004fc800078ec0ff */
[----:B------:R-:W-:-:S05]  /*6fe0*/  @P2 LOP3.LUT R57, R57, 0x1, RZ, 0xfc, !PT ;  /* 0x0000000139392812 */ /* 0x000fca00078efcff */
[----:B------:R0:W-:Y:S02]  /*6ff0*/  STL [R1+0x10], R57 ;  /* 0x0000103901007387 */ /* 0x0001e40000100800 */
[----:B0-----:R-:W-:Y:S01]  /*7000*/  CS2R R56, SRZ ;  /* 0x0000000000387805 */ /* 0x001fe2000001ff00 */
[----:B------:R-:W-:Y:S06]  /*7010*/  @P2 BRA `(.L_x_517) ;  /* 0x0000000000642947 */ /* 0x000fec0003800000 */
[----:B------:R-:W-:Y:S01]  /*7020*/  IADD3 R54, P2, P3, R102, R86, R33 ;  /* 0x0000005666367210 */ /* 0x000fe20007b5e021 */
[----:B------:R-:W-:Y:S01]  /*7030*/  ULDC.64 UR4, c[0x0][0x3e8] ;  /* 0x0000fa0000047ab9 */ /* 0x000fe20000000a00 */
[----:B------:R-:W-:Y:S02]  /*7040*/  CS2R R58, SRZ ;  /* 0x00000000003a7805 */ /* 0x000fe4000001ff00 */
[----:B------:R-:W-:Y:S02]  /*7050*/  CS2R R56, SRZ ;  /* 0x0000000000387805 */ /* 0x000fe4000001ff00 */
[----:B------:R-:W-:Y:S02]  /*7060*/  IADD3.X R55, R25, R0, R35, P2, P3 ;  /* 0x0000000019377210 */ /* 0x000fe400017e6423 */
[----:B------:R-:W-:Y:S02]  /*7070*/  CS2R R66, SRZ ;  /* 0x0000000000427805 */ /* 0x000fe4000001ff00 */
[----:B------:R-:W-:-:S02]  /*7080*/  IADD3 R52, P2, P3, R108, R84, R29 ;  /* 0x000000546c347210 */ /* 0x000fc40007b5e01d */
[----:B------:R-:W-:Y:S01]  /*7090*/  CS2R R64, SRZ ;  /* 0x0000000000407805 */ /* 0x000fe2000001ff00 */
[----:B------:R-:W-:Y:S01]  /*70a0*/  ULDC.64 UR6, c[0x0][0x208] ;  /* 0x0000820000067ab9 */ /* 0x000fe20000000a00 */
        /* <DEDUP_REMOVED lines=9> */
[----:B------:R-:W5:Y:S04]  /*7140*/  @!P2 LDG.E.128 R56, desc[UR6][R60.64] ;  /* 0x000000063c38a981 */ /* 0x000f68000c1e1d00 */
[----:B------:R-:W5:Y:S01]  /*7150*/  @!P2 LDG.E.128 R64, desc[UR6][R68.64] ;  /* 0x000000064440a981 */ /* 0x000f62000c1e1d00 */
[----:B------:R-:W-:Y:S02]  /*7160*/  ISETP.GE.AND P2, PT, R212, R115, PT ;  /* 0x00000073d400720c */ /* 0x000fe40003f46270 */
[----:B------:R-:W-:-:S11]  /*7170*/  CS2R R62, SRZ ;  /* 0x00000000003e7805 */ /* 0x000fd6000001ff00 */
[----:B------:R0:W5:Y:S02]  /*7180*/  @!P2 LDG.E.128 R52, desc[UR6][R60.64+0x80] ;  /* 0x000080063c34a981 */ /* 0x000164000c1e1d00 */
[----:B0-----:R-:W-:-:S06]  /*7190*/  CS2R R60, SRZ ;  /* 0x00000000003c7805 */ /* 0x001fcc000001ff00 */
[----:B------:R0:W5:Y:S02]  /*71a0*/  @!P2 LDG.E.128 R60, desc[UR6][R68.64+0x80] ;  /* 0x00008006443ca981 */ /* 0x000164000c1e1d00 */
.L_x_517:
[----:B------:R-:W-:Y:S05]  /*71b0*/  BSYNC B1 ;  /* 0x0000000000017941 */ /* 0x000fea0003800000 */
.L_x_516:
        /* <DEDUP_REMOVED lines=30> */
[----:B------:R-:W-:Y:S02]  /*73a0*/  IMAD.MOV.U32 R69, RZ, RZ, R64 ;  /* 0x000000ffff457224 */ /* 0x000fe400078e0040 */
[----:B------:R-:W-:-:S05]  /*73b0*/  IMAD.MOV.U32 R68, RZ, RZ, R65 ;  /* 0x000000ffff447224 */ /* 0x000fca00078e0041 */
[----:B------:R-:W-:Y:S02]  /*73c0*/  PRMT R170, R69, 0x5410, R68 ;  /* 0x0000541045aa7816 */ /* 0x000fe40000000044 */
[----:B------:R-:W-:Y:S01]  /*73d0*/  CS2R R68, SRZ ;  /* 0x0000000000447805 */ /* 0x000fe2000001ff00 */
[----:B------:R-:W-:Y:S06]  /*73e0*/  @P3 BRA `(.L_x_519) ;  /* 0x0000000000543947 */ /* 0x000fec0003800000 */
[----:B------:R-:W-:Y:S01]  /*73f0*/  IADD3 R86, P2, P5, R102, R32, R86 ;  /* 0x0000002066567210 */ /* 0x000fe20007d5e056 */
[----:B------:R-:W-:Y:S01]  /*7400*/  ULDC.64 UR4, c[0x0][0x3e8] ;  /* 0x0000fa0000047ab9 */ /* 0x000fe20000000a00 */
[----:B------:R-:W-:Y:S02]  /*7410*/  ULDC.64 UR6, c[0x0][0x208] ;  /* 0x0000820000067ab9 */ /* 0x000fe40000000a00 */
[----:B------:R-:W-:Y:S02]  /*7420*/  IADD3.X R0, R25, R34, R0, P2, P5 ;  /* 0x0000002219007210 */ /* 0x000fe400017ea400 */
        /* <DEDUP_REMOVED lines=17> */
.L_x_519:
[----:B------:R-:W-:Y:S05]  /*7540*/  BSYNC B1 ;  /* 0x0000000000017941 */ /* 0x000fea0003800000 */
.L_x_518:
        /* <DEDUP_REMOVED lines=32> */
.L_x_520:
[----:B------:R-:W-:Y:S01]  /*7750*/  IMAD R3, R19, 0x8, R18 ;  /* 0x0000000813037824 */ /* 0x000fe200078e0212 */
[----:B------:R-:W-:Y:S01]  /*7760*/  SHF.L.U32 R0, R217, 0x1f, RZ ;  /* 0x0000001fd9007819 */ /* 0x000fe200000006ff */
[----:B------:R-:W1:Y:S01]  /*7770*/  LDC R143, c[0x0][0x2f4] ;  /* 0x0000bd00ff8f7b82 */ /* 0x000e620000000800 */
[----:B------:R-:W-:Y:S01]  /*7780*/  BSSY B1, `(.L_x_521) ;  /* 0x0000004000017945 */ /* 0x000fe20003800000 */
[----:B------:R-:W-:Y:S01]  /*7790*/  IMAD.MOV.U32 R123, RZ, RZ, R88 ;  /* 0x000000ffff7b7224 */ /* 0x000fe200078e0058 */
[----:B------:R-:W2:Y:S02]  /*77a0*/  SYNCS.PHASECHK.TRANS64.TRYWAIT P5, [R3+URZ+0x38890], R0 ;  /* 0x03889000030075a7 */ /* 0x000ea400080a017f */
[----:B--2---:R-:W-:Y:S05]  /*77b0*/  @!P5 BRA `(.L_x_522) ;  /* 0x00000240006cd947 */ /* 0x004fea0003800000 */
.L_x_855:
[----:B------:R-:W-:Y:S05]  /*77c0*/  BSYNC B1 ;  /* 0x0000000000017941 */ /* 0x000fea0003800000 */
.L_x_521:
[----:B------:R-:W3:Y:S01]  /*77d0*/  LDC.64 R124, c[0x0][0x300] ;  /* 0x0000c000ff7c7b82 */ /* 0x000ee20000000a00 */
[----:B------:R-:W-:Y:S01]  /*77e0*/  BSSY B1, `(.L_x_523) ;  /* 0x0000111000017945 */ /* 0x000fe20003800000 */
[----:B-1----:R-:W-:-:S03]  /*77f0*/  IMAD.IADD R145, R143, 0x1, -R118 ;  /* 0x000000018f917824 */ /* 0x002fc600078e0a76 */
[----:B------:R-:W-:Y:S05]  /*7800*/  @P4 BRA `(.L_x_524) ;  /* 0x0000001000384947 */ /* 0x000fea0003800000 */
[----:B------:R-:W-:Y:S01]  /*7810*/  ISETP.NE.AND P4, PT, R27, RZ, PT ;  /* 0x000000ff1b00720c */ /* 0x000fe20003f85270 */
[-C--:B---3--:R-:W-:Y:S01]  /*7820*/  IMAD.WIDE.U32 R134, R213, R124.reuse, R122 ;  /* 0x0000007cd5867225 */ /* 0x088fe200078e007a */
[----:B0-----:R-:W-:Y:S01]  /*7830*/  SHF.R.S32.HI R84, RZ, 0x1f, R213 ;  /* 0x0000001fff547819 */ /* 0x001fe200000114d5 */
[----:B------:R-:W-:Y:S04]  /*7840*/  BSSY B2, `(.L_x_525) ;  /* 0x0000087000027945 */ /* 0x000fe80003800000 */
[----:B------:R-:W-:-:S04]  /*7850*/  IMAD R148, R84, R124, RZ ;  /* 0x0000007c54947224 */ /* 0x000fc800078e02ff */
[----:B------:R-:W-:-:S04]  /*7860*/  IMAD R148, R213, R125, R148 ;  /* 0x0000007dd5947224 */ /* 0x000fc800078e0294 */
[----:B------:R-:W-:Y:S01]  /*7870*/  IMAD.IADD R148, R148, 0x1, R135 ;  /* 0x0000000194947824 */ /* 0x000fe200078e0287 */
[----:B------:R-:W-:Y:S06]  /*7880*/  @!P4 BRA `(.L_x_526) ;  /* 0x000000080008c947 */ /* 0x000fec0003800000 */
[----:B------:R-:W-:Y:S01]  /*7890*/  SEL R84, R118, R145, !P0 ;  /* 0x0000009176547207 */ /* 0x000fe20004000000 */
[----:B------:R-:W-:Y:S01]  /*78a0*/  IMAD.SHL.U32 R86, R213, 0x40, RZ ;  /* 0x00000040d5567824 */ /* 0x000fe200078e00ff */
[----:B------:R-:W-:Y:S01]  /*78b0*/  ISETP.GE.AND P4, PT, R16, R115, PT ;  /* 0x000000731000720c */ /* 0x000fe20003f86270 */
[----:B------:R-:W-:Y:S01]  /*78c0*/  BSSY B3, `(.L_x_527) ;  /* 0x0000071000037945 */ /* 0x000fe20003800000 */
[----:B------:R-:W-:-:S04]  /*78d0*/  SHF.R.S32.HI R85, RZ, 0x1f, R84 ;  /* 0x0000001fff557819 */ /* 0x000fc80000011454 */
[----:B------:R-:W-:-:S04]  /*78e0*/  LEA.HI R84, R85, R84, RZ, 0x4 ;  /* 0x0000005455547211 */ /* 0x000fc800078f20ff */
[----:B------:R-:W-:-:S04]  /*78f0*/  LEA.HI.SX32 R84, R84, R15, 0x1c ;  /* 0x0000000f54547211 */ /* 0x000fc800078fe2ff */
[----:B------:R-:W-:Y:S01]  /*7900*/  SHF.R.S32.HI R85, RZ, 0x1f, R84 ;  /* 0x0000001fff557819 */ /* 0x000fe20000011454 */
[----:B------:R-:W-:-:S03]  /*7910*/  IMAD.SHL.U32 R149, R84, 0x8, RZ ;  /* 0x0000000854957824 */ /* 0x000fc600078e00ff */
[----:B------:R-:W-:Y:S02]  /*7920*/  LEA.HI R84, R85, R84, RZ, 0x3 ;  /* 0x0000005455547211 */ /* 0x000fe400078f18ff */
[----:B------:R-:W-:Y:S02]  /*7930*/  LOP3.LUT R85, R149, 0x38, RZ, 0xc0, !PT ;  /* 0x0000003895557812 */ /* 0x000fe400078ec0ff */
[----:B------:R-:W-:Y:S02]  /*7940*/  SHF.R.S32.HI R84, RZ, 0x3, R84 ;  /* 0x00000003ff547819 */ /* 0x000fe40000011454 */
[----:B------:R-:W-:-:S03]  /*7950*/  LOP3.LUT R85, R85, 0x1c0, R86, 0xf8, !PT ;  /* 0x000001c055557812 */ /* 0x000fc600078ef856 */
[----:B------:R-:W-:Y:S01]  /*7960*/  IMAD R84, R84, 0x1400, R229 ;  /* 0x0000140054547824 */ /* 0x000fe200078e02e5 */
[----:B------:R-:W-:-:S05]  /*7970*/  LOP3.LUT R85, R85, R228, RZ, 0x3c, !PT ;  /* 0x000000e455557212 */ /* 0x000fca00078e3cff */
[----:B------:R-:W-:-:S04]  /*7980*/  IMAD.IADD R84, R84, 0x1, R85 ;  /* 0x0000000154547824 */ /* 0x000fc800078e0255 */
[C---:B------:R-:W-:Y:S02]  /*7990*/  IMAD R88, R19.reuse, 0x5000, R84 ;  /* 0x0000500013587824 */ /* 0x040fe400078e0254 */
[----:B------:R-:W-:Y:S02]  /*79a0*/  IMAD R84, R19, 0x5000, R138 ;  /* 0x0000500013547824 */ /* 0x000fe400078e028a */
[--C-:B------:R-:W-:Y:S02]  /*79b0*/  IMAD R88, R88, 0x2, R18.reuse ;  /* 0x0000000258587824 */ /* 0x100fe400078e0212 */
[----:B------:R-:W-:-:S04]  /*79c0*/  IMAD R84, R84, 0x2, R18 ;  /* 0x0000000254547824 */ /* 0x000fc800078e0212 */
[----:B------:R-:W0:Y:S04]  /*79d0*/  LDS.128 R88, [R88+0x24400] ;  /* 0x0244000058587984 */ /* 0x000e280000000c00 */
[----:B------:R-:W1:Y:S01]  /*79e0*/  LDS.128 R84, [R84+0x24400] ;  /* 0x0244000054547984 */ /* 0x000e620000000c00 */
[----:B------:R-:W-:Y:S05]  /*79f0*/  @P4 BRA `(.L_x_528) ;  /* 0x0000000400744947 */ /* 0x000fea0003800000 */
[--C-:B------:R-:W-:Y:S02]  /*7a00*/  SHF.R.U64 R40, R40, 0x10, R41.reuse ;  /* 0x0000001028287819 */ /* 0x100fe40000001229 */
[----:B------:R-:W-:Y:S02]  /*7a10*/  SHF.R.U32.HI R152, RZ, 0x10, R41 ;  /* 0x00000010ff987819 */ /* 0x000fe40000011629 */
[----:B------:R-:W-:Y:S02]  /*7a20*/  SHF.R.U64 R41, R42, 0x10, R43 ;  /* 0x000000102a297819 */ /* 0x000fe4000000122b */
[--C-:B------:R-:W-:Y:S02]  /*7a30*/  SHF.R.U64 R42, R48, 0x10, R49.reuse ;  /* 0x00000010302a7819 */ /* 0x100fe40000001231 */
[----:B------:R-:W-:Y:S02]  /*7a40*/  SHF.R.U32.HI R49, RZ, 0x10, R49 ;  /* 0x00000010ff317819 */ /* 0x000fe40000011631 */
[----:B------:R-:W-:-:S02]  /*7a50*/  SHF.R.U64 R48, R50, 0x10, R51 ;  /* 0x0000001032307819 */ /* 0x000fc40000001233 */
[----:B------:R-:W-:Y:S02]  /*7a60*/  PRMT R40, R150, 0x5432, R40 ;  /* 0x0000543296287816 */ /* 0x000fe40000000028 */
[----:B------:R-:W-:Y:S02]  /*7a70*/  PRMT R152, R151, 0x5432, R152 ;  /* 0x0000543297987816 */ /* 0x000fe40000000098 */
[----:B------:R-:W-:Y:S02]  /*7a80*/  PRMT R50, R176, 0x5410, R49 ;  /* 0x00005410b0327816 */ /* 0x000fe40000000031 */
[----:B------:R-:W-:Y:S02]  /*7a90*/  SHF.R.U32.HI R150, RZ, 0x10, R43 ;  /* 0x00000010ff967819 */ /* 0x000fe4000001162b */
[----:B------:R-:W-:Y:S01]  /*7aa0*/  SHF.R.U32.HI R151, RZ, 0x10, R51 ;  /* 0x00000010ff977819 */ /* 0x000fe20000011633 */
[----:B------:R-:W-:Y:S01]  /*7ab0*/  IMAD.U32 R51, R50, 0x10000, RZ ;  /* 0x0001000032337824 */ /* 0x000fe200078e00ff */
[----:B------:R-:W-:-:S02]  /*7ac0*/  PRMT R43, R153, 0x5410, R41 ;  /* 0x00005410992b7816 */ /* 0x000fc40000000029 */
[----:B------:R-:W-:Y:S02]  /*7ad0*/  PRMT R41, R176, 0x5432, R42 ;  /* 0x00005432b0297816 */ /* 0x000fe4000000002a */
[C---:B------:R-:W-:Y:S01]  /*7ae0*/  PRMT R42, R154.reuse, 0x5432, R48 ;  /* 0x000054329a2a7816 */ /* 0x040fe20000000030 */
[----:B0-----:R-:W-:Y:S01]  /*7af0*/  IMAD.U32 R48, R89, 0x10000, RZ ;  /* 0x0001000059307824 */ /* 0x001fe200078e00ff */
[----:B------:R-:W-:Y:S01]  /*7b00*/  PRMT R151, R154, 0x5410, R151 ;  /* 0x000054109a977816 */ /* 0x000fe20000000097 */
[----:B------:R-:W-:Y:S01]  /*7b10*/  IMAD.U32 R154, R152, 0x10000, RZ ;  /* 0x00010000989a7824 */ /* 0x000fe200078e00ff */
[----:B------:R-:W-:Y:S01]  /*7b20*/  PRMT R150, R153, 0x5432, R150 ;  /* 0x0000543299967816 */ /* 0x000fe20000000096 */
[C---:B------:R-:W-:Y:S01]  /*7b30*/  FMUL.FTZ R49, R48.reuse, R51 ;  /* 0x0000003330317220 */ /* 0x040fe20000410000 */
[----:B-1----:R-:W-:Y:S02]  /*7b40*/  IMAD.U32 R153, R85, 0x10000, RZ ;  /* 0x0001000055997824 */ /* 0x002fe400078e00ff */
[----:B------:R-:W-:Y:S01]  /*7b50*/  FMUL.FTZ R48, R48, R154 ;  /* 0x0000009a30307220 */ /* 0x000fe20000410000 */
[----:B------:R-:W-:-:S02]  /*7b60*/  LOP3.LUT R50, R50, 0xffff0000, RZ, 0xc0, !PT ;  /* 0xffff000032327812 */ /* 0x000fc400078ec0ff */
[----:B------:R-:W-:Y:S01]  /*7b70*/  LOP3.LUT R152, R152, 0xffff0000, RZ, 0xc0, !PT ;  /* 0xffff000098987812 */ /* 0x000fe200078ec0ff */
[----:B------:R-:W-:Y:S01]  /*7b80*/  FFMA.FTZ R48, R153, R51, R48 ;  /* 0x0000003399307223 */ /* 0x000fe20000010030 */
[----:B------:R-:W-:Y:S01]  /*7b90*/  LOP3.LUT R51, R89, 0xffff0000, RZ, 0xc0, !PT ;  /* 0xffff000059337812 */ /* 0x000fe200078ec0ff */
[----:B------:R-:W-:Y:S01]  /*7ba0*/  FFMA.FTZ R49, R153, R154, -R49 ;  /* 0x0000009a99317223 */ /* 0x000fe20000010831 */
[----:B------:R-:W-:Y:S01]  /*7bb0*/  LOP3.LUT R89, R85, 0xffff0000, RZ, 0xc0, !PT ;  /* 0xffff000055597812 */ /* 0x000fe200078ec0ff */
[C---:B------:R-:W-:Y:S01]  /*7bc0*/  IMAD.U32 R154, R91.reuse, 0x10000, RZ ;  /* 0x000100005b9a7824 */ /* 0x040fe200078e00ff */
[----:B------:R-:W-:Y:S01]  /*7bd0*/  LOP3.LUT R91, R91, 0xffff0000, RZ, 0xc0, !PT ;  /* 0xffff00005b5b7812 */ /* 0x000fe200078ec0ff */
[C---:B------:R-:W-:Y:S01]  /*7be0*/  FMUL.FTZ R85, R51.reuse, R50 ;  /* 0x0000003233557220 */ /* 0x040fe20000410000 */
[-C--:B------:R-:W-:Y:S01]  /*7bf0*/  FMUL.FTZ R51, R51, R152.reuse ;  /* 0x0000009833337220 */ /* 0x080fe20000410000 */
[C---:B------:R-:W-:Y:S01]  /*7c00*/  IMAD.U32 R153, R151.reuse, 0x10000, RZ ;  /* 0x0001000097997824 */ /* 0x040fe200078e00ff */
[----:B------:R-:W-:Y:S01]  /*7c10*/  LOP3.LUT R151, R151, 0xffff0000, RZ, 0xc0, !PT ;  /* 0xffff000097977812 */ /* 0x000fe200078ec0ff */
[C---:B------:R-:W-:Y:S01]  /*7c20*/  FFMA.FTZ R85, R89.reuse, R152, -R85 ;  /* 0x0000009859557223 */ /* 0x040fe20000010855 */
[----:B------:R-:W-:Y:S01]  /*7c30*/  FFMA.FTZ R50, R89, R50, R51 ;  /* 0x0000003259327223 */ /* 0x000fe20000010033 */
[----:B------:R-:W-:-:S02]  /*7c40*/  IMAD.U32 R152, R87, 0x10000, RZ ;  /* 0x0001000057987824 */ /* 0x000fc400078e00ff */
[----:B------:R-:W-:Y:S01]  /*7c50*/  FMUL.FTZ R51, R154, R153 ;  /* 0x000000999a337220 */ /* 0x000fe20000410000 */
[C---:B------:R-:W-:Y:S01]  /*7c60*/  IMAD.U32 R89, R150.reuse, 0x10000, RZ ;  /* 0x0001000096597824 */ /* 0x040fe200078e00ff */
[----:B------:R-:W-:Y:S02]  /*7c70*/  LOP3.LUT R150, R150, 0xffff0000, RZ, 0xc0, !PT ;  /* 0xffff000096967812 */ /* 0x000fe400078ec0ff */
[----:B------:R-:W-:Y:S01]  /*7c80*/  F2FP.BF16.F32.PACK_AB R85, R85, R49 ;  /* 0x000000315555723e */ /* 0x000fe200000010ff */
[-C--:B------:R-:W-:Y:S01]  /*7c90*/  FFMA.FTZ R51, R152, R89.reuse, -R51 ;  /* 0x0000005998337223 */ /* 0x080fe20000010833 */
[----:B------:R-:W-:Y:S01]  /*7ca0*/  FMUL.FTZ R89, R154, R89 ;  /* 0x000000599a597220 */ /* 0x000fe20000410000 */
[----:B------:R-:W-:Y:S01]  /*7cb0*/  F2FP.BF16.F32.PACK_AB R48, R50, R48 ;  /* 0x000000303230723e */ /* 0x000fe200000010ff */
[----:B------:R-:W-:Y:S02]  /*7cc0*/  IMAD.U32 R49, R88, 0x10000, RZ ;  /* 0x0001000058317824 */ /* 0x000fe400078e00ff */
[----:B------:R-:W-:Y:S01]  /*7cd0*/  FFMA.FTZ R89, R152, R153, R89 ;  /* 0x0000009998597223 */ /* 0x000fe20000010059 */
[----:B------:R-:W-:Y:S01]  /*7ce0*/  LOP3.LUT R152, R87, 0xffff0000, RZ, 0xc0, !PT ;  /* 0xffff000057987812 */ /* 0x000fe200078ec0ff */
[CC--:B------:R-:W-:Y:S01]  /*7cf0*/  FMUL.FTZ R87, R91.reuse, R151.reuse ;  /* 0x000000975b577220 */ /* 0x0c0fe20000410000 */
[-C--:B------:R-:W-:Y:S01]  /*7d00*/  FMUL.FTZ R91, R91, R150.reuse ;  /* 0x000000965b5b7220 */ /* 0x080fe20000410000 */
[C---:B------:R-:W-:Y:S01]  /*7d10*/  IMAD.U32 R50, R41.reuse, 0x10000, RZ ;  /* 0x0001000029327824 */ /* 0x040fe200078e00ff */
[----:B------:R-:W-:Y:S01]  /*7d20*/  LOP3.LUT R41, R41, 0xffff0000, RZ, 0xc0, !PT ;  /* 0xffff000029297812 */ /* 0x000fe200078ec0ff */
[C---:B------:R-:W-:Y:S01]  /*7d30*/  FFMA.FTZ R87, R152.reuse, R150, -R87 ;  /* 0x0000009698577223 */ /* 0x040fe20000010857 */
[----:B------:R-:W-:Y:S01]  /*7d40*/  FFMA.FTZ R151, R152, R151, R91 ;  /* 0x0000009798977223 */ /* 0x000fe2000001005b */
[----:B------:R-:W-:-:S03]  /*7d50*/  FMUL.FTZ R91, R49, R50 ;  /* 0x00000032315b7220 */ /* 0x000fc60000410000 */
[----:B------:R-:W-:Y:S01]  /*7d60*/  F2FP.BF16.F32.PACK_AB R87, R87, R51 ;  /* 0x000000335757723e */ /* 0x000fe200000010ff */
[----:B------:R-:W-:Y:S01]  /*7d70*/  IMAD.U32 R51, R84, 0x10000, RZ ;  /* 0x0001000054337824 */ /* 0x000fe200078e00ff */
[----:B------:R-:W-:Y:S01]  /*7d80*/  F2FP.BF16.F32.PACK_AB R151, R151, R89 ;  /* 0x000000599797723e */ /* 0x000fe200000010ff */
[C---:B------:R-:W-:Y:S01]  /*7d90*/  IMAD.U32 R89, R40.reuse, 0x10000, RZ ;  /* 0x0001000028597824 */ /* 0x040fe200078e00ff */
[----:B------:R-:W-:-:S03]  /*7da0*/  LOP3.LUT R40, R40, 0xffff0000, RZ, 0xc0, !PT ;  /* 0xffff000028287812 */ /* 0x000fc600078ec0ff */
[-C--:B------:R-:W-:Y:S01]  /*7db0*/  FMUL.FTZ R49, R49, R89.reuse ;  /* 0x0000005931317220 */ /* 0x080fe20000410000 */
[C---:B------:R-:W-:Y:S01]  /*7dc0*/  FFMA.FTZ R91, R51.reuse, R89, -R91 ;  /* 0x00000059335b7223 */ /* 0x040fe2000001085b */
[----:B------:R-:W-:Y:S02]  /*7dd0*/  IMAD.U32 R89, R90, 0x10000, RZ ;  /* 0x000100005a597824 */ /* 0x000fe400078e00ff */
[----:B------:R-:W-:Y:S01]  /*7de0*/  FFMA.FTZ R49, R51, R50, R49 ;  /* 0x0000003233317223 */ /* 0x000fe20000010031 */
[----:B------:R-:W-:Y:S02]  /*7df0*/  LOP3.LUT R50, R88, 0xffff0000, RZ, 0xc0, !PT ;  /* 0xffff000058327812 */ /* 0x000fe400078ec0ff */
[----:B------:R-:W-:-:S03]  /*7e00*/  LOP3.LUT R51, R84, 0xffff0000, RZ, 0xc0, !PT ;  /* 0xffff000054337812 */ /* 0x000fc600078ec0ff */
[C---:B------:R-:W-:Y:S01]  /*7e10*/  FMUL.FTZ R84, R50.reuse, R41 ;  /* 0x0000002932547220 */ /* 0x040fe20000410000 */
[----:B------:R-:W-:-:S03]  /*7e20*/  FMUL.FTZ R50, R50, R40 ;  /* 0x0000002832327220 */ /* 0x000fc60000410000 */
[C---:B------:R-:W-:Y:S01]  /*7e30*/  FFMA.FTZ R40, R51.reuse, R40, -R84 ;  /* 0x0000002833287223 */ /* 0x040fe20000010854 */
[----:B------:R-:W-:Y:S01]  /*7e40*/  FFMA.FTZ R41, R51, R41, R50 ;  /* 0x0000002933297223 */ /* 0x000fe20000010032 */
[C---:B------:R-:W-:Y:S01]  /*7e50*/  IMAD.U32 R51, R42.reuse, 0x10000, RZ ;  /* 0x000100002a337824 */ /* 0x040fe200078e00ff */
[----:B------:R-:W-:Y:S01]  /*7e60*/  LOP3.LUT R42, R42, 0xffff0000, RZ, 0xc0, !PT ;  /* 0xffff00002a2a7812 */ /* 0x000fe200078ec0ff */
[C---:B------:R-:W-:Y:S01]  /*7e70*/  IMAD.U32 R84, R43.reuse, 0x10000, RZ ;  /* 0x000100002b547824 */ /* 0x040fe200078e00ff */
[----:B------:R-:W-:Y:S01]  /*7e80*/  LOP3.LUT R43, R43, 0xffff0000, RZ, 0xc0, !PT ;  /* 0xffff00002b2b7812 */ /* 0x000fe200078ec0ff */
[C---:B------:R-:W-:Y:S01]  /*7e90*/  FMUL.FTZ R88, R89.reuse, R51 ;  /* 0x0000003359587220 */ /* 0x040fe20000410000 */
[----:B------:R-:W-:Y:S02]  /*7ea0*/  IMAD.U32 R50, R86, 0x10000, RZ ;  /* 0x0001000056327824 */ /* 0x000fe400078e00ff */
[----:B------:R-:W-:Y:S01]  /*7eb0*/  FMUL.FTZ R89, R89, R84 ;  /* 0x0000005459597220 */ /* 0x000fe20000410000 */
[----:B------:R-:W-:Y:S01]  /*7ec0*/  F2FP.BF16.F32.PACK_AB R40, R40, R91 ;  /* 0x0000005b2828723e */ /* 0x000fe200000010ff */
[----:B------:R-:W-:-:S02]  /*7ed0*/  IMAD.MOV.U32 R91, RZ, RZ, R151 ;  /* 0x000000ffff5b7224 */ /* 0x000fc400078e0097 */
[C---:B------:R-:W-:Y:S01]  /*7ee0*/  FFMA.FTZ R88, R50.reuse, R84, -R88 ;  /* 0x0000005432587223 */ /* 0x040fe20000010858 */
[----:B------:R-:W-:Y:S01]  /*7ef0*/  FFMA.FTZ R89, R50, R51, R89 ;  /* 0x0000003332597223 */ /* 0x000fe20000010059 */
[----:B------:R-:W-:Y:S02]  /*7f00*/  LOP3.LUT R50, R90, 0xffff0000, RZ, 0xc0, !PT ;  /* 0xffff00005a327812 */ /* 0x000fe400078ec0ff */
[----:B------:R-:W-:Y:S02]  /*7f10*/  LOP3.LUT R51, R86, 0xffff0000, RZ, 0xc0, !PT ;  /* 0xffff000056337812 */ /* 0x000fe400078ec0ff */
[----:B------:R-:W-:Y:S01]  /*7f20*/  F2FP.BF16.F32.PACK_AB R41, R41, R49 ;  /* 0x000000312929723e */ /* 0x000fe200000010ff */
[C---:B------:R-:W-:Y:S01]  /*7f30*/  FMUL.FTZ R84, R50.reuse, R42 ;  /* 0x0000002a32547220 */ /* 0x040fe20000410000 */
[----:B------:R-:W-:-:S03]  /*7f40*/  FMUL.FTZ R50, R50, R43 ;  /* 0x0000002b32327220 */ /* 0x000fc60000410000 */
[C---:B------:R-:W-:Y:S01]  /*7f50*/  FFMA.FTZ R84, R51.reuse, R43, -R84 ;  /* 0x0000002b33547223 */ /* 0x040fe20000010854 */
[----:B------:R-:W-:-:S04]  /*7f60*/  FFMA.FTZ R50, R51, R42, R50 ;  /* 0x0000002a33327223 */ /* 0x000fc80000010032 */
[----:B------:R-:W-:Y:S01]  /*7f70*/  F2FP.BF16.F32.PACK_AB R86, R84, R88 ;  /* 0x000000585456723e */ /* 0x000fe200000010ff */
[----:B------:R-:W-:Y:S01]  /*7f80*/  IMAD.MOV.U32 R84, RZ, RZ, R40 ;  /* 0x000000ffff547224 */ /* 0x000fe200078e0028 */
[----:B------:R-:W-:Y:S01]  /*7f90*/  F2FP.BF16.F32.PACK_AB R50, R50, R89 ;  /* 0x000000593232723e */ /* 0x000fe200000010ff */
[----:B------:R-:W-:Y:S02]  /*7fa0*/  IMAD.MOV.U32 R88, RZ, RZ, R41 ;  /* 0x000000ffff587224 */ /* 0x000fe400078e0029 */
[----:B------:R-:W-:Y:S02]  /*7fb0*/  IMAD.MOV.U32 R89, RZ, RZ, R48 ;  /* 0x000000ffff597224 */ /* 0x000fe400078e0030 */
[----:B------:R-:W-:-:S07]  /*7fc0*/  IMAD.MOV.U32 R90, RZ, RZ, R50 ;  /* 0x000000ffff5a7224 */ /* 0x000fce00078e0032 */
.L_x_528:
[----:B------:R-:W-:Y:S05]  /*7fd0*/  BSYNC B3 ;  /* 0x0000000000037941 */ /* 0x000fea0003800000 */
.L_x_527:
[----:B------:R-:W-:Y:S01]  /*7fe0*/  ISETP.GE.AND P4, PT, R149, R143, PT ;  /* 0x0000008f9500720c */ /* 0x000fe20003f86270 */
[----:B------:R-:W-:-:S12]  /*7ff0*/  ULDC.64 UR4, c[0x0][0x208] ;  /* 0x0000820000047ab9 */ /* 0x000fd80000000a00 */
[--C-:B------:R-:W-:Y:S02]  /*8000*/  @!P4 SHF.R.S32.HI R43, RZ, 0x1f, R149.reuse ;  /* 0x0000001fff2bc819 */ /* 0x100fe40000011495 */
[----:B------:R-:W-:-:S04]  /*8010*/  @!P4 IADD3 R149, P5, P6, R96, R134, R149 ;  /* 0x000000866095c210 */ /* 0x000fc80007ebe095 */
[----:B------:R-:W-:Y:S02]  /*8020*/  @!P4 IADD3.X R43, R93, R148, R43, P5, P6 ;  /* 0x000000945d2bc210 */ /* 0x000fe40002fec42b */
[----:B------:R-:W-:-:S04]  /*8030*/  IADD3 R41, P5, P6, R96, R134, R14 ;  /* 0x0000008660297210 */ /* 0x000fc80007ebe00e */
[----:B------:R-:W-:Y:S02]  /*8040*/  IADD3.X R42, R93, R148, R8, P5, P6 ;  /* 0x000000945d2a7210 */ /* 0x000fe40002fec408 */
[----:B------:R-:W-:-:S04]  /*8050*/  LEA R40, P5, R41, R116, 0x1 ;  /* 0x0000007429287211 */ /* 0x000fc800078a08ff */
[----:B------:R-:W-:Y:S02]  /*8060*/  LEA.HI.X R41, R41, R117, R42, 0x1, P5 ;  /* 0x0000007529297211 */ /* 0x000fe400028f0c2a */
[----:B------:R-:W-:-:S03]  /*8070*/  @!P4 LEA R42, P5, R149, R116, 0x1 ;  /* 0x00000074952ac211 */ /* 0x000fc600078a08ff */
[----:B-1----:R1:W-:Y:S01]  /*8080*/  STG.E.128 desc[UR4][R40.64], R84 ;  /* 0x0000005428007986 */ /* 0x0023e2000c101d04 */
[----:B------:R-:W-:-:S05]  /*8090*/  @!P4 LEA.HI.X R43, R149, R117, R43, 0x1, P5 ;  /* 0x00000075952bc211 */ /* 0x000fca00028f0c2b */
[----:B0-----:R1:W-:Y:S04]  /*80a0*/  @!P4 STG.E.128 desc[UR4][R42.64], R88 ;  /* 0x000000582a00c986 */ /* 0x0013e8000c101d04 */
.L_x_526:
[----:B------:R-:W-:Y:S05]  /*80b0*/  BSYNC B2 ;  /* 0x0000000000027941 */ /* 0x000fea0003800000 */
.L_x_525:
[----:B------:R-:W-:-:S13]  /*80c0*/  ISETP.NE.AND P4, PT, R11, RZ, PT ;  /* 0x000000ff0b00720c */ /* 0x000fda0003f85270 */
[----:B------:R-:W-:Y:S05]  /*80d0*/  @!P4 BRA `(.L_x_524) ;  /* 0x000000080004c947 */ /* 0x000fea0003800000 */
[----:B-1----:R-:W-:Y:S01]  /*80e0*/  SEL R40, R118, R145, !P1 ;  /* 0x0000009176287207 */ /* 0x002fe20004800000 */
        /* <DEDUP_REMOVED lines=22> */
[----:B------:R-:W-:Y:S01]  /*8250*/  SHF.R.U64 R38, R38, 0x10, R39 ;  /* 0x0000001026267819 */ /* 0x000fe20000001227 */
[----:B0-----:R-:W-:Y:S01]  /*8260*/  IMAD.U32 R89, R49, 0x10000, RZ ;  /* 0x0001000031597824 */ /* 0x001fe200078e00ff */
[--C-:B------:R-:W-:Y:S01]  /*8270*/  SHF.R.U32.HI R85, RZ, 0x10, R45.reuse ;  /* 0x00000010ff557819 */ /* 0x100fe2000001162d */
[----:B-1----:R-:W-:Y:S01]  /*8280*/  IMAD.U32 R87, R41, 0x10000, RZ ;  /* 0x0001000029577824 */ /* 0x002fe200078e00ff */
[----:B------:R-:W-:Y:S02]  /*8290*/  SHF.R.U64 R44, R44, 0x10, R45 ;  /* 0x000000102c2c7819 */ /* 0x000fe4000000122d */
[----:B------:R-:W-:Y:S02]  /*82a0*/  SHF.R.U64 R45, R46, 0x10, R47 ;  /* 0x000000102e2d7819 */ /* 0x000fe4000000122f */
[----:B------:R-:W-:Y:S02]  /*82b0*/  SHF.R.U64 R36, R36, 0x10, R37 ;  /* 0x0000001024247819 */ /* 0x000fe40000001225 */
[----:B------:R-:W-:-:S02]  /*82c0*/  PRMT R46, R174, 0x5432, R38 ;  /* 0x00005432ae2e7816 */ /* 0x000fc40000000026 */
[----:B------:R-:W-:Y:S02]  /*82d0*/  SHF.R.U32.HI R37, RZ, 0x10, R37 ;  /* 0x00000010ff257819 */ /* 0x000fe40000011625 */
[----:B------:R-:W-:Y:S02]  /*82e0*/  PRMT R38, R173, 0x5410, R85 ;  /* 0x00005410ad267816 */ /* 0x000fe40000000055 */
[----:B------:R-:W-:Y:S02]  /*82f0*/  PRMT R37, R175, 0x5410, R37 ;  /* 0x00005410af257816 */ /* 0x000fe40000000025 */
[----:B------:R-:W-:Y:S01]  /*8300*/  SHF.R.U32.HI R47, RZ, 0x10, R47 ;  /* 0x00000010ff2f7819 */ /* 0x000fe2000001162f */
[C---:B------:R-:W-:Y:S01]  /*8310*/  IMAD.U32 R88, R38.reuse, 0x10000, RZ ;  /* 0x0001000026587824 */ /* 0x040fe200078e00ff */
[----:B------:R-:W-:Y:S01]  /*8320*/  LOP3.LUT R38, R38, 0xffff0000, RZ, 0xc0, !PT ;  /* 0xffff000026267812 */ /* 0x000fe200078ec0ff */
[----:B------:R-:W-:Y:S01]  /*8330*/  IMAD.U32 R85, R37, 0x10000, RZ ;  /* 0x0001000025557824 */ /* 0x000fe200078e00ff */
[----:B------:R-:W-:Y:S01]  /*8340*/  LOP3.LUT R49, R49, 0xffff0000, RZ, 0xc0, !PT ;  /* 0xffff000031317812 */ /* 0x000fe200078ec0ff */
[----:B------:R-:W-:Y:S01]  /*8350*/  FMUL.FTZ R86, R89, R88 ;  /* 0x0000005859567220 */ /* 0x000fe20000410000 */
[----:B------:R-:W-:-:S02]  /*8360*/  SHF.R.U32.HI R39, RZ, 0x10, R39 ;  /* 0x00000010ff277819 */ /* 0x000fc40000011627 */
[----:B------:R-:W-:Y:S01]  /*8370*/  PRMT R47, R172, 0x5410, R47 ;  /* 0x00005410ac2f7816 */ /* 0x000fe2000000002f */
[-C--:B------:R-:W-:Y:S01]  /*8380*/  FFMA.FTZ R86, R87, R85.reuse, -R86 ;  /* 0x0000005557567223 */ /* 0x080fe20000010856 */
[----:B------:R-:W-:Y:S01]  /*8390*/  FMUL.FTZ R85, R89, R85 ;  /* 0x0000005559557220 */ /* 0x000fe20000410000 */
[----:B------:R-:W-:Y:S01]  /*83a0*/  LOP3.LUT R41, R41, 0xffff0000, RZ, 0xc0, !PT ;  /* 0xffff000029297812 */ /* 0x000fe200078ec0ff */
[----:B------:R-:W-:Y:S01]  /*83b0*/  IMAD.U32 R89, R51, 0x10000, RZ ;  /* 0x0001000033597824 */ /* 0x000fe200078e00ff */
[----:B------:R-:W-:Y:S01]  /*83c0*/  PRMT R39, R174, 0x5410, R39 ;  /* 0x00005410ae277816 */ /* 0x000fe20000000027 */
[----:B------:R-:W-:Y:S01]  /*83d0*/  FFMA.FTZ R85, R87, R88, R85 ;  /* 0x0000005857557223 */ /* 0x000fe20000010055 */
[----:B------:R-:W-:Y:S01]  /*83e0*/  LOP3.LUT R87, R37, 0xffff0000, RZ, 0xc0, !PT ;  /* 0xffff000025577812 */ /* 0x000fe200078ec0ff */
[----:B------:R-:W-:Y:S01]  /*83f0*/  FMUL.FTZ R37, R49, R38 ;  /* 0x0000002631257220 */ /* 0x000fe20000410000 */
[C---:B------:R-:W-:Y:S01]  /*8400*/  IMAD.U32 R88, R47.reuse, 0x10000, RZ ;  /* 0x000100002f587824 */ /* 0x040fe200078e00ff */
[----:B------:R-:W-:-:S02]  /*8410*/  LOP3.LUT R47, R47, 0xffff0000, RZ, 0xc0, !PT ;  /* 0xffff00002f2f7812 */ /* 0x000fc400078ec0ff */
[-C--:B------:R-:W-:Y:S01]  /*8420*/  FMUL.FTZ R49, R49, R87.reuse ;  /* 0x0000005731317220 */ /* 0x080fe20000410000 */
[----:B------:R-:W-:Y:S01]  /*8430*/  FFMA.FTZ R37, R41, R87, -R37 ;  /* 0x0000005729257223 */ /* 0x000fe20000010825 */
[----:B------:R-:W-:Y:S01]  /*8440*/  IMAD.U32 R87, R43, 0x10000, RZ ;  /* 0x000100002b577824 */ /* 0x000fe200078e00ff */
[----:B------:R-:W-:Y:S01]  /*8450*/  LOP3.LUT R51, R51, 0xffff0000, RZ, 0xc0, !PT ;  /* 0xffff000033337812 */ /* 0x000fe200078ec0ff */
[----:B------:R-:W-:Y:S01]  /*8460*/  FFMA.FTZ R38, R41, R38, R49 ;  /* 0x0000002629267223 */ /* 0x000fe20000010031 */
[----:B------:R-:W-:Y:S02]  /*8470*/  IMAD.U32 R49, R39, 0x10000, RZ ;  /* 0x0001000027317824 */ /* 0x000fe400078e00ff */
[----:B------:R-:W-:Y:S01]  /*8480*/  FMUL.FTZ R41, R89, R88 ;  /* 0x0000005859297220 */ /* 0x000fe20000410000 */
[----:B------:R-:W-:Y:S02]  /*8490*/  PRMT R44, R173, 0x5432, R44 ;  /* 0x00005432ad2c7816 */ /* 0x000fe4000000002c */
[----:B------:R-:W-:Y:S01]  /*84a0*/  PRMT R36, R175, 0x5432, R36 ;  /* 0x00005432af247816 */ /* 0x000fe20000000024 */
[-C--:B------:R-:W-:Y:S01]  /*84b0*/  FFMA.FTZ R41, R87, R49.reuse, -R41 ;  /* 0x0000003157297223 */ /* 0x080fe20000010829 */
[----:B------:R-:W-:Y:S01]  /*84c0*/  FMUL.FTZ R49, R89, R49 ;  /* 0x0000003159317220 */ /* 0x000fe20000410000 */
[----:B------:R-:W-:-:S02]  /*84d0*/  F2FP.BF16.F32.PACK_AB R38, R38, R85 ;  /* 0x000000552626723e */ /* 0x000fc400000010ff */
[----:B------:R-:W-:Y:S01]  /*84e0*/  PRMT R45, R172, 0x5432, R45 ;  /* 0x00005432ac2d7816 */ /* 0x000fe2000000002d */
[----:B------:R-:W-:Y:S01]  /*84f0*/  FFMA.FTZ R49, R87, R88, R49 ;  /* 0x0000005857317223 */ /* 0x000fe20000010031 */
[----:B------:R-:W-:Y:S02]  /*8500*/  LOP3.LUT R87, R39, 0xffff0000, RZ, 0xc0, !PT ;  /* 0xffff000027577812 */ /* 0x000fe400078ec0ff */
[----:B------:R-:W-:Y:S01]  /*8510*/  LOP3.LUT R39, R43, 0xffff0000, RZ, 0xc0, !PT ;  /* 0xffff00002b277812 */ /* 0x000fe200078ec0ff */
[----:B------:R-:W-:Y:S01]  /*8520*/  FMUL.FTZ R43, R51, R47 ;  /* 0x0000002f332b7220 */ /* 0x000fe20000410000 */
[----:B------:R-:W-:Y:S01]  /*8530*/  F2FP.BF16.F32.PACK_AB R37, R37, R86 ;  /* 0x000000562525723e */ /* 0x000fe200000010ff */
[-C--:B------:R-:W-:Y:S02]  /*8540*/  FMUL.FTZ R51, R51, R87.reuse ;  /* 0x0000005733337220 */ /* 0x080fe40000410000 */
[C---:B------:R-:W-:Y:S02]  /*8550*/  FFMA.FTZ R43, R39.reuse, R87, -R43 ;  /* 0x00000057272b7223 */ /* 0x040fe4000001082b */
[----:B------:R-:W-:Y:S01]  /*8560*/  FFMA.FTZ R51, R39, R47, R51 ;  /* 0x0000002f27337223 */ /* 0x000fe20000010033 */
[----:B------:R-:W-:-:S02]  /*8570*/  IMAD.U32 R47, R48, 0x10000, RZ ;  /* 0x00010000302f7824 */ /* 0x000fc400078e00ff */
[----:B------:R-:W-:Y:S01]  /*8580*/  F2FP.BF16.F32.PACK_AB R43, R43, R41 ;  /* 0x000000292b2b723e */ /* 0x000fe200000010ff */
[----:B------:R-:W-:Y:S01]  /*8590*/  IMAD.U32 R41, R44, 0x10000, RZ ;  /* 0x000100002c297824 */ /* 0x000fe200078e00ff */
[----:B------:R-:W-:Y:S01]  /*85a0*/  F2FP.BF16.F32.PACK_AB R51, R51, R49 ;  /* 0x000000313333723e */ /* 0x000fe200000010ff */
[----:B------:R-:W-:Y:S01]  /*85b0*/  IMAD.U32 R49, R36, 0x10000, RZ ;  /* 0x0001000024317824 */ /* 0x000fe200078e00ff */
[----:B------:R-:W-:Y:S01]  /*85c0*/  LOP3.LUT R44, R44, 0xffff0000, RZ, 0xc0, !PT ;  /* 0xffff00002c2c7812 */ /* 0x000fe200078ec0ff */
[C---:B------:R-:W-:Y:S01]  /*85d0*/  FMUL.FTZ R85, R47.reuse, R41 ;  /* 0x000000292f557220 */ /* 0x040fe20000410000 */
[----:B------:R-:W-:Y:S02]  /*85e0*/  IMAD.U32 R39, R40, 0x10000, RZ ;  /* 0x0001000028277824 */ /* 0x000fe400078e00ff */
[-C--:B------:R-:W-:Y:S01]  /*85f0*/  FMUL.FTZ R47, R47, R49.reuse ;  /* 0x000000312f2f7220 */ /* 0x080fe20000410000 */
[----:B------:R-:W-:Y:S01]  /*8600*/  LOP3.LUT R36, R36, 0xffff0000, RZ, 0xc0, !PT ;  /* 0xffff000024247812 */ /* 0x000fe200078ec0ff */
[----:B------:R-:W-:-:S02]  /*8610*/  FFMA.FTZ R85, R39, R49, -R85 ;  /* 0x0000003127557223 */ /* 0x000fc40000010855 */
[----:B------:R-:W-:Y:S01]  /*8620*/  FFMA.FTZ R47, R39, R41, R47 ;  /* 0x00000029272f7223 */ /* 0x000fe2000001002f */
[----:B------:R-:W-:Y:S01]  /*8630*/  LOP3.LUT R39, R48, 0xffff0000, RZ, 0xc0, !PT ;  /* 0xffff000030277812 */ /* 0x000fe200078ec0ff */
[----:B------:R-:W-:Y:S01]  /*8640*/  IMAD.U32 R49, R50, 0x10000, RZ ;  /* 0x0001000032317824 */ /* 0x000fe200078e00ff */
        /* <DEDUP_REMOVED lines=11> */
[-C--:B------:R-:W-:Y:S01]  /*8700*/  FMUL.FTZ R49, R49, R44.reuse ;  /* 0x0000002c31317220 */ /* 0x080fe20000410000 */
[----:B------:R-:W-:Y:S01]  /*8710*/  F2FP.BF16.F32.PACK_AB R36, R36, R85 ;  /* 0x000000552424723e */ /* 0x000fe200000010ff */
[----:B------:R-:W-:-:S02]  /*8720*/  FFMA.FTZ R48, R40, R44, -R48 ;  /* 0x0000002c28307223 */ /* 0x000fc40000010830 */
[----:B------:R-:W-:Y:S01]  /*8730*/  FFMA.FTZ R49, R40, R41, R49 ;  /* 0x0000002928317223 */ /* 0x000fe20000010031 */
[----:B------:R-:W-:Y:S02]  /*8740*/  LOP3.LUT R40, R50, 0xffff0000, RZ, 0xc0, !PT ;  /* 0xffff000032287812 */ /* 0x000fe400078ec0ff */
[----:B------:R-:W-:Y:S02]  /*8750*/  LOP3.LUT R41, R42, 0xffff0000, RZ, 0xc0, !PT ;  /* 0xffff00002a297812 */ /* 0x000fe400078ec0ff */
[----:B------:R-:W-:Y:S01]  /*8760*/  F2FP.BF16.F32.PACK_AB R39, R39, R47 ;  /* 0x0000002f2727723e */ /* 0x000fe200000010ff */
[C---:B------:R-:W-:Y:S01]  /*8770*/  FMUL.FTZ R42, R40.reuse, R45 ;  /* 0x0000002d282a7220 */ /* 0x040fe20000410000 */
[----:B------:R-:W-:-:S03]  /*8780*/  FMUL.FTZ R40, R40, R46 ;  /* 0x0000002e28287220 */ /* 0x000fc60000410000 */
[C---:B------:R-:W-:Y:S01]  /*8790*/  FFMA.FTZ R42, R41.reuse, R46, -R42 ;  /* 0x0000002e292a7223 */ /* 0x040fe2000001082a */
[----:B------:R-:W-:Y:S01]  /*87a0*/  FFMA.FTZ R40, R41, R45, R40 ;  /* 0x0000002d29287223 */ /* 0x000fe20000010028 */
[----:B------:R-:W-:-:S03]  /*87b0*/  IMAD.MOV.U32 R41, RZ, RZ, R37 ;  /* 0x000000ffff297224 */ /* 0x000fc600078e0025 */
[----:B------:R-:W-:Y:S01]  /*87c0*/  F2FP.BF16.F32.PACK_AB R42, R42, R48 ;  /* 0x000000302a2a723e */ /* 0x000fe200000010ff */
[----:B------:R-:W-:Y:S01]  /*87d0*/  IMAD.MOV.U32 R48, RZ, RZ, R39 ;  /* 0x000000ffff307224 */ /* 0x000fe200078e0027 */
[----:B------:R-:W-:Y:S01]  /*87e0*/  F2FP.BF16.F32.PACK_AB R50, R40, R49 ;  /* 0x000000312832723e */ /* 0x000fe200000010ff */
[----:B------:R-:W-:Y:S02]  /*87f0*/  IMAD.MOV.U32 R40, RZ, RZ, R36 ;  /* 0x000000ffff287224 */ /* 0x000fe400078e0024 */
[----:B------:R-:W-:-:S07]  /*8800*/  IMAD.MOV.U32 R49, RZ, RZ, R38 ;  /* 0x000000ffff317224 */ /* 0x000fce00078e0026 */
.L_x_530:
[----:B------:R-:W-:Y:S05]  /*8810*/  BSYNC B2 ;  /* 0x0000000000027941 */ /* 0x000fea0003800000 */
.L_x_529:
        /* <DEDUP_REMOVED lines=13> */
.L_x_524:
[----:B------:R-:W-:Y:S05]  /*88f0*/  BSYNC B1 ;  /* 0x0000000000017941 */ /* 0x000fea0003800000 */
.L_x_523:
[----:B----4-:R-:W4:Y:S01]  /*8900*/  LDL R36, [R1+0x10] ;  /* 0x0000100001247983 */ /* 0x010f220000100800 */
[----:B------:R-:W-:Y:S01]  /*8910*/  BSSY B1, `(.L_x_531) ;  /* 0x000010e000017945 */ /* 0x000fe20003800000 */
[----:B----4-:R-:W-:-:S13]  /*8920*/  LOP3.LUT P4, RZ, R36, 0x1, RZ, 0xc0, !PT ;  /* 0x0000000124ff7812 */ /* 0x010fda000788c0ff */
[----:B------:R-:W-:Y:S05]  /*8930*/  @P4 BRA `(.L_x_532) ;  /* 0x00000010002c4947 */ /* 0x000fea0003800000 */
[----:B------:R-:W-:Y:S01]  /*8940*/  ISETP.NE.AND P4, PT, R27, RZ, PT ;  /* 0x000000ff1b00720c */ /* 0x000fe20003f85270 */
[----:B------:R-:W-:Y:S01]  /*8950*/  VIADD R36, R213, 0x20 ;  /* 0x00000020d5247836 */ /* 0x000fe20000000000 */
[----:B------:R-:W-:Y:S01]  /*8960*/  BSSY B2, `(.L_x_533) ;  /* 0x0000086000027945 */ /* 0x000fe20003800000 */
[-C--:B---3--:R-:W-:Y:S02]  /*8970*/  IMAD R50, R142, R124.reuse, RZ ;  /* 0x0000007c8e327224 */ /* 0x088fe400078e02ff */
[----:B------:R-:W-:-:S04]  /*8980*/  IMAD.WIDE.U32 R44, R36, R124, R122 ;  /* 0x0000007c242c7225 */ /* 0x000fc800078e007a */
[----:B------:R-:W-:-:S04]  /*8990*/  IMAD R50, R36, R125, R50 ;  /* 0x0000007d24327224 */ /* 0x000fc800078e0232 */
[----:B------:R-:W-:Y:S01]  /*89a0*/  IMAD.IADD R50, R45, 0x1, R50 ;  /* 0x000000012d327824 */ /* 0x000fe200078e0232 */
[----:B------:R-:W-:Y:S06]  /*89b0*/  @!P4 BRA `(.L_x_534) ;  /* 0x000000080000c947 */ /* 0x000fec0003800000 */
[----:B------:R-:W-:Y:S01]  /*89c0*/  SEL R36, R118, R145, !P0 ;  /* 0x0000009176247207 */ /* 0x000fe20004000000 */
[----:B------:R-:W-:Y:S01]  /*89d0*/  BSSY B3, `(.L_x_535) ;  /* 0x0000071000037945 */ /* 0x000fe20003800000 */
[----:B------:R-:W-:Y:S02]  /*89e0*/  SHF.R.U32.HI R38, RZ, 0x3, R223 ;  /* 0x00000003ff267819 */ /* 0x000fe400000116df */
[----:B------:R-:W-:Y:S02]  /*89f0*/  SHF.R.S32.HI R37, RZ, 0x1f, R36 ;  /* 0x0000001fff257819 */ /* 0x000fe40000011424 */
[----:B------:R-:W-:Y:S02]  /*8a00*/  ISETP.GE.AND P4, PT, R16, R115, PT ;  /* 0x000000731000720c */ /* 0x000fe40003f86270 */
[----:B------:R-:W-:-:S04]  /*8a10*/  LEA.HI R37, R37, R36, RZ, 0x4 ;  /* 0x0000002425257211 */ /* 0x000fc800078f20ff */
[----:B------:R-:W-:-:S04]  /*8a20*/  LEA.HI.SX32 R46, R37, R15, 0x1c ;  /* 0x0000000f252e7211 */ /* 0x000fc800078fe2ff */
[----:B------:R-:W-:-:S04]  /*8a30*/  SHF.R.S32.HI R37, RZ, 0x1f, R46 ;  /* 0x0000001fff257819 */ /* 0x000fc8000001142e */
[----:B------:R-:W-:Y:S01]  /*8a40*/  LEA.HI R37, R37, R46, RZ, 0x3 ;  /* 0x0000002e25257211 */ /* 0x000fe200078f18ff */
[----:B------:R-:W-:-:S03]  /*8a50*/  IMAD.SHL.U32 R46, R46, 0x8, RZ ;  /* 0x000000082e2e7824 */ /* 0x000fc600078e00ff */
[----:B------:R-:W-:Y:S02]  /*8a60*/  SHF.R.S32.HI R37, RZ, 0x3, R37 ;  /* 0x00000003ff257819 */ /* 0x000fe40000011425 */
[----:B------:R-:W-:-:S03]  /*8a70*/  LOP3.LUT R36, R223, 0x38, R46, 0xf8, !PT ;  /* 0x00000038df247812 */ /* 0x000fc600078ef82e */
[----:B------:R-:W-:Y:S01]  /*8a80*/  IMAD R37, R37, 0x1400, R227 ;  /* 0x0000140025257824 */ /* 0x000fe200078e02e3 */
[----:B------:R-:W-:-:S05]  /*8a90*/  LOP3.LUT R36, R36, R38, RZ, 0x3c, !PT ;  /* 0x0000002624247212 */ /* 0x000fca00078e3cff */
[----:B------:R-:W-:-:S04]  /*8aa0*/  IMAD.IADD R36, R37, 0x1, R36 ;  /* 0x0000000125247824 */ /* 0x000fc800078e0224 */
[C---:B-1----:R-:W-:Y:S02]  /*8ab0*/  IMAD R40, R19.reuse, 0x5000, R36 ;  /* 0x0000500013287824 */ /* 0x042fe400078e0224 */
[----:B------:R-:W-:Y:S02]  /*8ac0*/  IMAD R36, R19, 0x5000, R136 ;  /* 0x0000500013247824 */ /* 0x000fe400078e0288 */
[--C-:B------:R-:W-:Y:S02]  /*8ad0*/  IMAD R40, R40, 0x2, R18.reuse ;  /* 0x0000000228287824 */ /* 0x100fe400078e0212 */
[----:B------:R-:W-:-:S04]  /*8ae0*/  IMAD R36, R36, 0x2, R18 ;  /* 0x0000000224247824 */ /* 0x000fc800078e0212 */
[----:B------:R-:W1:Y:S04]  /*8af0*/  LDS.128 R40, [R40+0x24400] ;  /* 0x0244000028287984 */ /* 0x000e680000000c00 */
[----:B------:R-:W3:Y:S01]  /*8b00*/  LDS.128 R36, [R36+0x24400] ;  /* 0x0244000024247984 */ /* 0x000ee20000000c00 */
[----:B------:R-:W-:Y:S05]  /*8b10*/  @P4 BRA `(.L_x_536) ;  /* 0x0000000400704947 */ /* 0x000fea0003800000 */
[--C-:B------:R-:W-:Y:S01]  /*8b20*/  SHF.R.U64 R49, R64, 0x10, R65.reuse ;  /* 0x0000001040317819 */ /* 0x100fe20000001241 */
[----:B01----:R-:W-:Y:S01]  /*8b30*/  IMAD.U32 R84, R41, 0x10000, RZ ;  /* 0x0001000029547824 */ /* 0x003fe200078e00ff */
[----:B------:R-:W-:Y:S01]  /*8b40*/  SHF.R.U32.HI R64, RZ, 0x10, R65 ;  /* 0x00000010ff407819 */ /* 0x000fe20000011641 */
[----:B---3--:R-:W-:Y:S01]  /*8b50*/  IMAD.U32 R65, R37, 0x10000, RZ ;  /* 0x0001000025417824 */ /* 0x008fe200078e00ff */
[--C-:B------:R-:W-:Y:S02]  /*8b60*/  SHF.R.U64 R47, R56, 0x10, R57.reuse ;  /* 0x00000010382f7819 */ /* 0x100fe40000001239 */
[----:B------:R-:W-:Y:S02]  /*8b70*/  SHF.R.U32.HI R56, RZ, 0x10, R57 ;  /* 0x00000010ff387819 */ /* 0x000fe40000011639 */
[----:B------:R-:W-:Y:S02]  /*8b80*/  PRMT R64, R170, 0x5432, R64 ;  /* 0x00005432aa407816 */ /* 0x000fe40000000040 */
[----:B------:R-:W-:-:S02]  /*8b90*/  SHF.R.U64 R51, R66, 0x10, R67 ;  /* 0x0000001042337819 */ /* 0x000fc40000001243 */
[----:B------:R-:W-:Y:S02]  /*8ba0*/  PRMT R56, R168, 0x5432, R56 ;  /* 0x00005432a8387816 */ /* 0x000fe40000000038 */
[----:B------:R-:W-:Y:S01]  /*8bb0*/  SHF.R.U32.HI R66, RZ, 0x10, R67 ;  /* 0x00000010ff427819 */ /* 0x000fe20000011643 */
[----:B------:R-:W-:Y:S01]  /*8bc0*/  IMAD.U32 R67, R64, 0x10000, RZ ;  /* 0x0001000040437824 */ /* 0x000fe200078e00ff */
[--C-:B------:R-:W-:Y:S01]  /*8bd0*/  SHF.R.U64 R48, R58, 0x10, R59.reuse ;  /* 0x000000103a307819 */ /* 0x100fe2000000123b */
[----:B------:R-:W-:Y:S01]  /*8be0*/  IMAD.U32 R57, R56, 0x10000, RZ ;  /* 0x0001000038397824 */ /* 0x000fe200078e00ff */
[----:B------:R-:W-:Y:S01]  /*8bf0*/  SHF.R.U32.HI R58, RZ, 0x10, R59 ;  /* 0x00000010ff3a7819 */ /* 0x000fe2000001163b */
[----:B------:R-:W-:Y:S01]  /*8c00*/  FMUL.FTZ R59, R84, R67 ;  /* 0x00000043543b7220 */ /* 0x000fe20000410000 */
[----:B------:R-:W-:Y:S02]  /*8c10*/  LOP3.LUT R64, R64, 0xffff0000, RZ, 0xc0, !PT ;  /* 0xffff000040407812 */ /* 0x000fe400078ec0ff */
[----:B------:R-:W-:Y:S01]  /*8c20*/  LOP3.LUT R41, R41, 0xffff0000, RZ, 0xc0, !PT ;  /* 0xffff000029297812 */ /* 0x000fe200078ec0ff */
[-C--:B------:R-:W-:Y:S01]  /*8c30*/  FFMA.FTZ R59, R65, R57.reuse, -R59 ;  /* 0x00000039413b7223 */ /* 0x080fe2000001083b */
[----:B------:R-:W-:Y:S01]  /*8c40*/  FMUL.FTZ R57, R84, R57 ;  /* 0x0000003954397220 */ /* 0x000fe20000410000 */
[----:B------:R-:W-:-:S02]  /*8c50*/  LOP3.LUT R56, R56, 0xffff0000, RZ, 0xc0, !PT ;  /* 0xffff000038387812 */ /* 0x000fc400078ec0ff */
[----:B------:R-:W-:Y:S01]  /*8c60*/  PRMT R66, R169, 0x5432, R66 ;  /* 0x00005432a9427816 */ /* 0x000fe20000000042 */
[----:B------:R-:W-:Y:S01]  /*8c70*/  FFMA.FTZ R57, R65, R67, R57 ;  /* 0x0000004341397223 */ /* 0x000fe20000010039 */
[----:B------:R-:W-:Y:S01]  /*8c80*/  LOP3.LUT R65, R37, 0xffff0000, RZ, 0xc0, !PT ;  /* 0xffff000025417812 */ /* 0x000fe200078ec0ff */
[C---:B------:R-:W-:Y:S01]  /*8c90*/  FMUL.FTZ R37, R41.reuse, R64 ;  /* 0x0000004029257220 */ /* 0x040fe20000410000 */
[-C--:B------:R-:W-:Y:S01]  /*8ca0*/  FMUL.FTZ R41, R41, R56.reuse ;  /* 0x0000003829297220 */ /* 0x080fe20000410000 */
[----:B------:R-:W-:Y:S01]  /*8cb0*/  PRMT R58, R167, 0x5432, R58 ;  /* 0x00005432a73a7816 */ /* 0x000fe2000000003a */
[----:B------:R-:W-:Y:S02]  /*8cc0*/  IMAD.U32 R67, R43, 0x10000, RZ ;  /* 0x000100002b437824 */ /* 0x000fe400078e00ff */
[C---:B------:R-:W-:Y:S01]  /*8cd0*/  FFMA.FTZ R37, R65.reuse, R56, -R37 ;  /* 0x0000003841257223 */ /* 0x040fe20000010825 */
[----:B------:R-:W-:Y:S01]  /*8ce0*/  FFMA.FTZ R41, R65, R64, R41 ;  /* 0x0000004041297223 */ /* 0x000fe20000010029 */
[C---:B------:R-:W-:Y:S01]  /*8cf0*/  IMAD.U32 R65, R66.reuse, 0x10000, RZ ;  /* 0x0001000042417824 */ /* 0x040fe200078e00ff */
[----:B------:R-:W-:Y:S01]  /*8d00*/  LOP3.LUT R66, R66, 0xffff0000, RZ, 0xc0, !PT ;  /* 0xffff000042427812 */ /* 0x000fe200078ec0ff */
[----:B------:R-:W-:Y:S01]  /*8d10*/  IMAD.U32 R64, R39, 0x10000, RZ ;  /* 0x0001000027407824 */ /* 0x000fe200078e00ff */
[----:B------:R-:W-:Y:S01]  /*8d20*/  LOP3.LUT R43, R43, 0xffff0000, RZ, 0xc0, !PT ;  /* 0xffff00002b2b7812 */ /* 0x000fe200078ec0ff */
[----:B------:R-:W-:-:S02]  /*8d30*/  IMAD.U32 R56, R58, 0x10000, RZ ;  /* 0x000100003a387824 */ /* 0x000fc400078e00ff */
[-C--:B------:R-:W-:Y:S01]  /*8d40*/  FMUL.FTZ R84, R67, R65.reuse ;  /* 0x0000004143547220 */ /* 0x080fe20000410000 */
[----:B------:R-:W-:Y:S02]  /*8d50*/  LOP3.LUT R58, R58, 0xffff0000, RZ, 0xc0, !PT ;  /* 0xffff00003a3a7812 */ /* 0x000fe400078ec0ff */
[----:B------:R-:W-:Y:S01]  /*8d60*/  LOP3.LUT R39, R39, 0xffff0000, RZ, 0xc0, !PT ;  /* 0xffff000027277812 */ /* 0x000fe200078ec0ff */
[-C--:B------:R-:W-:Y:S01]  /*8d70*/  FFMA.FTZ R84, R64, R56.reuse, -R84 ;  /* 0x0000003840547223 */ /* 0x080fe20000010854 */
[----:B------:R-:W-:Y:S01]  /*8d80*/  FMUL.FTZ R56, R67, R56 ;  /* 0x0000003843387220 */ /* 0x000fe20000410000 */
[----:B------:R-:W-:Y:S02]  /*8d90*/  PRMT R49, R170, 0x5410, R49 ;  /* 0x00005410aa317816 */ /* 0x000fe40000000031 */
[----:B------:R-:W-:Y:S01]  /*8da0*/  PRMT R47, R168, 0x5410, R47 ;  /* 0x00005410a82f7816 */ /* 0x000fe2000000002f */
[----:B------:R-:W-:Y:S01]  /*8db0*/  FFMA.FTZ R64, R64, R65, R56 ;  /* 0x0000004140407223 */ /* 0x000fe20000010038 */
[C---:B------:R-:W-:Y:S01]  /*8dc0*/  FMUL.FTZ R56, R43.reuse, R66 ;  /* 0x000000422b387220 */ /* 0x040fe20000410000 */
[----:B------:R-:W-:Y:S01]  /*8dd0*/  FMUL.FTZ R43, R43, R58 ;  /* 0x0000003a2b2b7220 */ /* 0x000fe20000410000 */
[----:B------:R-:W-:Y:S01]  /*8de0*/  F2FP.BF16.F32.PACK_AB R41, R41, R57 ;  /* 0x000000392929723e */ /* 0x000fe200000010ff */
[----:B------:R-:W-:-:S02]  /*8df0*/  IMAD.U32 R57, R49, 0x10000, RZ ;  /* 0x0001000031397824 */ /* 0x000fc400078e00ff */
[C---:B------:R-:W-:Y:S01]  /*8e00*/  FFMA.FTZ R56, R39.reuse, R58, -R56 ;  /* 0x0000003a27387223 */ /* 0x040fe20000010838 */
[----:B------:R-:W-:Y:S01]  /*8e10*/  FFMA.FTZ R43, R39, R66, R43 ;  /* 0x00000042272b7223 */ /* 0x000fe2000001002b */
[----:B------:R-:W-:Y:S01]  /*8e20*/  F2FP.BF16.F32.PACK_AB R37, R37, R59 ;  /* 0x0000003b2525723e */ /* 0x000fe200000010ff */
[----:B------:R-:W-:Y:S01]  /*8e30*/  IMAD.U32 R58, R40, 0x10000, RZ ;  /* 0x00010000283a7824 */ /* 0x000fe200078e00ff */
[----:B------:R-:W-:Y:S01]  /*8e40*/  LOP3.LUT R49, R49, 0xffff0000, RZ, 0xc0, !PT ;  /* 0xffff000031317812 */ /* 0x000fe200078ec0ff */
[----:B------:R-:W-:Y:S01]  /*8e50*/  IMAD.U32 R59, R47, 0x10000, RZ ;  /* 0x000100002f3b7824 */ /* 0x000fe200078e00ff */
[----:B------:R-:W-:Y:S01]  /*8e60*/  F2FP.BF16.F32.PACK_AB R43, R43, R64 ;  /* 0x000000402b2b723e */ /* 0x000fe200000010ff */
[----:B------:R-:W-:Y:S01]  /*8e70*/  FMUL.FTZ R64, R58, R57 ;  /* 0x000000393a407220 */ /* 0x000fe20000410000 */
[----:B------:R-:W-:Y:S02]  /*8e80*/  IMAD.U32 R39, R36, 0x10000, RZ ;  /* 0x0001000024277824 */ /* 0x000fe400078e00ff */
[-C--:B------:R-:W-:Y:S01]  /*8e90*/  FMUL.FTZ R58, R58, R59.reuse ;  /* 0x0000003b3a3a7220 */ /* 0x080fe20000410000 */
[----:B------:R-:W-:Y:S01]  /*8ea0*/  LOP3.LUT R47, R47, 0xffff0000, RZ, 0xc0, !PT ;  /* 0xffff00002f2f7812 */ /* 0x000fe200078ec0ff */
[----:B------:R-:W-:-:S02]  /*8eb0*/  FFMA.FTZ R64, R39, R59, -R64 ;  /* 0x0000003b27407223 */ /* 0x000fc40000010840 */
[----:B------:R-:W-:Y:S01]  /*8ec0*/  FFMA.FTZ R58, R39, R57, R58 ;  /* 0x00000039273a7223 */ /* 0x000fe2000001003a */
[----:B------:R-:W-:Y:S01]  /*8ed0*/  LOP3.LUT R39, R40, 0xffff0000, RZ, 0xc0, !PT ;  /* 0xffff000028277812 */ /* 0x000fe200078ec0ff */
[----:B------:R-:W-:Y:S01]  /*8ee0*/  IMAD.U32 R59, R42, 0x10000, RZ ;  /* 0x000100002a3b7824 */ /* 0x000fe200078e00ff */
[----:B------:R-:W-:Y:S02]  /*8ef0*/  LOP3.LUT R40, R36, 0xffff0000, RZ, 0xc0, !PT ;  /* 0xffff000024287812 */ /* 0x000fe400078ec0ff */
[----:B------:R-:W-:Y:S01]  /*8f00*/  PRMT R51, R169, 0x5410, R51 ;  /* 0x00005410a9337816 */ /* 0x000fe20000000033 */
[----:B------:R-:W-:Y:S01]  /*8f10*/  FMUL.FTZ R36, R39, R49 ;  /* 0x0000003127247220 */ /* 0x000fe20000410000 */
[----:B------:R-:W-:Y:S01]  /*8f20*/  PRMT R48, R167, 0x5410, R48 ;  /* 0x00005410a7307816 */ /* 0x000fe20000000030 */
[-C--:B------:R-:W-:Y:S01]  /*8f30*/  FMUL.FTZ R39, R39, R47.reuse ;  /* 0x0000002f27277220 */ /* 0x080fe20000410000 */
[----:B------:R-:W-:Y:S01]  /*8f40*/  F2FP.BF16.F32.PACK_AB R56, R56, R84 ;  /* 0x000000543838723e */ /* 0x000fe200000010ff */
[----:B------:R-:W-:Y:S01]  /*8f50*/  FFMA.FTZ R36, R40, R47, -R36 ;  /* 0x0000002f28247223 */ /* 0x000fe20000010824 */
[----:B------:R-:W-:-:S02]  /*8f60*/  IMAD.U32 R47, R51, 0x10000, RZ ;  /* 0x00010000332f7824 */ /* 0x000fc400078e00ff */
[----:B------:R-:W-:Y:S01]  /*8f70*/  FFMA.FTZ R39, R40, R49, R39 ;  /* 0x0000003128277223 */ /* 0x000fe20000010027 */
[----:B------:R-:W-:Y:S01]  /*8f80*/  IMAD.U32 R49, R48, 0x10000, RZ ;  /* 0x0001000030317824 */ /* 0x000fe200078e00ff */
[----:B------:R-:W-:Y:S01]  /*8f90*/  LOP3.LUT R51, R51, 0xffff0000, RZ, 0xc0, !PT ;  /* 0xffff000033337812 */ /* 0x000fe200078ec0ff */
[C---:B------:R-:W-:Y:S01]  /*8fa0*/  FMUL.FTZ R57, R59.reuse, R47 ;  /* 0x0000002f3b397220 */ /* 0x040fe20000410000 */
[----:B------:R-:W-:Y:S02]  /*8fb0*/  IMAD.U32 R40, R38, 0x10000, RZ ;  /* 0x0001000026287824 */ /* 0x000fe400078e00ff */
[-C--:B------:R-:W-:Y:S01]  /*8fc0*/  FMUL.FTZ R59, R59, R49.reuse ;  /* 0x000000313b3b7220 */ /* 0x080fe20000410000 */
[----:B------:R-:W-:Y:S01]  /*8fd0*/  LOP3.LUT R48, R48, 0xffff0000, RZ, 0xc0, !PT ;  /* 0xffff000030307812 */ /* 0x000fe200078ec0ff */
[C---:B------:R-:W-:Y:S02]  /*8fe0*/  FFMA.FTZ R57, R40.reuse, R49, -R57 ;  /* 0x0000003128397223 */ /* 0x040fe40000010839 */
[----:B------:R-:W-:Y:S01]  /*8ff0*/  FFMA.FTZ R59, R40, R47, R59 ;  /* 0x0000002f283b7223 */ /* 0x000fe2000001003b */
[----:B------:R-:W-:-:S02]  /*9000*/  LOP3.LUT R40, R42, 0xffff0000, RZ, 0xc0, !PT ;  /* 0xffff00002a287812 */ /* 0x000fc400078ec0ff */
[----:B------:R-:W-:Y:S02]  /*9010*/  LOP3.LUT R38, R38, 0xffff0000, RZ, 0xc0, !PT ;  /* 0xffff000026267812 */ /* 0x000fe400078ec0ff */
[----:B------:R-:W-:Y:S01]  /*9020*/  F2FP.BF16.F32.PACK_AB R39, R39, R58 ;  /* 0x0000003a2727723e */ /* 0x000fe200000010ff */
[CC--:B------:R-:W-:Y:S01]  /*9030*/  FMUL.FTZ R42, R40.reuse, R51.reuse ;  /* 0x00000033282a7220 */ /* 0x0c0fe20000410000 */
[----:B------:R-:W-:Y:S01]  /*9040*/  FMUL.FTZ R40, R40, R48 ;  /* 0x0000003028287220 */ /* 0x000fe20000410000 */
[----:B------:R-:W-:Y:S02]  /*9050*/  F2FP.BF16.F32.PACK_AB R36, R36, R64 ;  /* 0x000000402424723e */ /* 0x000fe400000010ff */
[C---:B------:R-:W-:Y:S01]  /*9060*/  FFMA.FTZ R42, R38.reuse, R48, -R42 ;  /* 0x00000030262a7223 */ /* 0x040fe2000001082a */
[----:B------:R-:W-:-:S04]  /*9070*/  FFMA.FTZ R40, R38, R51, R40 ;  /* 0x0000003326287223 */ /* 0x000fc80000010028 */
[----:B------:R-:W-:Y:S02]  /*9080*/  F2FP.BF16.F32.PACK_AB R42, R42, R57 ;  /* 0x000000392a2a723e */ /* 0x000fe400000010ff */
[----:B------:R-:W-:Y:S01]  /*9090*/  F2FP.BF16.F32.PACK_AB R59, R40, R59 ;  /* 0x0000003b283b723e */ /* 0x000fe200000010ff */
[----:B------:R-:W-:Y:S02]  /*90a0*/  IMAD.MOV.U32 R40, RZ, RZ, R39 ;  /* 0x000000ffff287224 */ /* 0x000fe400078e0027 */
[----:B------:R-:W-:Y:S02]  /*90b0*/  IMAD.MOV.U32 R38, RZ, RZ, R42 ;  /* 0x000000ffff267224 */ /* 0x000fe400078e002a */
[----:B------:R-:W-:Y:S02]  /*90c0*/  IMAD.MOV.U32 R39, RZ, RZ, R56 ;  /* 0x000000ffff277224 */ /* 0x000fe400078e0038 */
[----:B------:R-:W-:-:S07]  /*90d0*/  IMAD.MOV.U32 R42, RZ, RZ, R59 ;  /* 0x000000ffff2a7224 */ /* 0x000fce00078e003b */
.L_x_536:
[----:B------:R-:W-:Y:S05]  /*90e0*/  BSYNC B3 ;  /* 0x0000000000037941 */ /* 0x000fea0003800000 */
.L_x_535:
        /* <DEDUP_REMOVED lines=10> */
[----:B---3--:R3:W-:Y:S01]  /*9190*/  STG.E.128 desc[UR4][R46.64], R36 ;  /* 0x000000242e007986 */ /* 0x0087e2000c101d04 */
[----:B------:R-:W-:-:S05]  /*91a0*/  @!P4 LEA.HI.X R49, R51, R117, R49, 0x1, P5 ;  /* 0x000000753331c211 */ /* 0x000fca00028f0c31 */
[----:B-1----:R3:W-:Y:S04]  /*91b0*/  @!P4 STG.E.128 desc[UR4][R48.64], R40 ;  /* 0x000000283000c986 */ /* 0x0027e8000c101d04 */
.L_x_534:
[----:B------:R-:W-:Y:S05]  /*91c0*/  BSYNC B2 ;  /* 0x0000000000027941 */ /* 0x000fea0003800000 */
.L_x_533:
[----:B------:R-:W-:-:S13]  /*91d0*/  ISETP.NE.AND P4, PT, R11, RZ, PT ;  /* 0x000000ff0b00720c */ /* 0x000fda0003f85270 */
[----:B------:R-:W-:Y:S05]  /*91e0*/  @!P4 BRA `(.L_x_532) ;  /* 0x000000080000c947 */ /* 0x000fea0003800000 */
[----:B---3--:R-:W-:Y:S01]  /*91f0*/  SEL R36, R118, R145, !P1 ;  /* 0x0000009176247207 */ /* 0x008fe20004800000 */
        /* <DEDUP_REMOVED lines=22> */
[----:B-1----:R-:W-:Y:S01]  /*9360*/  IMAD.U32 R58, R41, 0x10000, RZ ;  /* 0x00010000293a7824 */ /* 0x002fe200078e00ff */
[----:B------:R-:W-:Y:S01]  /*9370*/  SHF.R.U32.HI R60, RZ, 0x10, R61 ;  /* 0x00000010ff3c7819 */ /* 0x000fe2000001163d */
[----:B---3--:R-:W-:Y:S01]  /*9380*/  IMAD.U32 R56, R37, 0x10000, RZ ;  /* 0x0001000025387824 */ /* 0x008fe200078e00ff */
[--C-:B------:R-:W-:Y:S02]  /*9390*/  SHF.R.U64 R47, R52, 0x10, R53.reuse ;  /* 0x00000010342f7819 */ /* 0x100fe40000001235 */
[----:B------:R-:W-:Y:S02]  /*93a0*/  SHF.R.U32.HI R52, RZ, 0x10, R53 ;  /* 0x00000010ff347819 */ /* 0x000fe40000011635 */
[----:B------:R-:W-:Y:S02]  /*93b0*/  PRMT R60, R166, 0x5432, R60 ;  /* 0x00005432a63c7816 */ /* 0x000fe4000000003c */
[----:B------:R-:W-:-:S02]  /*93c0*/  PRMT R52, R164, 0x5432, R52 ;  /* 0x00005432a4347816 */ /* 0x000fc40000000034 */
[--C-:B------:R-:W-:Y:S01]  /*93d0*/  SHF.R.U64 R48, R54, 0x10, R55.reuse ;  /* 0x0000001036307819 */ /* 0x100fe20000001237 */
[----:B------:R-:W-:Y:S01]  /*93e0*/  IMAD.U32 R57, R60, 0x10000, RZ ;  /* 0x000100003c397824 */ /* 0x000fe200078e00ff */
[----:B------:R-:W-:Y:S01]  /*93f0*/  SHF.R.U32.HI R54, RZ, 0x10, R55 ;  /* 0x00000010ff367819 */ /* 0x000fe20000011637 */
[----:B------:R-:W-:Y:S01]  /*9400*/  IMAD.U32 R53, R52, 0x10000, RZ ;  /* 0x0001000034357824 */ /* 0x000fe200078e00ff */
[--C-:B------:R-:W-:Y:S01]  /*9410*/  SHF.R.U64 R51, R62, 0x10, R63.reuse ;  /* 0x000000103e337819 */ /* 0x100fe2000000123f */
[----:B------:R-:W-:Y:S01]  /*9420*/  FMUL.FTZ R55, R58, R57 ;  /* 0x000000393a377220 */ /* 0x000fe20000410000 */
[----:B------:R-:W-:Y:S02]  /*9430*/  SHF.R.U32.HI R62, RZ, 0x10, R63 ;  /* 0x00000010ff3e7819 */ /* 0x000fe4000001163f */
[----:B------:R-:W-:Y:S01]  /*9440*/  LOP3.LUT R60, R60, 0xffff0000, RZ, 0xc0, !PT ;  /* 0xffff00003c3c7812 */ /* 0x000fe200078ec0ff */
[-C--:B------:R-:W-:Y:S01]  /*9450*/  FFMA.FTZ R55, R56, R53.reuse, -R55 ;  /* 0x0000003538377223 */ /* 0x080fe20000010837 */
[----:B------:R-:W-:Y:S01]  /*9460*/  FMUL.FTZ R53, R58, R53 ;  /* 0x000000353a357220 */ /* 0x000fe20000410000 */
[----:B------:R-:W-:Y:S01]  /*9470*/  LOP3.LUT R41, R41, 0xffff0000, RZ, 0xc0, !PT ;  /* 0xffff000029297812 */ /* 0x000fe200078ec0ff */
[----:B------:R-:W-:Y:S01]  /*9480*/  IMAD.U32 R58, R43, 0x10000, RZ ;  /* 0x000100002b3a7824 */ /* 0x000fe200078e00ff */
[----:B------:R-:W-:Y:S01]  /*9490*/  LOP3.LUT R52, R52, 0xffff0000, RZ, 0xc0, !PT ;  /* 0xffff000034347812 */ /* 0x000fe200078ec0ff */
[----:B------:R-:W-:Y:S01]  /*94a0*/  FFMA.FTZ R53, R56, R57, R53 ;  /* 0x0000003938357223 */ /* 0x000fe20000010035 */
[----:B------:R-:W-:-:S02]  /*94b0*/  PRMT R62, R165, 0x5432, R62 ;  /* 0x00005432a53e7816 */ /* 0x000fc4000000003e */
[----:B------:R-:W-:Y:S01]  /*94c0*/  LOP3.LUT R56, R37, 0xffff0000, RZ, 0xc0, !PT ;  /* 0xffff000025387812 */ /* 0x000fe200078ec0ff */
[----:B------:R-:W-:Y:S01]  /*94d0*/  FMUL.FTZ R37, R41, R60 ;  /* 0x0000003c29257220 */ /* 0x000fe20000410000 */
[----:B------:R-:W-:Y:S01]  /*94e0*/  PRMT R54, R163, 0x5432, R54 ;  /* 0x00005432a3367816 */ /* 0x000fe20000000036 */
[-C--:B------:R-:W-:Y:S01]  /*94f0*/  FMUL.FTZ R41, R41, R52.reuse ;  /* 0x0000003429297220 */ /* 0x080fe20000410000 */
[----:B------:R-:W-:Y:S02]  /*9500*/  IMAD.U32 R57, R62, 0x10000, RZ ;  /* 0x000100003e397824 */ /* 0x000fe400078e00ff */
[----:B------:R-:W-:Y:S01]  /*9510*/  FFMA.FTZ R37, R56, R52, -R37 ;  /* 0x0000003438257223 */ /* 0x000fe20000010825 */
[----:B------:R-:W-:Y:S01]  /*9520*/  LOP3.LUT R62, R62, 0xffff0000, RZ, 0xc0, !PT ;  /* 0xffff00003e3e7812 */ /* 0x000fe200078ec0ff */
[----:B------:R-:W-:Y:S01]  /*9530*/  FFMA.FTZ R41, R56, R60, R41 ;  /* 0x0000003c38297223 */ /* 0x000fe20000010029 */
[----:B------:R-:W-:Y:S02]  /*9540*/  IMAD.U32 R56, R39, 0x10000, RZ ;  /* 0x0001000027387824 */ /* 0x000fe400078e00ff */
[----:B------:R-:W-:Y:S01]  /*9550*/  FMUL.FTZ R59, R58, R57 ;  /* 0x000000393a3b7220 */ /* 0x000fe20000410000 */
[----:B------:R-:W-:Y:S01]  /*9560*/  IMAD.U32 R52, R54, 0x10000, RZ ;  /* 0x0001000036347824 */ /* 0x000fe200078e00ff */
[----:B------:R-:W-:-:S02]  /*9570*/  LOP3.LUT R43, R43, 0xffff0000, RZ, 0xc0, !PT ;  /* 0xffff00002b2b7812 */ /* 0x000fc400078ec0ff */
[----:B------:R-:W-:Y:S01]  /*9580*/  LOP3.LUT R54, R54, 0xffff0000, RZ, 0xc0, !PT ;  /* 0xffff000036367812 */ /* 0x000fe200078ec0ff */
[-C--:B------:R-:W-:Y:S01]  /*9590*/  FFMA.FTZ R59, R56, R52.reuse, -R59 ;  /* 0x00000034383b7223 */ /* 0x080fe2000001083b */
[----:B------:R-:W-:Y:S01]  /*95a0*/  FMUL.FTZ R52, R58, R52 ;  /* 0x000000343a347220 */ /* 0x000fe20000410000 */
[----:B------:R-:W-:Y:S02]  /*95b0*/  LOP3.LUT R39, R39, 0xffff0000, RZ, 0xc0, !PT ;  /* 0xffff000027277812 */ /* 0x000fe400078ec0ff */
[----:B------:R-:W-:Y:S01]  /*95c0*/  PRMT R49, R166, 0x5410, R49 ;  /* 0x00005410a6317816 */ /* 0x000fe20000000031 */
[----:B------:R-:W-:Y:S01]  /*95d0*/  FFMA.FTZ R56, R56, R57, R52 ;  /* 0x0000003938387223 */ /* 0x000fe20000010034 */
[C---:B------:R-:W-:Y:S01]  /*95e0*/  FMUL.FTZ R52, R43.reuse, R62 ;  /* 0x0000003e2b347220 */ /* 0x040fe20000410000 */
[-C--:B------:R-:W-:Y:S01]  /*95f0*/  FMUL.FTZ R43, R43, R54.reuse ;  /* 0x000000362b2b7220 */ /* 0x080fe20000410000 */
[----:B------:R-:W-:Y:S02]  /*9600*/  PRMT R47, R164, 0x5410, R47 ;  /* 0x00005410a42f7816 */ /* 0x000fe4000000002f */
[C---:B------:R-:W-:Y:S01]  /*9610*/  FFMA.FTZ R52, R39.reuse, R54, -R52 ;  /* 0x0000003627347223 */ /* 0x040fe20000010834 */
[----:B------:R-:W-:Y:S01]  /*9620*/  FFMA.FTZ R43, R39, R62, R43 ;  /* 0x0000003e272b7223 */ /* 0x000fe2000001002b */
[----:B------:R-:W-:Y:S01]  /*9630*/  F2FP.BF16.F32.PACK_AB R41, R41, R53 ;  /* 0x000000352929723e */ /* 0x000fe200000010ff */
[----:B------:R-:W-:Y:S01]  /*9640*/  IMAD.U32 R54, R40, 0x10000, RZ ;  /* 0x0001000028367824 */ /* 0x000fe200078e00ff */
[----:B------:R-:W-:Y:S01]  /*9650*/  F2FP.BF16.F32.PACK_AB R37, R37, R55 ;  /* 0x000000372525723e */ /* 0x000fe200000010ff */
[----:B------:R-:W-:Y:S01]  /*9660*/  IMAD.U32 R53, R49, 0x10000, RZ ;  /* 0x0001000031357824 */ /* 0x000fe200078e00ff */
[----:B------:R-:W-:Y:S01]  /*9670*/  F2FP.BF16.F32.PACK_AB R43, R43, R56 ;  /* 0x000000382b2b723e */ /* 0x000fe200000010ff */
[----:B------:R-:W-:Y:S01]  /*9680*/  IMAD.U32 R55, R47, 0x10000, RZ ;  /* 0x000100002f377824 */ /* 0x000fe200078e00ff */
[----:B------:R-:W-:Y:S01]  /*9690*/  LOP3.LUT R49, R49, 0xffff0000, RZ, 0xc0, !PT ;  /* 0xffff000031317812 */ /* 0x000fe200078ec0ff */
[----:B------:R-:W-:Y:S01]  /*96a0*/  FMUL.FTZ R56, R54, R53 ;  /* 0x0000003536387220 */ /* 0x000fe20000410000 */
[----:B------:R-:W-:-:S02]  /*96b0*/  IMAD.U32 R39, R36, 0x10000, RZ ;  /* 0x0001000024277824 */ /* 0x000fc400078e00ff */
[-C--:B------:R-:W-:Y:S01]  /*96c0*/  FMUL.FTZ R54, R54, R55.reuse ;  /* 0x0000003736367220 */ /* 0x080fe20000410000 */
[----:B------:R-:W-:Y:S01]  /*96d0*/  LOP3.LUT R47, R47, 0xffff0000, RZ, 0xc0, !PT ;  /* 0xffff00002f2f7812 */ /* 0x000fe200078ec0ff */
[C---:B------:R-:W-:Y:S02]  /*96e0*/  FFMA.FTZ R56, R39.reuse, R55, -R56 ;  /* 0x0000003727387223 */ /* 0x040fe40000010838 */
[----:B------:R-:W-:Y:S01]  /*96f0*/  FFMA.FTZ R54, R39, R53, R54 ;  /* 0x0000003527367223 */ /* 0x000fe20000010036 */
[----:B------:R-:W-:Y:S01]  /*9700*/  LOP3.LUT R39, R40, 0xffff0000, RZ, 0xc0, !PT ;  /* 0xffff000028277812 */ /* 0x000fe200078ec0ff */
[----:B------:R-:W-:Y:S01]  /*9710*/  IMAD.U32 R55, R42, 0x10000, RZ ;  /* 0x000100002a377824 */ /* 0x000fe200078e00ff */
[----:B------:R-:W-:Y:S02]  /*9720*/  LOP3.LUT R40, R36, 0xffff0000, RZ, 0xc0, !PT ;  /* 0xffff000024287812 */ /* 0x000fe400078ec0ff */
[----:B------:R-:W-:Y:S01]  /*9730*/  PRMT R51, R165, 0x5410, R51 ;  /* 0x00005410a5337816 */ /* 0x000fe20000000033 */
[----:B------:R-:W-:Y:S01]  /*9740*/  FMUL.FTZ R36, R39, R49 ;  /* 0x0000003127247220 */ /* 0x000fe20000410000 */
[----:B------:R-:W-:Y:S01]  /*9750*/  PRMT R48, R163, 0x5410, R48 ;  /* 0x00005410a3307816 */ /* 0x000fe20000000030 */
[----:B------:R-:W-:Y:S01]  /*9760*/  FMUL.FTZ R39, R39, R47 ;  /* 0x0000002f27277220 */ /* 0x000fe20000410000 */
        /* <DEDUP_REMOVED lines=26> */
.L_x_538:
[----:B------:R-:W-:Y:S05]  /*9910*/  BSYNC B2 ;  /* 0x0000000000027941 */ /* 0x000fea0003800000 */
.L_x_537:
        /* <DEDUP_REMOVED lines=13> */
.L_x_532:
[----:B------:R-:W-:Y:S05]  /*99f0*/  BSYNC B1 ;  /* 0x0000000000017941 */ /* 0x000fea0003800000 */
.L_x_531:
[-C--:B---34-:R-:W-:Y:S02]  /*9a00*/  IMAD R36, R140, R124.reuse, RZ ;  /* 0x0000007c8c247224 */ /* 0x098fe400078e02ff */
[----:B------:R-:W-:-:S04]  /*9a10*/  IMAD.WIDE.U32 R122, R237, R124, R122 ;  /* 0x0000007ced7a7225 */ /* 0x000fc800078e007a */
[----:B------:R-:W-:Y:S01]  /*9a20*/  IMAD R36, R237, R125, R36 ;  /* 0x0000007ded247224 */ /* 0x000fe200078e0224 */
[----:B------:R-:W-:Y:S06]  /*9a30*/  @P3 BRA `(.L_x_499) ;  /* 0x0000001400283947 */ /* 0x000fec0003800000 */
[----:B------:R-:W-:Y:S01]  /*9a40*/  ISETP.NE.AND P3, PT, R27, RZ, PT ;  /* 0x000000ff1b00720c */ /* 0x000fe20003f65270 */
[----:B------:R-:W-:Y:S01]  /*9a50*/  BSSY B1, `(.L_x_539) ;  /* 0x0000085000017945 */ /* 0x000fe20003800000 */
[----:B------:R-:W-:-:S11]  /*9a60*/  IMAD.IADD R48, R123, 0x1, R36 ;  /* 0x000000017b307824 */ /* 0x000fd600078e0224 */
[----:B------:R-:W-:Y:S05]  /*9a70*/  @!P3 BRA `(.L_x_540) ;  /* 0x000000080008b947 */ /* 0x000fea0003800000 */
[----:B------:R-:W-:Y:S01]  /*9a80*/  SEL R36, R118, R145, !P0 ;  /* 0x0000009176247207 */ /* 0x000fe20004000000 */
[----:B------:R-:W-:Y:S01]  /*9a90*/  BSSY B2, `(.L_x_541) ;  /* 0x0000079000027945 */ /* 0x000fe20003800000 */
[----:B------:R-:W-:Y:S02]  /*9aa0*/  SHF.R.U32.HI R39, RZ, 0x3, R222 ;  /* 0x00000003ff277819 */ /* 0x000fe400000116de */
[----:B------:R-:W-:-:S04]  /*9ab0*/  SHF.R.S32.HI R37, RZ, 0x1f, R36 ;  /* 0x0000001fff257819 */ /* 0x000fc80000011424 */
[----:B------:R-:W-:-:S04]  /*9ac0*/  LEA.HI R36, R37, R36, RZ, 0x4 ;  /* 0x0000002425247211 */ /* 0x000fc800078f20ff */
[----:B------:R-:W-:-:S04]  /*9ad0*/  LEA.HI.SX32 R36, R36, R15, 0x1c ;  /* 0x0000000f24247211 */ /* 0x000fc800078fe2ff */
[----:B------:R-:W-:Y:S01]  /*9ae0*/  SHF.R.S32.HI R38, RZ, 0x1f, R36 ;  /* 0x0000001fff267819 */ /* 0x000fe20000011424 */
[----:B------:R-:W-:-:S03]  /*9af0*/  IMAD.SHL.U32 R37, R36, 0x8, RZ ;  /* 0x0000000824257824 */ /* 0x000fc600078e00ff */
[----:B------:R-:W-:Y:S02]  /*9b00*/  LEA.HI R36, R38, R36, RZ, 0x3 ;  /* 0x0000002426247211 */ /* 0x000fe400078f18ff */
[----:B------:R-:W-:Y:S02]  /*9b10*/  ISETP.GE.AND P3, PT, R37, R143, PT ;  /* 0x0000008f2500720c */ /* 0x000fe40003f66270 */
[----:B------:R-:W-:-:S05]  /*9b20*/  SHF.R.S32.HI R36, RZ, 0x3, R36 ;  /* 0x00000003ff247819 */ /* 0x000fca0000011424 */
[----:B------:R-:W-:-:S06]  /*9b30*/  IMAD R36, R36, 0x1400, R225 ;  /* 0x0000140024247824 */ /* 0x000fcc00078e02e1 */
[--C-:B------:R-:W-:Y:S02]  /*9b40*/  @!P3 SHF.R.S32.HI R49, RZ, 0x1f, R37.reuse ;  /* 0x0000001fff31b819 */ /* 0x100fe40000011425 */
[--C-:B------:R-:W-:Y:S02]  /*9b50*/  @!P3 IADD3 R47, P4, P5, R96, R122, R37.reuse ;  /* 0x0000007a602fb210 */ /* 0x100fe40007d9e025 */
[----:B------:R-:W-:Y:S02]  /*9b60*/  LOP3.LUT R37, R222, 0x38, R37, 0xf8, !PT ;  /* 0x00000038de257812 */ /* 0x000fe400078ef825 */
[----:B------:R-:W-:Y:S02]  /*9b70*/  @!P3 IADD3.X R49, R93, R48, R49, P4, P5 ;  /* 0x000000305d31b210 */ /* 0x000fe400027ea431 */
[----:B------:R-:W-:Y:S02]  /*9b80*/  LOP3.LUT R37, R37, R39, RZ, 0x3c, !PT ;  /* 0x0000002725257212 */ /* 0x000fe400078e3cff */
[----:B------:R-:W-:-:S03]  /*9b90*/  IADD3 R45, P4, P5, R96, R122, R14 ;  /* 0x0000007a602d7210 */ /* 0x000fc60007d9e00e */
[----:B------:R-:W-:Y:S01]  /*9ba0*/  IMAD.IADD R36, R36, 0x1, R37 ;  /* 0x0000000124247824 */ /* 0x000fe200078e0225 */
[----:B------:R-:W-:Y:S02]  /*9bb0*/  IADD3.X R46, R93, R48, R8, P4, P5 ;  /* 0x000000305d2e7210 */ /* 0x000fe400027ea408 */
[----:B------:R-:W-:Y:S01]  /*9bc0*/  ISETP.GE.AND P4, PT, R16, R115, PT ;  /* 0x000000731000720c */ /* 0x000fe20003f86270 */
[C---:B-1----:R-:W-:Y:S02]  /*9bd0*/  IMAD R40, R19.reuse, 0x5000, R36 ;  /* 0x0000500013287824 */ /* 0x042fe400078e0224 */
[----:B------:R-:W-:Y:S02]  /*9be0*/  IMAD R36, R19, 0x5000, R132 ;  /* 0x0000500013247824 */ /* 0x000fe400078e0284 */
[--C-:B------:R-:W-:Y:S02]  /*9bf0*/  IMAD R40, R40, 0x2, R18.reuse ;  /* 0x0000000228287824 */ /* 0x100fe400078e0212 */
[----:B------:R-:W-:-:S04]  /*9c00*/  IMAD R36, R36, 0x2, R18 ;  /* 0x0000000224247824 */ /* 0x000fc800078e0212 */
[----:B------:R-:W1:Y:S04]  /*9c10*/  LDS.128 R40, [R40+0x24400] ;  /* 0x0244000028287984 */ /* 0x000e680000000c00 */
[----:B------:R-:W3:Y:S01]  /*9c20*/  LDS.128 R36, [R36+0x24400] ;  /* 0x0244000024247984 */ /* 0x000ee20000000c00 */
[----:B------:R-:W-:Y:S05]  /*9c30*/  @P4 BRA `(.L_x_542) ;  /* 0x0000000400784947 */ /* 0x000fea0003800000 */
[----:B------:R-:W-:Y:S01]  /*9c40*/  SHF.R.U32.HI R50, RZ, 0x10, R81 ;  /* 0x00000010ff327819 */ /* 0x000fe20000011651 */
[----:B-1----:R-:W-:Y:S01]  /*9c50*/  IMAD.U32 R55, R41, 0x10000, RZ ;  /* 0x0001000029377824 */ /* 0x002fe200078e00ff */
[----:B------:R-:W-:Y:S01]  /*9c60*/  SHF.R.U32.HI R44, RZ, 0x10, R73 ;  /* 0x00000010ff2c7819 */ /* 0x000fe20000011649 */
[----:B---3--:R-:W-:Y:S01]  /*9c70*/  IMAD.U32 R53, R37, 0x10000, RZ ;  /* 0x0001000025357824 */ /* 0x008fe200078e00ff */
[----:B------:R-:W-:Y:S01]  /*9c80*/  PRMT R50, R162, 0x5432, R50 ;  /* 0x00005432a2327816 */ /* 0x000fe20000000032 */
[----:B------:R-:W-:Y:S01]  /*9c90*/  IMAD.U32 R56, R43, 0x10000, RZ ;  /* 0x000100002b387824 */ /* 0x000fe200078e00ff */
[----:B------:R-:W-:Y:S01]  /*9ca0*/  PRMT R44, R160, 0x5432, R44 ;  /* 0x00005432a02c7816 */ /* 0x000fe2000000002c */
[----:B------:R-:W-:Y:S01]  /*9cb0*/  IMAD.U32 R59, R42, 0x10000, RZ ;  /* 0x000100002a3b7824 */ /* 0x000fe200078e00ff */
[----:B------:R-:W-:Y:S01]  /*9cc0*/  LOP3.LUT R37, R37, 0xffff0000, RZ, 0xc0, !PT ;  /* 0xffff000025257812 */ /* 0x000fe200078ec0ff */
[C---:B------:R-:W-:Y:S01]  /*9cd0*/  IMAD.U32 R51, R50.reuse, 0x10000, RZ ;  /* 0x0001000032337824 */ /* 0x040fe200078e00ff */
[----:B------:R-:W-:Y:S01]  /*9ce0*/  LOP3.LUT R50, R50, 0xffff0000, RZ, 0xc0, !PT ;  /* 0xffff000032327812 */ /* 0x000fe200078ec0ff */
[C---:B------:R-:W-:Y:S01]  /*9cf0*/  IMAD.U32 R52, R44.reuse, 0x10000, RZ ;  /* 0x000100002c347824 */ /* 0x040fe200078e00ff */
[----:B------:R-:W-:Y:S01]  /*9d00*/  LOP3.LUT R44, R44, 0xffff0000, RZ, 0xc0, !PT ;  /* 0xffff00002c2c7812 */ /* 0x000fe200078ec0ff */
[CC--:B------:R-:W-:Y:S01]  /*9d10*/  FMUL.FTZ R54, R55.reuse, R51.reuse ;  /* 0x0000003337367220 */ /* 0x0c0fe20000410000 */
[----:B------:R-:W-:Y:S01]  /*9d20*/  SHF.R.U64 R80, R80, 0x10, R81 ;  /* 0x0000001050507819 */ /* 0x000fe20000001251 */
[-C--:B------:R-:W-:Y:S01]  /*9d30*/  FMUL.FTZ R55, R55, R52.reuse ;  /* 0x0000003437377220 */ /* 0x080fe20000410000 */
[----:B------:R-:W-:Y:S01]  /*9d40*/  SHF.R.U64 R72, R72, 0x10, R73 ;  /* 0x0000001048487819 */ /* 0x000fe20000001249 */
[C---:B------:R-:W-:Y:S01]  /*9d50*/  FFMA.FTZ R54, R53.reuse, R52, -R54 ;  /* 0x0000003435367223 */ /* 0x040fe20000010836 */
[----:B------:R-:W-:Y:S01]  /*9d60*/  PRMT R162, R162, 0x5410, R80 ;  /* 0x00005410a2a27816 */ /* 0x000fe20000000050 */
[----:B------:R-:W-:Y:S01]  /*9d70*/  FFMA.FTZ R55, R53, R51, R55 ;  /* 0x0000003335377223 */ /* 0x000fe20000010037 */
[----:B------:R-:W-:-:S02]  /*9d80*/  LOP3.LUT R51, R41, 0xffff0000, RZ, 0xc0, !PT ;  /* 0xffff000029337812 */ /* 0x000fc400078ec0ff */
[----:B------:R-:W-:Y:S02]  /*9d90*/  SHF.R.U32.HI R53, RZ, 0x10, R75 ;  /* 0x00000010ff357819 */ /* 0x000fe4000001164b */
[----:B------:R-:W-:Y:S01]  /*9da0*/  PRMT R160, R160, 0x5410, R72 ;  /* 0x00005410a0a07816 */ /* 0x000fe20000000048 */
[C---:B------:R-:W-:Y:S01]  /*9db0*/  FMUL.FTZ R41, R51.reuse, R50 ;  /* 0x0000003233297220 */ /* 0x040fe20000410000 */
[-C--:B------:R-:W-:Y:S01]  /*9dc0*/  FMUL.FTZ R51, R51, R44.reuse ;  /* 0x0000002c33337220 */ /* 0x080fe20000410000 */
[----:B------:R-:W-:Y:S02]  /*9dd0*/  PRMT R53, R159, 0x5432, R53 ;  /* 0x000054329f357816 */ /* 0x000fe40000000035 */
[C---:B------:R-:W-:Y:S01]  /*9de0*/  FFMA.FTZ R41, R37.reuse, R44, -R41 ;  /* 0x0000002c25297223 */ /* 0x040fe20000010829 */
[----:B------:R-:W-:Y:S01]  /*9df0*/  FFMA.FTZ R37, R37, R50, R51 ;  /* 0x0000003225257223 */ /* 0x000fe20000010033 */
[----:B------:R-:W-:Y:S01]  /*9e00*/  SHF.R.U32.HI R51, RZ, 0x10, R83 ;  /* 0x00000010ff337819 */ /* 0x000fe20000011653 */
[C---:B------:R-:W-:Y:S01]  /*9e10*/  IMAD.U32 R50, R53.reuse, 0x10000, RZ ;  /* 0x0001000035327824 */ /* 0x040fe200078e00ff */
[----:B------:R-:W-:Y:S01]  /*9e20*/  LOP3.LUT R53, R53, 0xffff0000, RZ, 0xc0, !PT ;  /* 0xffff000035357812 */ /* 0x000fe200078ec0ff */
[----:B------:R-:W-:Y:S01]  /*9e30*/  IMAD.U32 R44, R39, 0x10000, RZ ;  /* 0x00010000272c7824 */ /* 0x000fe200078e00ff */
[----:B------:R-:W-:-:S02]  /*9e40*/  PRMT R51, R161, 0x5432, R51 ;  /* 0x00005432a1337816 */ /* 0x000fc40000000033 */
[----:B------:R-:W-:Y:S02]  /*9e50*/  LOP3.LUT R39, R39, 0xffff0000, RZ, 0xc0, !PT ;  /* 0xffff000027277812 */ /* 0x000fe400078ec0ff */
[----:B------:R-:W-:Y:S01]  /*9e60*/  SHF.R.U64 R82, R82, 0x10, R83 ;  /* 0x0000001052527819 */ /* 0x000fe20000001253 */
[C---:B------:R-:W-:Y:S01]  /*9e70*/  IMAD.U32 R52, R51.reuse, 0x10000, RZ ;  /* 0x0001000033347824 */ /* 0x040fe200078e00ff */
[----:B------:R-:W-:Y:S02]  /*9e80*/  LOP3.LUT R51, R51, 0xffff0000, RZ, 0xc0, !PT ;  /* 0xffff000033337812 */ /* 0x000fe400078ec0ff */
[----:B------:R-:W-:Y:S01]  /*9e90*/  SHF.R.U64 R74, R74, 0x10, R75 ;  /* 0x000000104a4a7819 */ /* 0x000fe2000000124b */
[C---:B------:R-:W-:Y:S01]  /*9ea0*/  FMUL.FTZ R57, R56.reuse, R52 ;  /* 0x0000003438397220 */ /* 0x040fe20000410000 */
[-C--:B------:R-:W-:Y:S01]  /*9eb0*/  FMUL.FTZ R56, R56, R50.reuse ;  /* 0x0000003238387220 */ /* 0x080fe20000410000 */
[----:B------:R-:W-:Y:S02]  /*9ec0*/  PRMT R82, R161, 0x5410, R82 ;  /* 0x00005410a1527816 */ /* 0x000fe40000000052 */
[C---:B------:R-:W-:Y:S01]  /*9ed0*/  FFMA.FTZ R50, R44.reuse, R50, -R57 ;  /* 0x000000322c327223 */ /* 0x040fe20000010839 */
[----:B------:R-:W-:Y:S01]  /*9ee0*/  FFMA.FTZ R44, R44, R52, R56 ;  /* 0x000000342c2c7223 */ /* 0x000fe20000010038 */
[----:B------:R-:W-:Y:S01]  /*9ef0*/  LOP3.LUT R52, R43, 0xffff0000, RZ, 0xc0, !PT ;  /* 0xffff00002b347812 */ /* 0x000fe200078ec0ff */
[C---:B------:R-:W-:Y:S01]  /*9f00*/  IMAD.U32 R56, R160.reuse, 0x10000, RZ ;  /* 0x00010000a0387824 */ /* 0x040fe200078e00ff */
[----:B------:R-:W-:-:S02]  /*9f10*/  LOP3.LUT R160, R160, 0xffff0000, RZ, 0xc0, !PT ;  /* 0xffff0000a0a07812 */ /* 0x000fc400078ec0ff */
[----:B------:R-:W-:Y:S01]  /*9f20*/  PRMT R74, R159, 0x5410, R74 ;  /* 0x000054109f4a7816 */ /* 0x000fe2000000004a */
[C---:B------:R-:W-:Y:S01]  /*9f30*/  FMUL.FTZ R43, R52.reuse, R51 ;  /* 0x00000033342b7220 */ /* 0x040fe20000410000 */
[-C--:B------:R-:W-:Y:S01]  /*9f40*/  FMUL.FTZ R52, R52, R53.reuse ;  /* 0x0000003534347220 */ /* 0x080fe20000410000 */
[----:B------:R-:W-:Y:S02]  /*9f50*/  LOP3.LUT R42, R42, 0xffff0000, RZ, 0xc0, !PT ;  /* 0xffff00002a2a7812 */ /* 0x000fe400078ec0ff */
[C---:B------:R-:W-:Y:S01]  /*9f60*/  FFMA.FTZ R43, R39.reuse, R53, -R43 ;  /* 0x00000035272b7223 */ /* 0x040fe2000001082b */
[----:B------:R-:W-:Y:S01]  /*9f70*/  FFMA.FTZ R39, R39, R51, R52 ;  /* 0x0000003327277223 */ /* 0x000fe20000010034 */
[C---:B------:R-:W-:Y:S01]  /*9f80*/  IMAD.U32 R53, R40.reuse, 0x10000, RZ ;  /* 0x0001000028357824 */ /* 0x040fe200078e00ff */
[----:B------:R-:W-:Y:S01]  /*9f90*/  LOP3.LUT R40, R40, 0xffff0000, RZ, 0xc0, !PT ;  /* 0xffff000028287812 */ /* 0x000fe200078ec0ff */
[C---:B------:R-:W-:Y:S01]  /*9fa0*/  IMAD.U32 R52, R162.reuse, 0x10000, RZ ;  /* 0x00010000a2347824 */ /* 0x040fe200078e00ff */
[----:B------:R-:W-:Y:S01]  /*9fb0*/  LOP3.LUT R162, R162, 0xffff0000, RZ, 0xc0, !PT ;  /* 0xffff0000a2a27812 */ /* 0x000fe200078ec0ff */
[C---:B------:R-:W-:Y:S01]  /*9fc0*/  IMAD.U32 R51, R36.reuse, 0x10000, RZ ;  /* 0x0001000024337824 */ /* 0x040fe200078e00ff */
[----:B------:R-:W-:Y:S01]  /*9fd0*/  LOP3.LUT R36, R36, 0xffff0000, RZ, 0xc0, !PT ;  /* 0xffff000024247812 */ /* 0x000fe200078ec0ff */
[C---:B------:R-:W-:Y:S01]  /*9fe0*/  FMUL.FTZ R57, R53.reuse, R52 ;  /* 0x0000003435397220 */ /* 0x040fe20000410000 */
[----:B------:R-:W-:Y:S01]  /*9ff0*/  FMUL.FTZ R53, R53, R56 ;  /* 0x0000003835357220 */ /* 0x000fe20000410000 */
[----:B------:R-:W-:-:S02]  /*a000*/  F2FP.BF16.F32.PACK_AB R41, R41, R54 ;  /* 0x000000362929723e */ /* 0x000fc400000010ff */
[C---:B------:R-:W-:Y:S01]  /*a010*/  FFMA.FTZ R57, R51.reuse, R56, -R57 ;  /* 0x0000003833397223 */ /* 0x040fe20000010839 */
[----:B------:R-:W-:Y:S01]  /*a020*/  FFMA.FTZ R53, R51, R52, R53 ;  /* 0x0000003433357223 */ /* 0x000fe20000010035 */
[C---:B------:R-:W-:Y:S01]  /*a030*/  FMUL.FTZ R51, R40.reuse, R162 ;  /* 0x000000a228337220 */ /* 0x040fe20000410000 */
[-C--:B------:R-:W-:Y:S01]  /*a040*/  FMUL.FTZ R40, R40, R160.reuse ;  /* 0x000000a028287220 */ /* 0x080fe20000410000 */
[C---:B------:R-:W-:Y:S01]  /*a050*/  IMAD.U32 R52, R82.reuse, 0x10000, RZ ;  /* 0x0001000052347824 */ /* 0x040fe200078e00ff */
[----:B------:R-:W-:Y:S01]  /*a060*/  LOP3.LUT R82, R82, 0xffff0000, RZ, 0xc0, !PT ;  /* 0xffff000052527812 */ /* 0x000fe200078ec0ff */
[----:B------:R-:W-:Y:S02]  /*a070*/  IMAD.U32 R56, R74, 0x10000, RZ ;  /* 0x000100004a387824 */ /* 0x000fe400078e00ff */
[C---:B------:R-:W-:Y:S01]  /*a080*/  FFMA.FTZ R51, R36.reuse, R160, -R51 ;  /* 0x000000a024337223 */ /* 0x040fe20000010833 */
[----:B------:R-:W-:Y:S01]  /*a090*/  FFMA.FTZ R40, R36, R162, R40 ;  /* 0x000000a224287223 */ /* 0x000fe20000010028 */
[----:B------:R-:W-:Y:S01]  /*a0a0*/  FMUL.FTZ R58, R59, R52 ;  /* 0x000000343b3a7220 */ /* 0x000fe20000410000 */
[----:B------:R-:W-:-:S02]  /*a0b0*/  IMAD.U32 R36, R38, 0x10000, RZ ;  /* 0x0001000026247824 */ /* 0x000fc400078e00ff */
[-C--:B------:R-:W-:Y:S01]  /*a0c0*/  FMUL.FTZ R59, R59, R56.reuse ;  /* 0x000000383b3b7220 */ /* 0x080fe20000410000 */
[----:B------:R-:W-:Y:S01]  /*a0d0*/  LOP3.LUT R74, R74, 0xffff0000, RZ, 0xc0, !PT ;  /* 0xffff00004a4a7812 */ /* 0x000fe200078ec0ff */
[C---:B------:R-:W-:Y:S02]  /*a0e0*/  FFMA.FTZ R58, R36.reuse, R56, -R58 ;  /* 0x00000038243a7223 */ /* 0x040fe4000001083a */
[----:B------:R-:W-:Y:S01]  /*a0f0*/  FFMA.FTZ R59, R36, R52, R59 ;  /* 0x00000034243b7223 */ /* 0x000fe2000001003b */
[----:B------:R-:W-:Y:S01]  /*a100*/  LOP3.LUT R38, R38, 0xffff0000, RZ, 0xc0, !PT ;  /* 0xffff000026267812 */ /* 0x000fe200078ec0ff */
[C---:B------:R-:W-:Y:S01]  /*a110*/  FMUL.FTZ R36, R42.reuse, R82 ;  /* 0x000000522a247220 */ /* 0x040fe20000410000 */
[----:B------:R-:W-:Y:S01]  /*a120*/  FMUL.FTZ R42, R42, R74 ;  /* 0x0000004a2a2a7220 */ /* 0x000fe20000410000 */
[----:B------:R-:W-:Y:S02]  /*a130*/  F2FP.BF16.F32.PACK_AB R43, R43, R50 ;  /* 0x000000322b2b723e */ /* 0x000fe400000010ff */
[C---:B------:R-:W-:Y:S01]  /*a140*/  FFMA.FTZ R36, R38.reuse, R74, -R36 ;  /* 0x0000004a26247223 */ /* 0x040fe20000010824 */
[----:B------:R-:W-:Y:S01]  /*a150*/  FFMA.FTZ R42, R38, R82, R42 ;  /* 0x00000052262a7223 */ /* 0x000fe2000001002a */
[----:B------:R-:W-:Y:S01]  /*a160*/  F2FP.BF16.F32.PACK_AB R55, R37, R55 ;  /* 0x000000372537723e */ /* 0x000fe200000010ff */
[----:B------:R-:W-:Y:S01]  /*a170*/  IMAD.MOV.U32 R37, RZ, RZ, R41 ;  /* 0x000000ffff257224 */ /* 0x000fe200078e0029 */
        /* <DEDUP_REMOVED lines=9> */
[----:B------:R-:W-:-:S07]  /*a210*/  IMAD.MOV.U32 R38, RZ, RZ, R58 ;  /* 0x000000ffff267224 */ /* 0x000fce00078e003a */
.L_x_542:
[----:B------:R-:W-:Y:S05]  /*a220*/  BSYNC B2 ;  /* 0x0000000000027941 */ /* 0x000fea0003800000 */
.L_x_541:
[----:B------:R-:W-:Y:S01]  /*a230*/  LEA R44, P4, R45, R116, 0x1 ;  /* 0x000000742d2c7211 */ /* 0x000fe200078808ff */
[----:B------:R-:W-:-:S03]  /*a240*/  ULDC.64 UR4, c[0x0][0x208] ;  /* 0x0000820000047ab9 */ /* 0x000fc60000000a00 */
[----:B------:R-:W-:Y:S02]  /*a250*/  LEA.HI.X R45, R45, R117, R46, 0x1, P4 ;  /* 0x000000752d2d7211 */ /* 0x000fe400020f0c2e */
[----:B------:R-:W-:-:S03]  /*a260*/  @!P3 LEA R46, P4, R47, R116, 0x1 ;  /* 0x000000742f2eb211 */ /* 0x000fc600078808ff */
[----:B---3--:R3:W-:Y:S01]  /*a270*/  STG.E.128 desc[UR4][R44.64], R36 ;  /* 0x000000242c007986 */ /* 0x0087e2000c101d04 */
[----:B------:R-:W-:-:S05]  /*a280*/  @!P3 LEA.HI.X R47, R47, R117, R49, 0x1, P4 ;  /* 0x000000752f2fb211 */ /* 0x000fca00020f0c31 */
[----:B-1----:R3:W-:Y:S04]  /*a290*/  @!P3 STG.E.128 desc[UR4][R46.64], R40 ;  /* 0x000000282e00b986 */ /* 0x0027e8000c101d04 */
.L_x_540:
[----:B------:R-:W-:Y:S05]  /*a2a0*/  BSYNC B1 ;  /* 0x0000000000017941 */ /* 0x000fea0003800000 */
.L_x_539:
[----:B------:R-:W-:-:S13]  /*a2b0*/  ISETP.NE.AND P3, PT, R11, RZ, PT ;  /* 0x000000ff0b00720c */ /* 0x000fda0003f65270 */
[----:B------:R-:W-:Y:S05]  /*a2c0*/  @!P3 BRA `(.L_x_499) ;  /* 0x0000000c0004b947 */ /* 0x000fea0003800000 */
[----:B------:R-:W-:Y:S01]  /*a2d0*/  SEL R145, R118, R145, !P1 ;  /* 0x0000009176917207 */ /* 0x000fe20004800000 */
[----:B------:R-:W-:Y:S01]  /*a2e0*/  BSSY B1, `(.L_x_543) ;  /* 0x0000074000017945 */ /* 0x000fe20003800000 */
[----:B---3--:R-:W-:Y:S02]  /*a2f0*/  SHF.R.U32.HI R39, RZ, 0x3, R222 ;  /* 0x00000003ff277819 */ /* 0x008fe400000116de */
[----:B------:R-:W-:Y:S02]  /*a300*/  SHF.R.S32.HI R36, RZ, 0x1f, R145 ;  /* 0x0000001fff247819 */ /* 0x000fe40000011491 */
[----:B------:R-:W-:Y:S02]  /*a310*/  IADD3 R45, P3, P4, R96, R122, R12 ;  /* 0x0000007a602d7210 */ /* 0x000fe40007c7e00c */
[----:B------:R-:W-:Y:S02]  /*a320*/  LEA.HI R36, R36, R145, RZ, 0x4 ;  /* 0x0000009124247211 */ /* 0x000fe400078f20ff */
[----:B------:R-:W-:-:S02]  /*a330*/  IADD3.X R47, R93, R48, R7, P3, P4 ;  /* 0x000000305d2f7210 */ /* 0x000fc40001fe8407 */
[----:B------:R-:W-:Y:S02]  /*a340*/  LEA.HI.SX32 R36, R36, R13, 0x1c ;  /* 0x0000000d24247211 */ /* 0x000fe400078fe2ff */
[----:B------:R-:W-:Y:S02]  /*a350*/  ISETP.GE.AND P4, PT, R212, R115, PT ;  /* 0x00000073d400720c */ /* 0x000fe40003f86270 */
[----:B------:R-:W-:Y:S01]  /*a360*/  SHF.R.S32.HI R37, RZ, 0x1f, R36 ;  /* 0x0000001fff257819 */ /* 0x000fe20000011424 */
[----:B------:R-:W-:Y:S01]  /*a370*/  IMAD.SHL.U32 R46, R36, 0x8, RZ ;  /* 0x00000008242e7824 */ /* 0x000fe200078e00ff */
[----:B------:R-:W-:Y:S02]  /*a380*/  LEA R44, P3, R45, R116, 0x1 ;  /* 0x000000742d2c7211 */ /* 0x000fe400078608ff */
[----:B------:R-:W-:Y:S02]  /*a390*/  LEA.HI R37, R37, R36, RZ, 0x3 ;  /* 0x0000002425257211 */ /* 0x000fe400078f18ff */
[----:B------:R-:W-:-:S02]  /*a3a0*/  LOP3.LUT R36, R222, 0x38, R46, 0xf8, !PT ;  /* 0x00000038de247812 */ /* 0x000fc400078ef82e */
[----:B------:R-:W-:Y:S02]  /*a3b0*/  SHF.R.S32.HI R38, RZ, 0x3, R37 ;  /* 0x00000003ff267819 */ /* 0x000fe40000011425 */
[----:B------:R-:W-:Y:S01]  /*a3c0*/  LOP3.LUT R36, R36, R39, RZ, 0x3c, !PT ;  /* 0x0000002724247212 */ /* 0x000fe200078e3cff */
[----:B------:R-:W-:Y:S01]  /*a3d0*/  IMAD R39, R19, 0x5000, R131 ;  /* 0x0000500013277824 */ /* 0x000fe200078e0283 */
[----:B------:R-:W-:Y:S01]  /*a3e0*/  LEA.HI.X R45, R45, R117, R47, 0x1, P3 ;  /* 0x000000752d2d7211 */ /* 0x000fe200018f0c2f */
[----:B------:R-:W-:-:S04]  /*a3f0*/  IMAD R37, R38, 0x1400, R225 ;  /* 0x0000140026257824 */ /* 0x000fc800078e02e1 */
[----:B------:R-:W-:-:S04]  /*a400*/  IMAD.IADD R36, R37, 0x1, R36 ;  /* 0x0000000125247824 */ /* 0x000fc800078e0224 */
[----:B------:R-:W-:Y:S02]  /*a410*/  IMAD R37, R19, 0x5000, R36 ;  /* 0x0000500013257824 */ /* 0x000fe400078e0224 */
[--C-:B------:R-:W-:Y:S02]  /*a420*/  IMAD R36, R39, 0x2, R18.reuse ;  /* 0x0000000227247824 */ /* 0x100fe400078e0212 */
[----:B-1----:R-:W-:-:S04]  /*a430*/  IMAD R40, R37, 0x2, R18 ;  /* 0x0000000225287824 */ /* 0x002fc800078e0212 */
[----:B------:R-:W1:Y:S04]  /*a440*/  LDS.128 R36, [R36+0x24400] ;  /* 0x0244000024247984 */ /* 0x000e680000000c00 */
[----:B------:R-:W3:Y:S01]  /*a450*/  LDS.128 R40, [R40+0x24400] ;  /* 0x0244000028287984 */ /* 0x000ee20000000c00 */
[----:B------:R-:W-:Y:S05]  /*a460*/  @P4 BRA `(.L_x_544) ;  /* 0x00000004006c4947 */ /* 0x000fea0003800000 */
[----:B------:R-:W-:Y:S01]  /*a470*/  SHF.R.U32.HI R52, RZ, 0x10, R77 ;  /* 0x00000010ff347819 */ /* 0x000fe2000001164d */
[----:B---3--:R-:W-:Y:S01]  /*a480*/  IMAD.U32 R57, R41, 0x10000, RZ ;  /* 0x0001000029397824 */ /* 0x008fe200078e00ff */
[----:B------:R-:W-:Y:S01]  /*a490*/  SHF.R.U32.HI R51, RZ, 0x10, R69 ;  /* 0x00000010ff337819 */ /* 0x000fe20000011645 */
[----:B-1----:R-:W-:Y:S01]  /*a4a0*/  IMAD.U32 R54, R37, 0x10000, RZ ;  /* 0x0001000025367824 */ /* 0x002fe200078e00ff */
[----:B------:R-:W-:Y:S01]  /*a4b0*/  PRMT R52, R158, 0x5432, R52 ;  /* 0x000054329e347816 */ /* 0x000fe20000000034 */
[----:B------:R-:W-:Y:S01]  /*a4c0*/  IMAD.U32 R53, R36, 0x10000, RZ ;  /* 0x0001000024357824 */ /* 0x000fe200078e00ff */
[----:B------:R-:W-:Y:S01]  /*a4d0*/  PRMT R51, R156, 0x5432, R51 ;  /* 0x000054329c337816 */ /* 0x000fe20000000033 */
[----:B------:R-:W-:Y:S01]  /*a4e0*/  IMAD.U32 R60, R42, 0x10000, RZ ;  /* 0x000100002a3c7824 */ /* 0x000fe200078e00ff */
[----:B------:R-:W-:Y:S01]  /*a4f0*/  LOP3.LUT R41, R41, 0xffff0000, RZ, 0xc0, !PT ;  /* 0xffff000029297812 */ /* 0x000fe200078ec0ff */
[C---:B------:R-:W-:Y:S01]  /*a500*/  IMAD.U32 R55, R52.reuse, 0x10000, RZ ;  /* 0x0001000034377824 */ /* 0x040fe200078e00ff */
[----:B------:R-:W-:Y:S01]  /*a510*/  LOP3.LUT R52, R52, 0xffff0000, RZ, 0xc0, !PT ;  /* 0xffff000034347812 */ /* 0x000fe200078ec0ff */
[----:B------:R-:W-:Y:S01]  /*a520*/  IMAD.U32 R56, R51, 0x10000, RZ ;  /* 0x0001000033387824 */ /* 0x000fe200078e00ff */
[----:B------:R-:W-:Y:S01]  /*a530*/  SHF.R.U64 R50, R78, 0x10, R79 ;  /* 0x000000104e327819 */ /* 0x000fe2000000124f */
[----:B------:R-:W-:Y:S01]  /*a540*/  FMUL.FTZ R58, R57, R55 ;  /* 0x00000037393a7220 */ /* 0x000fe20000410000 */
[----:B------:R-:W-:Y:S01]  /*a550*/  LOP3.LUT R51, R51, 0xffff0000, RZ, 0xc0, !PT ;  /* 0xffff000033337812 */ /* 0x000fe200078ec0ff */
[----:B------:R-:W-:Y:S01]  /*a560*/  FMUL.FTZ R61, R41, R52 ;  /* 0x00000034293d7220 */ /* 0x000fe20000410000 */
[----:B------:R-:W-:Y:S01]  /*a570*/  SHF.R.U64 R49, R70, 0x10, R71 ;  /* 0x0000001046317819 */ /* 0x000fe20000001247 */
[-C--:B------:R-:W-:Y:S01]  /*a580*/  FMUL.FTZ R59, R57, R56.reuse ;  /* 0x00000038393b7220 */ /* 0x080fe20000410000 */
[----:B------:R-:W-:Y:S01]  /*a590*/  SHF.R.U32.HI R78, RZ, 0x10, R79 ;  /* 0x00000010ff4e7819 */ /* 0x000fe2000001164f */
[----:B------:R-:W-:Y:S01]  /*a5a0*/  FMUL.FTZ R41, R41, R51 ;  /* 0x0000003329297220 */ /* 0x000fe20000410000 */
[----:B------:R-:W-:Y:S01]  /*a5b0*/  SHF.R.U32.HI R70, RZ, 0x10, R71 ;  /* 0x00000010ff467819 */ /* 0x000fe20000011647 */
[C---:B------:R-:W-:Y:S01]  /*a5c0*/  FFMA.FTZ R58, R54.reuse, R56, -R58 ;  /* 0x00000038363a7223 */ /* 0x040fe2000001083a */
[----:B------:R-:W-:Y:S01]  /*a5d0*/  LOP3.LUT R37, R37, 0xffff0000, RZ, 0xc0, !PT ;  /* 0xffff000025257812 */ /* 0x000fe200078ec0ff */
[----:B------:R-:W-:Y:S01]  /*a5e0*/  IMAD.U32 R56, R43, 0x10000, RZ ;  /* 0x000100002b387824 */ /* 0x000fe200078e00ff */
[----:B------:R-:W-:Y:S01]  /*a5f0*/  PRMT R78, R157, 0x5432, R78 ;  /* 0x000054329d4e7816 */ /* 0x000fe2000000004e */
[----:B------:R-:W-:Y:S01]  /*a600*/  FFMA.FTZ R59, R54, R55, R59 ;  /* 0x00000037363b7223 */ /* 0x000fe2000001003b */
[----:B------:R-:W-:Y:S01]  /*a610*/  PRMT R70, R155, 0x5432, R70 ;  /* 0x000054329b467816 */ /* 0x000fe20000000046 */
[C---:B------:R-:W-:Y:S01]  /*a620*/  FFMA.FTZ R61, R37.reuse, R51, -R61 ;  /* 0x00000033253d7223 */ /* 0x040fe2000001083d */
[----:B------:R-:W-:Y:S01]  /*a630*/  FFMA.FTZ R41, R37, R52, R41 ;  /* 0x0000003425297223 */ /* 0x000fe20000010029 */
[----:B------:R-:W-:Y:S01]  /*a640*/  SHF.R.U64 R76, R76, 0x10, R77 ;  /* 0x000000104c4c7819 */ /* 0x000fe2000000124d */
[----:B------:R-:W-:Y:S01]  /*a650*/  IMAD.U32 R37, R78, 0x10000, RZ ;  /* 0x000100004e257824 */ /* 0x000fe200078e00ff */
[----:B------:R-:W-:Y:S01]  /*a660*/  SHF.R.U64 R47, R68, 0x10, R69 ;  /* 0x00000010442f7819 */ /* 0x000fe20000001245 */
[----:B------:R-:W-:Y:S01]  /*a670*/  IMAD.U32 R51, R70, 0x10000, RZ ;  /* 0x0001000046337824 */ /* 0x000fe200078e00ff */
[----:B------:R-:W-:Y:S01]  /*a680*/  PRMT R76, R158, 0x5410, R76 ;  /* 0x000054109e4c7816 */ /* 0x000fe2000000004c */
[----:B------:R-:W-:-:S02]  /*a690*/  IMAD.U32 R55, R39, 0x10000, RZ ;  /* 0x0001000027377824 */ /* 0x000fc400078e00ff */
[----:B------:R-:W-:Y:S01]  /*a6a0*/  FMUL.FTZ R52, R56, R37 ;  /* 0x0000002538347220 */ /* 0x000fe20000410000 */
[----:B------:R-:W-:Y:S01]  /*a6b0*/  PRMT R47, R156, 0x5410, R47 ;  /* 0x000054109c2f7816 */ /* 0x000fe2000000002f */
[-C--:B------:R-:W-:Y:S01]  /*a6c0*/  FMUL.FTZ R56, R56, R51.reuse ;  /* 0x0000003338387220 */ /* 0x080fe20000410000 */
[----:B------:R-:W-:Y:S01]  /*a6d0*/  LOP3.LUT R43, R43, 0xffff0000, RZ, 0xc0, !PT ;  /* 0xffff00002b2b7812 */ /* 0x000fe200078ec0ff */
[C---:B------:R-:W-:Y:S01]  /*a6e0*/  FFMA.FTZ R52, R55.reuse, R51, -R52 ;  /* 0x0000003337347223 */ /* 0x040fe20000010834 */
[----:B------:R-:W-:Y:S01]  /*a6f0*/  LOP3.LUT R78, R78, 0xffff0000, RZ, 0xc0, !PT ;  /* 0xffff00004e4e7812 */ /* 0x000fe200078ec0ff */
[----:B------:R-:W-:Y:S01]  /*a700*/  IMAD.U32 R57, R40, 0x10000, RZ ;  /* 0x0001000028397824 */ /* 0x000fe200078e00ff */
[----:B------:R-:W-:Y:S01]  /*a710*/  LOP3.LUT R70, R70, 0xffff0000, RZ, 0xc0, !PT ;  /* 0xffff000046467812 */ /* 0x000fe200078ec0ff */
[----:B------:R-:W-:Y:S01]  /*a720*/  FFMA.FTZ R56, R55, R37, R56 ;  /* 0x0000002537387223 */ /* 0x000fe20000010038 */
[----:B------:R-:W-:Y:S01]  /*a730*/  IMAD.U32 R51, R76, 0x10000, RZ ;  /* 0x000100004c337824 */ /* 0x000fe200078e00ff */
[----:B------:R-:W-:Y:S01]  /*a740*/  LOP3.LUT R39, R39, 0xffff0000, RZ, 0xc0, !PT ;  /* 0xffff000027277812 */ /* 0x000fe200078ec0ff */
[----:B------:R-:W-:-:S02]  /*a750*/  IMAD.U32 R37, R47, 0x10000, RZ ;  /* 0x000100002f257824 */ /* 0x000fc400078e00ff */
[C---:B------:R-:W-:Y:S01]  /*a760*/  FMUL.FTZ R55, R43.reuse, R78 ;  /* 0x0000004e2b377220 */ /* 0x040fe20000410000 */
[----:B------:R-:W-:Y:S01]  /*a770*/  LOP3.LUT R40, R40, 0xffff0000, RZ, 0xc0, !PT ;  /* 0xffff000028287812 */ /* 0x000fe200078ec0ff */
[-C--:B------:R-:W-:Y:S01]  /*a780*/  FMUL.FTZ R43, R43, R70.reuse ;  /* 0x000000462b2b7220 */ /* 0x080fe20000410000 */
[----:B------:R-:W-:Y:S01]  /*a790*/  LOP3.LUT R76, R76, 0xffff0000, RZ, 0xc0, !PT ;  /* 0xffff00004c4c7812 */ /* 0x000fe200078ec0ff */
[----:B------:R-:W-:Y:S01]  /*a7a0*/  FFMA.FTZ R55, R39, R70, -R55 ;  /* 0x0000004627377223 */ /* 0x000fe20000010837 */
[----:B------:R-:W-:Y:S01]  /*a7b0*/  LOP3.LUT R62, R47, 0xffff0000, RZ, 0xc0, !PT ;  /* 0xffff00002f3e7812 */ /* 0x000fe200078ec0ff */
[----:B------:R-:W-:Y:S01]  /*a7c0*/  FMUL.FTZ R47, R57, R51 ;  /* 0x00000033392f7220 */ /* 0x000fe20000410000 */
[----:B------:R-:W-:Y:S01]  /*a7d0*/  PRMT R50, R157, 0x5410, R50 ;  /* 0x000054109d327816 */ /* 0x000fe20000000032 */
[-C--:B------:R-:W-:Y:S01]  /*a7e0*/  FMUL.FTZ R57, R57, R37.reuse ;  /* 0x0000002539397220 */ /* 0x080fe20000410000 */
[----:B------:R-:W-:Y:S01]  /*a7f0*/  PRMT R49, R155, 0x5410, R49 ;  /* 0x000054109b317816 */ /* 0x000fe20000000031 */
[----:B------:R-:W-:Y:S01]  /*a800*/  FFMA.FTZ R43, R39, R78, R43 ;  /* 0x0000004e272b7223 */ /* 0x000fe2000001002b */
[----:B------:R-:W-:Y:S01]  /*a810*/  LOP3.LUT R36, R36, 0xffff0000, RZ, 0xc0, !PT ;  /* 0xffff000024247812 */ /* 0x000fe200078ec0ff */
[C---:B------:R-:W-:Y:S01]  /*a820*/  FMUL.FTZ R39, R40.reuse, R76 ;  /* 0x0000004c28277220 */ /* 0x040fe20000410000 */
[C---:B------:R-:W-:Y:S01]  /*a830*/  FFMA.FTZ R47, R53.reuse, R37, -R47 ;  /* 0x00000025352f7223 */ /* 0x040fe2000001082f */
[----:B------:R-:W-:Y:S01]  /*a840*/  FFMA.FTZ R57, R53, R51, R57 ;  /* 0x0000003335397223 */ /* 0x000fe20000010039 */
[-C--:B------:R-:W-:Y:S01]  /*a850*/  FMUL.FTZ R40, R40, R62.reuse ;  /* 0x0000003e28287220 */ /* 0x080fe20000410000 */
[----:B------:R-:W-:Y:S01]  /*a860*/  IMAD.U32 R37, R50, 0x10000, RZ ;  /* 0x0001000032257824 */ /* 0x000fe200078e00ff */
[----:B------:R-:W-:Y:S01]  /*a870*/  LOP3.LUT R42, R42, 0xffff0000, RZ, 0xc0, !PT ;  /* 0xffff00002a2a7812 */ /* 0x000fe200078ec0ff */
[C---:B------:R-:W-:Y:S01]  /*a880*/  IMAD.U32 R51, R49.reuse, 0x10000, RZ ;  /* 0x0001000031337824 */ /* 0x040fe200078e00ff */
[----:B------:R-:W-:Y:S01]  /*a890*/  LOP3.LUT R50, R50, 0xffff0000, RZ, 0xc0, !PT ;  /* 0xffff000032327812 */ /* 0x000fe200078ec0ff */
[----:B------:R-:W-:Y:S01]  /*a8a0*/  IMAD.U32 R54, R38, 0x10000, RZ ;  /* 0x0001000026367824 */ /* 0x000fe200078e00ff */
[----:B------:R-:W-:Y:S01]  /*a8b0*/  LOP3.LUT R49, R49, 0xffff0000, RZ, 0xc0, !PT ;  /* 0xffff000031317812 */ /* 0x000fe200078ec0ff */
[C---:B------:R-:W-:Y:S01]  /*a8c0*/  FFMA.FTZ R39, R36.reuse, R62, -R39 ;  /* 0x0000003e24277223 */ /* 0x040fe20000010827 */
[----:B------:R-:W-:Y:S01]  /*a8d0*/  FFMA.FTZ R40, R36, R76, R40 ;  /* 0x0000004c24287223 */ /* 0x000fe20000010028 */
[----:B------:R-:W-:Y:S01]  /*a8e0*/  LOP3.LUT R38, R38, 0xffff0000, RZ, 0xc0, !PT ;  /* 0xffff000026267812 */ /* 0x000fe200078ec0ff */
[C---:B------:R-:W-:Y:S01]  /*a8f0*/  FMUL.FTZ R36, R60.reuse, R37 ;  /* 0x000000253c247220 */ /* 0x040fe20000410000 */
[----:B------:R-:W-:Y:S01]  /*a900*/  FMUL.FTZ R60, R60, R51 ;  /* 0x000000333c3c7220 */ /* 0x000fe20000410000 */
        /* <DEDUP_REMOVED lines=8> */
[----:B------:R-:W-:Y:S02]  /*a990*/  F2FP.BF16.F32.PACK_AB R52, R55, R52 ;  /* 0x000000343734723e */ /* 0x000fe400000010ff */
[----:B------:R-:W-:Y:S01]  /*a9a0*/  F2FP.BF16.F32.PACK_AB R38, R53, R36 ;  /* 0x000000243526723e */ /* 0x000fe200000010ff */
[----:B------:R-:W-:Y:S01]  /*a9b0*/  IMAD.MOV.U32 R36, RZ, RZ, R39 ;  /* 0x000000ffff247224 */ /* 0x000fe200078e0027 */
[----:B------:R-:W-:Y:S01]  /*a9c0*/  F2FP.BF16.F32.PACK_AB R42, R37, R60 ;  /* 0x0000003c252a723e */ /* 0x000fe200000010ff */
[----:B------:R-:W-:Y:S01]  /*a9d0*/  IMAD.MOV.U32 R37, RZ, RZ, R58 ;  /* 0x000000ffff257224 */ /* 0x000fe200078e003a */
[----:B------:R-:W-:Y:S01]  /*a9e0*/  F2FP.BF16.F32.PACK_AB R41, R41, R59 ;  /* 0x0000003b2929723e */ /* 0x000fe200000010ff */
[----:B------:R-:W-:Y:S01]  /*a9f0*/  IMAD.MOV.U32 R39, RZ, RZ, R52 ;  /* 0x000000ffff277224 */ /* 0x000fe200078e0034 */
[----:B------:R-:W-:-:S02]  /*aa00*/  F2FP.BF16.F32.PACK_AB R43, R43, R56 ;  /* 0x000000382b2b723e */ /* 0x000fc400000010ff */
[----:B------:R-:W-:-:S07]  /*aa10*/  F2FP.BF16.F32.PACK_AB R40, R40, R57 ;  /* 0x000000392828723e */ /* 0x000fce00000010ff */
.L_x_544:
[----:B------:R-:W-:Y:S05]  /*aa20*/  BSYNC B1 ;  /* 0x0000000000017941 */ /* 0x000fea0003800000 */
.L_x_543:
[----:B------:R-:W-:Y:S01]  /*aa30*/  ISETP.GE.AND P3, PT, R46, R143, PT ;  /* 0x0000008f2e00720c */ /* 0x000fe20003f66270 */
[----:B------:R-:W-:Y:S02]  /*aa40*/  ULDC.64 UR4, c[0x0][0x208] ;  /* 0x0000820000047ab9 */ /* 0x000fe40000000a00 */
[----:B-1----:R4:W-:Y:S10]  /*aa50*/  STG.E.128 desc[UR4][R44.64], R36 ;  /* 0x000000242c007986 */ /* 0x0029f4000c101d04 */
[----:B------:R-:W-:Y:S05]  /*aa60*/  @P3 BRA `(.L_x_499) ;  /* 0x00000004001c3947 */ /* 0x000fea0003800000 */
[--C-:B------:R-:W-:Y:S01]  /*aa70*/  IADD3 R122, P3, P4, R96, R122, R46.reuse ;  /* 0x0000007a607a7210 */ /* 0x100fe20007c7e02e */
[----:B------:R-:W-:Y:S01]  /*aa80*/  ULDC.64 UR4, c[0x0][0x208] ;  /* 0x0000820000047ab9 */ /* 0x000fe20000000a00 */
[----:B------:R-:W-:-:S04]  /*aa90*/  SHF.R.S32.HI R46, RZ, 0x1f, R46 ;  /* 0x0000001fff2e7819 */ /* 0x000fc8000001142e */
[----:B------:R-:W-:Y:S02]  /*aaa0*/  IADD3.X R48, R93, R48, R46, P3, P4 ;  /* 0x000000305d307210 */ /* 0x000fe40001fe842e */
[----:B------:R-:W-:-:S04]  /*aab0*/  LEA R116, P3, R122, R116, 0x1 ;  /* 0x000000747a747211 */ /* 0x000fc800078608ff */
[----:B------:R-:W-:-:S05]  /*aac0*/  LEA.HI.X R117, R122, R117, R48, 0x1, P3 ;  /* 0x000000757a757211 */ /* 0x000fca00018f0c30 */
[----:B---3--:R1:W-:Y:S01]  /*aad0*/  STG.E.128 desc[UR4][R116.64], R40 ;  /* 0x0000002874007986 */ /* 0x0083e2000c101d04 */
[----:B------:R-:W-:Y:S05]  /*aae0*/  BRA `(.L_x_499) ;  /* 0x0000000000fc7947 */ /* 0x000fea0003800000 */
.L_x_456:
[----:B------:R-:W-:-:S04]  /*aaf0*/  ULOP3.LUT UR4, UR60, 0x1, URZ, 0xfc, !UPT ;  /* 0x000000013c047892 */ /* 0x000fc8000f8efc3f */
[----:B------:R-:W-:-:S06]  /*ab00*/  UISETP.NE.AND UP0, UPT, UR4, 0x3, UPT ;  /* 0x000000030400788c */ /* 0x000fcc000bf05270 */
[----:B------:R-:W-:-:S13]  /*ab10*/  PLOP3.LUT P2, PT, PT, PT, UP0, 0x80, 0x0 ;  /* 0x000000000000781c */ /* 0x000fda0003f4f008 */
[----:B------:R-:W-:Y:S05]  /*ab20*/  @!P2 BRA `(.L_x_545) ;  /* 0x000000000004a947 */ /* 0x000fea0003800000 */
[----:B------:R-:W-:Y:S01]  /*ab30*/  BPT.TRAP 0x1 ;  /* 0x000000040000795c */ /* 0x000fe20000300000 */
.L_x_545:
[----:B------:R-:W-:Y:S01]  /*ab40*/  IMAD R3, R19, 0x8, R18 ;  /* 0x0000000813037824 */ /* 0x000fe200078e0212 */
[----:B------:R-:W-:Y:S01]  /*ab50*/  SHF.L.U32 R0, R217, 0x1f, RZ ;  /* 0x0000001fd9007819 */ /* 0x000fe200000006ff */
[----:B------:R-:W-:Y:S01]  /*ab60*/  IMAD R4, R2, -0x50, R24 ;  /* 0xffffffb002047824 */ /* 0x000fe200078e0218 */
[----:B------:R-:W-:Y:S02]  /*ab70*/  BSSY B1, `(.L_x_546) ;  /* 0x0000005000017945 */ /* 0x000fe40003800000 */
[----:B------:R-:W1:Y:S02]  /*ab80*/  SYNCS.PHASECHK.TRANS64.TRYWAIT P4, [R3+URZ+0x38890], R0 ;  /* 0x03889000030075a7 */ /* 0x000e64000808017f */
[----:B------:R-:W-:-:S04]  /*ab90*/  VIMNMX R4, R4, 0x50, PT ;  /* 0x0000005004047848 */ /* 0x000fc80003fe0100 */
[----:B------:R-:W-:Y:S01]  /*aba0*/  ISETP.GE.AND P3, PT, R213, R4, PT ;  /* 0x00000004d500720c */ /* 0x000fe20003f66270 */
[----:B-1----:R-:W-:-:S12]  /*abb0*/  @!P4 BRA `(.L_x_547) ;  /* 0x0000020c0080c947 */ /* 0x002fd80003800000 */
.L_x_856:
[----:B------:R-:W-:Y:S05]  /*abc0*/  BSYNC B1 ;  /* 0x0000000000017941 */ /* 0x000fea0003800000 */
.L_x_546:
[----:B------:R-:W-:Y:S04]  /*abd0*/  BSSY B1, `(.L_x_548) ;  /* 0x000000f000017945 */ /* 0x000fe80003800000 */
[----:B------:R-:W-:Y:S05]  /*abe0*/  @P3 BRA `(.L_x_549) ;  /* 0x0000000000343947 */ /* 0x000fea0003800000 */
[----:B------:R-:W-:Y:S01]  /*abf0*/  ISETP.NE.AND P4, PT, R27, RZ, PT ;  /* 0x000000ff1b00720c */ /* 0x000fe20003f85270 */
[----:B------:R-:W-:Y:S01]  /*ac00*/  ULDC.64 UR4, c[0x0][0x208] ;  /* 0x0000820000047ab9 */ /* 0x000fe20000000a00 */
[----:B------:R-:W-:-:S11]  /*ac10*/  ISETP.NE.AND P3, PT, R11, RZ, PT ;  /* 0x000000ff0b00720c */ /* 0x000fd60003f65270 */
[----:B0-----:R-:W0:Y:S04]  /*ac20*/  @P4 LDS.128 R36, [R5+0x24400] ;  /* 0x0244000005244984 */ /* 0x001e280000000c00 */
[----:B------:R-:W2:Y:S04]  /*ac30*/  @P3 LDS.128 R40, [R5+0x26c00] ;  /* 0x026c000005283984 */ /* 0x000ea80000000c00 */
[----:B0-----:R-:W-:Y:S01]  /*ac40*/  @P4 STG.E.128 desc[UR4][R60.64], R36 ;  /* 0x000000243c004986 */ /* 0x001fe2000c101d04 */
[----:B------:R-:W-:-:S03]  /*ac50*/  ISETP.NE.AND P4, PT, R10, RZ, PT ;  /* 0x000000ff0a00720c */ /* 0x000fc60003f85270 */
[----:B--2---:R-:W-:Y:S01]  /*ac60*/  @P3 STG.E.128 desc[UR4][R60.64+0x80], R40 ;  /* 0x000080283c003986 */ /* 0x004fe2000c101d04 */
[----:B------:R-:W-:-:S09]  /*ac70*/  ISETP.NE.AND P3, PT, R9, RZ, PT ;  /* 0x000000ff0900720c */ /* 0x000fd20003f65270 */
[----:B------:R-:W0:Y:S04]  /*ac80*/  @P4 LDS.128 R36, [R5+0x29400] ;  /* 0x0294000005244984 */ /* 0x000e280000000c00 */
[----:B------:R-:W2:Y:S04]  /*ac90*/  @P3 LDS.128 R40, [R5+0x2bc00] ;  /* 0x02bc000005283984 */ /* 0x000ea80000000c00 */
[----:B0-----:R3:W-:Y:S04]  /*aca0*/  @P4 STG.E.128 desc[UR4][R60.64+0x100], R36 ;  /* 0x000100243c004986 */ /* 0x0017e8000c101d04 */
[----:B--2---:R3:W-:Y:S02]  /*acb0*/  @P3 STG.E.128 desc[UR4][R60.64+0x180], R40 ;  /* 0x000180283c003986 */ /* 0x0047e4000c101d04 */
.L_x_549:
[----:B------:R-:W-:Y:S05]  /*acc0*/  BSYNC B1 ;  /* 0x0000000000017941 */ /* 0x000fea0003800000 */
.L_x_548:
[----:B---3--:R-:W-:Y:S01]  /*acd0*/  VIADD R36, R213, 0x20 ;  /* 0x00000020d5247836 */ /* 0x008fe20000000000 */
[----:B------:R-:W-:Y:S04]  /*ace0*/  BSSY B1, `(.L_x_550) ;  /* 0x0000010000017945 */ /* 0x000fe80003800000 */
[----:B------:R-:W-:-:S13]  /*acf0*/  ISETP.GE.AND P3, PT, R36, R4, PT ;  /* 0x000000042400720c */ /* 0x000fda0003f66270 */
        /* <DEDUP_REMOVED lines=14> */
.L_x_551:
[----:B------:R-:W-:Y:S05]  /*ade0*/  BSYNC B1 ;  /* 0x0000000000017941 */ /* 0x000fea0003800000 */
.L_x_550:
[----:B------:R-:W-:-:S13]  /*adf0*/  ISETP.GE.AND P3, PT, R237, R4, PT ;  /* 0x00000004ed00720c */ /* 0x000fda0003f66270 */
[----:B------:R-:W-:Y:S05]  /*ae00*/  @P3 BRA `(.L_x_499) ;  /* 0x0000000000343947 */ /* 0x000fea0003800000 */
[----:B------:R-:W-:Y:S01]  /*ae10*/  ISETP.NE.AND P4, PT, R27, RZ, PT ;  /* 0x000000ff1b00720c */ /* 0x000fe20003f85270 */
[----:B------:R-:W-:Y:S01]  /*ae20*/  ULDC.64 UR4, c[0x0][0x208] ;  /* 0x0000820000047ab9 */ /* 0x000fe20000000a00 */
[----:B------:R-:W-:-:S11]  /*ae30*/  ISETP.NE.AND P3, PT, R11, RZ, PT ;  /* 0x000000ff0b00720c */ /* 0x000fd60003f65270 */
[----:B0--3--:R-:W0:Y:S04]  /*ae40*/  @P4 LDS.128 R36, [R5+0x26400] ;  /* 0x0264000005244984 */ /* 0x009e280000000c00 */
        /* <DEDUP_REMOVED lines=9> */
.L_x_499:
[----:B------:R-:W-:Y:S05]  /*aee0*/  BSYNC B0 ;  /* 0x0000000000007941 */ /* 0x000fea0003800000 */
.L_x_455:
[----:B0-234-:R-:W0:Y:S01]  /*aef0*/  S2R R36, SR_TID.X ;  /* 0x0000000000247919 */ /* 0x01de220000002100 */
[----:B------:R-:W-:Y:S01]  /*af00*/  @!PT LDS RZ, [RZ] ;  /* 0x00000000fffff984 */ /* 0x000fe20000000800 */
[----:B------:R-:W-:Y:S01]  /*af10*/  @!PT LDS RZ, [RZ] ;  /* 0x00000000fffff984 */ /* 0x000fe20000000800 */
[----:B------:R-:W-:Y:S01]  /*af20*/  @!PT LDS RZ, [RZ] ;  /* 0x00000000fffff984 */ /* 0x000fe20000000800 */
[----:B------:R-:W-:Y:S01]  /*af30*/  @!PT LDS RZ, [RZ] ;  /* 0x00000000fffff984 */ /* 0x000fe20000000800 */
[----:B------:R2:W-:Y:S06]  /*af40*/  MEMBAR.ALL.CTA ;  /* 0x0000000000007992 */ /* 0x0005ec0000008000 */
[----:B--2---:R-:W2:Y:S01]  /*af50*/  FENCE.VIEW.ASYNC.S ;  /* 0x00000000000073c6 */ /* 0x004ea20000000000 */
[----:B------:R-:W-:Y:S05]  /*af60*/  WARPSYNC.ALL ;  /* 0x0000000000007948 */ /* 0x000fea0003800000 */
[----:B------:R-:W-:Y:S01]  /*af70*/  BSSY B0, `(.L_x_552) ;  /* 0x0000009000007945 */ /* 0x000fe20003800000 */
[----:B0-----:R-:W-:Y:S01]  /*af80*/  LOP3.LUT R36, R36, 0x7f, RZ, 0xc0, !PT ;  /* 0x0000007f24247812 */ /* 0x001fe200078ec0ff */
[----:B--2---:R0:W-:Y:S03]  /*af90*/  BAR.SYNC.DEFER_BLOCKING R171, 0x80 ;  /* 0x000200ab0000751d */ /* 0x0041e60000010000 */
[----:B------:R-:W-:-:S13]  /*afa0*/  ISETP.NE.AND P3, PT, R36, RZ, PT ;  /* 0x000000ff2400720c */ /* 0x000fda0003f65270 */
[----:B------:R-:W-:-:S05]  /*afb0*/  @!P3 VIADD R36, R3, 0x388a0 ;  /* 0x000388a00324b836 */ /* 0x000fca0000000000 */
[----:B------:R-:W-:-:S04]  /*afc0*/  @!P3 PRMT R36, RZ, 0x654, R36 ;  /* 0x00000654ff24b816 */ /* 0x000fc80000000024 */
[----:B------:R0:W-:Y:S01]  /*afd0*/  @!P3 SYNCS.ARRIVE.TRANS64.RED.A1T0 RZ, [R36+URZ], RZ ;  /* 0x000000ff24ffb9a7 */ /* 0x0001e2000810043f */
[----:B------:R-:W-:Y:S05]  /*afe0*/  @!P2 BRA `(.L_x_553) ;  /* 0x000000000004a947 */ /* 0x000fea0003800000 */
[----:B------:R-:W-:Y:S01]  /*aff0*/  BPT.TRAP 0x1 ;  /* 0x000000040000795c */ /* 0x000fe20000300000 */
.L_x_553:
[----:B------:R-:W-:Y:S05]  /*b000*/  BSYNC B0 ;  /* 0x0000000000007941 */ /* 0x000fea0003800000 */
.L_x_552:
[----:B------:R-:W2:Y:S01]  /*b010*/  SYNCS.PHASECHK.TRANS64.TRYWAIT P4, [R3+URZ+0x388b0], R0 ;  /* 0x0388b000030075a7 */ /* 0x000ea2000808017f */
[----:B------:R-:W-:Y:S01]  /*b020*/  ULDC UR61, c[0x0][0x2f4] ;  /* 0x0000bd00003d7ab9 */ /* 0x000fe20000000800 */
[----:B------:R-:W-:Y:S01]  /*b030*/  ULDC.64 UR56, c[0x0][0x328] ;  /* 0x0000ca0000387ab9 */ /* 0x000fe20000000a00 */
[----:B------:R-:W-:Y:S01]  /*b040*/  ULDC.64 UR58, c[0x0][0x318] ;  /* 0x0000c600003a7ab9 */ /* 0x000fe20000000a00 */
[----:B------:R-:W-:Y:S01]  /*b050*/  BSSY B0, `(.L_x_554) ;  /* 0x0000004000007945 */ /* 0x000fe20003800000 */
[----:B------:R-:W-:Y:S01]  /*b060*/  ISETP.GE.AND P2, PT, R213, R4, PT ;  /* 0x00000004d500720c */ /* 0x000fe20003f46270 */
[----:B------:R-:W-:Y:S02]  /*b070*/  IMAD.WIDE R44, R2, 0x50, R112 ;  /* 0x00000050022c7825 */ /* 0x000fe400078e0270 */
[----:B--2---:R-:W-:Y:S10]  /*b080*/  @!P4 BRA `(.L_x_555) ;  /* 0x000002080060c947 */ /* 0x004ff40003800000 */
.L_x_857:
[----:B------:R-:W-:Y:S05]  /*b090*/  BSYNC B0 ;  /* 0x0000000000007941 */ /* 0x000fea0003800000 */
.L_x_554:
[----:B------:R-:W-:Y:S04]  /*b0a0*/  BSSY B0, `(.L_x_556) ;  /* 0x0000017000007945 */ /* 0x000fe80003800000 */
[----:B------:R-:W-:Y:S05]  /*b0b0*/  @P2 BRA `(.L_x_557) ;  /* 0x0000000000542947 */ /* 0x000fea0003800000 */
[----:B------:R-:W-:Y:S01]  /*b0c0*/  IMAD R39, R45, UR56, RZ ;  /* 0x000000382d277c24 */ /* 0x000fe2000f8e02ff */
[----:B------:R-:W-:Y:S01]  /*b0d0*/  ISETP.GE.AND P4, PT, R16, UR61, PT ;  /* 0x0000003d10007c0c */ /* 0x000fe2000bf86270 */
[----:B0-----:R-:W-:Y:S01]  /*b0e0*/  IMAD.MOV.U32 R36, RZ, RZ, R94 ;  /* 0x000000ffff247224 */ /* 0x001fe200078e005e */
[----:B------:R-:W-:Y:S01]  /*b0f0*/  ULDC.64 UR4, c[0x0][0x208] ;  /* 0x0000820000047ab9 */ /* 0x000fe20000000a00 */
[----:B------:R-:W-:Y:S02]  /*b100*/  IMAD.MOV.U32 R37, RZ, RZ, R6 ;  /* 0x000000ffff257224 */ /* 0x000fe400078e0006 */
[C---:B------:R-:W-:Y:S02]  /*b110*/  IMAD R39, R44.reuse, UR57, R39 ;  /* 0x000000392c277c24 */ /* 0x040fe4000f8e0227 */
[----:B------:R-:W-:-:S04]  /*b120*/  IMAD.WIDE.U32 R36, R44, UR56, R36 ;  /* 0x000000382c247c25 */ /* 0x000fc8000f8e0024 */
[----:B------:R-:W-:Y:S01]  /*b130*/  IMAD.IADD R37, R37, 0x1, R39 ;  /* 0x0000000125257824 */ /* 0x000fe200078e0227 */
[----:B------:R-:W-:-:S04]  /*b140*/  LEA R46, P2, R36, UR58, 0x1 ;  /* 0x0000003a242e7c11 */ /* 0x000fc8000f8408ff */
[----:B------:R-:W-:Y:S02]  /*b150*/  LEA.HI.X R47, R36, UR59, R37, 0x1, P2 ;  /* 0x0000003b242f7c11 */ /* 0x000fe400090f0c25 */
[----:B------:R-:W-:Y:S01]  /*b160*/  ISETP.GE.AND P2, PT, R212, UR61, PT ;  /* 0x0000003dd4007c0c */ /* 0x000fe2000bf46270 */
[----:B------:R-:W0:-:S12]  /*b170*/  @!P4 LDS.128 R36, [R5+0x400] ;  /* 0x000400000524c984 */ /* 0x000e180000000c00 */
[----:B-1----:R-:W1:Y:S04]  /*b180*/  @!P2 LDS.128 R40, [R5+0x2c00] ;  /* 0x002c00000528a984 */ /* 0x002e680000000c00 */
[----:B0-----:R-:W-:Y:S01]  /*b190*/  @!P4 STG.E.128 desc[UR4][R46.64], R36 ;  /* 0x000000242e00c986 */ /* 0x001fe2000c101d04 */
[----:B------:R-:W-:-:S03]  /*b1a0*/  ISETP.GE.AND P4, PT, R218, UR61, PT ;  /* 0x0000003dda007c0c */ /* 0x000fc6000bf86270 */
[----:B-1----:R-:W-:Y:S01]  /*b1b0*/  @!P2 STG.E.128 desc[UR4][R46.64+0x80], R40 ;  /* 0x000080282e00a986 */ /* 0x002fe2000c101d04 */
[----:B------:R-:W-:-:S09]  /*b1c0*/  ISETP.GE.AND P2, PT, R219, UR61, PT ;  /* 0x0000003ddb007c0c */ /* 0x000fd2000bf46270 */
[----:B------:R-:W0:Y:S04]  /*b1d0*/  @!P4 LDS.128 R36, [R5+0x5400] ;  /* 0x005400000524c984 */ /* 0x000e280000000c00 */
[----:B------:R-:W1:Y:S04]  /*b1e0*/  @!P2 LDS.128 R40, [R5+0x7c00] ;  /* 0x007c00000528a984 */ /* 0x000e680000000c00 */
[----:B0-----:R3:W-:Y:S04]  /*b1f0*/  @!P4 STG.E.128 desc[UR4][R46.64+0x100], R36 ;  /* 0x000100242e00c986 */ /* 0x0017e8000c101d04 */
[----:B-1----:R3:W-:Y:S02]  /*b200*/  @!P2 STG.E.128 desc[UR4][R46.64+0x180], R40 ;  /* 0x000180282e00a986 */ /* 0x0027e4000c101d04 */
.L_x_557:
[----:B------:R-:W-:Y:S05]  /*b210*/  BSYNC B0 ;  /* 0x0000000000007941 */ /* 0x000fea0003800000 */
.L_x_556:
[----:B-12---:R-:W-:Y:S01]  /*b220*/  VIADD R0, R213, 0x20 ;  /* 0x00000020d5007836 */ /* 0x006fe20000000000 */
[----:B------:R-:W-:Y:S04]  /*b230*/  BSSY B0, `(.L_x_558) ;  /* 0x000001a000007945 */ /* 0x000fe80003800000 */
[----:B------:R-:W-:-:S13]  /*b240*/  ISETP.GE.AND P2, PT, R0, R4, PT ;  /* 0x000000040000720c */ /* 0x000fda0003f46270 */
[----:B------:R-:W-:Y:S05]  /*b250*/  @P2 BRA `(.L_x_559) ;  /* 0x00000000005c2947 */ /* 0x000fea0003800000 */
[----:B---3--:R-:W-:Y:S01]  /*b260*/  IADD3 R39, P2, R44, 0x20, RZ ;  /* 0x000000202c277810 */ /* 0x008fe20007f5e0ff */
[----:B0-----:R-:W-:Y:S01]  /*b270*/  IMAD.MOV.U32 R36, RZ, RZ, R94 ;  /* 0x000000ffff247224 */ /* 0x001fe200078e005e */
[----:B------:R-:W-:Y:S01]  /*b280*/  ISETP.GE.AND P4, PT, R16, UR61, PT ;  /* 0x0000003d10007c0c */ /* 0x000fe2000bf86270 */
[----:B------:R-:W-:Y:S01]  /*b290*/  IMAD.MOV.U32 R37, RZ, RZ, R6 ;  /* 0x000000ffff257224 */ /* 0x000fe200078e0006 */
[----:B------:R-:W-:Y:S01]  /*b2a0*/  ULDC.64 UR4, c[0x0][0x208] ;  /* 0x0000820000047ab9 */ /* 0x000fe20000000a00 */
[----:B------:R-:W-:Y:S02]  /*b2b0*/  IMAD.X R0, RZ, RZ, R45, P2 ;  /* 0x000000ffff007224 */ /* 0x000fe400010e062d */
[----:B------:R-:W-:-:S04]  /*b2c0*/  IMAD.WIDE.U32 R36, R39, UR56, R36 ;  /* 0x0000003827247c25 */ /* 0x000fc8000f8e0024 */
[----:B------:R-:W-:Y:S01]  /*b2d0*/  IMAD R0, R0, UR56, RZ ;  /* 0x0000003800007c24 */ /* 0x000fe2000f8e02ff */
[----:B------:R-:W-:-:S03]  /*b2e0*/  LEA R46, P2, R36, UR58, 0x1 ;  /* 0x0000003a242e7c11 */ /* 0x000fc6000f8408ff */
[----:B------:R-:W-:-:S04]  /*b2f0*/  IMAD R39, R39, UR57, R0 ;  /* 0x0000003927277c24 */ /* 0x000fc8000f8e0200 */
[----:B------:R-:W-:-:S05]  /*b300*/  IMAD.IADD R37, R37, 0x1, R39 ;  /* 0x0000000125257824 */ /* 0x000fca00078e0227 */
[----:B------:R-:W-:Y:S02]  /*b310*/  LEA.HI.X R47, R36, UR59, R37, 0x1, P2 ;  /* 0x0000003b242f7c11 */ /* 0x000fe400090f0c25 */
[----:B------:R-:W-:Y:S01]  /*b320*/  ISETP.GE.AND P2, PT, R212, UR61, PT ;  /* 0x0000003dd4007c0c */ /* 0x000fe2000bf46270 */
[----:B------:R-:W0:-:S12]  /*b330*/  @!P4 LDS.128 R36, [R5+0x1400] ;  /* 0x001400000524c984 */ /* 0x000e180000000c00 */
[----:B------:R-:W1:Y:S04]  /*b340*/  @!P2 LDS.128 R40, [R5+0x3c00] ;  /* 0x003c00000528a984 */ /* 0x000e680000000c00 */
        /* <DEDUP_REMOVED lines=8> */
.L_x_559:
[----:B------:R-:W-:Y:S05]  /*b3d0*/  BSYNC B0 ;  /* 0x0000000000007941 */ /* 0x000fea0003800000 */
.L_x_558:
[----:B------:R-:W-:Y:S01]  /*b3e0*/  ISETP.GE.AND P2, PT, R237, R4, PT ;  /* 0x00000004ed00720c */ /* 0x000fe20003f46270 */
[----:B------:R-:W-:-:S12]  /*b3f0*/  BSSY B0, `(.L_x_560) ;  /* 0x0000019000007945 */ /* 0x000fd80003800000 */
[----:B------:R-:W-:Y:S05]  /*b400*/  @P2 BRA `(.L_x_561) ;  /* 0x00000000005c2947 */ /* 0x000fea0003800000 */
[----:B--23--:R-:W-:Y:S01]  /*b410*/  IADD3 R39, P2, R44, 0x40, RZ ;  /* 0x000000402c277810 */ /* 0x00cfe20007f5e0ff */
[----:B0-----:R-:W-:Y:S01]  /*b420*/  IMAD.MOV.U32 R36, RZ, RZ, R94 ;  /* 0x000000ffff247224 */ /* 0x001fe200078e005e */
[----:B------:R-:W-:Y:S01]  /*b430*/  ISETP.GE.AND P4, PT, R16, UR61, PT ;  /* 0x0000003d10007c0c */ /* 0x000fe2000bf86270 */
[----:B------:R-:W-:Y:S01]  /*b440*/  IMAD.MOV.U32 R37, RZ, RZ, R6 ;  /* 0x000000ffff257224 */ /* 0x000fe200078e0006 */
[----:B------:R-:W-:Y:S01]  /*b450*/  ULDC.64 UR4, c[0x0][0x208] ;  /* 0x0000820000047ab9 */ /* 0x000fe20000000a00 */
[----:B------:R-:W-:Y:S02]  /*b460*/  IMAD.X R44, RZ, RZ, R45, P2 ;  /* 0x000000ffff2c7224 */ /* 0x000fe400010e062d */
[----:B------:R-:W-:-:S04]  /*b470*/  IMAD.WIDE.U32 R36, R39, UR56, R36 ;  /* 0x0000003827247c25 */ /* 0x000fc8000f8e0024 */
[----:B------:R-:W-:-:S04]  /*b480*/  IMAD R44, R44, UR56, RZ ;  /* 0x000000382c2c7c24 */ /* 0x000fc8000f8e02ff */
[----:B------:R-:W-:Y:S01]  /*b490*/  IMAD R39, R39, UR57, R44 ;  /* 0x0000003927277c24 */ /* 0x000fe2000f8e022c */
[----:B------:R-:W-:-:S03]  /*b4a0*/  LEA R44, P2, R36, UR58, 0x1 ;  /* 0x0000003a242c7c11 */ /* 0x000fc6000f8408ff */
        /* <DEDUP_REMOVED lines=13> */
.L_x_561:
[----:B------:R-:W-:Y:S05]  /*b580*/  BSYNC B0 ;  /* 0x0000000000007941 */ /* 0x000fea0003800000 */
.L_x_560:
[----:B------:R-:W5:Y:S01]  /*b590*/  LDL R0, [R1+0x10] ;  /* 0x0000100001007983 */ /* 0x000f620000100800 */
[----:B------:R-:W-:Y:S01]  /*b5a0*/  @!P3 VIADD R3, R3, 0x388c0 ;  /* 0x000388c00303b836 */ /* 0x000fe20000000000 */
[----:B------:R-:W-:Y:S01]  /*b5b0*/  PLOP3.LUT P2, PT, PT, PT, PT, 0x8, 0x0 ;  /* 0x000000000000781c */ /* 0x000fe20003f4e170 */
[----:B------:R-:W-:Y:S01]  /*b5c0*/  VIADD R19, R19, 0x1 ;  /* 0x0000000113137836 */ /* 0x000fe20000000000 */
[----:B------:R-:W-:Y:S01]  /*b5d0*/  @!PT LDS RZ, [RZ] ;  /* 0x00000000fffff984 */ /* 0x000fe20000000800 */
[----:B------:R-:W-:Y:S01]  /*b5e0*/  @!PT LDS RZ, [RZ] ;  /* 0x00000000fffff984 */ /* 0x000fe20000000800 */
[----:B------:R-:W-:Y:S01]  /*b5f0*/  @!PT LDS RZ, [RZ] ;  /* 0x00000000fffff984 */ /* 0x000fe20000000800 */
[----:B------:R-:W-:Y:S01]  /*b600*/  @!PT LDS RZ, [RZ] ;  /* 0x00000000fffff984 */ /* 0x000fe20000000800 */
[----:B------:R1:W-:Y:S06]  /*b610*/  MEMBAR.ALL.CTA ;  /* 0x0000000000007992 */ /* 0x0003ec0000008000 */
[----:B-1----:R-:W1:Y:S01]  /*b620*/  FENCE.VIEW.ASYNC.S ;  /* 0x00000000000073c6 */ /* 0x002e620000000000 */
[----:B------:R-:W-:Y:S01]  /*b630*/  @!P3 PRMT R3, RZ, 0x654, R3 ;  /* 0x00000654ff03b816 */ /* 0x000fe20000000003 */
[----:B-1----:R1:W-:Y:S06]  /*b640*/  BAR.SYNC.DEFER_BLOCKING R171, 0x80 ;  /* 0x000200ab0000751d */ /* 0x0023ec0000010000 */
[----:B------:R1:W-:Y:S01]  /*b650*/  @!P3 SYNCS.ARRIVE.TRANS64.RED.A1T0 RZ, [R3+URZ], RZ ;  /* 0x000000ff03ffb9a7 */ /* 0x0003e2000810043f */
[----:B------:R-:W-:-:S04]  /*b660*/  ISETP.NE.AND P3, PT, R19, 0x2, PT ;  /* 0x000000021300780c */ /* 0x000fc80003f65270 */
[----:B------:R-:W-:Y:S02]  /*b670*/  SEL R19, R19, RZ, P3 ;  /* 0x000000ff13137207 */ /* 0x000fe40001800000 */
[----:B-----5:R-:W-:Y:S02]  /*b680*/  LOP3.LUT P4, RZ, R0, 0x2, RZ, 0xc0, !PT ;  /* 0x0000000200ff7812 */ /* 0x020fe4000788c0ff */
[----:B------:R-:W-:-:S04]  /*b690*/  SEL R0, RZ, 0x1, P3 ;  /* 0x00000001ff007807 */ /* 0x000fc80001800000 */
[----:B------:R-:W-:-:S07]  /*b6a0*/  LOP3.LUT R217, R217, R0, RZ, 0x3c, !PT ;  /* 0x00000000d9d97212 */ /* 0x000fce00078e3cff */
[----:B-1----:R-:W-:Y:S05]  /*b6b0*/  @P4 BRA `(.L_x_562) ;  /* 0xffffff7800344947 */ /* 0x002fea000383ffff */
.L_x_450:
[----:B------:R-:W-:Y:S01]  /*b6c0*/  BSSY B0, `(.L_x_563) ;  /* 0x0000005000007945 */ /* 0x000fe20003800000 */
[----:B------:R-:W-:-:S03]  /*b6d0*/  IMAD.MOV.U32 R3, RZ, RZ, RZ ;  /* 0x000000ffff037224 */ /* 0x000fc600078e00ff */
[----:B------:R-:W-:Y:S05]  /*b6e0*/  @P2 BRA `(.L_x_564) ;  /* 0x0000000000082947 */ /* 0x000fea0003800000 */
[----:B------:R-:W0:Y:S02]  /*b6f0*/  FENCE.VIEW.ASYNC.G ;  /* 0x00000000000073c6 */ /* 0x000e240000000100 */
[----:B0-----:R-:W-:Y:S06]  /*b700*/  BAR.ARV 0xc, 0x180 ;  /* 0x0306000000007b1d */ /* 0x001fec0000002000 */
.L_x_564:
[----:B------:R-:W-:Y:S05]  /*b710*/  BSYNC B0 ;  /* 0x0000000000007941 */ /* 0x000fea0003800000 */
.L_x_563:
[----:B------:R-:W2:Y:S01]  /*b720*/  LDL R0, [R1+0x10] ;  /* 0x0000100001007983 */ /* 0x000ea20000100800 */
[----:B------:R-:W-:Y:S01]  /*b730*/  BSSY B0, `(.L_x_565) ;  /* 0x0000020000007945 */ /* 0x000fe20003800000 */
[----:B--2---:R-:W-:-:S13]  /*b740*/  LOP3.LUT P0, RZ, R0, 0x4, RZ, 0xc0, !PT ;  /* 0x0000000400ff7812 */ /* 0x004fda000780c0ff */
[----:B------:R-:W-:Y:S05]  /*b750*/  @!P0 BRA `(.L_x_566) ;  /* 0x0000000000748947 */ /* 0x000fea0003800000 */
[----:B------:R-:W-:Y:S01]  /*b760*/  ISETP.NE.AND P0, PT, R232, RZ, PT ;  /* 0x000000ffe800720c */ /* 0x000fe20003f05270 */
[----:B------:R-:W-:-:S03]  /*b770*/  ULDC UR4, c[0x0][0x9f0] ;  /* 0x00027c0000047ab9 */ /* 0x000fc60000000800 */
[----:B------:R-:W-:-:S04]  /*b780*/  SEL R9, R232, UR4, P0 ;  /* 0x00000004e8097c07 */ /* 0x000fc80008000000 */
[-C--:B------:R-:W-:Y:S02]  /*b790*/  IABS R5, R9.reuse ;  /* 0x0000000900057213 */ /* 0x080fe40000000000 */
[----:B------:R-:W-:Y:S02]  /*b7a0*/  IADD3 R0, R144, -0x1, R9 ;  /* 0xffffffff90007810 */ /* 0x000fe40007ffe009 */
[----:B-1----:R-:W1:Y:S01]  /*b7b0*/  I2F.RP R4, R5 ;  /* 0x0000000500047306 */ /* 0x002e620000209400 */
[----:B------:R-:W-:-:S05]  /*b7c0*/  IABS R8, R9 ;  /* 0x0000000900087213 */ /* 0x000fca0000000000 */
[----:B------:R-:W-:Y:S02]  /*b7d0*/  IMAD.MOV R8, RZ, RZ, -R8 ;  /* 0x000000ffff087224 */ /* 0x000fe400078e0a08 */
[----:B-1----:R-:W1:Y:S02]  /*b7e0*/  MUFU.RCP R4, R4 ;  /* 0x0000000400047308 */ /* 0x002e640000001000 */
[----:B-1----:R-:W-:Y:S01]  /*b7f0*/  VIADD R2, R4, 0xffffffe ;  /* 0x0ffffffe04027836 */ /* 0x002fe20000000000 */
[----:B------:R-:W-:Y:S02]  /*b800*/  IABS R4, R0 ;  /* 0x0000000000047213 */ /* 0x000fe40000000000 */
[----:B------:R-:W-:-:S03]  /*b810*/  LOP3.LUT R0, R0, R9, RZ, 0x3c, !PT ;  /* 0x0000000900007212 */ /* 0x000fc600078e3cff */
[----:B------:R1:W2:Y:S01]  /*b820*/  F2I.FTZ.U32.TRUNC.NTZ R3, R2 ;  /* 0x0000000200037305 */ /* 0x0002a2000021f000 */
[----:B------:R-:W-:Y:S01]  /*b830*/  ISETP.GE.AND P2, PT, R0, RZ, PT ;  /* 0x000000ff0000720c */ /* 0x000fe20003f46270 */
[----:B-1----:R-:W-:Y:S02]  /*b840*/  IMAD.MOV.U32 R2, RZ, RZ, RZ ;  /* 0x000000ffff027224 */ /* 0x002fe400078e00ff */
[----:B--2---:R-:W-:-:S04]  /*b850*/  IMAD.MOV R6, RZ, RZ, -R3 ;  /* 0x000000ffff067224 */ /* 0x004fc800078e0a03 */
        /* <DEDUP_REMOVED lines=13> */
.L_x_566:
[----:B------:R-:W-:Y:S05]  /*b930*/  BSYNC B0 ;  /* 0x0000000000007941 */ /* 0x000fea0003800000 */
.L_x_565:
[----:B------:R-:W2:Y:S01]  /*b940*/  LDL R0, [R1+0x74] ;  /* 0x0000740001007983 */ /* 0x000ea20000100800 */
[----:B------:R-:W-:Y:S02]  /*b950*/  PLOP3.LUT P0, PT, PT, PT, PT, 0x80, 0x0 ;  /* 0x000000000000781c */ /* 0x000fe40003f0f070 */
        /* <DEDUP_REMOVED lines=24> */
[----:B----4-:R-:W-:Y:S02]  /*bae0*/  CS2R R44, SRZ ;  /* 0x00000000002c7805 */ /* 0x010fe4000001ff00 */
[----:B------:R-:W-:Y:S02]  /*baf0*/  CS2R R102, SRZ ;  /* 0x0000000000667805 */ /* 0x000fe4000001ff00 */
[----:B---3--:R-:W-:Y:S02]  /*bb00*/  CS2R R40, SRZ ;  /* 0x0000000000287805 */ /* 0x008fe4000001ff00 */
[----:B------:R-:W-:Y:S02]  /*bb10*/  CS2R R104, SRZ ;  /* 0x0000000000687805 */ /* 0x000fe4000001ff00 */
[----:B0-----:R-:W-:-:S02]  /*bb20*/  CS2R R36, SRZ ;  /* 0x0000000000247805 */ /* 0x001fc4000001ff00 */
        /* <DEDUP_REMOVED lines=13> */
[----:B-1----:R-:W-:Y:S02]  /*bc00*/  CS2R R10, SRZ ;  /* 0x00000000000a7805 */ /* 0x002fe4000001ff00 */
        /* <DEDUP_REMOVED lines=21> */
[----:B--2---:R-:W-:-:S05]  /*bd60*/  IMAD R226, R0, R3, RZ ;  /* 0x0000000300e27224 */ /* 0x004fca00078e02ff */
[----:B------:R-:W-:Y:S02]  /*bd70*/  VIADDMNMX R92, R226, R3, R144, PT ;  /* 0x00000003e25c7246 */ /* 0x000fe40003800190 */
[----:B------:R-:W-:Y:S02]  /*bd80*/  CS2R R2, SRZ ;  /* 0x0000000000027805 */ /* 0x000fe4000001ff00 */
[----:B------:R-:W-:-:S13]  /*bd90*/  ISETP.GT.AND P1, PT, R92, R226, PT ;  /* 0x000000e25c00720c */ /* 0x000fda0003f24270 */
[----:B------:R-:W-:Y:S05]  /*bda0*/  @!P1 BRA `(.L_x_567) ;  /* 0x0000012000509947 */ /* 0x000fea0003800000 */
[----:B------:R-:W2:Y:S01]  /*bdb0*/  LDL R0, [R1+0x14] ;  /* 0x0000140001007983 */ /* 0x000ea20000100800 */
[----:B------:R-:W0:Y:S02]  /*bdc0*/  S2R R28, SR_TID.X ;  /* 0x00000000001c7919 */ /* 0x000e240000002100 */
[----:B0-----:R-:W-:-:S05]  /*bdd0*/  VIADD R28, R28, 0xffffff80 ;  /* 0xffffff801c1c7836 */ /* 0x001fca0000000000 */
[----:B------:R-:W-:Y:S02]  /*bde0*/  SHF.R.S32.HI R29, RZ, 0x1f, R28 ;  /* 0x0000001fff1d7819 */ /* 0x000fe4000001141c */
[----:B--2---:R-:W-:Y:S02]  /*bdf0*/  R2UR UR4, R0 ;  /* 0x00000000000472ca */ /* 0x004fe400000e0000 */
[----:B------:R-:W-:-:S04]  /*be00*/  LEA.HI R0, R29, R28, RZ, 0x7 ;  /* 0x0000001c1d007211 */ /* 0x000fc800078f38ff */
[----:B------:R-:W-:-:S06]  /*be10*/  SHF.R.S32.HI R0, RZ, 0x7, R0 ;  /* 0x00000007ff007819 */ /* 0x000fcc0000011400 */
[----:B------:R-:W0:Y:S01]  /*be20*/  SHFL.IDX PT, R0, R0, RZ, 0x1f ;  /* 0x00001fff00007589 */ /* 0x000e2200000e0000 */
[----:B------:R-:W-:-:S06]  /*be30*/  ULOP3.LUT UP0, URZ, UR4, 0x9f, URZ, 0xc0, !UPT ;  /* 0x0000009f043f7892 */ /* 0x000fcc000f80c03f */
[----:B------:R-:W-:Y:S02]  /*be40*/  PLOP3.LUT P0, PT, PT, PT, UP0, 0x80, 0x0 ;  /* 0x000000000000781c */ /* 0x000fe40003f0f008 */
[----:B0-----:R-:W-:-:S04]  /*be50*/  LEA.HI R2, R0, R0, RZ, 0x1 ;  /* 0x0000000000027211 */ /* 0x001fc800078f08ff */
[----:B------:R-:W-:-:S05]  /*be60*/  LOP3.LUT R3, R2, 0x1e, RZ, 0xc0, !PT ;  /* 0x0000001e02037812 */ /* 0x000fca00078ec0ff */
[----:B------:R-:W-:-:S05]  /*be70*/  IMAD.IADD R3, R0, 0x1, -R3 ;  /* 0x0000000100037824 */ /* 0x000fca00078e0a03 */
[----:B------:R-:W-:-:S04]  /*be80*/  LEA R3, R3, UR4, 0xd ;  /* 0x0000000403037c11 */ /* 0x000fc8000f8e68ff */
[----:B------:R-:W-:-:S04]  /*be90*/  SHF.R.U32.HI R2, RZ, 0x4, R3 ;  /* 0x00000004ff027819 */ /* 0x000fc80000011603 */
[----:B------:R-:W-:Y:S01]  /*bea0*/  LOP3.LUT R2, R2, 0x3fff, RZ, 0xc0, !PT ;  /* 0x00003fff02027812 */ /* 0x000fe200078ec0ff */
[----:B------:R-:W-:Y:S06]  /*beb0*/  @!P0 BRA `(.L_x_568) ;  /* 0x0000000000408947 */ /* 0x000fec0003800000 */
[----:B------:R-:W-:Y:S01]  /*bec0*/  MOV R14, 0x0 ;  /* 0x00000000000e7802 */ /* 0x000fe20000000f00 */
[----:B------:R-:W-:Y:S01]  /*bed0*/  ULDC.64 UR4, c[0x4][0xa8] ;  /* 0x01002a0000047ab9 */ /* 0x000fe20000000a00 */
[----:B------:R-:W-:Y:S01]  /*bee0*/  ULDC.64 UR6, c[0x4][0xb0] ;  /* 0x01002c0000067ab9 */ /* 0x000fe20000000a00 */
[----:B------:R-:W-:Y:S02]  /*bef0*/  IMAD.U32 R4, RZ, RZ, UR4 ;  /* 0x00000004ff047e24 */ /* 0x000fe4000f8e00ff */
        /* <DEDUP_REMOVED lines=12> */
.L_x_568:
[----:B------:R-:W-:Y:S02]  /*bfc0*/  ULDC UR4, c[0x0][0x3f4] ;  /* 0x0000fd0000047ab9 */ /* 0x000fe40000000800 */
[----:B------:R-:W-:-:S13]  /*bfd0*/  ISETP.LT.AND P0, PT, RZ, UR4, PT ;  /* 0x00000004ff007c0c */ /* 0x000fda000bf01270 */
[----:B------:R-:W-:Y:S05]  /*bfe0*/  @P0 BRA `(.L_x_569) ;  /* 0x00000000003c0947 */ /* 0x000fea0003800000 */
[----:B------:R-:W-:-:S04]  /*bff0*/  LEA.HI R0, R236, R236, RZ, 0x1 ;  /* 0x000000ecec007211 */ /* 0x000fc800078f08ff */
[----:B------:R-:W-:-:S05]  /*c000*/  LOP3.LUT R3, R0, 0xfffffffe, RZ, 0xc0, !PT ;  /* 0xfffffffe00037812 */ /* 0x000fca00078ec0ff */
[----:B------:R-:W-:-:S05]  /*c010*/  IMAD.IADD R3, R236, 0x1, -R3 ;  /* 0x00000001ec037824 */ /* 0x000fca00078e0a03 */
[----:B------:R-:W-:-:S04]  /*c020*/  SHF.L.U32 R3, R3, 0x1f, RZ ;  /* 0x0000001f03037819 */ /* 0x000fc800000006ff */
[----:B------:R0:W1:Y:S03]  /*c030*/  SYNCS.PHASECHK.TRANS64.TRYWAIT P0, [R18+URZ+0x38800], R3 ;  /* 0x03880003120075a7 */ /* 0x000066000800017f */
[----:B-1----:R-:W-:Y:S05]  /*c040*/  @!P0 NANOSLEEP.SYNCS 0x989680 ;  /* 0x009896800000895d */ /* 0x002fea0003900000 */
[----:B------:R-:W1:Y:S01]  /*c050*/  @!P0 SYNCS.PHASECHK.TRANS64 P0, [R18+URZ+0x38800], R3 ;  /* 0x03880003120085a7 */ /* 0x000e62000800007f */
[----:B------:R-:W-:Y:S04]  /*c060*/  BSSY B0, `(.L_x_570) ;  /* 0x0000006000007945 */ /* 0x000fe80003800000 */
[----:B-1----:R-:W-:Y:S05]  /*c070*/  @P0 BRA `(.L_x_571) ;  /* 0x0000000000100947 */ /* 0x002fea0003800000 */
.L_x_572:
[----:B-1----:R1:W2:Y:S02]  /*c080*/  SYNCS.PHASECHK.TRANS64.TRYWAIT P0, [R18+URZ+0x38800], R3 ;  /* 0x03880003120075a7 */ /* 0x0022a4000800017f */
[----:B--2---:R-:W-:Y:S05]  /*c090*/  @!P0 NANOSLEEP.SYNCS 0x989680 ;  /* 0x009896800000895d */ /* 0x004fea0003900000 */
[----:B------:R-:W2:Y:S02]  /*c0a0*/  @!P0 SYNCS.PHASECHK.TRANS64 P0, [R18+URZ+0x38800], R3 ;  /* 0x03880003120085a7 */ /* 0x000ea4000800007f */
[----:B--2---:R-:W-:Y:S05]  /*c0b0*/  @!P0 BRA `(.L_x_572) ;  /* 0xfffffffc00f08947 */ /* 0x004fea000383ffff */
.L_x_571:
[----:B------:R-:W-:Y:S05]  /*c0c0*/  BSYNC B0 ;  /* 0x0000000000007941 */ /* 0x000fea0003800000 */
.L_x_570:
[----:B------:R-:W-:Y:S05]  /*c0d0*/  BRA `(.L_x_573) ;  /* 0x0000007000747947 */ /* 0x000fea0003800000 */
.L_x_569:
[----:B------:R-:W2:Y:S01]  /*c0e0*/  LDL R0, [R1+0x14] ;  /* 0x0000140001007983 */ /* 0x000ea20000100800 */
[----:B------:R-:W-:Y:S01]  /*c0f0*/  ULDC.64 UR4, c[0x0][0x3f8] ;  /* 0x0000fe0000047ab9 */ /* 0x000fe20000000a00 */
[----:B------:R-:W-:Y:S01]  /*c100*/  ULDC.64 UR6, c[0x0][0x408] ;  /* 0x0001020000067ab9 */ /* 0x000fe20000000a00 */
[----:B-----5:R-:W-:Y:S01]  /*c110*/  IMAD.WIDE.U32 R4, R139, UR4, RZ ;  /* 0x000000048b047c25 */ /* 0x020fe2000f8e00ff */
[----:B--2---:R-:W-:Y:S02]  /*c120*/  R2UR UR8, R0 ;  /* 0x00000000000872ca */ /* 0x004fe400000e0000 */
[----:B------:R-:W-:-:S05]  /*c130*/  SHF.R.S32.HI R0, RZ, 0x1f, R139 ;  /* 0x0000001fff007819 */ /* 0x000fca000001148b */
[C---:B------:R-:W-:Y:S02]  /*c140*/  IMAD R6, R0.reuse, UR4, RZ ;  /* 0x0000000400067c24 */ /* 0x040fe4000f8e02ff */
[----:B------:R-:W-:Y:S02]  /*c150*/  IMAD R0, R0, UR6, RZ ;  /* 0x0000000600007c24 */ /* 0x000fe4000f8e02ff */
[C---:B------:R-:W-:Y:S01]  /*c160*/  IMAD R25, R139.reuse, UR5, R6 ;  /* 0x000000058b197c24 */ /* 0x040fe2000f8e0206 */
[----:B------:R-:W-:Y:S01]  /*c170*/  ULDC.64 UR4, c[0x0][0x3e8] ;  /* 0x0000fa0000047ab9 */ /* 0x000fe20000000a00 */
[----:B------:R-:W-:Y:S01]  /*c180*/  ULOP3.LUT UP0, URZ, UR8, 0x3ff, URZ, 0xc0, !UPT ;  /* 0x000003ff083f7892 */ /* 0x000fe2000f80c03f */
[C---:B------:R-:W-:Y:S01]  /*c190*/  IMAD R27, R139.reuse, UR7, R0 ;  /* 0x000000078b1b7c24 */ /* 0x040fe2000f8e0200 */
[----:B------:R-:W-:Y:S01]  /*c1a0*/  LEA R24, P0, R4, UR4, 0x1 ;  /* 0x0000000404187c11 */ /* 0x000fe2000f8008ff */
[----:B------:R-:W-:Y:S01]  /*c1b0*/  IMAD.WIDE.U32 R6, R139, UR6, RZ ;  /* 0x000000068b067c25 */ /* 0x000fe2000f8e00ff */
[----:B------:R-:W-:-:S02]  /*c1c0*/  ULDC.64 UR6, c[0x0][0x400] ;  /* 0x0001000000067ab9 */ /* 0x000fc40000000a00 */
[----:B------:R-:W-:Y:S01]  /*c1d0*/  PLOP3.LUT P2, PT, PT, PT, UP0, 0x80, 0x0 ;  /* 0x000000000000781c */ /* 0x000fe20003f4f008 */
[----:B------:R-:W-:Y:S01]  /*c1e0*/  IMAD.IADD R25, R25, 0x1, R5 ;  /* 0x0000000119197824 */ /* 0x000fe200078e0205 */
[----:B------:R-:W-:Y:S01]  /*c1f0*/  LEA R32, P1, R6, UR6, 0x1 ;  /* 0x0000000606207c11 */ /* 0x000fe2000f8208ff */
[----:B------:R-:W-:-:S03]  /*c200*/  IMAD.IADD R27, R27, 0x1, R7 ;  /* 0x000000011b1b7824 */ /* 0x000fc600078e0207 */
[----:B------:R-:W-:Y:S02]  /*c210*/  LEA.HI.X R25, R4, UR5, R25, 0x1, P0 ;  /* 0x0000000504197c11 */ /* 0x000fe400080f0c19 */
[----:B------:R-:W-:-:S05]  /*c220*/  LEA.HI.X R27, R6, UR7, R27, 0x1, P1 ;  /* 0x00000007061b7c11 */ /* 0x000fca00088f0c1b */
[----:B------:R-:W-:Y:S05]  /*c230*/  @!P2 BRA `(.L_x_574) ;  /* 0x000000000040a947 */ /* 0x000fea0003800000 */
        /* <DEDUP_REMOVED lines=16> */
.L_x_574:
[----:B------:R-:W-:Y:S01]  /*c340*/  ULDC.U8 UR4, c[0x0][0x410] ;  /* 0x0001040000047ab9 */ /* 0x000fe20000000000 */
[----:B------:R-:W-:Y:S01]  /*c350*/  BSSY B0, `(.L_x_575) ;  /* 0x00006ed000007945 */ /* 0x000fe20003800000 */
[----:B------:R-:W-:Y:S01]  /*c360*/  ISETP.NE.AND P0, PT, RZ, UR4, PT ;  /* 0x00000004ff007c0c */ /* 0x000fe2000bf05270 */
[----:B------:R-:W-:-:S12]  /*c370*/  IMAD R4, R141, 0x80, R213 ;  /* 0x000000808d047824 */ /* 0x000fd800078e02d5 */
[----:B------:R-:W-:Y:S05]  /*c380*/  @!P0 BRA `(.L_x_576) ;  /* 0x0000003400288947 */ /* 0x000fea0003800000 */
[----:B------:R-:W-:-:S03]  /*c390*/  UMOV UR4, 0xffffffff ;  /* 0xffffffff00047882 */ /* 0x000fc60000000000 */
[----:B------:R-:W-:Y:S05]  /*c3a0*/  BRA.DIV UR4, `(.L_x_577) ;  /* 0x000001f604ac7947 */ /* 0x000fea000b800000 */
[----:B------:R0:W1:Y:S04]  /*c3b0*/  SHFL.IDX PT, R0, R25, RZ, 0x181f ;  /* 0x00181fff19007589 */ /* 0x00006800000e0000 */
[----:B------:R0:W2:Y:S04]  /*c3c0*/  SHFL.IDX PT, R3, R24, RZ, 0x181f ;  /* 0x00181fff18037589 */ /* 0x0000a800000e0000 */
[----:B------:R-:W3:Y:S04]  /*c3d0*/  SHFL.IDX PT, R27, R27, RZ, 0x181f ;  /* 0x00181fff1b1b7589 */ /* 0x000ee800000e0000 */
[----:B0-----:R-:W4:Y:S02]  /*c3e0*/  SHFL.IDX PT, R32, R32, RZ, 0x181f ;  /* 0x00181fff20207589 */ /* 0x001f2400000e0000 */
.L_x_863:
[----:B------:R-:W-:Y:S01]  /*c3f0*/  ULDC UR4, c[0x0][0x448] ;  /* 0x0001120000047ab9 */ /* 0x000fe20000000800 */
[----:B------:R-:W-:Y:S01]  /*c400*/  LEA.HI R5, R236, R236, RZ, 0x1 ;  /* 0x000000ecec057211 */ /* 0x000fe200078f08ff */
[----:B------:R-:W-:Y:S01]  /*c410*/  IMAD R33, R146, UR4, RZ ;  /* 0x0000000492217c24 */ /* 0x000fe2000f8e02ff */
[----:B------:R-:W-:Y:S01]  /*c420*/  BSSY B1, `(.L_x_578) ;  /* 0x000003f000017945 */ /* 0x000fe20003800000 */
[----:B------:R-:W-:Y:S02]  /*c430*/  CS2R R28, SRZ ;  /* 0x00000000001c7805 */ /* 0x000fe4000001ff00 */
[----:B------:R-:W-:Y:S02]  /*c440*/  LOP3.LUT R13, R5, 0xfffffffe, RZ, 0xc0, !PT ;  /* 0xfffffffe050d7812 */ /* 0x000fe400078ec0ff */
[----:B------:R-:W-:Y:S02]  /*c450*/  CS2R R8, SRZ ;  /* 0x0000000000087805 */ /* 0x000fe4000001ff00 */
[----:B------:R-:W-:Y:S01]  /*c460*/  ISETP.GE.AND P0, PT, R4, R33, PT ;  /* 0x000000210400720c */ /* 0x000fe20003f06270 */
[----:B------:R-:W-:Y:S01]  /*c470*/  IMAD R33, R141, -0x80, R33 ;  /* 0xffffff808d217824 */ /* 0x000fe200078e0221 */
[----:B------:R-:W-:Y:S01]  /*c480*/  CS2R R10, SRZ ;  /* 0x00000000000a7805 */ /* 0x000fe2000001ff00 */
[----:B------:R-:W-:Y:S01]  /*c490*/  IMAD.IADD R35, R236, 0x1, -R13 ;  /* 0x00000001ec237824 */ /* 0x000fe200078e0a0d */
[----:B------:R-:W-:-:S02]  /*c4a0*/  CS2R R14, SRZ ;  /* 0x00000000000e7805 */ /* 0x000fc4000001ff00 */
[----:B------:R-:W-:Y:S02]  /*c4b0*/  CS2R R30, SRZ ;  /* 0x00000000001e7805 */ /* 0x000fe4000001ff00 */
[----:B------:R-:W-:Y:S02]  /*c4c0*/  CS2R R4, SRZ ;  /* 0x0000000000047805 */ /* 0x000fe4000001ff00 */
[----:B------:R-:W-:Y:S02]  /*c4d0*/  CS2R R6, SRZ ;  /* 0x0000000000067805 */ /* 0x000fe4000001ff00 */
[----:B------:R-:W-:Y:S01]  /*c4e0*/  CS2R R12, SRZ ;  /* 0x00000000000c7805 */ /* 0x000fe2000001ff00 */
[----:B------:R-:W-:Y:S06]  /*c4f0*/  @P0 BRA `(.L_x_579) ;  /* 0x0000000000c40947 */ /* 0x000fec0003800000 */
[----:B------:R-:W-:Y:S01]  /*c500*/  ULDC UR4, c[0x0][0x3f4] ;  /* 0x0000fd0000047ab9 */ /* 0x000fe20000000800 */
[----:B------:R-:W-:Y:S01]  /*c510*/  SHF.R.S32.HI R4, RZ, 0x1f, R215 ;  /* 0x0000001fff047819 */ /* 0x000fe200000114d7 */
[C---:B------:R-:W-:Y:S01]  /*c520*/  IMAD.SHL.U32 R6, R215.reuse, 0x2, RZ ;  /* 0x00000002d7067824 */ /* 0x040fe200078e00ff */
[----:B------:R-:W-:Y:S01]  /*c530*/  ISETP.GE.AND P3, PT, R22, UR4, PT ;  /* 0x0000000416007c0c */ /* 0x000fe2000bf66270 */
[C---:B------:R-:W-:Y:S01]  /*c540*/  IMAD.SHL.U32 R20, R214.reuse, 0x2, RZ ;  /* 0x00000002d6147824 */ /* 0x040fe200078e00ff */
[C---:B------:R-:W-:Y:S02]  /*c550*/  ISETP.GE.AND P2, PT, R215.reuse, UR4, PT ;  /* 0x00000004d7007c0c */ /* 0x040fe4000bf46270 */
[----:B------:R-:W-:Y:S02]  /*c560*/  CS2R R14, SRZ ;  /* 0x00000000000e7805 */ /* 0x000fe4000001ff00 */
[----:B------:R-:W-:Y:S01]  /*c570*/  ISETP.GE.AND P1, PT, R214, UR4, PT ;  /* 0x00000004d6007c0c */ /* 0x000fe2000bf26270 */
[----:B------:R-:W-:Y:S01]  /*c580*/  IMAD.SHL.U32 R26, R216, 0x2, RZ ;  /* 0x00000002d81a7824 */ /* 0x000fe200078e00ff */
[----:B------:R-:W-:Y:S01]  /*c590*/  SHF.R.S32.HI R7, RZ, 0x1f, R216 ;  /* 0x0000001fff077819 */ /* 0x000fe200000114d8 */
[----:B------:R-:W-:Y:S01]  /*c5a0*/  ULDC.64 UR6, c[0x0][0x208] ;  /* 0x0000820000067ab9 */ /* 0x000fe20000000a00 */
[----:B------:R-:W-:-:S02]  /*c5b0*/  SHF.L.U64.HI R5, R215, 0x1, R4 ;  /* 0x00000001d7057819 */ /* 0x000fc40000010204 */
[----:B------:R-:W-:Y:S02]  /*c5c0*/  CS2R R12, SRZ ;  /* 0x00000000000c7805 */ /* 0x000fe4000001ff00 */
[----:B------:R-:W-:Y:S02]  /*c5d0*/  SHF.R.S32.HI R9, RZ, 0x1f, R214 ;  /* 0x0000001fff097819 */ /* 0x000fe400000114d6 */
[C---:B------:R-:W-:Y:S01]  /*c5e0*/  ISETP.GE.AND P0, PT, R216.reuse, UR4, PT ;  /* 0x00000004d8007c0c */ /* 0x040fe2000bf06270 */
[----:B----4-:R-:W-:Y:S01]  /*c5f0*/  @!P3 IMAD.MOV.U32 R10, RZ, RZ, R32 ;  /* 0x000000ffff0ab224 */ /* 0x010fe200078e0020 */
[----:B------:R-:W-:Y:S01]  /*c600*/  SHF.L.U64.HI R34, R216, 0x1, R7 ;  /* 0x00000001d8227819 */ /* 0x000fe20000010207 */
[----:B---3--:R-:W-:Y:S01]  /*c610*/  @!P3 IMAD.MOV.U32 R11, RZ, RZ, R27 ;  /* 0x000000ffff0bb224 */ /* 0x008fe200078e001b */
[-C--:B--2---:R-:W-:Y:S01]  /*c620*/  @!P2 IADD3 R8, P4, R3, R6.reuse, RZ ;  /* 0x000000060308a210 */ /* 0x084fe20007f9e0ff */
[----:B-1----:R-:W-:Y:S01]  /*c630*/  @!P3 IMAD.MOV.U32 R7, RZ, RZ, R0 ;  /* 0x000000ffff07b224 */ /* 0x002fe200078e0000 */
[----:B------:R-:W-:Y:S01]  /*c640*/  @!P2 IADD3 R4, P6, R32, R6, RZ ;  /* 0x000000062004a210 */ /* 0x000fe20007fde0ff */
[----:B------:R-:W-:Y:S01]  /*c650*/  @!P3 IMAD.MOV.U32 R6, RZ, RZ, R3 ;  /* 0x000000ffff06b224 */ /* 0x000fe200078e0003 */
[----:B------:R-:W-:Y:S01]  /*c660*/  SHF.L.U64.HI R21, R214, 0x1, R9 ;  /* 0x00000001d6157819 */ /* 0x000fe20000010209 */
[----:B------:R-:W-:Y:S01]  /*c670*/  @!P3 IMAD.WIDE R30, R22, 0x2, R10 ;  /* 0x00000002161eb825 */ /* 0x000fe200078e020a */
[----:B------:R-:W-:-:S02]  /*c680*/  CS2R R10, SRZ ;  /* 0x00000000000a7805 */ /* 0x000fc4000001ff00 */
[-C--:B------:R-:W-:Y:S01]  /*c690*/  @!P1 IADD3 R28, P5, R3, R20.reuse, RZ ;  /* 0x00000014031c9210 */ /* 0x080fe20007fbe0ff */
[----:B------:R-:W-:Y:S01]  /*c6a0*/  @!P2 IMAD.X R9, R0, 0x1, R5, P4 ;  /* 0x000000010009a824 */ /* 0x000fe200020e0605 */
[----:B------:R-:W-:Y:S01]  /*c6b0*/  @!P1 IADD3 R20, P4, R32, R20, RZ ;  /* 0x0000001420149210 */ /* 0x000fe20007f9e0ff */
[----:B------:R-:W-:Y:S01]  /*c6c0*/  @!P3 IMAD.WIDE R6, R22, 0x2, R6 ;  /* 0x000000021606b825 */ /* 0x000fe200078e0206 */
[----:B------:R0:W5:Y:S03]  /*c6d0*/  @!P3 LD.E.64 R12, desc[UR6][R30.64] ;  /* 0x000000061e0cb980 */ /* 0x000166000c101b00 */
[----:B------:R-:W-:Y:S01]  /*c6e0*/  @!P2 IMAD.X R5, R27, 0x1, R5, P6 ;  /* 0x000000011b05a824 */ /* 0x000fe200030e0605 */
[----:B------:R1:W5:Y:S01]  /*c6f0*/  @!P3 LD.E.64 R14, desc[UR6][R6.64] ;  /* 0x00000006060eb980 */ /* 0x000362000c101b00 */
[--C-:B------:R-:W-:Y:S01]  /*c700*/  @!P1 IMAD.X R29, R0, 0x1, R21.reuse, P5 ;  /* 0x00000001001d9824 */ /* 0x100fe200028e0615 */
[-C--:B------:R-:W-:Y:S01]  /*c710*/  @!P0 IADD3 R24, P6, R3, R26.reuse, RZ ;  /* 0x0000001a03188210 */ /* 0x080fe20007fde0ff */
[----:B------:R-:W-:Y:S01]  /*c720*/  @!P1 IMAD.X R21, R27, 0x1, R21, P4 ;  /* 0x000000011b159824 */ /* 0x000fe200020e0615 */
[----:B------:R2:W5:Y:S01]  /*c730*/  @!P2 LD.E.64 R10, desc[UR6][R8.64] ;  /* 0x00000006080aa980 */ /* 0x000562000c101b00 */
[----:B------:R-:W-:-:S02]  /*c740*/  @!P0 IADD3 R26, P5, R32, R26, RZ ;  /* 0x0000001a201a8210 */ /* 0x000fc40007fbe0ff */
[----:B0-----:R-:W-:Y:S01]  /*c750*/  CS2R R30, SRZ ;  /* 0x00000000001e7805 */ /* 0x001fe2000001ff00 */
[--C-:B------:R-:W-:Y:S01]  /*c760*/  @!P0 IMAD.X R25, R0, 0x1, R34.reuse, P6 ;  /* 0x0000000100198824 */ /* 0x100fe200030e0622 */
[----:B-1----:R-:W-:Y:S01]  /*c770*/  CS2R R6, SRZ ;  /* 0x0000000000067805 */ /* 0x002fe2000001ff00 */
[----:B------:R-:W-:Y:S01]  /*c780*/  @!P0 IMAD.X R27, R27, 0x1, R34, P5 ;  /* 0x000000011b1b8824 */ /* 0x000fe200028e0622 */
[----:B--2---:R-:W-:-:S04]  /*c790*/  CS2R R8, SRZ ;  /* 0x0000000000087805 */ /* 0x004fc8000001ff00 */
[----:B------:R0:W5:Y:S04]  /*c7a0*/  @!P2 LD.E.64 R6, desc[UR6][R4.64] ;  /* 0x000000060406a980 */ /* 0x000168000c101b00 */
[----:B------:R1:W5:Y:S04]  /*c7b0*/  @!P1 LD.E.64 R8, desc[UR6][R28.64] ;  /* 0x000000061c089980 */ /* 0x000368000c101b00 */
[----:B------:R2:W5:Y:S01]  /*c7c0*/  @!P0 LD.E.64 R30, desc[UR6][R26.64] ;  /* 0x000000061a1e8980 */ /* 0x000562000c101b00 */
[----:B0-----:R-:W-:Y:S02]  /*c7d0*/  CS2R R4, SRZ ;  /* 0x0000000000047805 */ /* 0x001fe4000001ff00 */
[----:B-1----:R-:W-:-:S04]  /*c7e0*/  CS2R R28, SRZ ;  /* 0x00000000001c7805 */ /* 0x002fc8000001ff00 */
[----:B------:R2:W5:Y:S04]  /*c7f0*/  @!P1 LD.E.64 R4, desc[UR6][R20.64] ;  /* 0x0000000614049980 */ /* 0x000568000c101b00 */
[----:B------:R2:W5:Y:S02]  /*c800*/  @!P0 LD.E.64 R28, desc[UR6][R24.64] ;  /* 0x00000006181c8980 */ /* 0x000564000c101b00 */
.L_x_579:
[----:B------:R-:W-:Y:S05]  /*c810*/  BSYNC B1 ;  /* 0x0000000000017941 */ /* 0x000fea0003800000 */
.L_x_578:
[----:B------:R-:W-:Y:S01]  /*c820*/  SHF.L.U32 R35, R35, 0x1f, RZ ;  /* 0x0000001f23237819 */ /* 0x000fe200000006ff */
[----:B--2--5:R-:W-:Y:S01]  /*c830*/  IMAD.MOV.U32 R24, RZ, RZ, R14 ;  /* 0x000000ffff187224 */ /* 0x024fe200078e000e */
[--C-:B------:R-:W-:Y:S01]  /*c840*/  SHF.R.U64 R45, R14, 0x10, R15.reuse ;  /* 0x000000100e2d7819 */ /* 0x100fe2000000120f */
[--C-:B------:R-:W-:Y:S01]  /*c850*/  IMAD.MOV.U32 R25, RZ, RZ, R15.reuse ;  /* 0x000000ffff197224 */ /* 0x100fe200078e000f */
[----:B------:R-:W0:Y:S01]  /*c860*/  SYNCS.PHASECHK.TRANS64.TRYWAIT P0, [R18+URZ+0x38800], R35 ;  /* 0x03880023120075a7 */ /* 0x000e22000800017f */
[----:B------:R-:W-:Y:S01]  /*c870*/  SHF.R.U32.HI R42, RZ, 0x10, R15 ;  /* 0x00000010ff2a7819 */ /* 0x000fe2000001160f */
[----:B------:R-:W-:Y:S01]  /*c880*/  IMAD.MOV.U32 R14, RZ, RZ, R10 ;  /* 0x000000ffff0e7224 */ /* 0x000fe200078e000a */
[--C-:B------:R-:W-:Y:S01]  /*c890*/  SHF.R.U64 R43, R10, 0x10, R11.reuse ;  /* 0x000000100a2b7819 */ /* 0x100fe2000000120b */
[--C-:B------:R-:W-:Y:S01]  /*c8a0*/  IMAD.MOV.U32 R15, RZ, RZ, R11.reuse ;  /* 0x000000ffff0f7224 */ /* 0x100fe200078e000b */
[----:B------:R-:W-:Y:S01]  /*c8b0*/  SHF.R.U32.HI R40, RZ, 0x10, R11 ;  /* 0x00000010ff287819 */ /* 0x000fe2000001160b */
[----:B------:R-:W-:Y:S01]  /*c8c0*/  IMAD.MOV.U32 R10, RZ, RZ, R8 ;  /* 0x000000ffff0a7224 */ /* 0x000fe200078e0008 */
[----:B------:R-:W-:Y:S01]  /*c8d0*/  SHF.R.U64 R39, R28, 0x10, R29 ;  /* 0x000000101c277819 */ /* 0x000fe2000000121d */
[----:B------:R-:W-:Y:S01]  /*c8e0*/  IMAD.MOV.U32 R11, RZ, RZ, R9 ;  /* 0x000000ffff0b7224 */ /* 0x000fe200078e0009 */
[----:B------:R-:W-:Y:S01]  /*c8f0*/  SHF.R.U32.HI R36, RZ, 0x10, R29 ;  /* 0x00000010ff247819 */ /* 0x000fe2000001161d */
[----:B-1----:R-:W-:Y:S01]  /*c900*/  IMAD.MOV.U32 R0, RZ, RZ, R28 ;  /* 0x000000ffff007224 */ /* 0x002fe200078e001c */
[----:B------:R-:W-:Y:S01]  /*c910*/  SHF.R.U64 R41, R8, 0x10, R9 ;  /* 0x0000001008297819 */ /* 0x000fe20000001209 */
[----:B------:R-:W-:Y:S01]  /*c920*/  IMAD.MOV.U32 R3, RZ, RZ, R29 ;  /* 0x000000ffff037224 */ /* 0x000fe200078e001d */
[----:B------:R-:W-:Y:S01]  /*c930*/  SHF.R.U32.HI R38, RZ, 0x10, R9 ;  /* 0x00000010ff267819 */ /* 0x000fe20000011609 */
[----:B------:R-:W-:Y:S01]  /*c940*/  IMAD.MOV.U32 R26, RZ, RZ, R12 ;  /* 0x000000ffff1a7224 */ /* 0x000fe200078e000c */
[--C-:B------:R-:W-:Y:S01]  /*c950*/  SHF.R.U64 R37, R12, 0x10, R13.reuse ;  /* 0x000000100c257819 */ /* 0x100fe2000000120d */
[--C-:B---3--:R-:W-:Y:S01]  /*c960*/  IMAD.MOV.U32 R27, RZ, RZ, R13.reuse ;  /* 0x000000ffff1b7224 */ /* 0x108fe200078e000d */
[----:B------:R-:W-:Y:S01]  /*c970*/  SHF.R.U32.HI R34, RZ, 0x10, R13 ;  /* 0x00000010ff227819 */ /* 0x000fe2000001160d */
[----:B------:R-:W-:Y:S01]  /*c980*/  IMAD.MOV.U32 R20, RZ, RZ, R6 ;  /* 0x000000ffff147224 */ /* 0x000fe200078e0006 */
[--C-:B------:R-:W-:Y:S01]  /*c990*/  SHF.R.U64 R29, R6, 0x10, R7.reuse ;  /* 0x00000010061d7819 */ /* 0x100fe20000001207 */
[--C-:B------:R-:W-:Y:S01]  /*c9a0*/  IMAD.MOV.U32 R21, RZ, RZ, R7.reuse ;  /* 0x000000ffff157224 */ /* 0x100fe200078e0007 */
[----:B----4-:R-:W-:Y:S01]  /*c9b0*/  SHF.R.U32.HI R32, RZ, 0x10, R7 ;  /* 0x00000010ff207819 */ /* 0x010fe20000011607 */
[----:B------:R-:W-:Y:S01]  /*c9c0*/  BSSY B1, `(.L_x_580) ;  /* 0x0000018000017945 */ /* 0x000fe20003800000 */
[----:B------:R-:W-:Y:S01]  /*c9d0*/  VIMNMX R28, R33, 0x80, PT ;  /* 0x00000080211c7848 */ /* 0x000fe20003fe0100 */
[----:B------:R-:W-:Y:S01]  /*c9e0*/  IMAD.MOV.U32 R12, RZ, RZ, R4 ;  /* 0x000000ffff0c7224 */ /* 0x000fe200078e0004 */
[--C-:B------:R-:W-:Y:S01]  /*c9f0*/  SHF.R.U64 R7, R4, 0x10, R5.reuse ;  /* 0x0000001004077819 */ /* 0x100fe20000001205 */
[--C-:B------:R-:W-:Y:S01]  /*ca00*/  IMAD.MOV.U32 R13, RZ, RZ, R5.reuse ;  /* 0x000000ffff0d7224 */ /* 0x100fe200078e0005 */
[----:B------:R-:W-:Y:S01]  /*ca10*/  SHF.R.U32.HI R6, RZ, 0x10, R5 ;  /* 0x00000010ff067819 */ /* 0x000fe20000011605 */
[----:B------:R-:W-:Y:S01]  /*ca20*/  IMAD.MOV.U32 R8, RZ, RZ, R30 ;  /* 0x000000ffff087224 */ /* 0x000fe200078e001e */
[--C-:B------:R-:W-:Y:S01]  /*ca30*/  SHF.R.U64 R5, R30, 0x10, R31.reuse ;  /* 0x000000101e057819 */ /* 0x100fe2000000121f */
[--C-:B------:R-:W-:Y:S01]  /*ca40*/  IMAD.MOV.U32 R9, RZ, RZ, R31.reuse ;  /* 0x000000ffff097224 */ /* 0x100fe200078e001f */
[----:B------:R-:W-:-:S02]  /*ca50*/  SHF.R.U32.HI R4, RZ, 0x10, R31 ;  /* 0x00000010ff047819 */ /* 0x000fc4000001161f */
[----:B------:R-:W-:Y:S02]  /*ca60*/  PRMT R24, R24, 0x5410, R45 ;  /* 0x0000541018187816 */ /* 0x000fe4000000002d */
[----:B------:R-:W-:Y:S02]  /*ca70*/  PRMT R25, R25, 0x5410, R42 ;  /* 0x0000541019197816 */ /* 0x000fe4000000002a */
[----:B------:R-:W-:Y:S02]  /*ca80*/  PRMT R14, R14, 0x5410, R43 ;  /* 0x000054100e0e7816 */ /* 0x000fe4000000002b */
[----:B------:R-:W-:Y:S02]  /*ca90*/  PRMT R15, R15, 0x5410, R40 ;  /* 0x000054100f0f7816 */ /* 0x000fe40000000028 */
[----:B------:R-:W-:Y:S02]  /*caa0*/  PRMT R10, R10, 0x5410, R41 ;  /* 0x000054100a0a7816 */ /* 0x000fe40000000029 */
[----:B------:R-:W-:-:S02]  /*cab0*/  ISETP.GE.AND P1, PT, R213, R28, PT ;  /* 0x0000001cd500720c */ /* 0x000fc40003f26270 */
[----:B------:R-:W-:Y:S02]  /*cac0*/  PRMT R11, R11, 0x5410, R38 ;  /* 0x000054100b0b7816 */ /* 0x000fe40000000026 */
[----:B------:R-:W-:Y:S02]  /*cad0*/  PRMT R0, R0, 0x5410, R39 ;  /* 0x0000541000007816 */ /* 0x000fe40000000027 */
[----:B------:R-:W-:Y:S02]  /*cae0*/  PRMT R3, R3, 0x5410, R36 ;  /* 0x0000541003037816 */ /* 0x000fe40000000024 */
[----:B------:R-:W-:Y:S02]  /*caf0*/  PRMT R26, R26, 0x5410, R37 ;  /* 0x000054101a1a7816 */ /* 0x000fe40000000025 */
[----:B------:R-:W-:Y:S02]  /*cb00*/  PRMT R27, R27, 0x5410, R34 ;  /* 0x000054101b1b7816 */ /* 0x000fe40000000022 */
[----:B------:R-:W-:-:S02]  /*cb10*/  PRMT R20, R20, 0x5410, R29 ;  /* 0x0000541014147816 */ /* 0x000fc4000000001d */
[----:B------:R-:W-:Y:S01]  /*cb20*/  PRMT R21, R21, 0x5410, R32 ;  /* 0x0000541015157816 */ /* 0x000fe20000000020 */
[----:B0-----:R-:W-:Y:S06]  /*cb30*/  @!P0 BRA `(.L_x_581) ;  /* 0x000001f0003c8947 */ /* 0x001fec0003800000 */
.L_x_864:
[----:B------:R-:W-:Y:S05]  /*cb40*/  BSYNC B1 ;  /* 0x0000000000017941 */ /* 0x000fea0003800000 */
.L_x_580:
[----:B------:R-:W-:Y:S01]  /*cb50*/  BSSY B1, `(.L_x_582) ;  /* 0x00000b6000017945 */ /* 0x000fe20003800000 */
[----:B------:R-:W-:Y:S02]  /*cb60*/  PRMT R12, R12, 0x5410, R7 ;  /* 0x000054100c0c7816 */ /* 0x000fe40000000007 */
[----:B------:R-:W-:Y:S02]  /*cb70*/  PRMT R13, R13, 0x5410, R6 ;  /* 0x000054100d0d7816 */ /* 0x000fe40000000006 */
[----:B------:R-:W-:Y:S02]  /*cb80*/  PRMT R8, R8, 0x5410, R5 ;  /* 0x0000541008087816 */ /* 0x000fe40000000005 */
[----:B------:R-:W-:Y:S01]  /*cb90*/  PRMT R9, R9, 0x5410, R4 ;  /* 0x0000541009097816 */ /* 0x000fe20000000004 */
[----:B------:R-:W-:Y:S06]  /*cba0*/  @P1 BRA `(.L_x_583) ;  /* 0x0000000800c01947 */ /* 0x000fec0003800000 */
[----:B------:R1:W5:Y:S01]  /*cbb0*/  LDL R42, [R1+0x14] ;  /* 0x00001400012a7983 */ /* 0x0003620000100800 */
[----:B------:R-:W2:Y:S01]  /*cbc0*/  LDC R5, c[0x0][0x3f4] ;  /* 0x0000fd00ff057b82 */ /* 0x000ea20000000800 */
[----:B------:R-:W-:Y:S01]  /*cbd0*/  BSSY B2, `(.L_x_584) ;  /* 0x000002e000027945 */ /* 0x000fe20003800000 */
[-C--:B--2---:R-:W-:Y:S02]  /*cbe0*/  ISETP.GE.AND P0, PT, R22, R5.reuse, PT ;  /* 0x000000051600720c */ /* 0x084fe40003f06270 */
[-C--:B------:R-:W-:Y:S02]  /*cbf0*/  ISETP.GE.AND P1, PT, R215, R5.reuse, PT ;  /* 0x00000005d700720c */ /* 0x080fe40003f26270 */
[-C--:B------:R-:W-:Y:S02]  /*cc00*/  ISETP.GE.AND P2, PT, R214, R5.reuse, PT ;  /* 0x00000005d600720c */ /* 0x080fe40003f46270 */
[----:B------:R-:W-:-:S07]  /*cc10*/  ISETP.GE.AND P3, PT, R216, R5, PT ;  /* 0x00000005d800720c */ /* 0x000fce0003f66270 */
[----:B-1----:R-:W-:Y:S06]  /*cc20*/  @P0 BRA `(.L_x_585) ;  /* 0x0000000000a00947 */ /* 0x002fec0003800000 */
[----:B-----5:R-:W-:Y:S01]  /*cc30*/  R2UR UR4, R42 ;  /* 0x000000002a0472ca */ /* 0x020fe200000e0000 */
[----:B0-----:R-:W-:Y:S01]  /*cc40*/  IMAD.U32 R35, R26, 0x10000, RZ ;  /* 0x000100001a237824 */ /* 0x001fe200078e00ff */
[C---:B------:R-:W-:Y:S01]  /*cc50*/  LOP3.LUT R34, R24.reuse, 0xffff0000, RZ, 0xc0, !PT ;  /* 0xffff000018227812 */ /* 0x040fe200078ec0ff */
[----:B------:R-:W-:Y:S01]  /*cc60*/  IMAD.U32 R33, R24, 0x10000, RZ ;  /* 0x0001000018217824 */ /* 0x000fe200078e00ff */
[----:B------:R-:W-:-:S09]  /*cc70*/  LOP3.LUT R36, R26, 0xffff0000, RZ, 0xc0, !PT ;  /* 0xffff00001a247812 */ /* 0x000fd200078ec0ff */
[----:B------:R-:W-:-:S05]  /*cc80*/  LEA R41, R230, UR4, 0x1 ;  /* 0x00000004e6297c11 */ /* 0x000fca000f8e08ff */
[----:B------:R-:W0:Y:S02]  /*cc90*/  LDS.128 R4, [R41] ;  /* 0x0000000029047984 */ /* 0x000e240000000c00 */
[C---:B0-----:R-:W-:Y:S01]  /*cca0*/  IMAD.U32 R29, R4.reuse, 0x10000, RZ ;  /* 0x00010000041d7824 */ /* 0x041fe200078e00ff */
[----:B------:R-:W-:Y:S01]  /*ccb0*/  LOP3.LUT R4, R4, 0xffff0000, RZ, 0xc0, !PT ;  /* 0xffff000004047812 */ /* 0x000fe200078ec0ff */
[C---:B------:R-:W-:Y:S01]  /*ccc0*/  IMAD.U32 R30, R5.reuse, 0x10000, RZ ;  /* 0x00010000051e7824 */ /* 0x040fe200078e00ff */
[----:B------:R-:W-:Y:S01]  /*ccd0*/  LOP3.LUT R5, R5, 0xffff0000, RZ, 0xc0, !PT ;  /* 0xffff000005057812 */ /* 0x000fe200078ec0ff */
[C---:B------:R-:W-:Y:S01]  /*cce0*/  IMAD.U32 R31, R6.reuse, 0x10000, RZ ;  /* 0x00010000061f7824 */ /* 0x040fe200078e00ff */
[----:B------:R-:W-:Y:S01]  /*ccf0*/  LOP3.LUT R6, R6, 0xffff0000, RZ, 0xc0, !PT ;  /* 0xffff000006067812 */ /* 0x000fe200078ec0ff */
[C---:B------:R-:W-:Y:S01]  /*cd00*/  FMUL.FTZ R38, R4.reuse, R35 ;  /* 0x0000002304267220 */ /* 0x040fe20000410000 */
[----:B------:R-:W-:Y:S01]  /*cd10*/  FMUL.FTZ R4, R4, R33 ;  /* 0x0000002104047220 */ /* 0x000fe20000410000 */
[----:B------:R-:W-:-:S02]  /*cd20*/  IMAD.U32 R32, R7, 0x10000, RZ ;  /* 0x0001000007207824 */ /* 0x000fc400078e00ff */
[----:B------:R-:W-:Y:S01]  /*cd30*/  FMUL.FTZ R37, R5, R36 ;  /* 0x0000002405257220 */ /* 0x000fe20000410000 */
[----:B------:R-:W-:Y:S01]  /*cd40*/  FFMA.FTZ R38, R29, R33, -R38 ;  /* 0x000000211d267223 */ /* 0x000fe20000010826 */
[-C--:B------:R-:W-:Y:S01]  /*cd50*/  FMUL.FTZ R39, R5, R34.reuse ;  /* 0x0000002205277220 */ /* 0x080fe20000410000 */
[----:B------:R-:W-:Y:S01]  /*cd60*/  LOP3.LUT R7, R7, 0xffff0000, RZ, 0xc0, !PT ;  /* 0xffff000007077812 */ /* 0x000fe200078ec0ff */
[----:B------:R-:W-:Y:S01]  /*cd70*/  FFMA.FTZ R35, R29, R35, R4 ;  /* 0x000000231d237223 */ /* 0x000fe20000010004 */
[C---:B------:R-:W-:Y:S01]  /*cd80*/  LOP3.LUT R33, R27.reuse, 0xffff0000, RZ, 0xc0, !PT ;  /* 0xffff00001b217812 */ /* 0x040fe200078ec0ff */
[----:B------:R-:W-:Y:S01]  /*cd90*/  IMAD.U32 R29, R27, 0x10000, RZ ;  /* 0x000100001b1d7824 */ /* 0x000fe200078e00ff */
[C---:B------:R-:W-:Y:S01]  /*cda0*/  LOP3.LUT R5, R25.reuse, 0xffff0000, RZ, 0xc0, !PT ;  /* 0xffff000019057812 */ /* 0x040fe200078ec0ff */
[----:B------:R-:W-:Y:S02]  /*cdb0*/  IMAD.U32 R4, R25, 0x10000, RZ ;  /* 0x0001000019047824 */ /* 0x000fe400078e00ff */
[C---:B------:R-:W-:Y:S01]  /*cdc0*/  FFMA.FTZ R37, R30.reuse, R34, -R37 ;  /* 0x000000221e257223 */ /* 0x040fe20000010825 */
[----:B------:R-:W-:Y:S01]  /*cdd0*/  FFMA.FTZ R30, R30, R36, R39 ;  /* 0x000000241e1e7223 */ /* 0x000fe20000010027 */
[C---:B------:R-:W-:Y:S01]  /*cde0*/  FMUL.FTZ R34, R6.reuse, R29 ;  /* 0x0000001d06227220 */ /* 0x040fe20000410000 */
[-C--:B------:R-:W-:Y:S01]  /*cdf0*/  FMUL.FTZ R36, R6, R4.reuse ;  /* 0x0000000406247220 */ /* 0x080fe20000410000 */
[C---:B------:R-:W-:Y:S01]  /*ce00*/  FMUL.FTZ R39, R7.reuse, R33 ;  /* 0x0000002107277220 */ /* 0x040fe20000410000 */
        /* <DEDUP_REMOVED lines=8> */
[----:B------:R-:W-:-:S05]  /*ce90*/  F2FP.BF16.F32.PACK_AB R7, R40, R7 ;  /* 0x000000072807723e */ /* 0x000fca00000010ff */
[----:B------:R1:W-:Y:S02]  /*cea0*/  STS.128 [R41], R4 ;  /* 0x0000000429007388 */ /* 0x0003e40000000c00 */
.L_x_585:
[----:B------:R-:W-:Y:S05]  /*ceb0*/  BSYNC B2 ;  /* 0x0000000000027941 */ /* 0x000fea0003800000 */
.L_x_584:
[----:B------:R-:W-:Y:S04]  /*cec0*/  BSSY B2, `(.L_x_586) ;  /* 0x000002a000027945 */ /* 0x000fe80003800000 */
[----:B------:R-:W-:Y:S05]  /*ced0*/  @P1 BRA `(.L_x_587) ;  /* 0x0000000000a01947 */ /* 0x000fea0003800000 */
[----:B-----5:R-:W-:Y:S01]  /*cee0*/  R2UR UR4, R42 ;  /* 0x000000002a0472ca */ /* 0x020fe200000e0000 */
[----:B0-----:R-:W-:Y:S01]  /*cef0*/  IMAD.U32 R35, R20, 0x10000, RZ ;  /* 0x0001000014237824 */ /* 0x001fe200078e00ff */
[C---:B------:R-:W-:Y:S01]  /*cf00*/  LOP3.LUT R34, R14.reuse, 0xffff0000, RZ, 0xc0, !PT ;  /* 0xffff00000e227812 */ /* 0x040fe200078ec0ff */
[----:B------:R-:W-:Y:S01]  /*cf10*/  IMAD.U32 R33, R14, 0x10000, RZ ;  /* 0x000100000e217824 */ /* 0x000fe200078e00ff */
[----:B------:R-:W-:-:S09]  /*cf20*/  LOP3.LUT R36, R20, 0xffff0000, RZ, 0xc0, !PT ;  /* 0xffff000014247812 */ /* 0x000fd200078ec0ff */
[----:B-1----:R-:W-:-:S05]  /*cf30*/  LEA R41, R230, UR4, 0x1 ;  /* 0x00000004e6297c11 */ /* 0x002fca000f8e08ff */
[----:B------:R-:W0:Y:S02]  /*cf40*/  LDS.128 R4, [R41+0x4000] ;  /* 0x0040000029047984 */ /* 0x000e240000000c00 */
        /* <DEDUP_REMOVED lines=32> */
[----:B------:R2:W-:Y:S02]  /*d150*/  STS.128 [R41+0x4000], R4 ;  /* 0x0040000429007388 */ /* 0x0005e40000000c00 */
.L_x_587:
[----:B------:R-:W-:Y:S05]  /*d160*/  BSYNC B2 ;  /* 0x0000000000027941 */ /* 0x000fea0003800000 */
.L_x_586:
[----:B------:R-:W-:Y:S04]  /*d170*/  BSSY B2, `(.L_x_588) ;  /* 0x000002a000027945 */ /* 0x000fe80003800000 */
[----:B------:R-:W-:Y:S05]  /*d180*/  @P2 BRA `(.L_x_589) ;  /* 0x0000000000a02947 */ /* 0x000fea0003800000 */
[----:B-----5:R-:W-:Y:S01]  /*d190*/  R2UR UR4, R42 ;  /* 0x000000002a0472ca */ /* 0x020fe200000e0000 */
[----:B0-----:R-:W-:Y:S01]  /*d1a0*/  IMAD.U32 R35, R12, 0x10000, RZ ;  /* 0x000100000c237824 */ /* 0x001fe200078e00ff */
[C---:B------:R-:W-:Y:S01]  /*d1b0*/  LOP3.LUT R34, R10.reuse, 0xffff0000, RZ, 0xc0, !PT ;  /* 0xffff00000a227812 */ /* 0x040fe200078ec0ff */
[----:B------:R-:W-:Y:S01]  /*d1c0*/  IMAD.U32 R33, R10, 0x10000, RZ ;  /* 0x000100000a217824 */ /* 0x000fe200078e00ff */
[----:B------:R-:W-:-:S09]  /*d1d0*/  LOP3.LUT R36, R12, 0xffff0000, RZ, 0xc0, !PT ;  /* 0xffff00000c247812 */ /* 0x000fd200078ec0ff */
[----:B-12---:R-:W-:-:S05]  /*d1e0*/  LEA R41, R230, UR4, 0x1 ;  /* 0x00000004e6297c11 */ /* 0x006fca000f8e08ff */
        /* <DEDUP_REMOVED lines=34> */
.L_x_589:
[----:B------:R-:W-:Y:S05]  /*d410*/  BSYNC B2 ;  /* 0x0000000000027941 */ /* 0x000fea0003800000 */
.L_x_588:
[----:B------:R-:W-:Y:S05]  /*d420*/  @P3 BRA `(.L_x_583) ;  /* 0x0000000000a03947 */ /* 0x000fea0003800000 */
[----:B-----5:R-:W-:Y:S01]  /*d430*/  R2UR UR4, R42 ;  /* 0x000000002a0472ca */ /* 0x020fe200000e0000 */
[----:B0-----:R-:W-:Y:S01]  /*d440*/  IMAD.U32 R35, R8, 0x10000, RZ ;  /* 0x0001000008237824 */ /* 0x001fe200078e00ff */
[C---:B------:R-:W-:Y:S01]  /*d450*/  LOP3.LUT R34, R0.reuse, 0xffff0000, RZ, 0xc0, !PT ;  /* 0xffff000000227812 */ /* 0x040fe200078ec0ff */
[----:B------:R-:W-:Y:S01]  /*d460*/  IMAD.U32 R33, R0, 0x10000, RZ ;  /* 0x0001000000217824 */ /* 0x000fe200078e00ff */
[----:B------:R-:W-:-:S09]  /*d470*/  LOP3.LUT R36, R8, 0xffff0000, RZ, 0xc0, !PT ;  /* 0xffff000008247812 */ /* 0x000fd200078ec0ff */
[----:B-123--:R-:W-:-:S05]  /*d480*/  LEA R41, R230, UR4, 0x1 ;  /* 0x00000004e6297c11 */ /* 0x00efca000f8e08ff */
        /* <DEDUP_REMOVED lines=34> */
.L_x_583:
[----:B------:R-:W-:Y:S05]  /*d6b0*/  BSYNC B1 ;  /* 0x0000000000017941 */ /* 0x000fea0003800000 */
.L_x_582:
[----:B-1234-:R-:W-:Y:S01]  /*d6c0*/  VIADD R4, R213, 0x20 ;  /* 0x00000020d5047836 */ /* 0x01efe20000000000 */
[----:B------:R-:W-:Y:S04]  /*d6d0*/  BSSY B1, `(.L_x_590) ;  /* 0x00000b3000017945 */ /* 0x000fe80003800000 */
[----:B------:R-:W-:-:S13]  /*d6e0*/  ISETP.GE.AND P0, PT, R4, R28, PT ;  /* 0x0000001c0400720c */ /* 0x000fda0003f06270 */
[----:B------:R-:W-:Y:S05]  /*d6f0*/  @P0 BRA `(.L_x_591) ;  /* 0x0000000800c00947 */ /* 0x000fea0003800000 */
        /* <DEDUP_REMOVED lines=9> */
[C---:B------:R-:W-:Y:S01]  /*d790*/  IMAD.U32 R37, R26.reuse, 0x10000, RZ ;  /* 0x000100001a257824 */ /* 0x040fe200078e00ff */
[----:B------:R-:W-:Y:S01]  /*d7a0*/  LOP3.LUT R40, R26, 0xffff0000, RZ, 0xc0, !PT ;  /* 0xffff00001a287812 */ /* 0x000fe200078ec0ff */
[C---:B0-----:R-:W-:Y:S01]  /*d7b0*/  IMAD.U32 R35, R24.reuse, 0x10000, RZ ;  /* 0x0001000018237824 */ /* 0x041fe200078e00ff */
[----:B------:R-:W-:Y:S01]  /*d7c0*/  LOP3.LUT R38, R24, 0xffff0000, RZ, 0xc0, !PT ;  /* 0xffff000018267812 */ /* 0x000fe200078ec0ff */
[C---:B------:R-:W-:Y:S01]  /*d7d0*/  IMAD.U32 R39, R27.reuse, 0x10000, RZ ;  /* 0x000100001b277824 */ /* 0x040fe200078e00ff */
[----:B------:R-:W-:-:S07]  /*d7e0*/  LOP3.LUT R42, R27, 0xffff0000, RZ, 0xc0, !PT ;  /* 0xffff00001b2a7812 */ /* 0x000fce00078ec0ff */
[----:B------:R-:W-:-:S05]  /*d7f0*/  LEA R41, R230, UR4, 0x1 ;  /* 0x00000004e6297c11 */ /* 0x000fca000f8e08ff */
[----:B------:R-:W0:Y:S02]  /*d800*/  LDS.128 R4, [R41+0x1000] ;  /* 0x0010000029047984 */ /* 0x000e240000000c00 */
[C---:B0-----:R-:W-:Y:S01]  /*d810*/  IMAD.U32 R29, R4.reuse, 0x10000, RZ ;  /* 0x00010000041d7824 */ /* 0x041fe200078e00ff */
[----:B------:R-:W-:Y:S01]  /*d820*/  LOP3.LUT R4, R4, 0xffff0000, RZ, 0xc0, !PT ;  /* 0xffff000004047812 */ /* 0x000fe200078ec0ff */
[C---:B------:R-:W-:Y:S01]  /*d830*/  IMAD.U32 R30, R5.reuse, 0x10000, RZ ;  /* 0x00010000051e7824 */ /* 0x040fe200078e00ff */
[----:B------:R-:W-:Y:S01]  /*d840*/  LOP3.LUT R5, R5, 0xffff0000, RZ, 0xc0, !PT ;  /* 0xffff000005057812 */ /* 0x000fe200078ec0ff */
[C---:B------:R-:W-:Y:S01]  /*d850*/  IMAD.U32 R31, R6.reuse, 0x10000, RZ ;  /* 0x00010000061f7824 */ /* 0x040fe200078e00ff */
[----:B------:R-:W-:Y:S01]  /*d860*/  LOP3.LUT R6, R6, 0xffff0000, RZ, 0xc0, !PT ;  /* 0xffff000006067812 */ /* 0x000fe200078ec0ff */
[-C--:B------:R-:W-:Y:S01]  /*d870*/  FMUL.FTZ R34, R37, R4.reuse ;  /* 0x0000000425227220 */ /* 0x080fe20000410000 */
[----:B------:R-:W-:Y:S01]  /*d880*/  FMUL.FTZ R36, R35, R4 ;  /* 0x0000000423247220 */ /* 0x000fe20000410000 */
[----:B------:R-:W-:Y:S01]  /*d890*/  FMUL.FTZ R33, R40, R5 ;  /* 0x0000000528217220 */ /* 0x000fe20000410000 */
[----:B------:R-:W-:-:S02]  /*d8a0*/  IMAD.U32 R32, R7, 0x10000, RZ ;  /* 0x0001000007207824 */ /* 0x000fc400078e00ff */
[----:B------:R-:W-:Y:S01]  /*d8b0*/  FFMA.FTZ R4, R35, R29, -R34 ;  /* 0x0000001d23047223 */ /* 0x000fe20000010822 */
[C---:B------:R-:W-:Y:S01]  /*d8c0*/  FMUL.FTZ R35, R38.reuse, R5 ;  /* 0x0000000526237220 */ /* 0x040fe20000410000 */
[----:B------:R-:W-:Y:S01]  /*d8d0*/  LOP3.LUT R7, R7, 0xffff0000, RZ, 0xc0, !PT ;  /* 0xffff000007077812 */ /* 0x000fe200078ec0ff */
[-C--:B------:R-:W-:Y:S01]  /*d8e0*/  FFMA.FTZ R5, R38, R30.reuse, -R33 ;  /* 0x0000001e26057223 */ /* 0x080fe20000010821 */
[----:B------:R-:W-:Y:S01]  /*d8f0*/  FFMA.FTZ R29, R37, R29, R36 ;  /* 0x0000001d251d7223 */ /* 0x000fe20000010024 */
[C---:B------:R-:W-:Y:S01]  /*d900*/  LOP3.LUT R38, R25.reuse, 0xffff0000, RZ, 0xc0, !PT ;  /* 0xffff000019267812 */ /* 0x040fe200078ec0ff */
[----:B------:R-:W-:Y:S02]  /*d910*/  IMAD.U32 R37, R25, 0x10000, RZ ;  /* 0x0001000019257824 */ /* 0x000fe400078e00ff */
[----:B------:R-:W-:Y:S01]  /*d920*/  FFMA.FTZ R30, R40, R30, R35 ;  /* 0x0000001e281e7223 */ /* 0x000fe20000010023 */
[-C--:B------:R-:W-:Y:S01]  /*d930*/  FMUL.FTZ R34, R39, R6.reuse ;  /* 0x0000000627227220 */ /* 0x080fe20000410000 */
[-C--:B------:R-:W-:Y:S01]  /*d940*/  FMUL.FTZ R33, R42, R7.reuse ;  /* 0x000000072a217220 */ /* 0x080fe20000410000 */
[C---:B------:R-:W-:Y:S01]  /*d950*/  FMUL.FTZ R36, R37.reuse, R6 ;  /* 0x0000000625247220 */ /* 0x040fe20000410000 */
[C---:B------:R-:W-:Y:S01]  /*d960*/  FMUL.FTZ R35, R38.reuse, R7 ;  /* 0x0000000726237220 */ /* 0x040fe20000410000 */
[-C--:B------:R-:W-:Y:S01]  /*d970*/  FFMA.FTZ R6, R37, R31.reuse, -R34 ;  /* 0x0000001f25067223 */ /* 0x080fe20000010822 */
[-C--:B------:R-:W-:Y:S01]  /*d980*/  FFMA.FTZ R7, R38, R32.reuse, -R33 ;  /* 0x0000002026077223 */ /* 0x080fe20000010821 */
[----:B------:R-:W-:Y:S01]  /*d990*/  FFMA.FTZ R31, R39, R31, R36 ;  /* 0x0000001f271f7223 */ /* 0x000fe20000010024 */
[----:B------:R-:W-:Y:S01]  /*d9a0*/  FFMA.FTZ R32, R42, R32, R35 ;  /* 0x000000202a207223 */ /* 0x000fe20000010023 */
[----:B------:R-:W-:-:S02]  /*d9b0*/  F2FP.BF16.F32.PACK_AB R4, R29, R4 ;  /* 0x000000041d04723e */ /* 0x000fc400000010ff */
[----:B------:R-:W-:Y:S02]  /*d9c0*/  F2FP.BF16.F32.PACK_AB R5, R30, R5 ;  /* 0x000000051e05723e */ /* 0x000fe400000010ff */
[----:B------:R-:W-:Y:S02]  /*d9d0*/  F2FP.BF16.F32.PACK_AB R6, R31, R6 ;  /* 0x000000061f06723e */ /* 0x000fe400000010ff */
[----:B------:R-:W-:-:S05]  /*d9e0*/  F2FP.BF16.F32.PACK_AB R7, R32, R7 ;  /* 0x000000072007723e */ /* 0x000fca00000010ff */
[----:B------:R1:W-:Y:S02]  /*d9f0*/  STS.128 [R41+0x1000], R4 ;  /* 0x0010000429007388 */ /* 0x0003e40000000c00 */
.L_x_593:
[----:B------:R-:W-:Y:S05]  /*da00*/  BSYNC B2 ;  /* 0x0000000000027941 */ /* 0x000fea0003800000 */
.L_x_592:
[----:B------:R-:W-:Y:S04]  /*da10*/  BSSY B2, `(.L_x_594) ;  /* 0x000002a000027945 */ /* 0x000fe80003800000 */
[----:B------:R-:W-:Y:S05]  /*da20*/  @P1 BRA `(.L_x_595) ;  /* 0x0000000000a01947 */ /* 0x000fea0003800000 */
[----:B-----5:R-:W-:Y:S01]  /*da30*/  R2UR UR4, R43 ;  /* 0x000000002b0472ca */ /* 0x020fe200000e0000 */
[C---:B------:R-:W-:Y:S01]  /*da40*/  IMAD.U32 R37, R20.reuse, 0x10000, RZ ;  /* 0x0001000014257824 */ /* 0x040fe200078e00ff */
[----:B------:R-:W-:Y:S01]  /*da50*/  LOP3.LUT R40, R20, 0xffff0000, RZ, 0xc0, !PT ;  /* 0xffff000014287812 */ /* 0x000fe200078ec0ff */
[C---:B0-----:R-:W-:Y:S01]  /*da60*/  IMAD.U32 R35, R14.reuse, 0x10000, RZ ;  /* 0x000100000e237824 */ /* 0x041fe200078e00ff */
[----:B------:R-:W-:Y:S01]  /*da70*/  LOP3.LUT R38, R14, 0xffff0000, RZ, 0xc0, !PT ;  /* 0xffff00000e267812 */ /* 0x000fe200078ec0ff */
[C---:B------:R-:W-:Y:S01]  /*da80*/  IMAD.U32 R39, R21.reuse, 0x10000, RZ ;  /* 0x0001000015277824 */ /* 0x040fe200078e00ff */
[----:B------:R-:W-:-:S07]  /*da90*/  LOP3.LUT R42, R21, 0xffff0000, RZ, 0xc0, !PT ;  /* 0xffff0000152a7812 */ /* 0x000fce00078ec0ff */
        /* <DEDUP_REMOVED lines=33> */
.L_x_595:
[----:B------:R-:W-:Y:S05]  /*dcb0*/  BSYNC B2 ;  /* 0x0000000000027941 */ /* 0x000fea0003800000 */
.L_x_594:
        /* <DEDUP_REMOVED lines=42> */
.L_x_597:
[----:B------:R-:W-:Y:S05]  /*df60*/  BSYNC B2 ;  /* 0x0000000000027941 */ /* 0x000fea0003800000 */
.L_x_596:
        /* <DEDUP_REMOVED lines=41> */
.L_x_591:
[----:B------:R-:W-:Y:S05]  /*e200*/  BSYNC B1 ;  /* 0x0000000000017941 */ /* 0x000fea0003800000 */
.L_x_590:
[----:B------:R-:W-:Y:S01]  /*e210*/  ISETP.GE.AND P0, PT, R237, R28, PT ;  /* 0x0000001ced00720c */ /* 0x000fe20003f06270 */
[----:B------:R-:W-:-:S12]  /*e220*/  BSSY B1, `(.L_x_598) ;  /* 0x00000b2000017945 */ /* 0x000fd80003800000 */
[----:B------:R-:W-:Y:S05]  /*e230*/  @P0 BRA `(.L_x_599) ;  /* 0x0000000800c00947 */ /* 0x000fea0003800000 */
[----:B-----5:R0:W5:Y:S01]  /*e240*/  LDL R43, [R1+0x14] ;  /* 0x00001400012b7983 */ /* 0x0201620000100800 */
[----:B-1234-:R-:W1:Y:S01]  /*e250*/  LDC R5, c[0x0][0x3f4] ;  /* 0x0000fd00ff057b82 */ /* 0x01ee620000000800 */
[----:B------:R-:W-:Y:S01]  /*e260*/  BSSY B2, `(.L_x_600) ;  /* 0x000002e000027945 */ /* 0x000fe20003800000 */
[-C--:B-1----:R-:W-:Y:S02]  /*e270*/  ISETP.GE.AND P0, PT, R22, R5.reuse, PT ;  /* 0x000000051600720c */ /* 0x082fe40003f06270 */
[-C--:B------:R-:W-:Y:S02]  /*e280*/  ISETP.GE.AND P1, PT, R215, R5.reuse, PT ;  /* 0x00000005d700720c */ /* 0x080fe40003f26270 */
[-C--:B------:R-:W-:Y:S02]  /*e290*/  ISETP.GE.AND P2, PT, R214, R5.reuse, PT ;  /* 0x00000005d600720c */ /* 0x080fe40003f46270 */
[----:B------:R-:W-:-:S07]  /*e2a0*/  ISETP.GE.AND P3, PT, R216, R5, PT ;  /* 0x00000005d800720c */ /* 0x000fce0003f66270 */
[----:B0-----:R-:W-:Y:S06]  /*e2b0*/  @P0 BRA `(.L_x_601) ;  /* 0x0000000000a00947 */ /* 0x001fec0003800000 */
[----:B-----5:R-:W-:Y:S01]  /*e2c0*/  R2UR UR4, R43 ;  /* 0x000000002b0472ca */ /* 0x020fe200000e0000 */
[C---:B------:R-:W-:Y:S01]  /*e2d0*/  IMAD.U32 R37, R26.reuse, 0x10000, RZ ;  /* 0x000100001a257824 */ /* 0x040fe200078e00ff */
[----:B------:R-:W-:Y:S01]  /*e2e0*/  LOP3.LUT R40, R26, 0xffff0000, RZ, 0xc0, !PT ;  /* 0xffff00001a287812 */ /* 0x000fe200078ec0ff */
[C---:B------:R-:W-:Y:S01]  /*e2f0*/  IMAD.U32 R35, R24.reuse, 0x10000, RZ ;  /* 0x0001000018237824 */ /* 0x040fe200078e00ff */
        /* <DEDUP_REMOVED lines=36> */
.L_x_601:
[----:B------:R-:W-:Y:S05]  /*e540*/  BSYNC B2 ;  /* 0x0000000000027941 */ /* 0x000fea0003800000 */
.L_x_600:
[----:B------:R-:W-:Y:S04]  /*e550*/  BSSY B2, `(.L_x_602) ;  /* 0x000002a000027945 */ /* 0x000fe80003800000 */
[----:B------:R-:W-:Y:S05]  /*e560*/  @P1 BRA `(.L_x_603) ;  /* 0x0000000000a01947 */ /* 0x000fea0003800000 */
[----:B-----5:R-:W-:Y:S01]  /*e570*/  R2UR UR4, R43 ;  /* 0x000000002b0472ca */ /* 0x020fe200000e0000 */
[C---:B------:R-:W-:Y:S01]  /*e580*/  IMAD.U32 R37, R20.reuse, 0x10000, RZ ;  /* 0x0001000014257824 */ /* 0x040fe200078e00ff */
[----:B------:R-:W-:Y:S01]  /*e590*/  LOP3.LUT R40, R20, 0xffff0000, RZ, 0xc0, !PT ;  /* 0xffff000014287812 */ /* 0x000fe200078ec0ff */
[C---:B------:R-:W-:Y:S01]  /*e5a0*/  IMAD.U32 R35, R14.reuse, 0x10000, RZ ;  /* 0x000100000e237824 */ /* 0x040fe200078e00ff */
[----:B------:R-:W-:Y:S01]  /*e5b0*/  LOP3.LUT R38, R14, 0xffff0000, RZ, 0xc0, !PT ;  /* 0xffff00000e267812 */ /* 0x000fe200078ec0ff */
[C---:B------:R-:W-:Y:S01]  /*e5c0*/  IMAD.U32 R39, R21.reuse, 0x10000, RZ ;  /* 0x0001000015277824 */ /* 0x040fe200078e00ff */
[----:B------:R-:W-:-:S07]  /*e5d0*/  LOP3.LUT R42, R21, 0xffff0000, RZ, 0xc0, !PT ;  /* 0xffff0000152a7812 */ /* 0x000fce00078ec0ff */
[----:B0-----:R-:W-:-:S05]  /*e5e0*/  LEA R41, R230, UR4, 0x1 ;  /* 0x00000004e6297c11 */ /* 0x001fca000f8e08ff */
        /* <DEDUP_REMOVED lines=32> */
.L_x_603:
[----:B------:R-:W-:Y:S05]  /*e7f0*/  BSYNC B2 ;  /* 0x0000000000027941 */ /* 0x000fea0003800000 */
.L_x_602:
        /* <DEDUP_REMOVED lines=9> */
[----:B01----:R-:W-:-:S05]  /*e890*/  LEA R41, R230, UR4, 0x1 ;  /* 0x00000004e6297c11 */ /* 0x003fca000f8e08ff */
        /* <DEDUP_REMOVED lines=32> */
.L_x_605:
[----:B------:R-:W-:Y:S05]  /*eaa0*/  BSYNC B2 ;  /* 0x0000000000027941 */ /* 0x000fea0003800000 */
.L_x_604:
        /* <DEDUP_REMOVED lines=8> */
[----:B012---:R-:W-:-:S05]  /*eb30*/  LEA R41, R230, UR4, 0x1 ;  /* 0x00000004e6297c11 */ /* 0x007fca000f8e08ff */
        /* <DEDUP_REMOVED lines=32> */
.L_x_599:
[----:B------:R-:W-:Y:S05]  /*ed40*/  BSYNC B1 ;  /* 0x0000000000017941 */ /* 0x000fea0003800000 */
.L_x_598:
[----:B01234-:R-:W-:-:S05]  /*ed50*/  VIADD R5, R213, 0x60 ;  /* 0x00000060d5057836 */ /* 0x01ffca0000000000 */
[----:B------:R-:W-:-:S13]  /*ed60*/  ISETP.GE.AND P0, PT, R5, R28, PT ;  /* 0x0000001c0500720c */ /* 0x000fda0003f06270 */
[----:B------:R-:W-:Y:S05]  /*ed70*/  @P0 BRA `(.L_x_606) ;  /* 0x0000004400280947 */ /* 0x000fea0003800000 */
[----:B------:R-:W2:Y:S01]  /*ed80*/  LDL R4, [R1+0x14] ;  /* 0x0000140001047983 */ /* 0x000ea20000100800 */
[----:B------:R-:W0:Y:S01]  /*ed90*/  LDC R5, c[0x0][0x3f4] ;  /* 0x0000fd00ff057b82 */ /* 0x000e220000000800 */
[----:B------:R-:W-:Y:S01]  /*eda0*/  BSSY B1, `(.L_x_607) ;  /* 0x000002e000017945 */ /* 0x000fe20003800000 */
[-C--:B0-----:R-:W-:Y:S02]  /*edb0*/  ISETP.GE.AND P0, PT, R22, R5.reuse, PT ;  /* 0x000000051600720c */ /* 0x081fe40003f06270 */
[-C--:B------:R-:W-:Y:S02]  /*edc0*/  ISETP.GE.AND P1, PT, R215, R5.reuse, PT ;  /* 0x00000005d700720c */ /* 0x080fe40003f26270 */
[-C--:B------:R-:W-:Y:S02]  /*edd0*/  ISETP.GE.AND P2, PT, R214, R5.reuse, PT ;  /* 0x00000005d600720c */ /* 0x080fe40003f46270 */
[----:B------:R-:W-:Y:S02]  /*ede0*/  ISETP.GE.AND P3, PT, R216, R5, PT ;  /* 0x00000005d800720c */ /* 0x000fe40003f66270 */
[----:B--2---:R-:W-:-:S13]  /*edf0*/  R2UR UR4, R4 ;  /* 0x00000000040472ca */ /* 0x004fda00000e0000 */
[----:B------:R-:W-:Y:S01]  /*ee00*/  LEA R28, R230, UR4, 0x1 ;  /* 0x00000004e61c7c11 */ /* 0x000fe2000f8e08ff */
[----:B------:R-:W-:Y:S06]  /*ee10*/  @P0 BRA `(.L_x_608) ;  /* 0x0000000000980947 */ /* 0x000fec0003800000 */
[----:B------:R-:W0:Y:S01]  /*ee20*/  LDS.128 R4, [R28+0x3000] ;  /* 0x003000001c047984 */ /* 0x000e220000000c00 */
[C---:B------:R-:W-:Y:S01]  /*ee30*/  IMAD.U32 R35, R26.reuse, 0x10000, RZ ;  /* 0x000100001a237824 */ /* 0x040fe200078e00ff */
[----:B------:R-:W-:Y:S01]  /*ee40*/  LOP3.LUT R38, R26, 0xffff0000, RZ, 0xc0, !PT ;  /* 0xffff00001a267812 */ /* 0x000fe200078ec0ff */
[C---:B------:R-:W-:Y:S01]  /*ee50*/  IMAD.U32 R33, R24.reuse, 0x10000, RZ ;  /* 0x0001000018217824 */ /* 0x040fe200078e00ff */
[----:B------:R-:W-:Y:S02]  /*ee60*/  LOP3.LUT R36, R24, 0xffff0000, RZ, 0xc0, !PT ;  /* 0xffff000018247812 */ /* 0x000fe400078ec0ff */
[----:B------:R-:W-:Y:S01]  /*ee70*/  LOP3.LUT R40, R27, 0xffff0000, RZ, 0xc0, !PT ;  /* 0xffff00001b287812 */ /* 0x000fe200078ec0ff */
        /* <DEDUP_REMOVED lines=10> */
[-C--:B------:R-:W-:Y:S01]  /*ef20*/  FFMA.FTZ R4, R33, R29.reuse, -R32 ;  /* 0x0000001d21047223 */ /* 0x080fe20000010820 */
[----:B------:R-:W-:Y:S01]  /*ef30*/  FFMA.FTZ R29, R35, R29, R34 ;  /* 0x0000001d231d7223 */ /* 0x000fe20000010022 */
[----:B------:R-:W-:Y:S01]  /*ef40*/  FMUL.FTZ R33, R36, R5 ;  /* 0x0000000524217220 */ /* 0x000fe20000410000 */
[----:B------:R-:W-:Y:S01]  /*ef50*/  LOP3.LUT R6, R6, 0xffff0000, RZ, 0xc0, !PT ;  /* 0xffff000006067812 */ /* 0x000fe200078ec0ff */
[-C--:B------:R-:W-:Y:S01]  /*ef60*/  FFMA.FTZ R5, R36, R30.reuse, -R31 ;  /* 0x0000001e24057223 */ /* 0x080fe2000001081f */
[----:B------:R-:W-:Y:S01]  /*ef70*/  LOP3.LUT R34, R25, 0xffff0000, RZ, 0xc0, !PT ;  /* 0xffff000019227812 */ /* 0x000fe200078ec0ff */
[----:B------:R-:W-:Y:S02]  /*ef80*/  IMAD.U32 R36, R27, 0x10000, RZ ;  /* 0x000100001b247824 */ /* 0x000fe400078e00ff */
[----:B------:R-:W-:Y:S01]  /*ef90*/  FFMA.FTZ R30, R38, R30, R33 ;  /* 0x0000001e261e7223 */ /* 0x000fe20000010021 */
[----:B------:R-:W-:Y:S02]  /*efa0*/  IMAD.U32 R32, R25, 0x10000, RZ ;  /* 0x0001000019207824 */ /* 0x000fe400078e00ff */
[-C--:B------:R-:W-:Y:S01]  /*efb0*/  FMUL.FTZ R31, R40, R7.reuse ;  /* 0x00000007281f7220 */ /* 0x080fe20000410000 */
[-C--:B------:R-:W-:Y:S01]  /*efc0*/  FMUL.FTZ R25, R36, R6.reuse ;  /* 0x0000000624197220 */ /* 0x080fe20000410000 */
[----:B------:R-:W-:Y:S01]  /*efd0*/  FMUL.FTZ R33, R34, R7 ;  /* 0x0000000722217220 */ /* 0x000fe20000410000 */
[----:B------:R-:W-:Y:S01]  /*efe0*/  FMUL.FTZ R27, R32, R6 ;  /* 0x00000006201b7220 */ /* 0x000fe20000410000 */
[----:B------:R-:W-:Y:S01]  /*eff0*/  FFMA.FTZ R7, R34, R26, -R31 ;  /* 0x0000001a22077223 */ /* 0x000fe2000001081f */
[----:B------:R-:W-:Y:S01]  /*f000*/  FFMA.FTZ R6, R32, R24, -R25 ;  /* 0x0000001820067223 */ /* 0x000fe20000010819 */
[----:B------:R-:W-:Y:S01]  /*f010*/  FFMA.FTZ R26, R40, R26, R33 ;  /* 0x0000001a281a7223 */ /* 0x000fe20000010021 */
[----:B------:R-:W-:Y:S01]  /*f020*/  FFMA.FTZ R27, R36, R24, R27 ;  /* 0x00000018241b7223 */ /* 0x000fe2000001001b */
[----:B------:R-:W-:-:S02]  /*f030*/  F2FP.BF16.F32.PACK_AB R4, R29, R4 ;  /* 0x000000041d04723e */ /* 0x000fc400000010ff */
[----:B------:R-:W-:Y:S02]  /*f040*/  F2FP.BF16.F32.PACK_AB R5, R30, R5 ;  /* 0x000000051e05723e */ /* 0x000fe400000010ff */
[----:B------:R-:W-:Y:S02]  /*f050*/  F2FP.BF16.F32.PACK_AB R6, R27, R6 ;  /* 0x000000061b06723e */ /* 0x000fe400000010ff */
[----:B------:R-:W-:-:S05]  /*f060*/  F2FP.BF16.F32.PACK_AB R7, R26, R7 ;  /* 0x000000071a07723e */ /* 0x000fca00000010ff */
[----:B------:R0:W-:Y:S02]  /*f070*/  STS.128 [R28+0x3000], R4 ;  /* 0x003000041c007388 */ /* 0x0001e40000000c00 */
.L_x_608:
[----:B------:R-:W-:Y:S05]  /*f080*/  BSYNC B1 ;  /* 0x0000000000017941 */ /* 0x000fea0003800000 */
.L_x_607:
[----:B------:R-:W-:Y:S04]  /*f090*/  BSSY B1, `(.L_x_609) ;  /* 0x0000028000017945 */ /* 0x000fe80003800000 */
[----:B------:R-:W-:Y:S05]  /*f0a0*/  @P1 BRA `(.L_x_610) ;  /* 0x0000000000981947 */ /* 0x000fea0003800000 */
[----:B0-----:R-:W0:Y:S01]  /*f0b0*/  LDS.128 R4, [R28+0x7000] ;  /* 0x007000001c047984 */ /* 0x001e220000000c00 */
[----:B------:R-:W-:Y:S01]  /*f0c0*/  IMAD.U32 R30, R14, 0x10000, RZ ;  /* 0x000100000e1e7824 */ /* 0x000fe200078e00ff */
[C---:B------:R-:W-:Y:S01]  /*f0d0*/  LOP3.LUT R33, R20.reuse, 0xffff0000, RZ, 0xc0, !PT ;  /* 0xffff000014217812 */ /* 0x040fe200078ec0ff */
[----:B------:R-:W-:Y:S01]  /*f0e0*/  IMAD.U32 R32, R20, 0x10000, RZ ;  /* 0x0001000014207824 */ /* 0x000fe200078e00ff */
        /* <DEDUP_REMOVED lines=14> */
[C---:B------:R-:W-:Y:S01]  /*f1d0*/  FMUL.FTZ R24, R31.reuse, R5 ;  /* 0x000000051f187220 */ /* 0x040fe20000410000 */
        /* <DEDUP_REMOVED lines=19> */
.L_x_610:
[----:B------:R-:W-:Y:S05]  /*f310*/  BSYNC B1 ;  /* 0x0000000000017941 */ /* 0x000fea0003800000 */
.L_x_609:
[----:B------:R-:W-:Y:S04]  /*f320*/  BSSY B1, `(.L_x_611) ;  /* 0x0000028000017945 */ /* 0x000fe80003800000 */
[----:B------:R-:W-:Y:S05]  /*f330*/  @P2 BRA `(.L_x_612) ;  /* 0x0000000000982947 */ /* 0x000fea0003800000 */
[----:B01----:R-:W0:Y:S01]  /*f340*/  LDS.128 R4, [R28+0xb000] ;  /* 0x00b000001c047984 */ /* 0x003e220000000c00 */
        /* <DEDUP_REMOVED lines=37> */
.L_x_612:
[----:B------:R-:W-:Y:S05]  /*f5a0*/  BSYNC B1 ;  /* 0x0000000000017941 */ /* 0x000fea0003800000 */
.L_x_611:
[----:B------:R-:W-:Y:S05]  /*f5b0*/  @P3 BRA `(.L_x_606) ;  /* 0x0000003c00183947 */ /* 0x000fea0003800000 */
[----:B012---:R-:W0:Y:S01]  /*f5c0*/  LDS.128 R4, [R28+0xf000] ;  /* 0x00f000001c047984 */ /* 0x007e220000000c00 */
        /* <DEDUP_REMOVED lines=36> */
[----:B------:R3:W-:Y:S01]  /*f810*/  STS.128 [R28+0xf000], R4 ;  /* 0x00f000041c007388 */ /* 0x0007e20000000c00 */
[----:B------:R-:W-:Y:S05]  /*f820*/  BRA `(.L_x_606) ;  /* 0x00000038007c7947 */ /* 0x000fea0003800000 */
.L_x_576:
[----:B------:R-:W-:-:S03]  /*f830*/  UMOV UR4, 0xffffffff ;  /* 0xffffffff00047882 */ /* 0x000fc60000000000 */
[----:B------:R-:W-:Y:S05]  /*f840*/  BRA.DIV UR4, `(.L_x_613) ;  /* 0x000001c6040c7947 */ /* 0x000fea000b800000 */
[----:B------:R0:W1:Y:S04]  /*f850*/  SHFL.IDX PT, R0, R25, RZ, 0x181f ;  /* 0x00181fff19007589 */ /* 0x00006800000e0000 */
[----:B------:R0:W2:Y:S04]  /*f860*/  SHFL.IDX PT, R3, R24, RZ, 0x181f ;  /* 0x00181fff18037589 */ /* 0x0000a800000e0000 */
[----:B------:R0:W3:Y:S04]  /*f870*/  SHFL.IDX PT, R33, R27, RZ, 0x181f ;  /* 0x00181fff1b217589 */ /* 0x0000e800000e0000 */
[----:B------:R-:W4:Y:S02]  /*f880*/  SHFL.IDX PT, R32, R32, RZ, 0x181f ;  /* 0x00181fff20207589 */ /* 0x000f2400000e0000 */
.L_x_870:
        /* <DEDUP_REMOVED lines=9> */
[----:B------:R-:W-:-:S02]  /*f920*/  CS2R R4, SRZ ;  /* 0x0000000000047805 */ /* 0x000fc4000001ff00 */
[----:B------:R-:W-:Y:S02]  /*f930*/  CS2R R10, SRZ ;  /* 0x00000000000a7805 */ /* 0x000fe4000001ff00 */
[----:B------:R-:W-:Y:S02]  /*f940*/  CS2R R12, SRZ ;  /* 0x00000000000c7805 */ /* 0x000fe4000001ff00 */
[----:B------:R-:W-:Y:S02]  /*f950*/  CS2R R14, SRZ ;  /* 0x00000000000e7805 */ /* 0x000fe4000001ff00 */
[----:B0-----:R-:W-:Y:S01]  /*f960*/  CS2R R24, SRZ ;  /* 0x0000000000187805 */ /* 0x001fe2000001ff00 */
[----:B------:R-:W-:Y:S01]  /*f970*/  IMAD.IADD R35, R236, 0x1, -R21 ;  /* 0x00000001ec237824 */ /* 0x000fe200078e0a15 */
[----:B------:R-:W-:Y:S01]  /*f980*/  CS2R R26, SRZ ;  /* 0x00000000001a7805 */ /* 0x000fe2000001ff00 */
[----:B------:R-:W-:Y:S06]  /*f990*/  @P0 BRA `(.L_x_615) ;  /* 0x0000000000780947 */ /* 0x000fec0003800000 */
[----:B------:R-:W-:Y:S01]  /*f9a0*/  ULDC UR4, c[0x0][0x3f4] ;  /* 0x0000fd0000047ab9 */ /* 0x000fe20000000800 */
[----:B------:R-:W-:Y:S01]  /*f9b0*/  SHF.R.S32.HI R5, RZ, 0x1f, R212 ;  /* 0x0000001fff057819 */ /* 0x000fe200000114d4 */
[----:B--2---:R-:W-:Y:S01]  /*f9c0*/  IMAD.MOV.U32 R4, RZ, RZ, R3 ;  /* 0x000000ffff047224 */ /* 0x004fe200078e0003 */
[----:B------:R-:W-:Y:S02]  /*f9d0*/  ISETP.GE.AND P2, PT, R16, UR4, PT ;  /* 0x0000000410007c0c */ /* 0x000fe4000bf46270 */
[----:B------:R-:W-:Y:S02]  /*f9e0*/  CS2R R24, SRZ ;  /* 0x0000000000187805 */ /* 0x000fe4000001ff00 */
[----:B------:R-:W-:Y:S02]  /*f9f0*/  ISETP.GE.AND P3, PT, R212, UR4, PT ;  /* 0x00000004d4007c0c */ /* 0x000fe4000bf66270 */
[----:B------:R-:W-:Y:S02]  /*fa00*/  CS2R R26, SRZ ;  /* 0x00000000001a7805 */ /* 0x000fe4000001ff00 */
[----:B------:R-:W-:Y:S01]  /*fa10*/  LEA.HI R5, R5, R212, RZ, 0x3 ;  /* 0x000000d405057211 */ /* 0x000fe200078f18ff */
[----:B------:R-:W-:-:S03]  /*fa20*/  ULDC.64 UR6, c[0x0][0x208] ;  /* 0x0000820000067ab9 */ /* 0x000fc60000000a00 */
[----:B------:R-:W-:Y:S01]  /*fa30*/  SHF.R.S32.HI R7, RZ, 0x3, R5 ;  /* 0x00000003ff077819 */ /* 0x000fe20000011405 */
[----:B-1----:R-:W-:Y:S02]  /*fa40*/  IMAD.MOV.U32 R5, RZ, RZ, R0 ;  /* 0x000000ffff057224 */ /* 0x002fe400078e0000 */
[C---:B------:R-:W-:Y:S01]  /*fa50*/  @!P2 IMAD.SHL.U32 R30, R16.reuse, 0x2, RZ ;  /* 0x00000002101ea824 */ /* 0x040fe200078e00ff */
[----:B------:R-:W-:Y:S01]  /*fa60*/  @!P2 SHF.L.U64.HI R6, R16, 0x1, R17 ;  /* 0x000000011006a819 */ /* 0x000fe20000010211 */
[----:B------:R-:W-:-:S03]  /*fa70*/  @!P3 IMAD.SHL.U32 R7, R7, 0x8, RZ ;  /* 0x000000080707b824 */ /* 0x000fc600078e00ff */
[-C--:B------:R-:W-:Y:S01]  /*fa80*/  @!P2 IADD3 R20, P0, R3, R30.reuse, RZ ;  /* 0x0000001e0314a210 */ /* 0x080fe20007f1e0ff */
[----:B------:R-:W-:Y:S01]  /*fa90*/  @!P3 IMAD.WIDE R4, R7, 0x2, R4 ;  /* 0x000000020704b825 */ /* 0x000fe200078e0204 */
[----:B----4-:R-:W-:Y:S02]  /*faa0*/  @!P2 IADD3 R30, P1, R32, R30, RZ ;  /* 0x0000001e201ea210 */ /* 0x010fe40007f3e0ff */
[----:B------:R-:W-:Y:S02]  /*fab0*/  CS2R R8, SRZ ;  /* 0x0000000000087805 */ /* 0x000fe4000001ff00 */
[----:B------:R-:W-:Y:S01]  /*fac0*/  CS2R R10, SRZ ;  /* 0x00000000000a7805 */ /* 0x000fe2000001ff00 */
[--C-:B------:R-:W-:Y:S01]  /*fad0*/  @!P2 IMAD.X R21, R0, 0x1, R6.reuse, P0 ;  /* 0x000000010015a824 */ /* 0x100fe200000e0606 */
[----:B------:R0:W5:Y:S01]  /*fae0*/  @!P3 LD.E.128 R24, desc[UR6][R4.64] ;  /* 0x000000060418b980 */ /* 0x000162000c101d00 */
[----:B---3--:R-:W-:Y:S01]  /*faf0*/  @!P2 IMAD.X R31, R33, 0x1, R6, P1 ;  /* 0x00000001211fa824 */ /* 0x008fe200008e0606 */
[----:B------:R-:W-:Y:S01]  /*fb00*/  CS2R R12, SRZ ;  /* 0x00000000000c7805 */ /* 0x000fe2000001ff00 */
[----:B------:R-:W-:Y:S01]  /*fb10*/  @!P3 IMAD.WIDE R32, R7, 0x2, R32 ;  /* 0x000000020720b825 */ /* 0x000fe200078e0220 */
[----:B------:R-:W-:-:S02]  /*fb20*/  CS2R R14, SRZ ;  /* 0x00000000000e7805 */ /* 0x000fc4000001ff00 */
[----:B------:R-:W-:Y:S02]  /*fb30*/  CS2R R6, SRZ ;  /* 0x0000000000067805 */ /* 0x000fe4000001ff00 */
[----:B------:R1:W5:Y:S01]  /*fb40*/  @!P3 LD.E.128 R8, desc[UR6][R32.64] ;  /* 0x000000062008b980 */ /* 0x000362000c101d00 */
[----:B0-----:R-:W-:-:S03]  /*fb50*/  CS2R R4, SRZ ;  /* 0x0000000000047805 */ /* 0x001fc6000001ff00 */
[----:B------:R1:W5:Y:S04]  /*fb60*/  @!P2 LD.E.128 R12, desc[UR6][R20.64] ;  /* 0x00000006140ca980 */ /* 0x000368000c101d00 */
[----:B------:R1:W5:Y:S02]  /*fb70*/  @!P2 LD.E.128 R4, desc[UR6][R30.64] ;  /* 0x000000061e04a980 */ /* 0x000364000c101d00 */
.L_x_615:
[----:B------:R-:W-:Y:S05]  /*fb80*/  BSYNC B1 ;  /* 0x0000000000017941 */ /* 0x000fea0003800000 */
.L_x_614:
[----:B-1----:R-:W-:Y:S01]  /*fb90*/  SHF.L.U32 R21, R35, 0x1f, RZ ;  /* 0x0000001f23157819 */ /* 0x002fe200000006ff */
[----:B-----5:R-:W-:Y:S01]  /*fba0*/  IMAD.MOV.U32 R0, RZ, RZ, R12 ;  /* 0x000000ffff007224 */ /* 0x020fe200078e000c */
[--C-:B------:R-:W-:Y:S01]  /*fbb0*/  SHF.R.U64 R51, R12, 0x10, R13.reuse ;  /* 0x000000100c337819 */ /* 0x100fe2000000120d */
[--C-:B--2---:R-:W-:Y:S01]  /*fbc0*/  IMAD.MOV.U32 R3, RZ, RZ, R13.reuse ;  /* 0x000000ffff037224 */ /* 0x104fe200078e000d */
[----:B------:R-:W0:Y:S01]  /*fbd0*/  SYNCS.PHASECHK.TRANS64.TRYWAIT P0, [R18+URZ+0x38800], R21 ;  /* 0x03880015120075a7 */ /* 0x000e22000800017f */
[----:B------:R-:W-:Y:S01]  /*fbe0*/  SHF.R.U32.HI R50, RZ, 0x10, R13 ;  /* 0x00000010ff327819 */ /* 0x000fe2000001160d */
[----:B------:R-:W-:Y:S01]  /*fbf0*/  IMAD.MOV.U32 R12, RZ, RZ, R14 ;  /* 0x000000ffff0c7224 */ /* 0x000fe200078e000e */
[--C-:B------:R-:W-:Y:S01]  /*fc00*/  SHF.R.U64 R49, R14, 0x10, R15.reuse ;  /* 0x000000100e317819 */ /* 0x100fe2000000120f */
[--C-:B------:R-:W-:Y:S01]  /*fc10*/  IMAD.MOV.U32 R13, RZ, RZ, R15.reuse ;  /* 0x000000ffff0d7224 */ /* 0x100fe200078e000f */
        /* <DEDUP_REMOVED lines=13> */
[----:B----4-:R-:W-:Y:S01]  /*fcf0*/  IMAD.MOV.U32 R32, RZ, RZ, R6 ;  /* 0x000000ffff207224 */ /* 0x010fe200078e0006 */
[--C-:B------:R-:W-:Y:S01]  /*fd00*/  SHF.R.U64 R41, R6, 0x10, R7.reuse ;  /* 0x0000001006297819 */ /* 0x100fe20000001207 */
[--C-:B---3--:R-:W-:Y:S01]  /*fd10*/  IMAD.MOV.U32 R33, RZ, RZ, R7.reuse ;  /* 0x000000ffff217224 */ /* 0x108fe200078e0007 */
[----:B------:R-:W-:Y:S01]  /*fd20*/  SHF.R.U32.HI R40, RZ, 0x10, R7 ;  /* 0x00000010ff287819 */ /* 0x000fe20000011607 */
[----:B------:R-:W-:Y:S01]  /*fd30*/  BSSY B1, `(.L_x_616) ;  /* 0x0000018000017945 */ /* 0x000fe20003800000 */
[----:B------:R-:W-:Y:S01]  /*fd40*/  VIMNMX R34, R34, 0x80, PT ;  /* 0x0000008022227848 */ /* 0x000fe20003fe0100 */
[----:B------:R-:W-:Y:S01]  /*fd50*/  IMAD.MOV.U32 R14, RZ, RZ, R8 ;  /* 0x000000ffff0e7224 */ /* 0x000fe200078e0008 */
[----:B------:R-:W-:Y:S01]  /*fd60*/  PRMT R24, R0, 0x5410, R51 ;  /* 0x0000541000187816 */ /* 0x000fe20000000033 */
[----:B------:R-:W-:Y:S01]  /*fd70*/  IMAD.MOV.U32 R15, RZ, RZ, R9 ;  /* 0x000000ffff0f7224 */ /* 0x000fe200078e0009 */
[----:B------:R-:W-:Y:S01]  /*fd80*/  PRMT R25, R3, 0x5410, R50 ;  /* 0x0000541003197816 */ /* 0x000fe20000000032 */
[----:B------:R-:W-:Y:S01]  /*fd90*/  IMAD.MOV.U32 R20, RZ, RZ, R10 ;  /* 0x000000ffff147224 */ /* 0x000fe200078e000a */
[----:B------:R-:W-:Y:S01]  /*fda0*/  PRMT R26, R12, 0x5410, R49 ;  /* 0x000054100c1a7816 */ /* 0x000fe20000000031 */
[----:B------:R-:W-:Y:S01]  /*fdb0*/  IMAD.MOV.U32 R4, RZ, RZ, R11 ;  /* 0x000000ffff047224 */ /* 0x000fe200078e000b */
[----:B------:R-:W-:-:S02]  /*fdc0*/  PRMT R27, R13, 0x5410, R48 ;  /* 0x000054100d1b7816 */ /* 0x000fc40000000030 */
[--C-:B------:R-:W-:Y:S02]  /*fdd0*/  SHF.R.U64 R39, R8, 0x10, R9.reuse ;  /* 0x0000001008277819 */ /* 0x100fe40000001209 */
[----:B------:R-:W-:Y:S02]  /*fde0*/  SHF.R.U32.HI R6, RZ, 0x10, R9 ;  /* 0x00000010ff067819 */ /* 0x000fe40000011609 */
[--C-:B------:R-:W-:Y:S02]  /*fdf0*/  SHF.R.U64 R7, R10, 0x10, R11.reuse ;  /* 0x000000100a077819 */ /* 0x100fe4000000120b */
[----:B------:R-:W-:Y:S02]  /*fe00*/  SHF.R.U32.HI R5, RZ, 0x10, R11 ;  /* 0x00000010ff057819 */ /* 0x000fe4000001160b */
        /* <DEDUP_REMOVED lines=10> */
.L_x_871:
[----:B------:R-:W-:Y:S05]  /*feb0*/  BSYNC B1 ;  /* 0x0000000000017941 */ /* 0x000fea0003800000 */
.L_x_616:
[----:B------:R-:W-:Y:S01]  /*fec0*/  BSSY B1, `(.L_x_618) ;  /* 0x00000ce000017945 */ /* 0x000fe20003800000 */
[----:B------:R-:W-:Y:S02]  /*fed0*/  PRMT R14, R14, 0x5410, R39 ;  /* 0x000054100e0e7816 */ /* 0x000fe40000000027 */
[----:B------:R-:W-:Y:S02]  /*fee0*/  PRMT R15, R15, 0x5410, R6 ;  /* 0x000054100f0f7816 */ /* 0x000fe40000000006 */
[----:B------:R-:W-:Y:S02]  /*fef0*/  PRMT R20, R20, 0x5410, R7 ;  /* 0x0000541014147816 */ /* 0x000fe40000000007 */
[----:B0-----:R-:W-:Y:S01]  /*ff00*/  PRMT R21, R4, 0x5410, R5 ;  /* 0x0000541004157816 */ /* 0x001fe20000000005 */
[----:B------:R-:W-:Y:S06]  /*ff10*/  @P1 BRA `(.L_x_619) ;  /* 0x0000000c00201947 */ /* 0x000fec0003800000 */
[----:B------:R0:W5:Y:S01]  /*ff20*/  LDL R56, [R1+0x14] ;  /* 0x0000140001387983 */ /* 0x0001620000100800 */
[----:B------:R-:W1:Y:S01]  /*ff30*/  LDC R35, c[0x0][0x3f4] ;  /* 0x0000fd00ff237b82 */ /* 0x000e620000000800 */
[----:B------:R-:W-:Y:S01]  /*ff40*/  BSSY B2, `(.L_x_620) ;  /* 0x0000061000027945 */ /* 0x000fe20003800000 */
[----:B------:R-:W-:Y:S01]  /*ff50*/  IMAD.SHL.U32 R54, R213, 0x40, RZ ;  /* 0x00000040d5367824 */ /* 0x000fe200078e00ff */
[-C--:B-1----:R-:W-:Y:S02]  /*ff60*/  ISETP.GE.AND P0, PT, R16, R35.reuse, PT ;  /* 0x000000231000720c */ /* 0x082fe40003f06270 */
[----:B------:R-:W-:-:S11]  /*ff70*/  ISETP.GE.AND P1, PT, R212, R35, PT ;  /* 0x00000023d400720c */ /* 0x000fd60003f26270 */
[----:B0-----:R-:W-:Y:S05]  /*ff80*/  @P0 BRA `(.L_x_621) ;  /* 0x0000000400700947 */ /* 0x001fea0003800000 */
[----:B------:R-:W-:Y:S01]  /*ff90*/  LEA.HI R4, R29, R28, RZ, 0x3 ;  /* 0x0000001c1d047211 */ /* 0x000fe200078f18ff */
[----:B------:R-:W-:Y:S01]  /*ffa0*/  IMAD.U32 R49, R30, 0x10000, RZ ;  /* 0x000100001e317824 */ /* 0x000fe200078e00ff */
[----:B-----5:R-:W-:Y:S01]  /*ffb0*/  R2UR UR4, R56 ;  /* 0x00000000380472ca */ /* 0x020fe200000e0000 */
[----:B------:R-:W-:Y:S01]  /*ffc0*/  IMAD.U32 R47, R24, 0x10000, RZ ;  /* 0x00010000182f7824 */ /* 0x000fe200078e00ff */
[----:B------:R-:W-:Y:S02]  /*ffd0*/  LOP3.LUT R5, R4, 0xfffffff8, RZ, 0xc0, !PT ;  /* 0xfffffff804057812 */ /* 0x000fe400078ec0ff */
[----:B------:R-:W-:-:S03]  /*ffe0*/  LOP3.LUT R51, R30, 0xffff0000, RZ, 0xc0, !PT ;  /* 0xffff00001e337812 */ /* 0x000fc600078ec0ff */
[----:B------:R-:W-:-:S05]  /*fff0*/  IMAD.IADD R4, R28, 0x1, -R5 ;  /* 0x000000011c047824 */ /* 0x000fca00078e0a05 */
[----:B------:R-:W-:Y:S02]  /*10000*/  LEA.HI R4, R35, R4, RZ, 0x1d ;  /* 0x0000000423047211 */ /* 0x000fe400078fe8ff */
[----:B------:R-:W-:Y:S02]  /*10010*/  LEA R36, R230, UR4, 0x1 ;  /* 0x00000004e6247c11 */ /* 0x000fe4000f8e08ff */
[----:B------:R-:W-:Y:S01]  /*10020*/  SHF.R.S32.HI R7, RZ, 0x1f, R4 ;  /* 0x0000001fff077819 */ /* 0x000fe20000011404 */
[----:B------:R-:W-:-:S03]  /*10030*/  IMAD.SHL.U32 R5, R4, 0x8, RZ ;  /* 0x0000000804057824 */ /* 0x000fc600078e00ff */
[----:B------:R-:W-:Y:S02]  /*10040*/  LEA.HI R7, R7, R4, RZ, 0x3 ;  /* 0x0000000407077211 */ /* 0x000fe400078f18ff */
[----:B------:R-:W-:-:S03]  /*10050*/  LOP3.LUT R5, R5, 0x38, RZ, 0xc0, !PT ;  /* 0x0000003805057812 */ /* 0x000fc600078ec0ff */
[----:B------:R-:W-:Y:S01]  /*10060*/  IMAD.SHL.U32 R7, R7, 0x400, RZ ;  /* 0x0000040007077824 */ /* 0x000fe200078e00ff */
[----:B------:R-:W-:-:S04]  /*10070*/  LOP3.LUT R5, R5, 0x1c0, R54, 0xf8, !PT ;  /* 0x000001c005057812 */ /* 0x000fc800078ef836 */
[----:B------:R-:W-:Y:S02]  /*10080*/  LOP3.LUT R5, R5, R228, RZ, 0x3c, !PT ;  /* 0x000000e405057212 */ /* 0x000fe400078e3cff */
[----:B------:R-:W-:-:S04]  /*10090*/  LOP3.LUT R4, R7, 0x7fffe000, RZ, 0xc0, !PT ;  /* 0x7fffe00007047812 */ /* 0x000fc800078ec0ff */
[----:B------:R-:W-:Y:S02]  /*100a0*/  IADD3 R37, R5, R4, R229 ;  /* 0x0000000405257210 */ /* 0x000fe40007ffe0e5 */
[----:B------:R-:W0:Y:S03]  /*100b0*/  LDS.128 R4, [R36] ;  /* 0x0000000024047984 */ /* 0x000e260000000c00 */
[----:B------:R-:W-:-:S05]  /*100c0*/  IMAD R37, R37, 0x2, R18 ;  /* 0x0000000225257824 */ /* 0x000fca00078e0212 */
[----:B------:R-:W1:Y:S01]  /*100d0*/  LDS.128 R8, [R37+0x14400] ;  /* 0x0144000025087984 */ /* 0x000e620000000c00 */
[C---:B0-----:R-:W-:Y:S01]  /*100e0*/  IMAD.U32 R38, R4.reuse, 0x10000, RZ ;  /* 0x0001000004267824 */ /* 0x041fe200078e00ff */
[----:B------:R-:W-:Y:S01]  /*100f0*/  LOP3.LUT R4, R4, 0xffff0000, RZ, 0xc0, !PT ;  /* 0xffff000004047812 */ /* 0x000fe200078ec0ff */
[C---:B------:R-:W-:Y:S01]  /*10100*/  IMAD.U32 R39, R5.reuse, 0x10000, RZ ;  /* 0x0001000005277824 */ /* 0x040fe200078e00ff */
[----:B------:R-:W-:Y:S01]  /*10110*/  LOP3.LUT R5, R5, 0xffff0000, RZ, 0xc0, !PT ;  /* 0xffff000005057812 */ /* 0x000fe200078ec0ff */
[C---:B------:R-:W-:Y:S01]  /*10120*/  IMAD.U32 R40, R6.reuse, 0x10000, RZ ;  /* 0x0001000006287824 */ /* 0x040fe200078e00ff */
[----:B------:R-:W-:Y:S01]  /*10130*/  LOP3.LUT R6, R6, 0xffff0000, RZ, 0xc0, !PT ;  /* 0xffff000006067812 */ /* 0x000fe200078ec0ff */
[C---:B------:R-:W-:Y:S01]  /*10140*/  IMAD.U32 R41, R7.reuse, 0x10000, RZ ;  /* 0x0001000007297824 */ /* 0x040fe200078e00ff */
[----:B------:R-:W-:Y:S01]  /*10150*/  LOP3.LUT R7, R7, 0xffff0000, RZ, 0xc0, !PT ;  /* 0xffff000007077812 */ /* 0x000fe200078ec0ff */
[C---:B-1----:R-:W-:Y:S01]  /*10160*/  IMAD.U32 R42, R8.reuse, 0x10000, RZ ;  /* 0x00010000082a7824 */ /* 0x042fe200078e00ff */
[----:B------:R-:W-:Y:S01]  /*10170*/  LOP3.LUT R8, R8, 0xffff0000, RZ, 0xc0, !PT ;  /* 0xffff000008087812 */ /* 0x000fe200078ec0ff */
[C---:B------:R-:W-:Y:S01]  /*10180*/  IMAD.U32 R43, R9.reuse, 0x10000, RZ ;  /* 0x00010000092b7824 */ /* 0x040fe200078e00ff */
[----:B------:R-:W-:Y:S01]  /*10190*/  LOP3.LUT R9, R9, 0xffff0000, RZ, 0xc0, !PT ;  /* 0xffff000009097812 */ /* 0x000fe200078ec0ff */
[C---:B------:R-:W-:Y:S01]  /*101a0*/  FMUL.FTZ R53, R42.reuse, R49 ;  /* 0x000000312a357220 */ /* 0x040fe20000410000 */
[----:B------:R-:W-:Y:S01]  /*101b0*/  FMUL.FTZ R55, R42, R47 ;  /* 0x0000002f2a377220 */ /* 0x000fe20000410000 */
[----:B------:R-:W-:Y:S01]  /*101c0*/  FMUL.FTZ R57, R8, R51 ;  /* 0x0000003308397220 */ /* 0x000fe20000410000 */
[----:B------:R-:W-:-:S02]  /*101d0*/  IMAD.U32 R42, R31, 0x10000, RZ ;  /* 0x000100001f2a7824 */ /* 0x000fc400078e00ff */
[----:B------:R-:W-:Y:S01]  /*101e0*/  FFMA.FTZ R53, R38, R47, -R53 ;  /* 0x0000002f26357223 */ /* 0x000fe20000010835 */
[----:B------:R-:W-:Y:S01]  /*101f0*/  LOP3.LUT R47, R24, 0xffff0000, RZ, 0xc0, !PT ;  /* 0xffff0000182f7812 */ /* 0x000fe200078ec0ff */
[----:B------:R-:W-:Y:S01]  /*10200*/  FFMA.FTZ R55, R38, R49, R55 ;  /* 0x0000003126377223 */ /* 0x000fe20000010037 */
[----:B------:R-:W-:Y:S02]  /*10210*/  IMAD.U32 R38, R25, 0x10000, RZ ;  /* 0x0001000019267824 */ /* 0x000fe400078e00ff */
[----:B------:R-:W-:Y:S02]  /*10220*/  IMAD.U32 R44, R10, 0x10000, RZ ;  /* 0x000100000a2c7824 */ /* 0x000fe400078e00ff */
[-C--:B------:R-:W-:Y:S01]  /*10230*/  FMUL.FTZ R49, R8, R47.reuse ;  /* 0x0000002f08317220 */ /* 0x080fe20000410000 */
[----:B------:R-:W-:Y:S01]  /*10240*/  FFMA.FTZ R46, R4, R47, -R57 ;  /* 0x0000002f042e7223 */ /* 0x000fe20000010839 */
[----:B------:R-:W-:Y:S01]  /*10250*/  FMUL.FTZ R8, R43, R42 ;  /* 0x0000002a2b087220 */ /* 0x000fe20000410000 */
[----:B------:R-:W-:-:S02]  /*10260*/  IMAD.U32 R47, R32, 0x10000, RZ ;  /* 0x00010000202f7824 */ /* 0x000fc400078e00ff */
[-C--:B------:R-:W-:Y:S01]  /*10270*/  FMUL.FTZ R57, R43, R38.reuse ;  /* 0x000000262b397220 */ /* 0x080fe20000410000 */
[----:B------:R-:W-:Y:S01]  /*10280*/  FFMA.FTZ R48, R4, R51, R49 ;  /* 0x0000003304307223 */ /* 0x000fe20000010031 */
[----:B------:R-:W-:Y:S01]  /*10290*/  LOP3.LUT R10, R10, 0xffff0000, RZ, 0xc0, !PT ;  /* 0xffff00000a0a7812 */ /* 0x000fe200078ec0ff */
[C---:B------:R-:W-:Y:S01]  /*102a0*/  FFMA.FTZ R50, R39.reuse, R38, -R8 ;  /* 0x0000002627327223 */ /* 0x040fe20000010808 */
[----:B------:R-:W-:Y:S02]  /*102b0*/  IMAD.U32 R43, R26, 0x10000, RZ ;  /* 0x000100001a2b7824 */ /* 0x000fe400078e00ff */
[----:B------:R-:W-:Y:S01]  /*102c0*/  FFMA.FTZ R57, R39, R42, R57 ;  /* 0x0000002a27397223 */ /* 0x000fe20000010039 */
[----:B------:R-:W-:Y:S01]  /*102d0*/  FMUL.FTZ R51, R44, R47 ;  /* 0x0000002f2c337220 */ /* 0x000fe20000410000 */
[----:B------:R-:W-:Y:S01]  /*102e0*/  LOP3.LUT R49, R32, 0xffff0000, RZ, 0xc0, !PT ;  /* 0xffff000020317812 */ /* 0x000fe200078ec0ff */
[----:B------:R-:W-:Y:S01]  /*102f0*/  IMAD.U32 R45, R11, 0x10000, RZ ;  /* 0x000100000b2d7824 */ /* 0x000fe200078e00ff */
[----:B------:R-:W-:Y:S01]  /*10300*/  LOP3.LUT R39, R26, 0xffff0000, RZ, 0xc0, !PT ;  /* 0xffff00001a277812 */ /* 0x000fe200078ec0ff */
[----:B------:R-:W-:-:S02]  /*10310*/  IMAD.U32 R38, R33, 0x10000, RZ ;  /* 0x0001000021267824 */ /* 0x000fc400078e00ff */
[-C--:B------:R-:W-:Y:S01]  /*10320*/  FMUL.FTZ R59, R44, R43.reuse ;  /* 0x0000002b2c3b7220 */ /* 0x080fe20000410000 */
[----:B------:R-:W-:Y:S01]  /*10330*/  FFMA.FTZ R51, R40, R43, -R51 ;  /* 0x0000002b28337223 */ /* 0x000fe20000010833 */
[C---:B------:R-:W-:Y:S01]  /*10340*/  FMUL.FTZ R43, R10.reuse, R49 ;  /* 0x000000310a2b7220 */ /* 0x040fe20000410000 */
[----:B------:R-:W-:Y:S02]  /*10350*/  IMAD.U32 R4, R27, 0x10000, RZ ;  /* 0x000100001b047824 */ /* 0x000fe400078e00ff */
[----:B------:R-:W-:Y:S01]  /*10360*/  FMUL.FTZ R10, R10, R39 ;  /* 0x000000270a0a7220 */ /* 0x000fe20000410000 */
[----:B------:R-:W-:Y:S01]  /*10370*/  FMUL.FTZ R8, R45, R38 ;  /* 0x000000262d087220 */ /* 0x000fe20000410000 */
[----:B------:R-:W-:Y:S01]  /*10380*/  FFMA.FTZ R59, R40, R47, R59 ;  /* 0x0000002f283b7223 */ /* 0x000fe2000001003b */
[C---:B------:R-:W-:Y:S01]  /*10390*/  FFMA.FTZ R40, R6.reuse, R39, -R43 ;  /* 0x0000002706287223 */ /* 0x040fe2000001082b */
[----:B------:R-:W-:Y:S01]  /*103a0*/  FFMA.FTZ R42, R6, R49, R10 ;  /* 0x00000031062a7223 */ /* 0x000fe2000001000a */
[-C--:B------:R-:W-:Y:S01]  /*103b0*/  FFMA.FTZ R43, R41, R4.reuse, -R8 ;  /* 0x00000004292b7223 */ /* 0x080fe20000010808 */
[----:B------:R-:W-:Y:S01]  /*103c0*/  LOP3.LUT R11, R11, 0xffff0000, RZ, 0xc0, !PT ;  /* 0xffff00000b0b7812 */ /* 0x000fe200078ec0ff */
[----:B------:R-:W-:Y:S01]  /*103d0*/  FMUL.FTZ R44, R45, R4 ;  /* 0x000000042d2c7220 */ /* 0x000fe20000410000 */
[----:B------:R-:W-:-:S02]  /*103e0*/  LOP3.LUT R8, R31, 0xffff0000, RZ, 0xc0, !PT ;  /* 0xffff00001f087812 */ /* 0x000fc400078ec0ff */
[----:B------:R-:W-:Y:S01]  /*103f0*/  LOP3.LUT R10, R33, 0xffff0000, RZ, 0xc0, !PT ;  /* 0xffff0000210a7812 */ /* 0x000fe200078ec0ff */
[----:B------:R-:W-:Y:S01]  /*10400*/  FFMA.FTZ R44, R41, R38, R44 ;  /* 0x00000026292c7223 */ /* 0x000fe2000001002c */
[----:B------:R-:W-:Y:S01]  /*10410*/  LOP3.LUT R4, R25, 0xffff0000, RZ, 0xc0, !PT ;  /* 0xffff000019047812 */ /* 0x000fe200078ec0ff */
[----:B------:R-:W-:Y:S01]  /*10420*/  FMUL.FTZ R38, R9, R8 ;  /* 0x0000000809267220 */ /* 0x000fe20000410000 */
[----:B------:R-:W-:Y:S01]  /*10430*/  LOP3.LUT R6, R27, 0xffff0000, RZ, 0xc0, !PT ;  /* 0xffff00001b067812 */ /* 0x000fe200078ec0ff */
[----:B------:R-:W-:Y:S02]  /*10440*/  FMUL.FTZ R52, R11, R10 ;  /* 0x0000000a0b347220 */ /* 0x000fe40000410000 */
[-C--:B------:R-:W-:Y:S01]  /*10450*/  FMUL.FTZ R39, R9, R4.reuse ;  /* 0x0000000409277220 */ /* 0x080fe20000410000 */
[----:B------:R-:W-:Y:S01]  /*10460*/  FFMA.FTZ R9, R5, R4, -R38 ;  /* 0x0000000405097223 */ /* 0x000fe20000010826 */
[-C--:B------:R-:W-:Y:S01]  /*10470*/  FMUL.FTZ R11, R11, R6.reuse ;  /* 0x000000060b0b7220 */ /* 0x080fe20000410000 */
[----:B------:R-:W-:Y:S01]  /*10480*/  FFMA.FTZ R52, R7, R6, -R52 ;  /* 0x0000000607347223 */ /* 0x000fe20000010834 */
[----:B------:R-:W-:Y:S01]  /*10490*/  FFMA.FTZ R38, R5, R8, R39 ;  /* 0x0000000805267223 */ /* 0x000fe20000010027 */
[----:B------:R-:W-:Y:S01]  /*104a0*/  F2FP.BF16.F32.PACK_AB R6, R40, R51 ;  /* 0x000000332806723e */ /* 0x000fe200000010ff */
[----:B------:R-:W-:Y:S01]  /*104b0*/  FFMA.FTZ R11, R7, R10, R11 ;  /* 0x0000000a070b7223 */ /* 0x000fe2000001000b */
[----:B------:R-:W-:-:S02]  /*104c0*/  F2FP.BF16.F32.PACK_AB R4, R46, R53 ;  /* 0x000000352e04723e */ /* 0x000fc400000010ff */
[----:B------:R-:W-:Y:S02]  /*104d0*/  F2FP.BF16.F32.PACK_AB R5, R9, R50 ;  /* 0x000000320905723e */ /* 0x000fe400000010ff */
[----:B------:R-:W-:Y:S02]  /*104e0*/  F2FP.BF16.F32.PACK_AB R7, R52, R43 ;  /* 0x0000002b3407723e */ /* 0x000fe400000010ff */
[----:B------:R-:W-:Y:S02]  /*104f0*/  F2FP.BF16.F32.PACK_AB R10, R42, R59 ;  /* 0x0000003b2a0a723e */ /* 0x000fe400000010ff */
[----:B------:R-:W-:Y:S01]  /*10500*/  F2FP.BF16.F32.PACK_AB R8, R48, R55 ;  /* 0x000000373008723e */ /* 0x000fe200000010ff */
[----:B------:R0:W-:Y:S01]  /*10510*/  STS.128 [R36], R4 ;  /* 0x0000000424007388 */ /* 0x0001e20000000c00 */
[----:B------:R-:W-:Y:S02]  /*10520*/  F2FP.BF16.F32.PACK_AB R9, R38, R57 ;  /* 0x000000392609723e */ /* 0x000fe400000010ff */
[----:B------:R-:W-:-:S05]  /*10530*/  F2FP.BF16.F32.PACK_AB R11, R11, R44 ;  /* 0x0000002c0b0b723e */ /* 0x000fca00000010ff */
[----:B------:R0:W-:Y:S02]  /*10540*/  STS.128 [R37+0x14400], R8 ;  /* 0x0144000825007388 */ /* 0x0001e40000000c00 */
.L_x_621:
[----:B------:R-:W-:Y:S05]  /*10550*/  BSYNC B2 ;  /* 0x0000000000027941 */ /* 0x000fea0003800000 */
.L_x_620:
[----:B------:R-:W-:Y:S05]  /*10560*/  @P1 BRA `(.L_x_619) ;  /* 0x00000004008c1947 */ /* 0x000fea0003800000 */
[----:B0-----:R-:W-:Y:S01]  /*10570*/  SHF.R.S32.HI R5, RZ, 0x1f, R212 ;  /* 0x0000001fff057819 */ /* 0x001fe200000114d4 */
[----:B------:R-:W-:Y:S01]  /*10580*/  IMAD.U32 R48, R14, 0x10000, RZ ;  /* 0x000100000e307824 */ /* 0x000fe200078e00ff */
[----:B-----5:R-:W-:Y:S01]  /*10590*/  R2UR UR4, R56 ;  /* 0x00000000380472ca */ /* 0x020fe200000e0000 */
[----:B------:R-:W-:Y:S01]  /*105a0*/  IMAD.U32 R46, R0, 0x10000, RZ ;  /* 0x00010000002e7824 */ /* 0x000fe200078e00ff */
[CC--:B------:R-:W-:Y:S02]  /*105b0*/  LEA.HI R4, R5.reuse, R212.reuse, RZ, 0x3 ;  /* 0x000000d405047211 */ /* 0x0c0fe400078f18ff */
[----:B------:R-:W-:Y:S02]  /*105c0*/  LEA.HI R5, R5, R212, RZ, 0x6 ;  /* 0x000000d405057211 */ /* 0x000fe400078f30ff */
[----:B------:R-:W-:Y:S02]  /*105d0*/  SHF.R.S32.HI R6, RZ, 0x3, R4 ;  /* 0x00000003ff067819 */ /* 0x000fe40000011404 */
[----:B------:R-:W-:Y:S01]  /*105e0*/  LOP3.LUT R4, R4, 0x38, RZ, 0xc0, !PT ;  /* 0x0000003804047812 */ /* 0x000fe200078ec0ff */
[----:B------:R-:W-:Y:S01]  /*105f0*/  IMAD.SHL.U32 R7, R5, 0x80, RZ ;  /* 0x0000008005077824 */ /* 0x000fe200078e00ff */
[----:B------:R-:W-:-:S02]  /*10600*/  LEA.HI R35, R35, R6, RZ, 0x1d ;  /* 0x0000000623237211 */ /* 0x000fc400078fe8ff */
[----:B------:R-:W-:Y:S02]  /*10610*/  LOP3.LUT R5, R4, 0x1c0, R54, 0xf8, !PT ;  /* 0x000001c004057812 */ /* 0x000fe400078ef836 */
[----:B------:R-:W-:Y:S01]  /*10620*/  SHF.R.S32.HI R6, RZ, 0x1f, R35 ;  /* 0x0000001fff067819 */ /* 0x000fe20000011423 */
[----:B------:R-:W-:Y:S01]  /*10630*/  IMAD.SHL.U32 R4, R35, 0x8, RZ ;  /* 0x0000000823047824 */ /* 0x000fe200078e00ff */
[----:B------:R-:W-:Y:S02]  /*10640*/  LOP3.LUT R8, R7, 0xffffe000, RZ, 0xc0, !PT ;  /* 0xffffe00007087812 */ /* 0x000fe400078ec0ff */
[----:B------:R-:W-:Y:S02]  /*10650*/  LEA.HI R6, R6, R35, RZ, 0x3 ;  /* 0x0000002306067211 */ /* 0x000fe400078f18ff */
[----:B------:R-:W-:Y:S02]  /*10660*/  LOP3.LUT R5, R5, R228, RZ, 0x3c, !PT ;  /* 0x000000e405057212 */ /* 0x000fe400078e3cff */
[----:B------:R-:W-:Y:S01]  /*10670*/  LOP3.LUT R4, R4, 0x38, RZ, 0xc0, !PT ;  /* 0x0000003804047812 */ /* 0x000fe200078ec0ff */
[----:B------:R-:W-:Y:S01]  /*10680*/  IMAD.SHL.U32 R6, R6, 0x400, RZ ;  /* 0x0000040006067824 */ /* 0x000fe200078e00ff */
[----:B------:R-:W-:-:S02]  /*10690*/  IADD3 R8, R5, R8, R229 ;  /* 0x0000000805087210 */ /* 0x000fc40007ffe0e5 */
[----:B------:R-:W-:Y:S02]  /*106a0*/  LOP3.LUT R5, R4, 0x1c0, R54, 0xf8, !PT ;  /* 0x000001c004057812 */ /* 0x000fe400078ef836 */
[----:B------:R-:W-:Y:S02]  /*106b0*/  LOP3.LUT R6, R6, 0x7fffe000, RZ, 0xc0, !PT ;  /* 0x7fffe00006067812 */ /* 0x000fe400078ec0ff */
[----:B------:R-:W-:Y:S02]  /*106c0*/  LOP3.LUT R5, R5, R228, RZ, 0x3c, !PT ;  /* 0x000000e405057212 */ /* 0x000fe400078e3cff */
[----:B------:R-:W-:Y:S02]  /*106d0*/  LEA R35, R8, UR4, 0x1 ;  /* 0x0000000408237c11 */ /* 0x000fe4000f8e08ff */
[----:B------:R-:W-:Y:S02]  /*106e0*/  IADD3 R9, R5, R6, R229 ;  /* 0x0000000605097210 */ /* 0x000fe40007ffe0e5 */
[----:B------:R-:W-:Y:S01]  /*106f0*/  LOP3.LUT R45, R14, 0xffff0000, RZ, 0xc0, !PT ;  /* 0xffff00000e2d7812 */ /* 0x000fe200078ec0ff */
[----:B------:R-:W0:Y:S02]  /*10700*/  LDS.128 R4, [R35] ;  /* 0x0000000023047984 */ /* 0x000e240000000c00 */
        /* <DEDUP_REMOVED lines=15> */
[-C--:B------:R-:W-:Y:S01]  /*10800*/  FMUL.FTZ R52, R41, R46.reuse ;  /* 0x0000002e29347220 */ /* 0x080fe20000410000 */
[----:B------:R-:W-:Y:S01]  /*10810*/  LOP3.LUT R41, R0, 0xffff0000, RZ, 0xc0, !PT ;  /* 0xffff000000297812 */ /* 0x000fe200078ec0ff */
[----:B------:R-:W-:Y:S01]  /*10820*/  FMUL.FTZ R47, R8, R45 ;  /* 0x0000002d082f7220 */ /* 0x000fe20000410000 */
[----:B------:R-:W-:Y:S01]  /*10830*/  FFMA.FTZ R49, R37, R46, -R50 ;  /* 0x0000002e25317223 */ /* 0x000fe20000010832 */
[----:B------:R-:W-:-:S02]  /*10840*/  IMAD.U32 R50, R20, 0x10000, RZ ;  /* 0x0001000014327824 */ /* 0x000fc400078e00ff */
[----:B------:R-:W-:Y:S01]  /*10850*/  FFMA.FTZ R52, R37, R48, R52 ;  /* 0x0000003025347223 */ /* 0x000fe20000010034 */
[----:B------:R-:W-:Y:S02]  /*10860*/  IMAD.U32 R46, R12, 0x10000, RZ ;  /* 0x000100000c2e7824 */ /* 0x000fe400078e00ff */
[-C--:B------:R-:W-:Y:S01]  /*10870*/  FMUL.FTZ R37, R8, R41.reuse ;  /* 0x0000002908257220 */ /* 0x080fe20000410000 */
[----:B------:R-:W-:Y:S01]  /*10880*/  FFMA.FTZ R48, R4, R41, -R47 ;  /* 0x0000002904307223 */ /* 0x000fe2000001082f */
[C---:B------:R-:W-:Y:S01]  /*10890*/  FMUL.FTZ R8, R43.reuse, R50 ;  /* 0x000000322b087220 */ /* 0x040fe20000410000 */
[----:B------:R-:W-:Y:S01]  /*108a0*/  LOP3.LUT R47, R20, 0xffff0000, RZ, 0xc0, !PT ;  /* 0xffff0000142f7812 */ /* 0x000fe200078ec0ff */
[-C--:B------:R-:W-:Y:S01]  /*108b0*/  FMUL.FTZ R43, R43, R46.reuse ;  /* 0x0000002e2b2b7220 */ /* 0x080fe20000410000 */
[----:B------:R-:W-:Y:S01]  /*108c0*/  LOP3.LUT R41, R12, 0xffff0000, RZ, 0xc0, !PT ;  /* 0xffff00000c297812 */ /* 0x000fe200078ec0ff */
[----:B------:R-:W-:Y:S01]  /*108d0*/  FFMA.FTZ R46, R39, R46, -R8 ;  /* 0x0000002e272e7223 */ /* 0x000fe20000010808 */
[----:B------:R-:W-:-:S02]  /*108e0*/  IMAD.U32 R42, R9, 0x10000, RZ ;  /* 0x00010000092a7824 */ /* 0x000fc400078e00ff */
[----:B------:R-:W-:Y:S01]  /*108f0*/  FFMA.FTZ R50, R39, R50, R43 ;  /* 0x0000003227327223 */ /* 0x000fe2000001002b */
[----:B------:R-:W-:Y:S01]  /*10900*/  FMUL.FTZ R39, R10, R47 ;  /* 0x0000002f0a277220 */ /* 0x000fe20000410000 */
[----:B------:R-:W-:Y:S02]  /*10910*/  IMAD.U32 R43, R15, 0x10000, RZ ;  /* 0x000100000f2b7824 */ /* 0x000fe400078e00ff */
[----:B------:R-:W-:Y:S01]  /*10920*/  FFMA.FTZ R45, R4, R45, R37 ;  /* 0x0000002d042d7223 */ /* 0x000fe20000010025 */
[----:B------:R-:W-:Y:S02]  /*10930*/  IMAD.U32 R37, R3, 0x10000, RZ ;  /* 0x0001000003257824 */ /* 0x000fe400078e00ff */
[-C--:B------:R-:W-:Y:S01]  /*10940*/  FMUL.FTZ R55, R10, R41.reuse ;  /* 0x000000290a377220 */ /* 0x080fe20000410000 */
[----:B------:R-:W-:Y:S01]  /*10950*/  FFMA.FTZ R53, R6, R41, -R39 ;  /* 0x0000002906357223 */ /* 0x000fe20000010827 */
[----:B------:R-:W-:Y:S01]  /*10960*/  FMUL.FTZ R51, R42, R43 ;  /* 0x0000002b2a337220 */ /* 0x000fe20000410000 */
[----:B------:R-:W-:-:S02]  /*10970*/  IMAD.U32 R44, R11, 0x10000, RZ ;  /* 0x000100000b2c7824 */ /* 0x000fc400078e00ff */
[----:B------:R-:W-:Y:S01]  /*10980*/  FMUL.FTZ R42, R42, R37 ;  /* 0x000000252a2a7220 */ /* 0x000fe20000410000 */
[----:B------:R-:W-:Y:S02]  /*10990*/  IMAD.U32 R41, R21, 0x10000, RZ ;  /* 0x0001000015297824 */ /* 0x000fe400078e00ff */
[----:B------:R-:W-:Y:S01]  /*109a0*/  FFMA.FTZ R55, R6, R47, R55 ;  /* 0x0000002f06377223 */ /* 0x000fe20000010037 */
[----:B------:R-:W-:Y:S02]  /*109b0*/  IMAD.U32 R39, R13, 0x10000, RZ ;  /* 0x000100000d277824 */ /* 0x000fe400078e00ff */
[----:B------:R-:W-:Y:S01]  /*109c0*/  FFMA.FTZ R51, R38, R37, -R51 ;  /* 0x0000002526337223 */ /* 0x000fe20000010833 */
[----:B------:R-:W-:Y:S01]  /*109d0*/  LOP3.LUT R9, R9, 0xffff0000, RZ, 0xc0, !PT ;  /* 0xffff000009097812 */ /* 0x000fe200078ec0ff */
[C---:B------:R-:W-:Y:S01]  /*109e0*/  FMUL.FTZ R47, R44.reuse, R41 ;  /* 0x000000292c2f7220 */ /* 0x040fe20000410000 */
[----:B------:R-:W-:Y:S01]  /*109f0*/  LOP3.LUT R11, R11, 0xffff0000, RZ, 0xc0, !PT ;  /* 0xffff00000b0b7812 */ /* 0x000fe200078ec0ff */
[----:B------:R-:W-:Y:S01]  /*10a00*/  FMUL.FTZ R37, R44, R39 ;  /* 0x000000272c257220 */ /* 0x000fe20000410000 */
[----:B------:R-:W-:Y:S01]  /*10a10*/  LOP3.LUT R8, R15, 0xffff0000, RZ, 0xc0, !PT ;  /* 0xffff00000f087812 */ /* 0x000fe200078ec0ff */
[----:B------:R-:W-:Y:S01]  /*10a20*/  FFMA.FTZ R42, R38, R43, R42 ;  /* 0x0000002b262a7223 */ /* 0x000fe2000001002a */
[----:B------:R-:W-:Y:S01]  /*10a30*/  LOP3.LUT R10, R21, 0xffff0000, RZ, 0xc0, !PT ;  /* 0xffff0000150a7812 */ /* 0x000fe200078ec0ff */
[C---:B------:R-:W-:Y:S01]  /*10a40*/  FFMA.FTZ R47, R40.reuse, R39, -R47 ;  /* 0x00000027282f7223 */ /* 0x040fe2000001082f */
[----:B------:R-:W-:Y:S01]  /*10a50*/  LOP3.LUT R4, R3, 0xffff0000, RZ, 0xc0, !PT ;  /* 0xffff000003047812 */ /* 0x000fe200078ec0ff */
[----:B------:R-:W-:Y:S01]  /*10a60*/  FFMA.FTZ R37, R40, R41, R37 ;  /* 0x0000002928257223 */ /* 0x000fe20000010025 */
[----:B------:R-:W-:Y:S01]  /*10a70*/  LOP3.LUT R6, R13, 0xffff0000, RZ, 0xc0, !PT ;  /* 0xffff00000d067812 */ /* 0x000fe200078ec0ff */
[----:B------:R-:W-:Y:S01]  /*10a80*/  FMUL.FTZ R38, R9, R8 ;  /* 0x0000000809267220 */ /* 0x000fe20000410000 */
[----:B------:R-:W-:Y:S01]  /*10a90*/  FMUL.FTZ R40, R11, R10 ;  /* 0x0000000a0b287220 */ /* 0x000fe20000410000 */
[----:B------:R-:W-:-:S02]  /*10aa0*/  FMUL.FTZ R9, R9, R4 ;  /* 0x0000000409097220 */ /* 0x000fc40000410000 */
[----:B------:R-:W-:Y:S01]  /*10ab0*/  FMUL.FTZ R11, R11, R6 ;  /* 0x000000060b0b7220 */ /* 0x000fe20000410000 */
[----:B------:R-:W-:Y:S01]  /*10ac0*/  FFMA.FTZ R38, R5, R4, -R38 ;  /* 0x0000000405267223 */ /* 0x000fe20000010826 */
[----:B------:R-:W-:Y:S01]  /*10ad0*/  FFMA.FTZ R40, R7, R6, -R40 ;  /* 0x0000000607287223 */ /* 0x000fe20000010828 */
[----:B------:R-:W-:Y:S01]  /*10ae0*/  FFMA.FTZ R9, R5, R8, R9 ;  /* 0x0000000805097223 */ /* 0x000fe20000010009 */
[----:B------:R-:W-:Y:S01]  /*10af0*/  FFMA.FTZ R44, R7, R10, R11 ;  /* 0x0000000a072c7223 */ /* 0x000fe2000001000b */
[----:B------:R-:W-:Y:S02]  /*10b00*/  F2FP.BF16.F32.PACK_AB R4, R48, R49 ;  /* 0x000000313004723e */ /* 0x000fe400000010ff */
[----:B------:R-:W-:Y:S02]  /*10b10*/  F2FP.BF16.F32.PACK_AB R6, R53, R46 ;  /* 0x0000002e3506723e */ /* 0x000fe400000010ff */
[----:B------:R-:W-:Y:S02]  /*10b20*/  F2FP.BF16.F32.PACK_AB R5, R38, R51 ;  /* 0x000000332605723e */ /* 0x000fe400000010ff */
[----:B------:R-:W-:-:S02]  /*10b30*/  F2FP.BF16.F32.PACK_AB R7, R40, R47 ;  /* 0x0000002f2807723e */ /* 0x000fc400000010ff */
[----:B------:R-:W-:Y:S02]  /*10b40*/  F2FP.BF16.F32.PACK_AB R8, R45, R52 ;  /* 0x000000342d08723e */ /* 0x000fe400000010ff */
[----:B------:R-:W-:Y:S01]  /*10b50*/  F2FP.BF16.F32.PACK_AB R10, R55, R50 ;  /* 0x00000032370a723e */ /* 0x000fe200000010ff */
[----:B------:R1:W-:Y:S01]  /*10b60*/  STS.128 [R35], R4 ;  /* 0x0000000423007388 */ /* 0x0003e20000000c00 */
[----:B------:R-:W-:Y:S02]  /*10b70*/  F2FP.BF16.F32.PACK_AB R9, R9, R42 ;  /* 0x0000002a0909723e */ /* 0x000fe400000010ff */
[----:B------:R-:W-:-:S05]  /*10b80*/  F2FP.BF16.F32.PACK_AB R11, R44, R37 ;  /* 0x000000252c0b723e */ /* 0x000fca00000010ff */
[----:B------:R1:W-:Y:S02]  /*10b90*/  STS.128 [R36+0x14400], R8 ;  /* 0x0144000824007388 */ /* 0x0003e40000000c00 */
.L_x_619:
[----:B------:R-:W-:Y:S05]  /*10ba0*/  BSYNC B1 ;  /* 0x0000000000017941 */ /* 0x000fea0003800000 */
.L_x_618:
[----:B01----:R-:W-:Y:S01]  /*10bb0*/  VIADD R4, R213, 0x20 ;  /* 0x00000020d5047836 */ /* 0x003fe20000000000 */
[----:B------:R-:W-:Y:S04]  /*10bc0*/  BSSY B1, `(.L_x_622) ;  /* 0x00000ca000017945 */ /* 0x000fe80003800000 */
[----:B------:R-:W-:-:S13]  /*10bd0*/  ISETP.GE.AND P0, PT, R4, R34, PT ;  /* 0x000000220400720c */ /* 0x000fda0003f06270 */
[----:B------:R-:W-:Y:S05]  /*10be0*/  @P0 BRA `(.L_x_623) ;  /* 0x0000000c001c0947 */ /* 0x000fea0003800000 */
[----:B-----5:R0:W5:Y:S01]  /*10bf0*/  LDL R56, [R1+0x14] ;  /* 0x0000140001387983 */ /* 0x0201620000100800 */
[----:B------:R-:W1:Y:S01]  /*10c00*/  LDC R35, c[0x0][0x3f4] ;  /* 0x0000fd00ff237b82 */ /* 0x000e620000000800 */
[----:B------:R-:W-:Y:S01]  /*10c10*/  BSSY B2, `(.L_x_624) ;  /* 0x0000062000027945 */ /* 0x000fe20003800000 */
[----:B------:R-:W-:Y:S02]  /*10c20*/  SHF.R.U32.HI R54, RZ, 0x3, R223 ;  /* 0x00000003ff367819 */ /* 0x000fe400000116df */
[-C--:B-1----:R-:W-:Y:S02]  /*10c30*/  ISETP.GE.AND P0, PT, R16, R35.reuse, PT ;  /* 0x000000231000720c */ /* 0x082fe40003f06270 */
[----:B------:R-:W-:-:S11]  /*10c40*/  ISETP.GE.AND P1, PT, R212, R35, PT ;  /* 0x00000023d400720c */ /* 0x000fd60003f26270 */
[----:B0-----:R-:W-:Y:S05]  /*10c50*/  @P0 BRA `(.L_x_625) ;  /* 0x0000000400740947 */ /* 0x001fea0003800000 */
[----:B------:R-:W-:Y:S01]  /*10c60*/  LEA.HI R4, R29, R28, RZ, 0x3 ;  /* 0x0000001c1d047211 */ /* 0x000fe200078f18ff */
[----:B------:R-:W-:Y:S01]  /*10c70*/  IMAD.U32 R48, R30, 0x10000, RZ ;  /* 0x000100001e307824 */ /* 0x000fe200078e00ff */
[----:B-----5:R-:W-:Y:S01]  /*10c80*/  R2UR UR4, R56 ;  /* 0x00000000380472ca */ /* 0x020fe200000e0000 */
[----:B------:R-:W-:Y:S01]  /*10c90*/  IMAD.U32 R46, R24, 0x10000, RZ ;  /* 0x00010000182e7824 */ /* 0x000fe200078e00ff */
[----:B------:R-:W-:Y:S01]  /*10ca0*/  LOP3.LUT R5, R4, 0xfffffff8, RZ, 0xc0, !PT ;  /* 0xfffffff804057812 */ /* 0x000fe200078ec0ff */
[----:B------:R-:W-:Y:S01]  /*10cb0*/  IMAD.U32 R57, R31, 0x10000, RZ ;  /* 0x000100001f397824 */ /* 0x000fe200078e00ff */
[----:B------:R-:W-:Y:S01]  /*10cc0*/  LOP3.LUT R8, R223, 0x38, R16, 0xf8, !PT ;  /* 0x00000038df087812 */ /* 0x000fe200078ef810 */
[----:B------:R-:W-:Y:S01]  /*10cd0*/  IMAD.U32 R55, R25, 0x10000, RZ ;  /* 0x0001000019377824 */ /* 0x000fe200078e00ff */
[----:B------:R-:W-:Y:S01]  /*10ce0*/  LOP3.LUT R50, R30, 0xffff0000, RZ, 0xc0, !PT ;  /* 0xffff00001e327812 */ /* 0x000fe200078ec0ff */
[----:B------:R-:W-:Y:S01]  /*10cf0*/  IMAD.IADD R4, R28, 0x1, -R5 ;  /* 0x000000011c047824 */ /* 0x000fe200078e0a05 */
[----:B------:R-:W-:Y:S01]  /*10d00*/  LOP3.LUT R8, R227, R8, R54, 0xf6, !PT ;  /* 0x00000008e3087212 */ /* 0x000fe200078ef636 */
[----:B------:R-:W-:Y:S01]  /*10d10*/  IMAD.U32 R52, R32, 0x10000, RZ ;  /* 0x0001000020347824 */ /* 0x000fe200078e00ff */
[----:B------:R-:W-:-:S02]  /*10d20*/  LOP3.LUT R59, R33, 0xffff0000, RZ, 0xc0, !PT ;  /* 0xffff0000213b7812 */ /* 0x000fc400078ec0ff */
[----:B------:R-:W-:Y:S02]  /*10d30*/  LEA.HI R4, R35, R4, RZ, 0x1d ;  /* 0x0000000423047211 */ /* 0x000fe400078fe8ff */
[----:B------:R-:W-:Y:S02]  /*10d40*/  LEA R36, R8, UR4, 0x1 ;  /* 0x0000000408247c11 */ /* 0x000fe4000f8e08ff */
[----:B------:R-:W-:Y:S01]  /*10d50*/  SHF.R.S32.HI R5, RZ, 0x1f, R4 ;  /* 0x0000001fff057819 */ /* 0x000fe20000011404 */
[----:B------:R-:W-:-:S03]  /*10d60*/  IMAD.SHL.U32 R6, R4, 0x8, RZ ;  /* 0x0000000804067824 */ /* 0x000fc600078e00ff */
[----:B------:R-:W-:Y:S02]  /*10d70*/  LEA.HI R5, R5, R4, RZ, 0x3 ;  /* 0x0000000405057211 */ /* 0x000fe400078f18ff */
[----:B------:R-:W-:-:S03]  /*10d80*/  LOP3.LUT R4, R223, 0x38, R6, 0xf8, !PT ;  /* 0x00000038df047812 */ /* 0x000fc600078ef806 */
[----:B------:R-:W-:Y:S01]  /*10d90*/  IMAD.SHL.U32 R5, R5, 0x400, RZ ;  /* 0x0000040005057824 */ /* 0x000fe200078e00ff */
[----:B------:R-:W-:-:S04]  /*10da0*/  LOP3.LUT R4, R4, R54, RZ, 0x3c, !PT ;  /* 0x0000003604047212 */ /* 0x000fc800078e3cff */
        /* <DEDUP_REMOVED lines=17> */
[-C--:B------:R-:W-:Y:S01]  /*10ec0*/  FMUL.FTZ R47, R48, R42.reuse ;  /* 0x0000002a302f7220 */ /* 0x080fe20000410000 */
[----:B------:R-:W-:Y:S01]  /*10ed0*/  FMUL.FTZ R49, R46, R42 ;  /* 0x0000002a2e317220 */ /* 0x000fe20000410000 */
[----:B------:R-:W-:Y:S01]  /*10ee0*/  LOP3.LUT R42, R24, 0xffff0000, RZ, 0xc0, !PT ;  /* 0xffff0000182a7812 */ /* 0x000fe200078ec0ff */
[----:B------:R-:W-:Y:S01]  /*10ef0*/  FMUL.FTZ R51, R50, R8 ;  /* 0x0000000832337220 */ /* 0x000fe20000410000 */
[----:B------:R-:W-:Y:S01]  /*10f00*/  FFMA.FTZ R47, R46, R38, -R47 ;  /* 0x000000262e2f7223 */ /* 0x000fe2000001082f */
[----:B------:R-:W-:Y:S01]  /*10f10*/  FMUL.FTZ R46, R55, R43 ;  /* 0x0000002b372e7220 */ /* 0x000fe20000410000 */
[----:B------:R-:W-:-:S02]  /*10f20*/  IMAD.U32 R44, R10, 0x10000, RZ ;  /* 0x000100000a2c7824 */ /* 0x000fc400078e00ff */
[C---:B------:R-:W-:Y:S01]  /*10f30*/  FMUL.FTZ R53, R42.reuse, R8 ;  /* 0x000000082a357220 */ /* 0x040fe20000410000 */
[----:B------:R-:W-:Y:S01]  /*10f40*/  FFMA.FTZ R8, R42, R4, -R51 ;  /* 0x000000042a087223 */ /* 0x000fe20000010833 */
[----:B------:R-:W-:Y:S01]  /*10f50*/  FMUL.FTZ R42, R57, R43 ;  /* 0x0000002b392a7220 */ /* 0x000fe20000410000 */
[----:B------:R-:W-:Y:S01]  /*10f60*/  FFMA.FTZ R49, R48, R38, R49 ;  /* 0x0000002630317223 */ /* 0x000fe20000010031 */
[----:B------:R-:W-:Y:S01]  /*10f70*/  FFMA.FTZ R38, R50, R4, R53 ;  /* 0x0000000432267223 */ /* 0x000fe20000010035 */
[----:B------:R-:W-:Y:S01]  /*10f80*/  LOP3.LUT R10, R10, 0xffff0000, RZ, 0xc0, !PT ;  /* 0xffff00000a0a7812 */ /* 0x000fe200078ec0ff */
[-C--:B------:R-:W-:Y:S01]  /*10f90*/  FFMA.FTZ R42, R55, R39.reuse, -R42 ;  /* 0x00000027372a7223 */ /* 0x080fe2000001082a */
[C---:B------:R-:W-:Y:S02]  /*10fa0*/  IMAD.U32 R4, R26.reuse, 0x10000, RZ ;  /* 0x000100001a047824 */ /* 0x040fe400078e00ff */
[----:B------:R-:W-:Y:S01]  /*10fb0*/  FFMA.FTZ R46, R57, R39, R46 ;  /* 0x00000027392e7223 */ /* 0x000fe2000001002e */
[----:B------:R-:W-:Y:S01]  /*10fc0*/  LOP3.LUT R48, R26, 0xffff0000, RZ, 0xc0, !PT ;  /* 0xffff00001a307812 */ /* 0x000fe200078ec0ff */
[----:B------:R-:W-:Y:S01]  /*10fd0*/  FMUL.FTZ R39, R52, R44 ;  /* 0x0000002c34277220 */ /* 0x000fe20000410000 */
[----:B------:R-:W-:Y:S01]  /*10fe0*/  LOP3.LUT R50, R32, 0xffff0000, RZ, 0xc0, !PT ;  /* 0xffff000020327812 */ /* 0x000fe200078ec0ff */
[----:B------:R-:W-:-:S02]  /*10ff0*/  IMAD.U32 R45, R11, 0x10000, RZ ;  /* 0x000100000b2d7824 */ /* 0x000fc400078e00ff */
[C---:B------:R-:W-:Y:S01]  /*11000*/  FMUL.FTZ R43, R4.reuse, R44 ;  /* 0x0000002c042b7220 */ /* 0x040fe20000410000 */
[----:B------:R-:W-:Y:S02]  /*11010*/  IMAD.U32 R57, R33, 0x10000, RZ ;  /* 0x0001000021397824 */ /* 0x000fe400078e00ff */
[----:B------:R-:W-:Y:S01]  /*11020*/  FFMA.FTZ R39, R4, R40, -R39 ;  /* 0x0000002804277223 */ /* 0x000fe20000010827 */
[-C--:B------:R-:W-:Y:S01]  /*11030*/  FMUL.FTZ R51, R50, R10.reuse ;  /* 0x0000000a32337220 */ /* 0x080fe20000410000 */
[----:B------:R-:W-:Y:S01]  /*11040*/  FMUL.FTZ R53, R48, R10 ;  /* 0x0000000a30357220 */ /* 0x000fe20000410000 */
[----:B------:R-:W-:Y:S02]  /*11050*/  IMAD.U32 R55, R27, 0x10000, RZ ;  /* 0x000100001b377824 */ /* 0x000fe400078e00ff */
[-C--:B------:R-:W-:Y:S01]  /*11060*/  FMUL.FTZ R4, R57, R45.reuse ;  /* 0x0000002d39047220 */ /* 0x080fe20000410000 */
[----:B------:R-:W-:Y:S01]  /*11070*/  FFMA.FTZ R10, R52, R40, R43 ;  /* 0x00000028340a7223 */ /* 0x000fe2000001002b */
[-C--:B------:R-:W-:Y:S01]  /*11080*/  FFMA.FTZ R40, R48, R6.reuse, -R51 ;  /* 0x0000000630287223 */ /* 0x080fe20000010833 */
[----:B------:R-:W-:Y:S01]  /*11090*/  FFMA.FTZ R53, R50, R6, R53 ;  /* 0x0000000632357223 */ /* 0x000fe20000010035 */
[C---:B------:R-:W-:Y:S01]  /*110a0*/  FMUL.FTZ R6, R55.reuse, R45 ;  /* 0x0000002d37067220 */ /* 0x040fe20000410000 */
[----:B------:R-:W-:Y:S01]  /*110b0*/  FFMA.FTZ R43, R55, R41, -R4 ;  /* 0x00000029372b7223 */ /* 0x000fe20000010804 */
[----:B------:R-:W-:-:S02]  /*110c0*/  LOP3.LUT R55, R31, 0xffff0000, RZ, 0xc0, !PT ;  /* 0xffff00001f377812 */ /* 0x000fc400078ec0ff */
[----:B------:R-:W-:Y:S01]  /*110d0*/  LOP3.LUT R11, R11, 0xffff0000, RZ, 0xc0, !PT ;  /* 0xffff00000b0b7812 */ /* 0x000fe200078ec0ff */
[----:B------:R-:W-:Y:S01]  /*110e0*/  FFMA.FTZ R41, R57, R41, R6 ;  /* 0x0000002939297223 */ /* 0x000fe20000010006 */
[----:B------:R-:W-:Y:S01]  /*110f0*/  LOP3.LUT R45, R25, 0xffff0000, RZ, 0xc0, !PT ;  /* 0xffff0000192d7812 */ /* 0x000fe200078ec0ff */
[----:B------:R-:W-:Y:S01]  /*11100*/  FMUL.FTZ R4, R55, R9 ;  /* 0x0000000937047220 */ /* 0x000fe20000410000 */
[----:B------:R-:W-:Y:S01]  /*11110*/  LOP3.LUT R51, R27, 0xffff0000, RZ, 0xc0, !PT ;  /* 0xffff00001b337812 */ /* 0x000fe200078ec0ff */
[----:B------:R-:W-:Y:S01]  /*11120*/  FMUL.FTZ R44, R59, R11 ;  /* 0x0000000b3b2c7220 */ /* 0x000fe20000410000 */
[----:B------:R-:W-:Y:S01]  /*11130*/  F2FP.BF16.F32.PACK_AB R10, R53, R10 ;  /* 0x0000000a350a723e */ /* 0x000fe200000010ff */
[C---:B------:R-:W-:Y:S01]  /*11140*/  FMUL.FTZ R6, R45.reuse, R9 ;  /* 0x000000092d067220 */ /* 0x040fe20000410000 */
[----:B------:R-:W-:Y:S01]  /*11150*/  FFMA.FTZ R9, R45, R5, -R4 ;  /* 0x000000052d097223 */ /* 0x000fe20000010804 */
[C---:B------:R-:W-:Y:S01]  /*11160*/  FMUL.FTZ R48, R51.reuse, R11 ;  /* 0x0000000b33307220 */ /* 0x040fe20000410000 */
        /* <DEDUP_REMOVED lines=8> */
[----:B------:R-:W-:Y:S02]  /*111f0*/  F2FP.BF16.F32.PACK_AB R8, R38, R49 ;  /* 0x000000312608723e */ /* 0x000fe400000010ff */
[----:B------:R-:W-:Y:S01]  /*11200*/  F2FP.BF16.F32.PACK_AB R11, R48, R41 ;  /* 0x00000029300b723e */ /* 0x000fe200000010ff */
[----:B------:R0:W-:Y:S04]  /*11210*/  STS.128 [R36], R4 ;  /* 0x0000000424007388 */ /* 0x0001e80000000c00 */
[----:B------:R0:W-:Y:S02]  /*11220*/  STS.128 [R37+0x14400], R8 ;  /* 0x0144000825007388 */ /* 0x0001e40000000c00 */
.L_x_625:
[----:B------:R-:W-:Y:S05]  /*11230*/  BSYNC B2 ;  /* 0x0000000000027941 */ /* 0x000fea0003800000 */
.L_x_624:
[----:B------:R-:W-:Y:S05]  /*11240*/  @P1 BRA `(.L_x_623) ;  /* 0x0000000400841947 */ /* 0x000fea0003800000 */
[----:B0-----:R-:W-:Y:S01]  /*11250*/  SHF.R.S32.HI R5, RZ, 0x1f, R212 ;  /* 0x0000001fff057819 */ /* 0x001fe200000114d4 */
[----:B------:R-:W-:Y:S01]  /*11260*/  IMAD.U32 R47, R14, 0x10000, RZ ;  /* 0x000100000e2f7824 */ /* 0x000fe200078e00ff */
[----:B-----5:R-:W-:Y:S01]  /*11270*/  R2UR UR4, R56 ;  /* 0x00000000380472ca */ /* 0x020fe200000e0000 */
[----:B------:R-:W-:Y:S01]  /*11280*/  IMAD.U32 R45, R0, 0x10000, RZ ;  /* 0x00010000002d7824 */ /* 0x000fe200078e00ff */
[CC--:B------:R-:W-:Y:S01]  /*11290*/  LEA.HI R4, R5.reuse, R212.reuse, RZ, 0x3 ;  /* 0x000000d405047211 */ /* 0x0c0fe200078f18ff */
[----:B------:R-:W-:Y:S01]  /*112a0*/  IMAD.U32 R49, R20, 0x10000, RZ ;  /* 0x0001000014317824 */ /* 0x000fe200078e00ff */
[----:B------:R-:W-:Y:S01]  /*112b0*/  LEA.HI R5, R5, R212, RZ, 0x6 ;  /* 0x000000d405057211 */ /* 0x000fe200078f30ff */
[----:B------:R-:W-:Y:S01]  /*112c0*/  IMAD.U32 R56, R21, 0x10000, RZ ;  /* 0x0001000015387824 */ /* 0x000fe200078e00ff */
[--C-:B------:R-:W-:Y:S02]  /*112d0*/  SHF.R.S32.HI R6, RZ, 0x3, R4.reuse ;  /* 0x00000003ff067819 */ /* 0x100fe40000011404 */
[----:B------:R-:W-:Y:S01]  /*112e0*/  LOP3.LUT R4, R223, 0x38, R4, 0xf8, !PT ;  /* 0x00000038df047812 */ /* 0x000fe200078ef804 */
[----:B------:R-:W-:Y:S01]  /*112f0*/  IMAD.SHL.U32 R5, R5, 0x80, RZ ;  /* 0x0000008005057824 */ /* 0x000fe200078e00ff */
[----:B------:R-:W-:-:S02]  /*11300*/  LEA.HI R35, R35, R6, RZ, 0x1d ;  /* 0x0000000623237211 */ /* 0x000fc400078fe8ff */
[----:B------:R-:W-:Y:S02]  /*11310*/  LOP3.LUT R52, R14, 0xffff0000, RZ, 0xc0, !PT ;  /* 0xffff00000e347812 */ /* 0x000fe400078ec0ff */
[----:B------:R-:W-:Y:S02]  /*11320*/  SHF.R.S32.HI R6, RZ, 0x1f, R35 ;  /* 0x0000001fff067819 */ /* 0x000fe40000011423 */
[----:B------:R-:W-:Y:S02]  /*11330*/  LOP3.LUT R8, R5, 0xffffe000, RZ, 0xc0, !PT ;  /* 0xffffe00005087812 */ /* 0x000fe400078ec0ff */
[----:B------:R-:W-:Y:S01]  /*11340*/  LOP3.LUT R5, R4, R54, RZ, 0x3c, !PT ;  /* 0x0000003604057212 */ /* 0x000fe200078e3cff */
[----:B------:R-:W-:Y:S01]  /*11350*/  IMAD.SHL.U32 R4, R35, 0x8, RZ ;  /* 0x0000000823047824 */ /* 0x000fe200078e00ff */
[----:B------:R-:W-:Y:S02]  /*11360*/  LEA.HI R6, R6, R35, RZ, 0x3 ;  /* 0x0000002306067211 */ /* 0x000fe400078f18ff */
[----:B------:R-:W-:-:S02]  /*11370*/  IADD3 R5, R5, R8, R227 ;  /* 0x0000000805057210 */ /* 0x000fc40007ffe0e3 */
[----:B------:R-:W-:Y:S01]  /*11380*/  LOP3.LUT R4, R223, 0x38, R4, 0xf8, !PT ;  /* 0x00000038df047812 */ /* 0x000fe200078ef804 */
[----:B------:R-:W-:Y:S01]  /*11390*/  IMAD.SHL.U32 R6, R6, 0x400, RZ ;  /* 0x0000040006067824 */ /* 0x000fe200078e00ff */
[----:B------:R-:W-:Y:S02]  /*113a0*/  LEA R35, R5, UR4, 0x1 ;  /* 0x0000000405237c11 */ /* 0x000fe4000f8e08ff */
[----:B------:R-:W-:Y:S02]  /*113b0*/  LOP3.LUT R4, R4, R54, RZ, 0x3c, !PT ;  /* 0x0000003604047212 */ /* 0x000fe400078e3cff */
[----:B------:R-:W-:Y:S02]  /*113c0*/  LOP3.LUT R6, R6, 0x7fffe000, RZ, 0xc0, !PT ;  /* 0x7fffe00006067812 */ /* 0x000fe400078ec0ff */
[----:B------:R-:W-:Y:S02]  /*113d0*/  LOP3.LUT R50, R0, 0xffff0000, RZ, 0xc0, !PT ;  /* 0xffff000000327812 */ /* 0x000fe400078ec0ff */
[----:B------:R-:W-:-:S02]  /*113e0*/  IADD3 R9, R4, R6, R227 ;  /* 0x0000000604097210 */ /* 0x000fc40007ffe0e3 */
[----:B------:R-:W0:Y:S01]  /*113f0*/  LDS.128 R4, [R35] ;  /* 0x0000000023047984 */ /* 0x000e220000000c00 */
[----:B------:R-:W-:Y:S02]  /*11400*/  LOP3.LUT R54, R20, 0xffff0000, RZ, 0xc0, !PT ;  /* 0xffff000014367812 */ /* 0x000fe400078ec0ff */
[----:B------:R-:W-:Y:S01]  /*11410*/  IMAD R36, R9, 0x2, R18 ;  /* 0x0000000209247824 */ /* 0x000fe200078e0212 */
[----:B------:R-:W-:Y:S02]  /*11420*/  LOP3.LUT R57, R15, 0xffff0000, RZ, 0xc0, !PT ;  /* 0xffff00000f397812 */ /* 0x000fe400078ec0ff */
[----:B------:R-:W-:Y:S02]  /*11430*/  LOP3.LUT R59, R21, 0xffff0000, RZ, 0xc0, !PT ;  /* 0xffff0000153b7812 */ /* 0x000fe400078ec0ff */
[----:B------:R-:W1:Y:S01]  /*11440*/  LDS.128 R8, [R36+0x14400] ;  /* 0x0144000024087984 */ /* 0x000e620000000c00 */
        /* <DEDUP_REMOVED lines=20> */
[----:B------:R-:W-:Y:S02]  /*11590*/  IMAD.U32 R45, R12, 0x10000, RZ ;  /* 0x000100000c2d7824 */ /* 0x000fe400078e00ff */
[C---:B------:R-:W-:Y:S01]  /*115a0*/  FMUL.FTZ R37, R50.reuse, R8 ;  /* 0x0000000832257220 */ /* 0x040fe20000410000 */
[-C--:B------:R-:W-:Y:S01]  /*115b0*/  FMUL.FTZ R8, R49, R43.reuse ;  /* 0x0000002b31087220 */ /* 0x080fe20000410000 */
[-C--:B------:R-:W-:Y:S01]  /*115c0*/  FFMA.FTZ R41, R50, R4.reuse, -R41 ;  /* 0x0000000432297223 */ /* 0x080fe20000010829 */
[C---:B------:R-:W-:Y:S01]  /*115d0*/  FMUL.FTZ R50, R45.reuse, R43 ;  /* 0x0000002b2d327220 */ /* 0x040fe20000410000 */
[----:B------:R-:W-:Y:S01]  /*115e0*/  FFMA.FTZ R37, R52, R4, R37 ;  /* 0x0000000434257223 */ /* 0x000fe20000010025 */
[-C--:B------:R-:W-:Y:S01]  /*115f0*/  FFMA.FTZ R45, R45, R39.reuse, -R8 ;  /* 0x000000272d2d7223 */ /* 0x080fe20000010808 */
[----:B------:R-:W-:Y:S01]  /*11600*/  LOP3.LUT R8, R12, 0xffff0000, RZ, 0xc0, !PT ;  /* 0xffff00000c087812 */ /* 0x000fe200078ec0ff */
[----:B------:R-:W-:Y:S01]  /*11610*/  FFMA.FTZ R50, R49, R39, R50 ;  /* 0x0000002731327223 */ /* 0x000fe20000010032 */
[----:B------:R-:W-:Y:S01]  /*11620*/  FMUL.FTZ R39, R54, R10 ;  /* 0x0000000a36277220 */ /* 0x000fe20000410000 */
[----:B------:R-:W-:Y:S01]  /*11630*/  IMAD.U32 R44, R11, 0x10000, RZ ;  /* 0x000100000b2c7824 */ /* 0x000fe200078e00ff */
[----:B------:R-:W-:Y:S01]  /*11640*/  LOP3.LUT R9, R9, 0xffff0000, RZ, 0xc0, !PT ;  /* 0xffff000009097812 */ /* 0x000fe200078ec0ff */
[----:B------:R-:W-:-:S02]  /*11650*/  IMAD.U32 R52, R15, 0x10000, RZ ;  /* 0x000100000f347824 */ /* 0x000fc400078e00ff */
[C---:B------:R-:W-:Y:S01]  /*11660*/  FMUL.FTZ R47, R8.reuse, R10 ;  /* 0x0000000a082f7220 */ /* 0x040fe20000410000 */
[----:B------:R-:W-:Y:S01]  /*11670*/  FFMA.FTZ R10, R8, R6, -R39 ;  /* 0x00000006080a7223 */ /* 0x000fe20000010827 */
[----:B------:R-:W-:Y:S01]  /*11680*/  LOP3.LUT R11, R11, 0xffff0000, RZ, 0xc0, !PT ;  /* 0xffff00000b0b7812 */ /* 0x000fe200078ec0ff */
[----:B------:R-:W-:Y:S02]  /*11690*/  IMAD.U32 R4, R3, 0x10000, RZ ;  /* 0x0001000003047824 */ /* 0x000fe400078e00ff */
[----:B------:R-:W-:Y:S01]  /*116a0*/  FMUL.FTZ R39, R52, R42 ;  /* 0x0000002a34277220 */ /* 0x000fe20000410000 */
[----:B------:R-:W-:Y:S02]  /*116b0*/  IMAD.U32 R8, R13, 0x10000, RZ ;  /* 0x000100000d087824 */ /* 0x000fe400078e00ff */
[----:B------:R-:W-:Y:S01]  /*116c0*/  FMUL.FTZ R49, R56, R44 ;  /* 0x0000002c38317220 */ /* 0x000fe20000410000 */
[C---:B------:R-:W-:Y:S01]  /*116d0*/  FMUL.FTZ R43, R4.reuse, R42 ;  /* 0x0000002a042b7220 */ /* 0x040fe20000410000 */
[----:B------:R-:W-:Y:S01]  /*116e0*/  FFMA.FTZ R39, R4, R38, -R39 ;  /* 0x0000002604277223 */ /* 0x000fe20000010827 */
[C---:B------:R-:W-:Y:S01]  /*116f0*/  FMUL.FTZ R51, R8.reuse, R44 ;  /* 0x0000002c08337220 */ /* 0x040fe20000410000 */
[----:B------:R-:W-:Y:S01]  /*11700*/  FFMA.FTZ R49, R8, R40, -R49 ;  /* 0x0000002808317223 */ /* 0x000fe20000010831 */
[----:B------:R-:W-:Y:S01]  /*11710*/  FFMA.FTZ R47, R54, R6, R47 ;  /* 0x00000006362f7223 */ /* 0x000fe2000001002f */
[----:B------:R-:W-:Y:S01]  /*11720*/  FMUL.FTZ R4, R57, R9 ;  /* 0x0000000939047220 */ /* 0x000fe20000410000 */
[----:B------:R-:W-:Y:S01]  /*11730*/  FMUL.FTZ R8, R59, R11 ;  /* 0x0000000b3b087220 */ /* 0x000fe20000410000 */
[----:B------:R-:W-:Y:S01]  /*11740*/  FMUL.FTZ R6, R53, R9 ;  /* 0x0000000935067220 */ /* 0x000fe20000410000 */
[----:B------:R-:W-:Y:S01]  /*11750*/  FMUL.FTZ R44, R55, R11 ;  /* 0x0000000b372c7220 */ /* 0x000fe20000410000 */
[----:B------:R-:W-:Y:S01]  /*11760*/  FFMA.FTZ R43, R52, R38, R43 ;  /* 0x00000026342b7223 */ /* 0x000fe2000001002b */
[----:B------:R-:W-:Y:S01]  /*11770*/  FFMA.FTZ R51, R56, R40, R51 ;  /* 0x0000002838337223 */ /* 0x000fe20000010033 */
[----:B------:R-:W-:Y:S01]  /*11780*/  FFMA.FTZ R38, R53, R5, -R4 ;  /* 0x0000000535267223 */ /* 0x000fe20000010804 */
[----:B------:R-:W-:Y:S01]  /*11790*/  FFMA.FTZ R42, R55, R7, -R8 ;  /* 0x00000007372a7223 */ /* 0x000fe20000010808 */
[----:B------:R-:W-:Y:S01]  /*117a0*/  FFMA.FTZ R40, R57, R5, R6 ;  /* 0x0000000539287223 */ /* 0x000fe20000010006 */
[----:B------:R-:W-:Y:S01]  /*117b0*/  FFMA.FTZ R44, R59, R7, R44 ;  /* 0x000000073b2c7223 */ /* 0x000fe2000001002c */
[----:B------:R-:W-:-:S02]  /*117c0*/  F2FP.BF16.F32.PACK_AB R4, R41, R46 ;  /* 0x0000002e2904723e */ /* 0x000fc400000010ff */
[----:B------:R-:W-:Y:S02]  /*117d0*/  F2FP.BF16.F32.PACK_AB R6, R10, R45 ;  /* 0x0000002d0a06723e */ /* 0x000fe400000010ff */
[----:B------:R-:W-:Y:S02]  /*117e0*/  F2FP.BF16.F32.PACK_AB R5, R38, R39 ;  /* 0x000000272605723e */ /* 0x000fe400000010ff */
[----:B------:R-:W-:Y:S02]  /*117f0*/  F2FP.BF16.F32.PACK_AB R7, R42, R49 ;  /* 0x000000312a07723e */ /* 0x000fe400000010ff */
[----:B------:R-:W-:Y:S02]  /*11800*/  F2FP.BF16.F32.PACK_AB R8, R37, R48 ;  /* 0x000000302508723e */ /* 0x000fe400000010ff */
[----:B------:R-:W-:Y:S01]  /*11810*/  F2FP.BF16.F32.PACK_AB R10, R47, R50 ;  /* 0x000000322f0a723e */ /* 0x000fe200000010ff */
[----:B------:R1:W-:Y:S01]  /*11820*/  STS.128 [R35], R4 ;  /* 0x0000000423007388 */ /* 0x0003e20000000c00 */
[----:B------:R-:W-:-:S02]  /*11830*/  F2FP.BF16.F32.PACK_AB R9, R40, R43 ;  /* 0x0000002b2809723e */ /* 0x000fc400000010ff */
[----:B------:R-:W-:-:S05]  /*11840*/  F2FP.BF16.F32.PACK_AB R11, R44, R51 ;  /* 0x000000332c0b723e */ /* 0x000fca00000010ff */
[----:B------:R1:W-:Y:S02]  /*11850*/  STS.128 [R36+0x14400], R8 ;  /* 0x0144000824007388 */ /* 0x0003e40000000c00 */
.L_x_623:
[----:B------:R-:W-:Y:S05]  /*11860*/  BSYNC B1 ;  /* 0x0000000000017941 */ /* 0x000fea0003800000 */
.L_x_622:
[----:B------:R-:W-:Y:S01]  /*11870*/  ISETP.GE.AND P0, PT, R237, R34, PT ;  /* 0x00000022ed00720c */ /* 0x000fe20003f06270 */
[----:B------:R-:W-:-:S12]  /*11880*/  BSSY B1, `(.L_x_626) ;  /* 0x00000c9000017945 */ /* 0x000fd80003800000 */
[----:B------:R-:W-:Y:S05]  /*11890*/  @P0 BRA `(.L_x_627) ;  /* 0x0000000c001c0947 */ /* 0x000fea0003800000 */
[----:B-----5:R2:W5:Y:S01]  /*118a0*/  LDL R56, [R1+0x14] ;  /* 0x0000140001387983 */ /* 0x0205620000100800 */
[----:B-1----:R-:W1:Y:S01]  /*118b0*/  LDC R35, c[0x0][0x3f4] ;  /* 0x0000fd00ff237b82 */ /* 0x002e620000000800 */
[----:B------:R-:W-:Y:S01]  /*118c0*/  BSSY B2, `(.L_x_628) ;  /* 0x0000062000027945 */ /* 0x000fe20003800000 */
[----:B------:R-:W-:Y:S02]  /*118d0*/  SHF.R.U32.HI R54, RZ, 0x3, R222 ;  /* 0x00000003ff367819 */ /* 0x000fe400000116de */
[-C--:B-1----:R-:W-:Y:S02]  /*118e0*/  ISETP.GE.AND P0, PT, R16, R35.reuse, PT ;  /* 0x000000231000720c */ /* 0x082fe40003f06270 */
[----:B------:R-:W-:-:S11]  /*118f0*/  ISETP.GE.AND P1, PT, R212, R35, PT ;  /* 0x00000023d400720c */ /* 0x000fd60003f26270 */
[----:B--2---:R-:W-:Y:S05]  /*11900*/  @P0 BRA `(.L_x_629) ;  /* 0x0000000400740947 */ /* 0x004fea0003800000 */
[----:B0-----:R-:W-:Y:S01]  /*11910*/  LEA.HI R4, R29, R28, RZ, 0x3 ;  /* 0x0000001c1d047211 */ /* 0x001fe200078f18ff */
        /* <DEDUP_REMOVED lines=92> */
.L_x_629:
[----:B------:R-:W-:Y:S05]  /*11ee0*/  BSYNC B2 ;  /* 0x0000000000027941 */ /* 0x000fea0003800000 */
.L_x_628:
[----:B------:R-:W-:Y:S05]  /*11ef0*/  @P1 BRA `(.L_x_627) ;  /* 0x0000000400841947 */ /* 0x000fea0003800000 */
[----:B01----:R-:W-:Y:S01]  /*11f00*/  SHF.R.S32.HI R5, RZ, 0x1f, R212 ;  /* 0x0000001fff057819 */ /* 0x003fe200000114d4 */
        /* <DEDUP_REMOVED lines=11> */
[----:B------:R-:W-:Y:S02]  /*11fc0*/  LOP3.LUT R7, R7, R54, RZ, 0x3c, !PT ;  /* 0x0000003607077212 */ /* 0x000fe400078e3cff */
[----:B------:R-:W-:Y:S02]  /*11fd0*/  SHF.R.S32.HI R4, RZ, 0x1f, R35 ;  /* 0x0000001fff047819 */ /* 0x000fe40000011423 */
[----:B------:R-:W-:Y:S01]  /*11fe0*/  LOP3.LUT R6, R5, 0xffffe000, RZ, 0xc0, !PT ;  /* 0xffffe00005067812 */ /* 0x000fe200078ec0ff */
[----:B------:R-:W-:Y:S01]  /*11ff0*/  IMAD.SHL.U32 R5, R35, 0x8, RZ ;  /* 0x0000000823057824 */ /* 0x000fe200078e00ff */
[----:B------:R-:W-:Y:S02]  /*12000*/  LEA.HI R35, R4, R35, RZ, 0x3 ;  /* 0x0000002304237211 */ /* 0x000fe400078f18ff */
[----:B------:R-:W-:Y:S02]  /*12010*/  IADD3 R6, R7, R6, R225 ;  /* 0x0000000607067210 */ /* 0x000fe40007ffe0e1 */
[----:B------:R-:W-:Y:S01]  /*12020*/  LOP3.LUT R4, R222, 0x38, R5, 0xf8, !PT ;  /* 0x00000038de047812 */ /* 0x000fe200078ef805 */
[----:B------:R-:W-:Y:S01]  /*12030*/  IMAD.SHL.U32 R5, R35, 0x400, RZ ;  /* 0x0000040023057824 */ /* 0x000fe200078e00ff */
[----:B------:R-:W-:-:S02]  /*12040*/  LEA R35, R6, UR4, 0x1 ;  /* 0x0000000406237c11 */ /* 0x000fc4000f8e08ff */
[----:B------:R-:W-:Y:S02]  /*12050*/  LOP3.LUT R4, R4, R54, RZ, 0x3c, !PT ;  /* 0x0000003604047212 */ /* 0x000fe400078e3cff */
[----:B------:R-:W-:Y:S02]  /*12060*/  LOP3.LUT R5, R5, 0x7fffe000, RZ, 0xc0, !PT ;  /* 0x7fffe00005057812 */ /* 0x000fe400078ec0ff */
[----:B------:R-:W-:Y:S02]  /*12070*/  LOP3.LUT R52, R14, 0xffff0000, RZ, 0xc0, !PT ;  /* 0xffff00000e347812 */ /* 0x000fe400078ec0ff */
[----:B------:R-:W-:Y:S02]  /*12080*/  IADD3 R9, R4, R5, R225 ;  /* 0x0000000504097210 */ /* 0x000fe40007ffe0e1 */
[----:B------:R-:W0:Y:S01]  /*12090*/  LDS.128 R4, [R35] ;  /* 0x0000000023047984 */ /* 0x000e220000000c00 */
[----:B------:R-:W-:Y:S02]  /*120a0*/  LOP3.LUT R50, R0, 0xffff0000, RZ, 0xc0, !PT ;  /* 0xffff000000327812 */ /* 0x000fe400078ec0ff */
[----:B------:R-:W-:Y:S01]  /*120b0*/  IMAD R36, R9, 0x2, R18 ;  /* 0x0000000209247824 */ /* 0x000fe200078e0212 */
[----:B------:R-:W-:-:S02]  /*120c0*/  LOP3.LUT R54, R20, 0xffff0000, RZ, 0xc0, !PT ;  /* 0xffff000014367812 */ /* 0x000fc400078ec0ff */
[----:B------:R-:W-:Y:S02]  /*120d0*/  LOP3.LUT R57, R15, 0xffff0000, RZ, 0xc0, !PT ;  /* 0xffff00000f397812 */ /* 0x000fe400078ec0ff */
[----:B------:R-:W1:Y:S01]  /*120e0*/  LDS.128 R8, [R36+0x14400] ;  /* 0x0144000024087984 */ /* 0x000e620000000c00 */
[----:B------:R-:W-:Y:S02]  /*120f0*/  LOP3.LUT R59, R21, 0xffff0000, RZ, 0xc0, !PT ;  /* 0xffff0000153b7812 */ /* 0x000fe400078ec0ff */
        /* <DEDUP_REMOVED lines=65> */
.L_x_627:
[----:B------:R-:W-:Y:S05]  /*12510*/  BSYNC B1 ;  /* 0x0000000000017941 */ /* 0x000fea0003800000 */
.L_x_626:
[----:B012---:R-:W-:-:S05]  /*12520*/  VIADD R5, R213, 0x60 ;  /* 0x00000060d5057836 */ /* 0x007fca0000000000 */
[----:B------:R-:W-:-:S13]  /*12530*/  ISETP.GE.AND P0, PT, R5, R34, PT ;  /* 0x000000220500720c */ /* 0x000fda0003f06270 */
[----:B------:R-:W-:Y:S05]  /*12540*/  @P0 BRA `(.L_x_606) ;  /* 0x0000000c00340947 */ /* 0x000fea0003800000 */
[----:B------:R0:W5:Y:S01]  /*12550*/  LDL R52, [R1+0x14] ;  /* 0x0000140001347983 */ /* 0x0001620000100800 */
[----:B------:R-:W1:Y:S01]  /*12560*/  LDC R37, c[0x0][0x3f4] ;  /* 0x0000fd00ff257b82 */ /* 0x000e620000000800 */
[----:B------:R-:W-:Y:S01]  /*12570*/  SHF.R.S32.HI R4, RZ, 0x1f, R5 ;  /* 0x0000001fff047819 */ /* 0x000fe20000011405 */
[----:B------:R-:W-:Y:S01]  /*12580*/  IMAD.SHL.U32 R39, R5, 0x40, RZ ;  /* 0x0000004005277824 */ /* 0x000fe200078e00ff */
[----:B------:R-:W-:Y:S02]  /*12590*/  BSSY B1, `(.L_x_630) ;  /* 0x0000066000017945 */ /* 0x000fe40003800000 */
[----:B------:R-:W-:Y:S02]  /*125a0*/  LEA.HI R4, R4, R5, RZ, 0x3 ;  /* 0x0000000504047211 */ /* 0x000fe400078f18ff */
[----:B------:R-:W-:-:S03]  /*125b0*/  LOP3.LUT R39, R39, 0x1c0, RZ, 0xc0, !PT ;  /* 0x000001c027277812 */ /* 0x000fc600078ec0ff */
[----:B------:R-:W-:Y:S01]  /*125c0*/  IMAD.SHL.U32 R4, R4, 0x40, RZ ;  /* 0x0000004004047824 */ /* 0x000fe200078e00ff */
[----:B------:R-:W-:-:S04]  /*125d0*/  SHF.R.U32.HI R35, RZ, 0x3, R39 ;  /* 0x00000003ff237819 */ /* 0x000fc80000011627 */
[----:B------:R-:W-:Y:S02]  /*125e0*/  LOP3.LUT R34, R4, 0xfffffe00, RZ, 0xc0, !PT ;  /* 0xfffffe0004227812 */ /* 0x000fe400078ec0ff */
        /* <DEDUP_REMOVED lines=19> */
[----:B------:R-:W-:Y:S01]  /*12720*/  IMAD.SHL.U32 R6, R4, 0x8, RZ ;  /* 0x0000000804067824 */ /* 0x000fe200078e00ff */
[----:B------:R-:W-:Y:S02]  /*12730*/  LOP3.LUT R33, R33, 0xffff0000, RZ, 0xc0, !PT ;  /* 0xffff000021217812 */ /* 0x000fe400078ec0ff */
[----:B------:R-:W-:Y:S02]  /*12740*/  LEA.HI R5, R5, R4, RZ, 0x3 ;  /* 0x0000000405057211 */ /* 0x000fe400078f18ff */
[----:B------:R-:W-:-:S02]  /*12750*/  LOP3.LUT R4, R39, 0x38, R6, 0xf8, !PT ;  /* 0x0000003827047812 */ /* 0x000fc400078ef806 */
[----:B------:R-:W-:Y:S01]  /*12760*/  LOP3.LUT R25, R25, 0xffff0000, RZ, 0xc0, !PT ;  /* 0xffff000019197812 */ /* 0x000fe200078ec0ff */
[----:B------:R-:W-:Y:S01]  /*12770*/  IMAD.SHL.U32 R6, R5, 0x400, RZ ;  /* 0x0000040005067824 */ /* 0x000fe200078e00ff */
[----:B------:R-:W-:Y:S02]  /*12780*/  LOP3.LUT R5, R4, R35, RZ, 0x3c, !PT ;  /* 0x0000002304057212 */ /* 0x000fe400078e3cff */
[----:B------:R-:W-:Y:S02]  /*12790*/  LOP3.LUT R27, R27, 0xffff0000, RZ, 0xc0, !PT ;  /* 0xffff00001b1b7812 */ /* 0x000fe400078ec0ff */
        /* <DEDUP_REMOVED lines=21> */
[----:B------:R-:W-:Y:S01]  /*128f0*/  FMUL.FTZ R53, R24, R8 ;  /* 0x0000000818357220 */ /* 0x000fe20000410000 */
[----:B------:R-:W-:Y:S02]  /*12900*/  IMAD.U32 R44, R10, 0x10000, RZ ;  /* 0x000100000a2c7824 */ /* 0x000fe400078e00ff */
[-C--:B------:R-:W-:Y:S01]  /*12910*/  FFMA.FTZ R8, R24, R4.reuse, -R51 ;  /* 0x0000000418087223 */ /* 0x080fe20000010833 */
[-C--:B------:R-:W-:Y:S01]  /*12920*/  FMUL.FTZ R51, R42, R43.reuse ;  /* 0x0000002b2a337220 */ /* 0x080fe20000410000 */
[----:B------:R-:W-:Y:S01]  /*12930*/  FFMA.FTZ R24, R50, R4, R53 ;  /* 0x0000000432187223 */ /* 0x000fe20000010035 */
[-C--:B------:R-:W-:Y:S01]  /*12940*/  FFMA.FTZ R47, R46, R36.reuse, -R47 ;  /* 0x000000242e2f7223 */ /* 0x080fe2000001082f */
[----:B------:R-:W-:Y:S01]  /*12950*/  FFMA.FTZ R49, R48, R36, R49 ;  /* 0x0000002430317223 */ /* 0x000fe20000010031 */
[C---:B------:R-:W-:Y:S01]  /*12960*/  FMUL.FTZ R43, R30.reuse, R43 ;  /* 0x0000002b1e2b7220 */ /* 0x040fe20000410000 */
[----:B------:R-:W-:Y:S01]  /*12970*/  FFMA.FTZ R51, R30, R38, -R51 ;  /* 0x000000261e337223 */ /* 0x000fe20000010833 */
[----:B------:R-:W-:Y:S01]  /*12980*/  IMAD.U32 R4, R26, 0x10000, RZ ;  /* 0x000100001a047824 */ /* 0x000fe200078e00ff */
[----:B------:R-:W-:Y:S01]  /*12990*/  LOP3.LUT R10, R10, 0xffff0000, RZ, 0xc0, !PT ;  /* 0xffff00000a0a7812 */ /* 0x000fe200078ec0ff */
[----:B------:R-:W-:Y:S01]  /*129a0*/  IMAD.U32 R36, R32, 0x10000, RZ ;  /* 0x0001000020247824 */ /* 0x000fe200078e00ff */
[----:B------:R-:W-:Y:S01]  /*129b0*/  LOP3.LUT R26, R26, 0xffff0000, RZ, 0xc0, !PT ;  /* 0xffff00001a1a7812 */ /* 0x000fe200078ec0ff */
[C---:B------:R-:W-:Y:S01]  /*129c0*/  IMAD.U32 R45, R11.reuse, 0x10000, RZ ;  /* 0x000100000b2d7824 */ /* 0x040fe200078e00ff */
[----:B------:R-:W-:Y:S01]  /*129d0*/  LOP3.LUT R30, R32, 0xffff0000, RZ, 0xc0, !PT ;  /* 0xffff0000201e7812 */ /* 0x000fe200078ec0ff */
[-C--:B------:R-:W-:Y:S01]  /*129e0*/  FMUL.FTZ R53, R36, R44.reuse ;  /* 0x0000002c24357220 */ /* 0x080fe20000410000 */
[----:B------:R-:W-:Y:S01]  /*129f0*/  FMUL.FTZ R55, R4, R44 ;  /* 0x0000002c04377220 */ /* 0x000fe20000410000 */
[-C--:B------:R-:W-:Y:S01]  /*12a00*/  FMUL.FTZ R59, R26, R10.reuse ;  /* 0x0000000a1a3b7220 */ /* 0x080fe20000410000 */
[----:B------:R-:W-:Y:S01]  /*12a10*/  LOP3.LUT R11, R11, 0xffff0000, RZ, 0xc0, !PT ;  /* 0xffff00000b0b7812 */ /* 0x000fe200078ec0ff */
[----:B------:R-:W-:Y:S01]  /*12a20*/  FMUL.FTZ R57, R30, R10 ;  /* 0x0000000a1e397220 */ /* 0x000fe20000410000 */
[----:B------:R-:W-:Y:S01]  /*12a30*/  FFMA.FTZ R53, R4, R40, -R53 ;  /* 0x0000002804357223 */ /* 0x000fe20000010835 */
[-C--:B------:R-:W-:Y:S01]  /*12a40*/  FMUL.FTZ R4, R63, R45.reuse ;  /* 0x0000002d3f047220 */ /* 0x080fe20000410000 */
[-C--:B------:R-:W-:Y:S01]  /*12a50*/  FFMA.FTZ R59, R30, R6.reuse, R59 ;  /* 0x000000061e3b7223 */ /* 0x080fe2000001003b */
[----:B------:R-:W-:Y:S01]  /*12a60*/  FFMA.FTZ R32, R26, R6, -R57 ;  /* 0x000000061a207223 */ /* 0x000fe20000010839 */
[----:B------:R-:W-:Y:S01]  /*12a70*/  LOP3.LUT R31, R31, 0xffff0000, RZ, 0xc0, !PT ;  /* 0xffff00001f1f7812 */ /* 0x000fe200078ec0ff */
[C---:B------:R-:W-:Y:S01]  /*12a80*/  FMUL.FTZ R6, R61.reuse, R45 ;  /* 0x0000002d3d067220 */ /* 0x040fe20000410000 */
[----:B------:R-:W-:Y:S01]  /*12a90*/  FFMA.FTZ R10, R36, R40, R55 ;  /* 0x00000028240a7223 */ /* 0x000fe20000010037 */
[----:B------:R-:W-:Y:S01]  /*12aa0*/  FFMA.FTZ R43, R42, R38, R43 ;  /* 0x000000262a2b7223 */ /* 0x000fe2000001002b */
[-C--:B------:R-:W-:Y:S01]  /*12ab0*/  FFMA.FTZ R36, R61, R41.reuse, -R4 ;  /* 0x000000293d247223 */ /* 0x080fe20000010804 */
[----:B------:R-:W-:Y:S01]  /*12ac0*/  FFMA.FTZ R41, R63, R41, R6 ;  /* 0x000000293f297223 */ /* 0x000fe20000010006 */
[----:B------:R-:W-:Y:S01]  /*12ad0*/  FMUL.FTZ R4, R31, R9 ;  /* 0x000000091f047220 */ /* 0x000fe20000410000 */
[----:B------:R-:W-:Y:S01]  /*12ae0*/  FMUL.FTZ R38, R33, R11 ;  /* 0x0000000b21267220 */ /* 0x000fe20000410000 */
        /* <DEDUP_REMOVED lines=16> */
.L_x_631:
[----:B------:R-:W-:Y:S05]  /*12bf0*/  BSYNC B1 ;  /* 0x0000000000017941 */ /* 0x000fea0003800000 */
.L_x_630:
[----:B------:R-:W-:Y:S05]  /*12c00*/  @P1 BRA `(.L_x_606) ;  /* 0x0000000400841947 */ /* 0x000fea0003800000 */
[----:B0-----:R-:W-:Y:S01]  /*12c10*/  SHF.R.S32.HI R5, RZ, 0x1f, R212 ;  /* 0x0000001fff057819 */ /* 0x001fe200000114d4 */
[----:B------:R-:W-:Y:S01]  /*12c20*/  IMAD.U32 R32, R0, 0x10000, RZ ;  /* 0x0001000000207824 */ /* 0x000fe200078e00ff */
[----:B-----5:R-:W-:Y:S01]  /*12c30*/  R2UR UR4, R52 ;  /* 0x00000000340472ca */ /* 0x020fe200000e0000 */
[----:B------:R-:W-:Y:S01]  /*12c40*/  IMAD.U32 R49, R15, 0x10000, RZ ;  /* 0x000100000f317824 */ /* 0x000fe200078e00ff */
[-C--:B------:R-:W-:Y:S01]  /*12c50*/  LEA.HI R4, R5, R212.reuse, RZ, 0x3 ;  /* 0x000000d405047211 */ /* 0x080fe200078f18ff */
        /* <DEDUP_REMOVED lines=8> */
[----:B------:R-:W-:Y:S01]  /*12ce0*/  SHF.R.S32.HI R6, RZ, 0x1f, R37 ;  /* 0x0000001fff067819 */ /* 0x000fe20000011425 */
[----:B------:R-:W-:Y:S01]  /*12cf0*/  IMAD.SHL.U32 R4, R37, 0x8, RZ ;  /* 0x0000000825047824 */ /* 0x000fe200078e00ff */
[----:B------:R-:W-:Y:S02]  /*12d00*/  LOP3.LUT R5, R5, 0xffffe000, RZ, 0xc0, !PT ;  /* 0xffffe00005057812 */ /* 0x000fe400078ec0ff */
[----:B------:R-:W-:Y:S02]  /*12d10*/  LEA.HI R6, R6, R37, RZ, 0x3 ;  /* 0x0000002506067211 */ /* 0x000fe400078f18ff */
[----:B------:R-:W-:Y:S02]  /*12d20*/  LOP3.LUT R4, R39, 0x38, R4, 0xf8, !PT ;  /* 0x0000003827047812 */ /* 0x000fe400078ef804 */
[----:B------:R-:W-:Y:S01]  /*12d30*/  IADD3 R5, R7, R5, R34 ;  /* 0x0000000507057210 */ /* 0x000fe20007ffe022 */
[----:B------:R-:W-:Y:S01]  /*12d40*/  IMAD.SHL.U32 R6, R6, 0x400, RZ ;  /* 0x0000040006067824 */ /* 0x000fe200078e00ff */
[----:B------:R-:W-:-:S02]  /*12d50*/  LOP3.LUT R35, R4, R35, RZ, 0x3c, !PT ;  /* 0x0000002304237212 */ /* 0x000fc400078e3cff */
[----:B------:R-:W-:Y:S02]  /*12d60*/  LEA R38, R5, UR4, 0x1 ;  /* 0x0000000405267c11 */ /* 0x000fe4000f8e08ff */
[----:B------:R-:W-:Y:S02]  /*12d70*/  LOP3.LUT R6, R6, 0x7fffe000, RZ, 0xc0, !PT ;  /* 0x7fffe00006067812 */ /* 0x000fe400078ec0ff */
[----:B------:R-:W-:Y:S02]  /*12d80*/  LOP3.LUT R0, R0, 0xffff0000, RZ, 0xc0, !PT ;  /* 0xffff000000007812 */ /* 0x000fe400078ec0ff */
[----:B------:R-:W-:Y:S01]  /*12d90*/  IADD3 R35, R35, R6, R34 ;  /* 0x0000000623237210 */ /* 0x000fe20007ffe022 */
[C---:B------:R-:W-:Y:S01]  /*12da0*/  IMAD.U32 R34, R14.reuse, 0x10000, RZ ;  /* 0x000100000e227824 */ /* 0x040fe200078e00ff */
[----:B------:R-:W0:Y:S01]  /*12db0*/  LDS.128 R4, [R38] ;  /* 0x0000000026047984 */ /* 0x000e220000000c00 */
[----:B------:R-:W-:Y:S01]  /*12dc0*/  LOP3.LUT R36, R14, 0xffff0000, RZ, 0xc0, !PT ;  /* 0xffff00000e247812 */ /* 0x000fe200078ec0ff */
[C---:B------:R-:W-:Y:S01]  /*12dd0*/  IMAD.U32 R14, R12.reuse, 0x10000, RZ ;  /* 0x000100000c0e7824 */ /* 0x040fe200078e00ff */
[----:B------:R-:W-:Y:S01]  /*12de0*/  LOP3.LUT R12, R12, 0xffff0000, RZ, 0xc0, !PT ;  /* 0xffff00000c0c7812 */ /* 0x000fe200078ec0ff */
[----:B------:R-:W-:Y:S01]  /*12df0*/  IMAD R35, R35, 0x2, R18 ;  /* 0x0000000223237824 */ /* 0x000fe200078e0212 */
[----:B------:R-:W-:-:S02]  /*12e00*/  LOP3.LUT R15, R15, 0xffff0000, RZ, 0xc0, !PT ;  /* 0xffff00000f0f7812 */ /* 0x000fc400078ec0ff */
[----:B------:R-:W-:Y:S02]  /*12e10*/  LOP3.LUT R21, R21, 0xffff0000, RZ, 0xc0, !PT ;  /* 0xffff000015157812 */ /* 0x000fe400078ec0ff */
[----:B------:R-:W1:Y:S01]  /*12e20*/  LDS.128 R8, [R35+0x14400] ;  /* 0x0144000023087984 */ /* 0x000e620000000c00 */
        /* <DEDUP_REMOVED lines=15> */
[-C--:B------:R-:W-:Y:S01]  /*12f20*/  FMUL.FTZ R41, R0, R8.reuse ;  /* 0x0000000800297220 */ /* 0x080fe20000410000 */
[----:B------:R-:W-:Y:S01]  /*12f30*/  FMUL.FTZ R39, R36, R8 ;  /* 0x0000000824277220 */ /* 0x000fe20000410000 */
[-C--:B------:R-:W-:Y:S01]  /*12f40*/  FFMA.FTZ R33, R32, R24.reuse, -R33 ;  /* 0x0000001820217223 */ /* 0x080fe20000010821 */
[----:B------:R-:W-:Y:S01]  /*12f50*/  FFMA.FTZ R37, R34, R24, R37 ;  /* 0x0000001822257223 */ /* 0x000fe20000010025 */
[----:B------:R-:W-:Y:S01]  /*12f60*/  LOP3.LUT R24, R20, 0xffff0000, RZ, 0xc0, !PT ;  /* 0xffff000014187812 */ /* 0x000fe200078ec0ff */
[----:B------:R-:W-:Y:S01]  /*12f70*/  FFMA.FTZ R8, R36, R4, R41 ;  /* 0x0000000424087223 */ /* 0x000fe20000010029 */
[----:B------:R-:W-:-:S02]  /*12f80*/  IMAD.U32 R29, R9, 0x10000, RZ ;  /* 0x00010000091d7824 */ /* 0x000fc400078e00ff */
[----:B------:R-:W-:Y:S01]  /*12f90*/  FFMA.FTZ R0, R0, R4, -R39 ;  /* 0x0000000400007223 */ /* 0x000fe20000010827 */
[----:B------:R-:W-:Y:S02]  /*12fa0*/  IMAD.U32 R28, R20, 0x10000, RZ ;  /* 0x00010000141c7824 */ /* 0x000fe400078e00ff */
[-C--:B------:R-:W-:Y:S01]  /*12fb0*/  FMUL.FTZ R41, R24, R10.reuse ;  /* 0x0000000a18297220 */ /* 0x080fe20000410000 */
[C---:B------:R-:W-:Y:S01]  /*12fc0*/  FMUL.FTZ R45, R12.reuse, R10 ;  /* 0x0000000a0c2d7220 */ /* 0x040fe20000410000 */
[----:B------:R-:W-:Y:S02]  /*12fd0*/  IMAD.U32 R31, R11, 0x10000, RZ ;  /* 0x000100000b1f7824 */ /* 0x000fe400078e00ff */
[----:B------:R-:W-:Y:S01]  /*12fe0*/  FMUL.FTZ R4, R49, R29 ;  /* 0x0000001d31047220 */ /* 0x000fe20000410000 */
[----:B------:R-:W-:Y:S01]  /*12ff0*/  FFMA.FTZ R20, R12, R6, -R41 ;  /* 0x000000060c147223 */ /* 0x000fe20000010829 */
[----:B------:R-:W-:Y:S02]  /*13000*/  IMAD.U32 R41, R13, 0x10000, RZ ;  /* 0x000100000d297824 */ /* 0x000fe400078e00ff */
[-C--:B------:R-:W-:Y:S01]  /*13010*/  FMUL.FTZ R39, R28, R30.reuse ;  /* 0x0000001e1c277220 */ /* 0x080fe20000410000 */
[----:B------:R-:W-:Y:S01]  /*13020*/  FMUL.FTZ R43, R14, R30 ;  /* 0x0000001e0e2b7220 */ /* 0x000fe20000410000 */
[----:B------:R-:W-:Y:S01]  /*13030*/  FFMA.FTZ R24, R24, R6, R45 ;  /* 0x0000000618187223 */ /* 0x000fe2000001002d */
[----:B------:R-:W-:Y:S01]  /*13040*/  FMUL.FTZ R6, R51, R31 ;  /* 0x0000001f33067220 */ /* 0x000fe20000410000 */
[----:B------:R-:W-:Y:S01]  /*13050*/  FFMA.FTZ R12, R47, R25, -R4 ;  /* 0x000000192f0c7223 */ /* 0x000fe20000010804 */
[----:B------:R-:W-:Y:S01]  /*13060*/  LOP3.LUT R9, R9, 0xffff0000, RZ, 0xc0, !PT ;  /* 0xffff000009097812 */ /* 0x000fe200078ec0ff */
[----:B------:R-:W-:Y:S01]  /*13070*/  FMUL.FTZ R10, R47, R29 ;  /* 0x0000001d2f0a7220 */ /* 0x000fe20000410000 */
[----:B------:R-:W-:Y:S01]  /*13080*/  LOP3.LUT R11, R11, 0xffff0000, RZ, 0xc0, !PT ;  /* 0xffff00000b0b7812 */ /* 0x000fe200078ec0ff */
[----:B------:R-:W-:Y:S01]  /*13090*/  FMUL.FTZ R4, R41, R31 ;  /* 0x0000001f29047220 */ /* 0x000fe20000410000 */
[----:B------:R-:W-:Y:S01]  /*130a0*/  LOP3.LUT R13, R13, 0xffff0000, RZ, 0xc0, !PT ;  /* 0xffff00000d0d7812 */ /* 0x000fe200078ec0ff */
[-C--:B------:R-:W-:Y:S01]  /*130b0*/  FFMA.FTZ R39, R14, R26.reuse, -R39 ;  /* 0x0000001a0e277223 */ /* 0x080fe20000010827 */
[----:B------:R-:W-:Y:S01]  /*130c0*/  FFMA.FTZ R43, R28, R26, R43 ;  /* 0x0000001a1c2b7223 */ /* 0x000fe2000001002b */
[----:B------:R-:W-:Y:S01]  /*130d0*/  FFMA.FTZ R26, R41, R27, -R6 ;  /* 0x0000001b291a7223 */ /* 0x000fe20000010806 */
[----:B------:R-:W-:Y:S01]  /*130e0*/  FFMA.FTZ R25, R49, R25, R10 ;  /* 0x0000001931197223 */ /* 0x000fe2000001000a */
        /* <DEDUP_REMOVED lines=19> */
.L_x_606:
[----:B------:R-:W-:Y:S05]  /*13220*/  BSYNC B0 ;  /* 0x0000000000007941 */ /* 0x000fea0003800000 */
.L_x_575:
[----:B------:R-:W-:Y:S01]  /*13230*/  @!PT LDS RZ, [RZ] ;  /* 0x00000000fffff984 */ /* 0x000fe20000000800 */
[----:B------:R-:W-:Y:S01]  /*13240*/  @!PT LDS RZ, [RZ] ;  /* 0x00000000fffff984 */ /* 0x000fe20000000800 */
[----:B------:R-:W-:Y:S01]  /*13250*/  @!PT LDS RZ, [RZ] ;  /* 0x00000000fffff984 */ /* 0x000fe20000000800 */
[----:B------:R-:W-:Y:S01]  /*13260*/  @!PT LDS RZ, [RZ] ;  /* 0x00000000fffff984 */ /* 0x000fe20000000800 */
[----:B------:R4:W-:Y:S06]  /*13270*/  MEMBAR.ALL.CTA ;  /* 0x0000000000007992 */ /* 0x0009ec0000008000 */
[----:B----4-:R-:W4:Y:S01]  /*13280*/  FENCE.VIEW.ASYNC.S ;  /* 0x00000000000073c6 */ /* 0x010f220000000000 */
[----:B------:R-:W-:Y:S05]  /*13290*/  WARPSYNC.ALL ;  /* 0x0000000000007948 */ /* 0x000fea0003800000 */
[----:B----4-:R-:W-:Y:S06]  /*132a0*/  BAR.SYNC.DEFER_BLOCKING 0xd, 0x100 ;  /* 0x0344000000007b1d */ /* 0x010fec0000010000 */
.L_x_573:
[----:B------:R-:W-:-:S06]  /*132b0*/  ULOP3.LUT UR4, UR60, 0x1, URZ, 0xfc, !UPT ;  /* 0x000000013c047892 */ /* 0x000fcc000f8efc3f */
[----:B------:R-:W-:-:S05]  /*132c0*/  IMAD.U32 R0, RZ, RZ, UR4 ;  /* 0x00000004ff007e24 */ /* 0x000fca000f8e00ff */
[----:B------:R-:W-:-:S13]  /*132d0*/  ISETP.NE.AND P0, PT, R0, 0x3, PT ;  /* 0x000000030000780c */ /* 0x000fda0003f05270 */
[----:B------:R-:W-:Y:S05]  /*132e0*/  @!P0 BRA `(.L_x_632) ;  /* 0x0000000000048947 */ /* 0x000fea0003800000 */
[----:B------:R-:W-:Y:S01]  /*132f0*/  BPT.TRAP 0x1 ;  /* 0x000000040000795c */ /* 0x000fe20000300000 */
.L_x_632:
[----:B------:R-:W-:Y:S01]  /*13300*/  IMAD R0, R220, 0x8, R18 ;  /* 0x00000008dc007824 */ /* 0x000fe200078e0212 */
[----:B01----:R-:W-:-:S04]  /*13310*/  SHF.L.U32 R3, R221, 0x1f, RZ ;  /* 0x0000001fdd037819 */ /* 0x003fc800000006ff */
[----:B------:R0:W1:Y:S01]  /*13320*/  SYNCS.PHASECHK.TRANS64.TRYWAIT P2, [R0+URZ+0x38830], R3 ;  /* 0x03883003000075a7 */ /* 0x000062000804017f */
[----:B------:R-:W-:Y:S05]  /*13330*/  @!P0 BRA `(.L_x_633) ;  /* 0x0000000000048947 */ /* 0x000fea0003800000 */
[----:B------:R-:W-:Y:S01]  /*13340*/  BPT.TRAP 0x1 ;  /* 0x000000040000795c */ /* 0x000fe20000300000 */
.L_x_633:
[----:B--23--:R-:W2:Y:S01]  /*13350*/  S2R R4, SR_TID.X ;  /* 0x0000000000047919 */ /* 0x00cea20000002100 */
[----:B------:R-:W-:Y:S01]  /*13360*/  IMAD.MOV.U32 R151, RZ, RZ, RZ ;  /* 0x000000ffff977224 */ /* 0x000fe200078e00ff */
[----:B--2---:R-:W-:-:S04]  /*13370*/  LOP3.LUT R4, R4, 0x7f, RZ, 0xc0, !PT ;  /* 0x0000007f04047812 */ /* 0x004fc800078ec0ff */
[----:B------:R-:W-:Y:S01]  /*13380*/  ISETP.NE.AND P1, PT, R4, RZ, PT ;  /* 0x000000ff0400720c */ /* 0x000fe20003f25270 */
[----:B-1----:R-:W-:-:S12]  /*13390*/  @P2 BRA `(.L_x_634) ;  /* 0x0000000000082947 */ /* 0x002fd80003800000 */
[----:B------:R-:W1:Y:S02]  /*133a0*/  SYNCS.PHASECHK.TRANS64.TRYWAIT P2, [R0+URZ+0x38830], R3 ;  /* 0x03883003000075a7 */ /* 0x000e64000804017f */
[----:B-1----:R-:W-:Y:S05]  /*133b0*/  @!P2 BRA `(.L_x_635) ;  /* 0x0000018800b8a947 */ /* 0x002fea0003800000 */
.L_x_634:
[----:B------:R-:W-:Y:S05]  /*133c0*/  WARPSYNC.ALL ;  /* 0x0000000000007948 */ /* 0x000fea0003800000 */
[----:B01----:R-:W-:Y:S01]  /*133d0*/  VIADD R3, R18, 0x24400 ;  /* 0x0002440012037836 */ /* 0x003fe20000000000 */
[----:B------:R-:W-:Y:S01]  /*133e0*/  R2UR UR12, R2 ;  /* 0x00000000020c72ca */ /* 0x000fe200000e0000 */
[----:B-----5:R-:W-:Y:S01]  /*133f0*/  WARPGROUP.ARRIVE ;  /* 0x00000000000079c5 */ /* 0x020fe20000000000 */
[----:B------:R-:W-:Y:S01]  /*13400*/  UMOV UR9, 0x40000040 ;  /* 0x4000004000097882 */ /* 0x000fe20000000000 */
[----:B------:R-:W-:Y:S01]  /*13410*/  IMAD.MOV.U32 R5, RZ, RZ, 0x40000040 ;  /* 0x40000040ff057424 */ /* 0x000fe200078e00ff */
[----:B------:R-:W-:Y:S01]  /*13420*/  SHF.R.U32.HI R3, RZ, 0x4, R3 ;  /* 0x00000004ff037819 */ /* 0x000fe20000011603 */
[----:B------:R-:W-:Y:S01]  /*13430*/  UMOV UR5, UR9 ;  /* 0x0000000900057c82 */ /* 0x000fe20008000000 */
[----:B------:R-:W-:Y:S01]  /*13440*/  IMAD.MOV.U32 R7, RZ, RZ, 0x40000040 ;  /* 0x40000040ff077424 */ /* 0x000fe200078e00ff */
[----:B------:R-:W-:Y:S01]  /*13450*/  UMOV UR17, 0x40000040 ;  /* 0x4000004000117882 */ /* 0x000fe20000000000 */
[----:B------:R-:W-:Y:S01]  /*13460*/  LOP3.LUT R3, R3, 0x3fff, RZ, 0xc0, !PT ;  /* 0x00003fff03037812 */ /* 0x000fe200078ec0ff */
[----:B------:R-:W-:Y:S01]  /*13470*/  IMAD.U32 R11, RZ, RZ, UR9 ;  /* 0x00000009ff0b7e24 */ /* 0x000fe2000f8e00ff */
[----:B------:R-:W-:Y:S01]  /*13480*/  R2UR UR7, R5 ;  /* 0x00000000050772ca */ /* 0x000fe200000e0000 */
[----:B------:R-:W-:Y:S01]  /*13490*/  IMAD.MOV.U32 R5, RZ, RZ, 0x40000040 ;  /* 0x40000040ff057424 */ /* 0x000fe200078e00ff */
[----:B------:R-:W-:Y:S01]  /*134a0*/  LOP3.LUT R224, R3, 0x10000, RZ, 0xfc, !PT ;  /* 0x0001000003e07812 */ /* 0x000fe200078efcff */
[----:B------:R-:W-:Y:S01]  /*134b0*/  IMAD.MOV.U32 R3, RZ, RZ, 0x40000040 ;  /* 0x40000040ff037424 */ /* 0x000fe200078e00ff */
[----:B------:R-:W-:Y:S01]  /*134c0*/  ULOP3.LUT UR12, UR12, 0x10000, URZ, 0xfc, !UPT ;  /* 0x000100000c0c7892 */ /* 0x000fe2000f8efc3f */
[----:B------:R-:W-:-:S02]  /*134d0*/  P2R R8, PR, RZ, 0x1 ;  /* 0x00000001ff087803 */ /* 0x000fc40000000000 */
[----:B------:R-:W-:Y:S01]  /*134e0*/  IMAD R2, R220, 0xa00, R224 ;  /* 0x00000a00dc027824 */ /* 0x000fe200078e02e0 */
[----:B------:R-:W-:-:S03]  /*134f0*/  R2UR UR11, R3 ;  /* 0x00000000030b72ca */ /* 0x000fc600000e0000 */
[----:B------:R-:W-:Y:S01]  /*13500*/  UMOV UR8, UR12 ;  /* 0x0000000c00087c82 */ /* 0x000fe20008000000 */
[C---:B------:R-:W-:Y:S01]  /*13510*/  R2UR UR10, R2.reuse ;  /* 0x00000000020a72ca */ /* 0x040fe200000e0000 */
[C---:B------:R-:W-:Y:S01]  /*13520*/  VIADD R4, R2.reuse, 0x80 ;  /* 0x0000008002047836 */ /* 0x040fe20000000000 */
[----:B------:R-:W-:Y:S01]  /*13530*/  UMOV UR4, UR8 ;  /* 0x0000000800047c82 */ /* 0x000fe20008000000 */
[----:B------:R-:W-:Y:S02]  /*13540*/  VIADD R6, R2, 0x180 ;  /* 0x0000018002067836 */ /* 0x000fe40000000000 */
[----:B------:R-:W-:Y:S01]  /*13550*/  IMAD.U32 R10, RZ, RZ, UR8 ;  /* 0x00000008ff0a7e24 */ /* 0x000fe2000f8e00ff */
[----:B------:R-:W-:Y:S01]  /*13560*/  R2UR UR6, R4 ;  /* 0x00000000040672ca */ /* 0x000fe200000e0000 */
[----:B------:R-:W-:-:S03]  /*13570*/  VIADD R4, R2, 0x100 ;  /* 0x0000010002047836 */ /* 0x000fc60000000000 */
[----:B------:R0:W-:Y:S03]  /*13580*/  STL.64 [R1+0x58], R10 ;  /* 0x0000580a01007387 */ /* 0x0001e60000100a00 */
[----:B------:R-:W-:Y:S01]  /*13590*/  HGMMA.64x16x16.F32.BF16 R56, gdesc[UR8], RZ, !UPT, gsb0 ;  /* 0x00200000083879f0 */ /* 0x000fe2000c0018ff */
[----:B0-----:R-:W-:Y:S02]  /*135a0*/  IMAD.U32 R11, RZ, RZ, UR17 ;  /* 0x00000011ff0b7e24 */ /* 0x001fe4000f8e00ff */
[----:B------:R-:W-:Y:S02]  /*135b0*/  WARPGROUP.DEPBAR.LE gsb0, 0x0 ;  /* 0x00008000000079c5 */ /* 0x000fe40000010000 */
[----:B------:R-:W-:-:S06]  /*135c0*/  WARPGROUP.ARRIVE ;  /* 0x00000000000079c5 */ /* 0x000fcc0000000000 */
[----:B------:R-:W-:Y:S01]  /*135d0*/  HGMMA.64x16x16.F32.BF16 R48, gdesc[UR4], RZ, !UPT, gsb0 ;  /* 0x00200000043079f0 */ /* 0x000fe2000c0018ff */
[----:B------:R-:W-:Y:S01]  /*135e0*/  R2UR UR6, R4 ;  /* 0x00000000040672ca */ /* 0x000fe200000e0000 */
[----:B------:R-:W-:Y:S01]  /*135f0*/  UMOV UR4, UR8 ;  /* 0x0000000800047c82 */ /* 0x000fe20008000000 */
[----:B------:R-:W-:Y:S01]  /*13600*/  R2UR UR7, R5 ;  /* 0x00000000050772ca */ /* 0x000fe200000e0000 */
[----:B------:R-:W-:Y:S01]  /*13610*/  UMOV UR5, UR9 ;  /* 0x0000000900057c82 */ /* 0x000fe20008000000 */
[----:B------:R-:W-:Y:S02]  /*13620*/  VIADD R4, R2, 0x200 ;  /* 0x0000020002047836 */ /* 0x000fe40000000000 */
[----:B------:R-:W-:-:S03]  /*13630*/  IMAD.MOV.U32 R5, RZ, RZ, 0x40000040 ;  /* 0x40000040ff057424 */ /* 0x000fc600078e00ff */
[----:B------:R-:W-:Y:S01]  /*13640*/  R2UR UR10, R4 ;  /* 0x00000000040a72ca */ /* 0x000fe200000e0000 */
[----:B------:R-:W-:Y:S01]  /*13650*/  VIADD R4, R2, 0x82 ;  /* 0x0000008202047836 */ /* 0x000fe20000000000 */
[----:B------:R-:W-:Y:S01]  /*13660*/  R2UR UR11, R5 ;  /* 0x00000000050b72ca */ /* 0x000fe200000e0000 */
[----:B------:R-:W-:Y:S01]  /*13670*/  IMAD.MOV.U32 R5, RZ, RZ, 0x40000040 ;  /* 0x40000040ff057424 */ /* 0x000fe200078e00ff */
        /* <DEDUP_REMOVED lines=16> */
[----:B------:R-:W-:Y:S01]  /*13780*/  UIADD3 UR4, UR12, 0x2, URZ ;  /* 0x000000020c047890 */ /* 0x000fe2000fffe03f */
[----:B------:R-:W-:Y:S01]  /*13790*/  R2UR UR6, R4 ;  /* 0x00000000040672ca */ /* 0x000fe200000e0000 */
[----:B------:R-:W-:Y:S01]  /*137a0*/  VIADD R4, R2, 0x102 ;  /* 0x0000010202047836 */ /* 0x000fe20000000000 */
[----:B------:R-:W-:Y:S01]  /*137b0*/  R2UR UR7, R5 ;  /* 0x00000000050772ca */ /* 0x000fe200000e0000 */
[----:B------:R-:W-:-:S03]  /*137c0*/  IMAD.MOV.U32 R5, RZ, RZ, 0x40000040 ;  /* 0x40000040ff057424 */ /* 0x000fc600078e00ff */
[----:B------:R-:W-:Y:S02]  /*137d0*/  UMOV UR16, UR4 ;  /* 0x0000000400107c82 */ /* 0x000fe40008000000 */
[----:B------:R-:W-:-:S05]  /*137e0*/  IMAD.U32 R10, RZ, RZ, UR16 ;  /* 0x00000010ff0a7e24 */ /* 0x000fca000f8e00ff */
[----:B------:R0:W-:Y:S01]  /*137f0*/  STL.64 [R1+0x50], R10 ;  /* 0x0000500a01007387 */ /* 0x0001e20000100a00 */
[----:B------:R-:W-:Y:S02]  /*13800*/  WARPGROUP.DEPBAR.LE gsb0, 0x0 ;  /* 0x00008000000079c5 */ /* 0x000fe40000010000 */
[----:B------:R-:W-:-:S06]  /*13810*/  WARPGROUP.ARRIVE ;  /* 0x00000000000079c5 */ /* 0x000fcc0000000000 */
[----:B------:R-:W-:Y:S01]  /*13820*/  HGMMA.64x16x16.F32.BF16 R24, gdesc[UR8], RZ, !UPT, gsb0 ;  /* 0x00200000081879f0 */ /* 0x000fe2000c0018ff */
[----:B------:R-:W-:Y:S01]  /*13830*/  UMOV UR8, UR16 ;  /* 0x0000001000087c82 */ /* 0x000fe20008000000 */
[----:B------:R-:W-:Y:S01]  /*13840*/  UMOV UR9, UR17 ;  /* 0x0000001100097c82 */ /* 0x000fe20008000000 */
[----:B------:R-:W-:Y:S01]  /*13850*/  UMOV UR4, UR8 ;  /* 0x0000000800047c82 */ /* 0x000fe20008000000 */
[----:B------:R-:W-:Y:S01]  /*13860*/  UMOV UR5, UR9 ;  /* 0x0000000900057c82 */ /* 0x000fe20008000000 */
[----:B------:R-:W-:Y:S02]  /*13870*/  WARPGROUP.DEPBAR.LE gsb0, 0x0 ;  /* 0x00008000000079c5 */ /* 0x000fe40000010000 */
[----:B------:R-:W-:-:S06]  /*13880*/  WARPGROUP.ARRIVE ;  /* 0x00000000000079c5 */ /* 0x000fcc0000000000 */
[----:B------:R-:W-:Y:S01]  /*13890*/  HGMMA.64x16x16.F32.BF16 R56, gdesc[UR16], R56, gsb0 ;  /* 0x00200000103879f0 */ /* 0x000fe20008001838 */
[----:B------:R-:W-:Y:S02]  /*138a0*/  UMOV UR17, 0x40000040 ;  /* 0x4000004000117882 */ /* 0x000fe40000000000 */
[----:B0-----:R-:W-:Y:S01]  /*138b0*/  IMAD.U32 R11, RZ, RZ, UR17 ;  /* 0x00000011ff0b7e24 */ /* 0x001fe2000f8e00ff */
[----:B------:R-:W-:Y:S02]  /*138c0*/  WARPGROUP.DEPBAR.LE gsb0, 0x0 ;  /* 0x00008000000079c5 */ /* 0x000fe40000010000 */
[----:B------:R-:W-:-:S06]  /*138d0*/  WARPGROUP.ARRIVE ;  /* 0x00000000000079c5 */ /* 0x000fcc0000000000 */
[----:B------:R-:W-:Y:S01]  /*138e0*/  HGMMA.64x16x16.F32.BF16 R48, gdesc[UR4], R48, gsb0 ;  /* 0x00200000043079f0 */ /* 0x000fe20008001830 */
        /* <DEDUP_REMOVED lines=36> */
[----:B------:R-:W-:Y:S01]  /*13b30*/  HGMMA.64x16x16.F32.BF16 R24, gdesc[UR8], R24, gsb0 ;  /* 0x00200000081879f0 */ /* 0x000fe20008001818 */
        /* <DEDUP_REMOVED lines=8> */
[----:B------:R-:W-:Y:S01]  /*13bc0*/  UMOV UR15, UR17 ;  /* 0x00000011000f7c82 */ /* 0x000fe20008000000 */
        /* <DEDUP_REMOVED lines=32> */
[----:B------:R-:W-:Y:S01]  /*13dd0*/  UMOV UR5, UR15 ;  /* 0x0000000f00057c82 */ /* 0x000fe20008000000 */
[----:B------:R-:W-:Y:S01]  /*13de0*/  R2UR UR7, R5 ;  /* 0x00000000050772ca */ /* 0x000fe200000e0000 */
[----:B------:R-:W-:Y:S02]  /*13df0*/  VIADD R4, R2, 0x106 ;  /* 0x0000010602047836 */ /* 0x000fe40000000000 */
[----:B------:R-:W-:Y:S01]  /*13e00*/  IMAD.MOV.U32 R5, RZ, RZ, 0x40000040 ;  /* 0x40000040ff057424 */ /* 0x000fe200078e00ff */
[----:B------:R-:W-:Y:S02]  /*13e10*/  UMOV UR16, UR4 ;  /* 0x0000000400107c82 */ /* 0x000fe40008000000 */
[----:B------:R-:W-:Y:S01]  /*13e20*/  UMOV UR14, UR16 ;  /* 0x00000010000e7c82 */ /* 0x000fe20008000000 */
[----:B------:R-:W-:Y:S01]  /*13e30*/  IMAD.U32 R10, RZ, RZ, UR16 ;  /* 0x00000010ff0a7e24 */ /* 0x000fe2000f8e00ff */
[----:B------:R-:W-:-:S04]  /*13e40*/  UMOV UR4, UR14 ;  /* 0x0000000e00047c82 */ /* 0x000fc80008000000 */
[----:B------:R0:W-:Y:S01]  /*13e50*/  STL.64 [R1+0x40], R10 ;  /* 0x0000400a01007387 */ /* 0x0001e20000100a00 */
        /* <DEDUP_REMOVED lines=8> */
[----:B------:R-:W-:Y:S01]  /*13ee0*/  IMAD.MOV.U32 R7, RZ, RZ, 0x40000040 ;  /* 0x40000040ff077424 */ /* 0x000fe200078e00ff */
[----:B------:R-:W-:Y:S02]  /*13ef0*/  WARPGROUP.DEPBAR.LE gsb0, 0x0 ;  /* 0x00008000000079c5 */ /* 0x000fe40000010000 */
[----:B------:R-:W-:-:S06]  /*13f00*/  WARPGROUP.ARRIVE ;  /* 0x00000000000079c5 */ /* 0x000fcc0000000000 */
[----:B------:R-:W-:Y:S01]  /*13f10*/  HGMMA.64x16x16.F32.BF16 R56, gdesc[UR16], R56, gsb0 ;  /* 0x00200000103879f0 */ /* 0x000fe20008001838 */
[----:B------:R-:W-:Y:S01]  /*13f20*/  R2UR UR18, R6 ;  /* 0x00000000061272ca */ /* 0x000fe200000e0000 */
[----:B------:R-:W-:Y:S01]  /*13f30*/  UMOV UR17, 0x40000040 ;  /* 0x4000004000117882 */ /* 0x000fe20000000000 */
[----:B------:R-:W-:Y:S01]  /*13f40*/  R2UR UR19, R7 ;  /* 0x00000000071372ca */ /* 0x000fe200000e0000 */
[----:B------:R-:W-:Y:S02]  /*13f50*/  VIADD R6, R2, 0x400 ;  /* 0x0000040002067836 */ /* 0x000fe40000000000 */
[----:B------:R-:W-:Y:S02]  /*13f60*/  IMAD.MOV.U32 R7, RZ, RZ, 0x40000040 ;  /* 0x40000040ff077424 */ /* 0x000fe400078e00ff */
        /* <DEDUP_REMOVED lines=22> */
[----:B------:R-:W-:Y:S01]  /*140d0*/  UIADD3 UR8, UR12, 0x400, URZ ;  /* 0x000004000c087890 */ /* 0x000fe2000fffe03f */
[----:B------:R-:W-:-:S06]  /*140e0*/  UMOV UR9, UR17 ;  /* 0x0000001100097c82 */ /* 0x000fcc0008000000 */
[----:B------:R-:W-:Y:S02]  /*140f0*/  UMOV UR16, UR8 ;  /* 0x0000000800107c82 */ /* 0x000fe40008000000 */
[----:B------:R-:W-:Y:S01]  /*14100*/  UMOV UR8, UR16 ;  /* 0x0000001000087c82 */ /* 0x000fe20008000000 */
[----:B------:R-:W-:-:S05]  /*14110*/  IMAD.U32 R10, RZ, RZ, UR16 ;  /* 0x00000010ff0a7e24 */ /* 0x000fca000f8e00ff */
        /* <DEDUP_REMOVED lines=246> */
[----:B------:R-:W-:Y:S01]  /*15080*/  IMAD.U32 R10, RZ, RZ, UR16 ;  /* 0x00000010ff0a7e24 */ /* 0x000fe2000f8e00ff */
[----:B------:R-:W-:Y:S01]  /*15090*/  UIADD3 UR52, UR12, 0x806, URZ ;  /* 0x000008060c347890 */ /* 0x000fe2000fffe03f */
[----:B------:R-:W-:Y:S01]  /*150a0*/  UMOV UR53, 0x40000040 ;  /* 0x4000004000357882 */ /* 0x000fe20000000000 */
[----:B------:R-:W-:Y:S02]  /*150b0*/  UIADD3 UR48, UR12, 0xc00, URZ ;  /* 0x00000c000c307890 */ /* 0x000fe4000fffe03f */
[----:B------:R0:W-:Y:S01]  /*150c0*/  STL.64 [R1+0x8], R10 ;  /* 0x0000080a01007387 */ /* 0x0001e20000100a00 */
[----:B------:R-:W-:Y:S01]  /*150d0*/  UMOV UR49, 0x40000040 ;  /* 0x4000004000317882 */ /* 0x000fe20000000000 */
[----:B------:R-:W-:Y:S01]  /*150e0*/  UIADD3 UR44, UR12, 0xc02, URZ ;  /* 0x00000c020c2c7890 */ /* 0x000fe2000fffe03f */
[----:B------:R-:W-:Y:S01]  /*150f0*/  UMOV UR45, 0x40000040 ;  /* 0x40000040002d7882 */ /* 0x000fe20000000000 */
[----:B------:R-:W-:Y:S01]  /*15100*/  UIADD3 UR40, UR12, 0xc04, URZ ;  /* 0x00000c040c287890 */ /* 0x000fe2000fffe03f */
[----:B------:R-:W2:Y:S01]  /*15110*/  LDL R9, [R1+0x78] ;  /* 0x0000780001097983 */ /* 0x000ea20000100800 */
[----:B------:R-:W-:-:S02]  /*15120*/  WARPGROUP.DEPBAR.LE gsb0, 0x0 ;  /* 0x00008000000079c5 */ /* 0x000fc40000010000 */
        /* <DEDUP_REMOVED lines=10> */
[----:B------:R-:W-:Y:S02]  /*151d0*/  WARPGROUP.DEPBAR.LE gsb0, 0x0 ;  /* 0x00008000000079c5 */ /* 0x000fe40000010000 */
[----:B------:R-:W-:Y:S01]  /*151e0*/  WARPGROUP.ARRIVE ;  /* 0x00000000000079c5 */ /* 0x000fe20000000000 */
[----:B------:R-:W-:Y:S01]  /*151f0*/  UMOV UR15, UR17 ;  /* 0x00000011000f7c82 */ /* 0x000fe20008000000 */
[----:B------:R-:W-:Y:S01]  /*15200*/  UMOV UR41, 0x40000040 ;  /* 0x4000004000297882 */ /* 0x000fe20000000000 */
[----:B------:R-:W-:Y:S01]  /*15210*/  UIADD3 UR36, UR12, 0xc06, URZ ;  /* 0x00000c060c247890 */ /* 0x000fe2000fffe03f */
[----:B------:R-:W-:Y:S02]  /*15220*/  UMOV UR37, 0x40000040 ;  /* 0x4000004000257882 */ /* 0x000fe40000000000 */
[----:B------:R-:W-:Y:S01]  /*15230*/  HGMMA.64x16x16.F32.BF16 R48, gdesc[UR4], R48, gsb0 ;  /* 0x00200000043079f0 */ /* 0x000fe20008001830 */
[----:B------:R-:W-:Y:S01]  /*15240*/  R2UR UR6, R4 ;  /* 0x00000000040672ca */ /* 0x000fe200000e0000 */
[----:B------:R-:W-:Y:S01]  /*15250*/  UMOV UR4, UR8 ;  /* 0x0000000800047c82 */ /* 0x000fe20008000000 */
[----:B------:R-:W-:Y:S01]  /*15260*/  R2UR UR7, R5 ;  /* 0x00000000050772ca */ /* 0x000fe200000e0000 */
[----:B------:R-:W-:Y:S01]  /*15270*/  UMOV UR5, UR9 ;  /* 0x0000000900057c82 */ /* 0x000fe20008000000 */
[----:B------:R-:W-:-:S02]  /*15280*/  VIADD R4, R2, 0x702 ;  /* 0x0000070202047836 */ /* 0x000fc40000000000 */
[----:B------:R-:W-:Y:S02]  /*15290*/  IMAD.MOV.U32 R5, RZ, RZ, 0x40000040 ;  /* 0x40000040ff057424 */ /* 0x000fe400078e00ff */
[----:B------:R-:W-:Y:S01]  /*152a0*/  IMAD.MOV.U32 R3, RZ, RZ, 0x40000040 ;  /* 0x40000040ff037424 */ /* 0x000fe200078e00ff */
[----:B------:R-:W-:Y:S01]  /*152b0*/  R2UR UR10, R4 ;  /* 0x00000000040a72ca */ /* 0x000fe200000e0000 */
[----:B------:R-:W-:Y:S01]  /*152c0*/  VIADD R4, R2, 0x584 ;  /* 0x0000058402047836 */ /* 0x000fe20000000000 */
[----:B------:R-:W-:Y:S01]  /*152d0*/  R2UR UR11, R5 ;  /* 0x00000000050b72ca */ /* 0x000fe200000e0000 */
        /* <DEDUP_REMOVED lines=11> */
[----:B------:R-:W-:Y:S02]  /*15390*/  R2UR UR18, R6 ;  /* 0x00000000061272ca */ /* 0x000fe400000e0000 */
[----:B------:R-:W-:Y:S01]  /*153a0*/  R2UR UR19, R7 ;  /* 0x00000000071372ca */ /* 0x000fe200000e0000 */
[----:B------:R-:W-:Y:S02]  /*153b0*/  WARPGROUP.DEPBAR.LE gsb0, 0x0 ;  /* 0x00008000000079c5 */ /* 0x000fe40000010000 */
[----:B------:R-:W-:-:S06]  /*153c0*/  WARPGROUP.ARRIVE ;  /* 0x00000000000079c5 */ /* 0x000fcc0000000000 */
[----:B------:R-:W-:Y:S01]  /*153d0*/  HGMMA.64x16x16.F32.BF16 R32, gdesc[UR4], R32, gsb0 ;  /* 0x00200000042079f0 */ /* 0x000fe20008001820 */
[----:B------:R-:W-:Y:S01]  /*153e0*/  UIADD3 UR4, UR12, 0x804, URZ ;  /* 0x000008040c047890 */ /* 0x000fe2000fffe03f */
[----:B------:R-:W-:Y:S02]  /*153f0*/  R2UR UR6, R4 ;  /* 0x00000000040672ca */ /* 0x000fe400000e0000 */
[----:B------:R-:W-:-:S04]  /*15400*/  R2UR UR7, R5 ;  /* 0x00000000050772ca */ /* 0x000fc800000e0000 */
[----:B------:R-:W-:Y:S01]  /*15410*/  UMOV UR16, UR4 ;  /* 0x0000000400107c82 */ /* 0x000fe20008000000 */
[----:B------:R-:W-:Y:S02]  /*15420*/  WARPGROUP.DEPBAR.LE gsb0, 0x0 ;  /* 0x00008000000079c5 */ /* 0x000fe40000010000 */
[----:B------:R-:W-:Y:S01]  /*15430*/  WARPGROUP.ARRIVE ;  /* 0x00000000000079c5 */ /* 0x000fe20000000000 */
[----:B------:R-:W-:Y:S01]  /*15440*/  UMOV UR14, UR16 ;  /* 0x00000010000e7c82 */ /* 0x000fe20008000000 */
[----:B------:R-:W-:Y:S01]  /*15450*/  UMOV UR5, UR15 ;  /* 0x0000000f00057c82 */ /* 0x000fe20008000000 */
[C---:B------:R-:W-:Y:S02]  /*15460*/  VIADD R4, R2.reuse, 0x604 ;  /* 0x0000060402047836 */ /* 0x040fe40000000000 */
[----:B------:R-:W-:Y:S01]  /*15470*/  IMAD.MOV.U32 R5, RZ, RZ, 0x40000040 ;  /* 0x40000040ff057424 */ /* 0x000fe200078e00ff */
[----:B------:R-:W-:Y:S01]  /*15480*/  HGMMA.64x16x16.F32.BF16 R24, gdesc[UR8], R24, gsb0 ;  /* 0x00200000081879f0 */ /* 0x000fe20008001818 */
[----:B------:R-:W-:-:S02]  /*15490*/  VIADD R6, R2, 0x684 ;  /* 0x0000068402067836 */ /* 0x000fc40000000000 */
[----:B------:R-:W-:Y:S01]  /*154a0*/  IMAD.MOV.U32 R7, RZ, RZ, 0x40000040 ;  /* 0x40000040ff077424 */ /* 0x000fe200078e00ff */
[----:B--2---:R-:W-:Y:S01]  /*154b0*/  IADD3 R147, R147, 0x50, -R9 ;  /* 0x0000005093937810 */ /* 0x004fe20007ffe809 */
[----:B------:R-:W-:Y:S01]  /*154c0*/  IMAD.U32 R10, RZ, RZ, UR16 ;  /* 0x00000010ff0a7e24 */ /* 0x000fe2000f8e00ff */
[----:B------:R-:W-:Y:S02]  /*154d0*/  WARPGROUP.DEPBAR.LE gsb0, 0x0 ;  /* 0x00008000000079c5 */ /* 0x000fe40000010000 */
[----:B------:R-:W-:-:S06]  /*154e0*/  WARPGROUP.ARRIVE ;  /* 0x00000000000079c5 */ /* 0x000fcc0000000000 */
[----:B------:R-:W-:Y:S01]  /*154f0*/  HGMMA.64x16x16.F32.BF16 R56, gdesc[UR16], R56, gsb0 ;  /* 0x00200000103879f0 */ /* 0x000fe20008001838 */
[----:B------:R-:W-:Y:S02]  /*15500*/  UMOV UR4, UR14 ;  /* 0x0000000e00047c82 */ /* 0x000fe40008000000 */
[----:B------:R-:W-:Y:S02]  /*15510*/  WARPGROUP.DEPBAR.LE gsb0, 0x0 ;  /* 0x00008000000079c5 */ /* 0x000fe40000010000 */
[----:B------:R-:W-:-:S06]  /*15520*/  WARPGROUP.ARRIVE ;  /* 0x00000000000079c5 */ /* 0x000fcc0000000000 */
[----:B------:R-:W-:Y:S01]  /*15530*/  HGMMA.64x16x16.F32.BF16 R48, gdesc[UR4], R48, gsb0 ;  /* 0x00200000043079f0 */ /* 0x000fe20008001830 */
[----:B------:R-:W-:Y:S02]  /*15540*/  R2UR UR6, R4 ;  /* 0x00000000040672ca */ /* 0x000fe400000e0000 */
[----:B------:R-:W-:Y:S01]  /*15550*/  R2UR UR7, R5 ;  /* 0x00000000050772ca */ /* 0x000fe200000e0000 */
[----:B------:R-:W-:Y:S01]  /*15560*/  UMOV UR4, UR14 ;  /* 0x0000000e00047c82 */ /* 0x000fe20008000000 */
[----:B------:R-:W-:Y:S01]  /*15570*/  UMOV UR5, UR15 ;  /* 0x0000000f00057c82 */ /* 0x000fe20008000000 */
[----:B------:R-:W-:Y:S02]  /*15580*/  WARPGROUP.DEPBAR.LE gsb0, 0x0 ;  /* 0x00008000000079c5 */ /* 0x000fe40000010000 */
[----:B------:R-:W-:-:S08]  /*15590*/  WARPGROUP.ARRIVE ;  /* 0x00000000000079c5 */ /* 0x000fd00000000000 */
        /* <DEDUP_REMOVED lines=8> */
[----:B------:R-:W-:Y:S02]  /*15620*/  VIADD R4, R2, 0x704 ;  /* 0x0000070402047836 */ /* 0x000fe40000000000 */
[----:B------:R-:W-:-:S03]  /*15630*/  IMAD.MOV.U32 R5, RZ, RZ, 0x40000040 ;  /* 0x40000040ff057424 */ /* 0x000fc600078e00ff */
        /* <DEDUP_REMOVED lines=11> */
[----:B------:R-:W-:Y:S02]  /*156f0*/  WARPGROUP.DEPBAR.LE gsb0, 0x0 ;  /* 0x00008000000079c5 */ /* 0x000fe40000010000 */
[----:B------:R-:W-:-:S10]  /*15700*/  WARPGROUP.ARRIVE ;  /* 0x00000000000079c5 */ /* 0x000fd40000000000 */
        /* <DEDUP_REMOVED lines=174> */
[----:B------:R-:W-:Y:S01]  /*161f0*/  IMAD.MOV.U32 R5, RZ, RZ, 0x40000040 ;  /* 0x40000040ff057424 */ /* 0x000fe200078e00ff */
[----:B------:R-:W-:Y:S01]  /*16200*/  UMOV UR4, UR36 ;  /* 0x0000002400047c82 */ /* 0x000fe20008000000 */
[----:B------:R-:W-:Y:S01]  /*16210*/  UMOV UR5, UR37 ;  /* 0x0000002500057c82 */ /* 0x000fe20008000000 */
[----:B------:R-:W-:Y:S01]  /*16220*/  R2UR UR6, R4 ;  /* 0x00000000040672ca */ /* 0x000fe200000e0000 */
[----:B------:R-:W-:Y:S01]  /*16230*/  IMAD R147, R92, -0x50, R147 ;  /* 0xffffffb05c937824 */ /* 0x000fe200078e0293 */
[----:B------:R-:W-:Y:S01]  /*16240*/  R2UR UR7, R5 ;  /* 0x00000000050772ca */ /* 0x000fe200000e0000 */
[----:B------:R0:W-:Y:S01]  /*16250*/  STL.64 [R1], R10 ;  /* 0x0000000a01007387 */ /* 0x0001e20000100a00 */
[----:B------:R-:W-:Y:S01]  /*16260*/  @!P1 VIADD R0, R0, 0x38840 ;  /* 0x0003884000009836 */ /* 0x000fe20000000000 */
[----:B------:R-:W-:Y:S01]  /*16270*/  ULDC UR38, c[0x0][0x988] ;  /* 0x0002620000267ab9 */ /* 0x000fe20000000800 */
[----:B------:R-:W-:-:S02]  /*16280*/  WARPGROUP.DEPBAR.LE gsb0, 0x0 ;  /* 0x00008000000079c5 */ /* 0x000fc40000010000 */
[----:B------:R-:W-:-:S07]  /*16290*/  WARPGROUP.ARRIVE ;  /* 0x00000000000079c5 */ /* 0x000fce0000000000 */
        /* <DEDUP_REMOVED lines=19> */
[----:B------:R-:W-:Y:S01]  /*163d0*/  VIADD R2, R2, 0x986 ;  /* 0x0000098602027836 */ /* 0x000fe20000000000 */
[----:B------:R-:W-:Y:S02]  /*163e0*/  R2UR UR7, R3 ;  /* 0x00000000030772ca */ /* 0x000fe400000e0000 */
[C---:B------:R-:W-:Y:S02]  /*163f0*/  ISETP.GT.AND P6, PT, R147.reuse, RZ, PT ;  /* 0x000000ff9300720c */ /* 0x040fe40003fc4270 */
[----:B------:R-:W-:Y:S02]  /*16400*/  R2UR UR6, R2 ;  /* 0x00000000020672ca */ /* 0x000fe400000e0000 */
[C---:B------:R-:W-:Y:S02]  /*16410*/  ISETP.GT.AND P5, PT, R147.reuse, 0x1, PT ;  /* 0x000000019300780c */ /* 0x040fe40003fa4270 */
[----:B------:R-:W-:-:S02]  /*16420*/  ISETP.GT.AND P4, PT, R147, 0x8, PT ;  /* 0x000000089300780c */ /* 0x000fc40003f84270 */
[----:B------:R-:W-:Y:S02]  /*16430*/  FSEL R56, R56, -INF , P6 ;  /* 0xff80000038387808 */ /* 0x000fe40003000000 */
[----:B------:R-:W-:Y:S02]  /*16440*/  FSEL R69, R57, -INF , P5 ;  /* 0xff80000039457808 */ /* 0x000fe40002800000 */
[C---:B------:R-:W-:Y:S02]  /*16450*/  ISETP.GT.AND P3, PT, R147.reuse, 0x9, PT ;  /* 0x000000099300780c */ /* 0x040fe40003f64270 */
[----:B------:R-:W-:Y:S02]  /*16460*/  FSEL R57, R60, -INF , P4 ;  /* 0xff8000003c397808 */ /* 0x000fe40002000000 */
[----:B------:R-:W-:Y:S01]  /*16470*/  FMNMX.FTZ R2, R56, R69, !PT ;  /* 0x0000004538027209 */ /* 0x000fe20007810000 */
[----:B------:R-:W-:Y:S01]  /*16480*/  UMOV UR4, UR36 ;  /* 0x0000002400047c82 */ /* 0x000fe20008000000 */
[----:B------:R-:W-:Y:S01]  /*16490*/  UMOV UR5, UR37 ;  /* 0x0000002500057c82 */ /* 0x000fe20008000000 */
[----:B------:R-:W-:-:S02]  /*164a0*/  ISETP.GT.AND P2, PT, R147, 0x10, PT ;  /* 0x000000109300780c */ /* 0x000fc40003f44270 */
[----:B------:R-:W-:Y:S02]  /*164b0*/  FSEL R65, R61, -INF , P3 ;  /* 0xff8000003d417808 */ /* 0x000fe40001800000 */
[----:B------:R-:W-:Y:S02]  /*164c0*/  FMNMX.FTZ R2, R57, R2, !PT ;  /* 0x0000000239027209 */ /* 0x000fe40007810000 */
[----:B------:R-:W-:Y:S02]  /*164d0*/  FSEL R3, R58, -INF , P6 ;  /* 0xff8000003a037808 */ /* 0x000fe40003000000 */
[----:B------:R-:W-:Y:S02]  /*164e0*/  ISETP.GT.AND P6, PT, R147, 0x11, PT ;  /* 0x000000119300780c */ /* 0x000fe40003fc4270 */
[----:B------:R-:W-:Y:S02]  /*164f0*/  FSEL R61, R48, -INF , P2 ;  /* 0xff800000303d7808 */ /* 0x000fe40001000000 */
[----:B------:R-:W-:-:S02]  /*16500*/  FMNMX.FTZ R2, R65, R2, !PT ;  /* 0x0000000241027209 */ /* 0x000fc40007810000 */
[----:B------:R-:W-:Y:S01]  /*16510*/  FSEL R59, R59, -INF , P5 ;  /* 0xff8000003b3b7808 */ /* 0x000fe20002800000 */
[----:B------:R-:W-:Y:S02]  /*16520*/  WARPGROUP.DEPBAR.LE gsb0, 0x0 ;  /* 0x00008000000079c5 */ /* 0x000fe40000010000 */
[----:B------:R-:W-:-:S06]  /*16530*/  WARPGROUP.ARRIVE ;  /* 0x00000000000079c5 */ /* 0x000fcc0000000000 */
[----:B------:R-:W-:Y:S01]  /*16540*/  HGMMA.64x16x16.F32.BF16 R24, gdesc[UR4], R24, gsb0 ;  /* 0x00200000041879f0 */ /* 0x000fe20008001818 */
[----:B------:R-:W-:Y:S01]  /*16550*/  ISETP.GT.AND P5, PT, R147, 0x18, PT ;  /* 0x000000189300780c */ /* 0x000fe20003fa4270 */
[----:B------:R-:W-:Y:S01]  /*16560*/  ULDC UR4, c[0x0][0x988] ;  /* 0x0002620000047ab9 */ /* 0x000fe20000000800 */
[----:B------:R-:W-:Y:S02]  /*16570*/  FSEL R49, R49, -INF , P6 ;  /* 0xff80000031317808 */ /* 0x000fe40003000000 */
[----:B------:R-:W-:Y:S02]  /*16580*/  FMNMX.FTZ R2, R61, R2, !PT ;  /* 0x000000023d027209 */ /* 0x000fe40007810000 */
[----:B------:R-:W-:Y:S02]  /*16590*/  FSEL R7, R62, -INF , P4 ;  /* 0xff8000003e077808 */ /* 0x000fe40002000000 */
[----:B------:R-:W-:Y:S02]  /*165a0*/  ISETP.GT.AND P4, PT, R147, 0x19, PT ;  /* 0x000000199300780c */ /* 0x000fe40003f84270 */
[----:B------:R-:W-:-:S02]  /*165b0*/  FSEL R67, R52, -INF , P5 ;  /* 0xff80000034437808 */ /* 0x000fc40002800000 */
[----:B------:R-:W-:Y:S02]  /*165c0*/  FMNMX.FTZ R2, R49, R2, !PT ;  /* 0x0000000231027209 */ /* 0x000fe40007810000 */
[----:B------:R-:W-:Y:S02]  /*165d0*/  FSEL R63, R63, -INF , P3 ;  /* 0xff8000003f3f7808 */ /* 0x000fe40001800000 */
[----:B------:R-:W-:Y:S02]  /*165e0*/  ISETP.GT.AND P3, PT, R147, 0x20, PT ;  /* 0x000000209300780c */ /* 0x000fe40003f64270 */
[----:B------:R-:W-:Y:S02]  /*165f0*/  FSEL R53, R53, -INF , P4 ;  /* 0xff80000035357808 */ /* 0x000fe40002000000 */
[----:B------:R-:W-:Y:S02]  /*16600*/  FMNMX.FTZ R2, R67, R2, !PT ;  /* 0x0000000243027209 */ /* 0x000fe40007810000 */
[----:B------:R-:W-:-:S02]  /*16610*/  FSEL R9, R50, -INF , P2 ;  /* 0xff80000032097808 */ /* 0x000fc40001000000 */
[----:B------:R-:W-:Y:S02]  /*16620*/  ISETP.GT.AND P2, PT, R147, 0x21, PT ;  /* 0x000000219300780c */ /* 0x000fe40003f44270 */
[----:B------:R-:W-:Y:S02]  /*16630*/  FSEL R71, R40, -INF , P3 ;  /* 0xff80000028477808 */ /* 0x000fe40001800000 */
[----:B------:R-:W-:Y:S02]  /*16640*/  FMNMX.FTZ R2, R53, R2, !PT ;  /* 0x0000000235027209 */ /* 0x000fe40007810000 */
[----:B------:R-:W-:Y:S02]  /*16650*/  FSEL R51, R51, -INF , P6 ;  /* 0xff80000033337808 */ /* 0x000fe40003000000 */
[----:B------:R-:W-:Y:S02]  /*16660*/  ISETP.GT.AND P6, PT, R147, 0x28, PT ;  /* 0x000000289300780c */ /* 0x000fe40003fc4270 */
[----:B------:R-:W-:-:S02]  /*16670*/  FSEL R41, R41, -INF , P2 ;  /* 0xff80000029297808 */ /* 0x000fc40001000000 */
[----:B------:R-:W-:Y:S02]  /*16680*/  FMNMX.FTZ R2, R71, R2, !PT ;  /* 0x0000000247027209 */ /* 0x000fe40007810000 */
[----:B0-----:R-:W-:Y:S02]  /*16690*/  FSEL R11, R54, -INF , P5 ;  /* 0xff800000360b7808 */ /* 0x001fe40002800000 */
        /* <DEDUP_REMOVED lines=22> */
[----:B------:R-:W-:Y:S01]  /*16800*/  FMNMX.FTZ R2, R77, R2, !PT ;  /* 0x000000024d027209 */ /* 0x000fe20007810000 */
[----:B------:R-:W-:Y:S02]  /*16810*/  WARPGROUP.DEPBAR.LE gsb0, 0x0 ;  /* 0x00008000000079c5 */ /* 0x000fe40000010000 */
        /* <DEDUP_REMOVED lines=13> */
[----:B------:R-:W-:-:S04]  /*168f0*/  FMNMX.FTZ R2, R83, R2, !PT ;  /* 0x0000000253027209 */ /* 0x000fc80007810000 */
[----:B------:R-:W-:-:S05]  /*16900*/  FMNMX.FTZ R10, R85, R2, !PT ;  /* 0x00000002550a7209 */ /* 0x000fca0007810000 */
[----:B------:R-:W0:Y:S01]  /*16910*/  SHFL.BFLY PT, R5, R10, 0x2, 0x1f ;  /* 0x0c401f000a057f89 */ /* 0x000e2200000e0000 */
[----:B------:R-:W-:-:S04]  /*16920*/  FMNMX.FTZ R4, R3, R59, !PT ;  /* 0x0000003b03047209 */ /* 0x000fc80007810000 */
[----:B------:R-:W-:-:S04]  /*16930*/  FMNMX.FTZ R4, R7, R4, !PT ;  /* 0x0000000407047209 */ /* 0x000fc80007810000 */
[----:B------:R-:W-:-:S04]  /*16940*/  FMNMX.FTZ R4, R63, R4, !PT ;  /* 0x000000043f047209 */ /* 0x000fc80007810000 */
[----:B------:R-:W-:Y:S02]  /*16950*/  FMNMX.FTZ R4, R9, R4, !PT ;  /* 0x0000000409047209 */ /* 0x000fe40007810000 */
[----:B0-----:R-:W-:-:S05]  /*16960*/  FMNMX.FTZ R12, R10, R5, !PT ;  /* 0x000000050a0c7209 */ /* 0x001fca0007810000 */
[----:B------:R-:W0:Y:S01]  /*16970*/  SHFL.BFLY PT, R5, R12, 0x1, 0x1f ;  /* 0x0c201f000c057f89 */ /* 0x000e2200000e0000 */
[----:B------:R-:W-:-:S04]  /*16980*/  FMNMX.FTZ R4, R51, R4, !PT ;  /* 0x0000000433047209 */ /* 0x000fc80007810000 */
[----:B------:R-:W-:-:S04]  /*16990*/  FMNMX.FTZ R4, R11, R4, !PT ;  /* 0x000000040b047209 */ /* 0x000fc80007810000 */
[----:B------:R-:W-:-:S04]  /*169a0*/  FMNMX.FTZ R4, R55, R4, !PT ;  /* 0x0000000437047209 */ /* 0x000fc80007810000 */
[----:B------:R-:W-:-:S04]  /*169b0*/  FMNMX.FTZ R4, R13, R4, !PT ;  /* 0x000000040d047209 */ /* 0x000fc80007810000 */
[----:B------:R-:W-:Y:S01]  /*169c0*/  FMNMX.FTZ R4, R43, R4, !PT ;  /* 0x000000042b047209 */ /* 0x000fe20007810000 */
[----:B------:R-:W-:-:S03]  /*169d0*/  IMAD.U32 R2, RZ, RZ, UR4 ;  /* 0x00000004ff027e24 */ /* 0x000fc6000f8e00ff */
[----:B------:R-:W-:Y:S02]  /*169e0*/  FMNMX.FTZ R4, R15, R4, !PT ;  /* 0x000000040f047209 */ /* 0x000fe40007810000 */
[----:B0-----:R-:W-:Y:S02]  /*169f0*/  FMNMX.FTZ R5, R12, R5, !PT ;  /* 0x000000050c057209 */ /* 0x001fe40007810000 */
[----:B------:R-:W-:Y:S02]  /*16a00*/  FMNMX.FTZ R4, R47, R4, !PT ;  /* 0x000000042f047209 */ /* 0x000fe40007810000 */
[C---:B------:R-:W-:Y:S01]  /*16a10*/  FSETP.NEU.FTZ.AND P0, PT, R5.reuse, -INF , PT ;  /* 0xff8000000500780b */ /* 0x040fe20003f1d000 */
[----:B------:R-:W-:Y:S01]  /*16a20*/  FMUL.FTZ R6, R5, R2 ;  /* 0x0000000205067220 */ /* 0x000fe20000410000 */
[----:B------:R-:W-:-:S04]  /*16a30*/  FMNMX.FTZ R4, R21, R4, !PT ;  /* 0x0000000415047209 */ /* 0x000fc80007810000 */
[----:B------:R-:W-:Y:S02]  /*16a40*/  FSEL R6, R6, RZ, P0 ;  /* 0x000000ff06067208 */ /* 0x000fe40000000000 */
[----:B------:R-:W-:-:S03]  /*16a50*/  FMNMX.FTZ R4, R35, R4, !PT ;  /* 0x0000000423047209 */ /* 0x000fc60007810000 */
[--C-:B------:R-:W-:Y:S01]  /*16a60*/  FFMA.FTZ R210, R57, R2, -R6.reuse ;  /* 0x0000000239d27223 */ /* 0x100fe20000010806 */
[----:B------:R-:W-:Y:S02]  /*16a70*/  FSEL R57, R39, -INF , P6 ;  /* 0xff80000027397808 */ /* 0x000fe40003000000 */
[----:B------:R-:W-:Y:S02]  /*16a80*/  FMNMX.FTZ R4, R25, R4, !PT ;  /* 0x0000000419047209 */ /* 0x000fe40007810000 */
[----:B------:R-:W-:Y:S01]  /*16a90*/  ISETP.NE.AND P0, PT, R8, RZ, PT ;  /* 0x000000ff0800720c */ /* 0x000fe20003f05270 */
[----:B------:R-:W-:Y:S01]  /*16aa0*/  FFMA.FTZ R8, R65, R2, -R6 ;  /* 0x0000000241087223 */ /* 0x000fe20000010806 */
[----:B------:R-:W-:Y:S02]  /*16ab0*/  FSEL R65, R26, -INF , P5 ;  /* 0xff8000001a417808 */ /* 0x000fe40002800000 */
[----:B------:R-:W-:Y:S02]  /*16ac0*/  FMNMX.FTZ R4, R57, R4, !PT ;  /* 0x0000000439047209 */ /* 0x000fe40007810000 */
[----:B------:R-:W-:-:S02]  /*16ad0*/  FSEL R27, R27, -INF , P4 ;  /* 0xff8000001b1b7808 */ /* 0x000fc40002000000 */
[----:B------:R-:W-:Y:S01]  /*16ae0*/  FMNMX.FTZ R4, R65, R4, !PT ;  /* 0x0000000441047209 */ /* 0x000fe20007810000 */
[--C-:B------:R-:W-:Y:S01]  /*16af0*/  FFMA.FTZ R204, R61, R2, -R6.reuse ;  /* 0x000000023dcc7223 */ /* 0x100fe20000010806 */
[----:B------:R-:W-:Y:S02]  /*16b00*/  FSEL R61, R30, -INF , P3 ;  /* 0xff8000001e3d7808 */ /* 0x000fe40001800000 */
[----:B------:R-:W-:Y:S01]  /*16b10*/  FMNMX.FTZ R4, R27, R4, !PT ;  /* 0x000000041b047209 */ /* 0x000fe20007810000 */
[----:B------:R-:W-:Y:S01]  /*16b20*/  FFMA.FTZ R10, R49, R2, -R6 ;  /* 0x00000002310a7223 */ /* 0x000fe20000010806 */
[----:B------:R-:W-:Y:S02]  /*16b30*/  FSEL R49, R31, -INF , P2 ;  /* 0xff8000001f317808 */ /* 0x000fe40001000000 */
[----:B------:R-:W-:-:S04]  /*16b40*/  FMNMX.FTZ R4, R61, R4, !PT ;  /* 0x000000043d047209 */ /* 0x000fc80007810000 */
[----:B------:R-:W-:Y:S01]  /*16b50*/  FMNMX.FTZ R4, R49, R4, !PT ;  /* 0x0000000431047209 */ /* 0x000fe20007810000 */
[----:B------:R-:W-:-:S04]  /*16b60*/  FFMA.FTZ R206, R67, R2, -R6 ;  /* 0x0000000243ce7223 */ /* 0x000fc80000010806 */
[----:B------:R-:W0:Y:S02]  /*16b70*/  SHFL.BFLY PT, R67, R4, 0x2, 0x1f ;  /* 0x0c401f0004437f89 */ /* 0x000e2400000e0000 */
[----:B0-----:R-:W-:-:S05]  /*16b80*/  FMNMX.FTZ R67, R4, R67, !PT ;  /* 0x0000004304437209 */ /* 0x001fca0007810000 */
[----:B------:R-:W0:Y:S01]  /*16b90*/  SHFL.BFLY PT, R4, R67, 0x1, 0x1f ;  /* 0x0c201f0043047f89 */ /* 0x000e2200000e0000 */
[-CC-:B------:R-:W-:Y:S01]  /*16ba0*/  FFMA.FTZ R208, R56, R2.reuse, -R6.reuse ;  /* 0x0000000238d07223 */ /* 0x180fe20000010806 */
[-CC-:B------:R-:W-:Y:S01]  /*16bb0*/  FFMA.FTZ R29, R69, R2.reuse, -R6.reuse ;  /* 0x00000002451d7223 */ /* 0x180fe20000010806 */
[-CC-:B------:R-:W-:Y:S01]  /*16bc0*/  FFMA.FTZ R53, R53, R2.reuse, -R6.reuse ;  /* 0x0000000235357223 */ /* 0x180fe20000010806 */
[-CC-:B------:R-:W-:Y:S01]  /*16bd0*/  FFMA.FTZ R200, R71, R2.reuse, -R6.reuse ;  /* 0x0000000247c87223 */ /* 0x180fe20000010806 */
[-CC-:B------:R-:W-:Y:S02]  /*16be0*/  FFMA.FTZ R41, R41, R2.reuse, -R6.reuse ;  /* 0x0000000229297223 */ /* 0x180fe40000010806 */
[----:B------:R-:W-:Y:S01]  /*16bf0*/  MUFU.EX2 R208, R208 ;  /* 0x000000d000d07308 */ /* 0x000fe20000000800 */
[-CC-:B------:R-:W-:Y:S01]  /*16c00*/  FFMA.FTZ R202, R73, R2.reuse, -R6.reuse ;  /* 0x0000000249ca7223 */ /* 0x180fe20000010806 */
[-CC-:B------:R-:W-:Y:S01]  /*16c10*/  FFMA.FTZ R45, R45, R2.reuse, -R6.reuse ;  /* 0x000000022d2d7223 */ /* 0x180fe20000010806 */
[----:B------:R-:W-:Y:S01]  /*16c20*/  FFMA.FTZ R196, R75, R2, -R6 ;  /* 0x000000024bc47223 */ /* 0x000fe20000010806 */
[----:B0-----:R-:W-:-:S04]  /*16c30*/  FMNMX.FTZ R4, R67, R4, !PT ;  /* 0x0000000443047209 */ /* 0x001fc80007810000 */
[C---:B------:R-:W-:Y:S01]  /*16c40*/  FSETP.NEU.FTZ.AND P2, PT, R4.reuse, -INF , PT ;  /* 0xff8000000400780b */ /* 0x040fe20003f5d000 */
[-C--:B------:R-:W-:Y:S01]  /*16c50*/  FMUL.FTZ R14, R4, R2.reuse ;  /* 0x00000002040e7220 */ /* 0x080fe20000410000 */
[----:B------:R-:W0:Y:S04]  /*16c60*/  MUFU.EX2 R29, R29 ;  /* 0x0000001d001d7308 */ /* 0x000e280000000800 */
[----:B------:R-:W-:Y:S01]  /*16c70*/  FSEL R14, R14, RZ, P2 ;  /* 0x000000ff0e0e7208 */ /* 0x000fe20001000000 */
[-CC-:B------:R-:W-:Y:S01]  /*16c80*/  FFMA.FTZ R33, R33, R2.reuse, -R6.reuse ;  /* 0x0000000221217223 */ /* 0x180fe20000010806 */
[-CC-:B------:R-:W-:Y:S01]  /*16c90*/  FFMA.FTZ R198, R77, R2.reuse, -R6.reuse ;  /* 0x000000024dc67223 */ /* 0x180fe20000010806 */
[-CC-:B------:R-:W-:Y:S01]  /*16ca0*/  FFMA.FTZ R37, R37, R2.reuse, -R6.reuse ;  /* 0x0000000225257223 */ /* 0x180fe20000010806 */
[-CC-:B------:R-:W-:Y:S01]  /*16cb0*/  FFMA.FTZ R192, R79, R2.reuse, -R6.reuse ;  /* 0x000000024fc07223 */ /* 0x180fe20000010806 */
[-CC-:B------:R-:W-:Y:S01]  /*16cc0*/  FFMA.FTZ R81, R81, R2.reuse, -R6.reuse ;  /* 0x0000000251517223 */ /* 0x180fe20000010806 */
[-CC-:B------:R-:W-:Y:S01]  /*16cd0*/  FFMA.FTZ R194, R83, R2.reuse, -R6.reuse ;  /* 0x0000000253c27223 */ /* 0x180fe20000010806 */
[-C--:B------:R-:W-:Y:S01]  /*16ce0*/  FFMA.FTZ R69, R85, R2.reuse, -R6 ;  /* 0x0000000255457223 */ /* 0x080fe20000010806 */
[-CC-:B------:R-:W-:Y:S01]  /*16cf0*/  FFMA.FTZ R209, R3, R2.reuse, -R14.reuse ;  /* 0x0000000203d17223 */ /* 0x180fe2000001080e */
[-CC-:B------:R-:W-:Y:S01]  /*16d00*/  FFMA.FTZ R6, R59, R2.reuse, -R14.reuse ;  /* 0x000000023b067223 */ /* 0x180fe2000001080e */
[----:B------:R-:W1:Y:S01]  /*16d10*/  MUFU.EX2 R210, R210 ;  /* 0x000000d200d27308 */ /* 0x000e620000000800 */
[----:B------:R-:W-:-:S07]  /*16d20*/  FFMA.FTZ R211, R7, R2, -R14 ;  /* 0x0000000207d37223 */ /* 0x000fce000001080e */
[----:B------:R2:W3:Y:S01]  /*16d30*/  MUFU.EX2 R39, R8 ;  /* 0x0000000800277308 */ /* 0x0004e20000000800 */
[----:B------:R-:W-:-:S07]  /*16d40*/  FFMA.FTZ R205, R9, R2, -R14 ;  /* 0x0000000209cd7223 */ /* 0x000fce000001080e */
[----:B------:R-:W-:Y:S01]  /*16d50*/  MUFU.EX2 R209, R209 ;  /* 0x000000d100d17308 */ /* 0x000fe20000000800 */
[----:B--2---:R-:W-:-:S07]  /*16d60*/  FFMA.FTZ R8, R63, R2, -R14 ;  /* 0x000000023f087223 */ /* 0x004fce000001080e */
[----:B------:R-:W2:Y:S01]  /*16d70*/  MUFU.EX2 R6, R6 ;  /* 0x0000000600067308 */ /* 0x000ea20000000800 */
[----:B0-----:R-:W-:-:S07]  /*16d80*/  FADD.FTZ R3, R208, R29 ;  /* 0x0000001dd0037221 */ /* 0x001fce0000010000 */
[----:B------:R-:W0:Y:S08]  /*16d90*/  MUFU.EX2 R204, R204 ;  /* 0x000000cc00cc7308 */ /* 0x000e300000000800 */
[----:B------:R-:W4:Y:S01]  /*16da0*/  MUFU.EX2 R211, R211 ;  /* 0x000000d300d37308 */ /* 0x000f220000000800 */
[----:B-1----:R-:W-:-:S07]  /*16db0*/  FADD.FTZ R26, R210, R3 ;  /* 0x00000003d21a7221 */ /* 0x002fce0000010000 */
[----:B------:R1:W4:Y:S01]  /*16dc0*/  MUFU.EX2 R31, R10 ;  /* 0x0000000a001f7308 */ /* 0x0003220000000800 */
[----:B------:R-:W-:-:S07]  /*16dd0*/  FFMA.FTZ R207, R11, R2, -R14 ;  /* 0x000000020bcf7223 */ /* 0x000fce000001080e */
[----:B------:R-:W4:Y:S01]  /*16de0*/  MUFU.EX2 R8, R8 ;  /* 0x0000000800087308 */ /* 0x000f220000000800 */
[----:B-1----:R-:W-:Y:S01]  /*16df0*/  FFMA.FTZ R10, R51, R2, -R14 ;  /* 0x00000002330a7223 */ /* 0x002fe2000001080e */
[----:B---3--:R-:W-:-:S06]  /*16e00*/  FADD.FTZ R3, R39, R26 ;  /* 0x0000001a27037221 */ /* 0x008fcc0000010000 */
[----:B------:R-:W1:Y:S01]  /*16e10*/  MUFU.EX2 R206, R206 ;  /* 0x000000ce00ce7308 */ /* 0x000e620000000800 */
[----:B--2---:R-:W-:Y:S01]  /*16e20*/  FADD.FTZ R28, R209, R6 ;  /* 0x00000006d11c7221 */ /* 0x004fe20000010000 */
[----:B------:R-:W-:-:S06]  /*16e30*/  FFMA.FTZ R12, R55, R2, -R14 ;  /* 0x00000002370c7223 */ /* 0x000fcc000001080e */
[----:B------:R-:W2:Y:S01]  /*16e40*/  MUFU.EX2 R205, R205 ;  /* 0x000000cd00cd7308 */ /* 0x000ea20000000800 */
[----:B0-----:R-:W-:Y:S01]  /*16e50*/  FADD.FTZ R26, R204, R3 ;  /* 0x00000003cc1a7221 */ /* 0x001fe20000010000 */
[----:B----4-:R-:W-:-:S06]  /*16e60*/  FADD.FTZ R3, R211, R28 ;  /* 0x0000001cd3037221 */ /* 0x010fcc0000010000 */
[----:B------:R-:W0:Y:S01]  /*16e70*/  MUFU.EX2 R53, R53 ;  /* 0x0000003500357308 */ /* 0x000e220000000800 */
[----:B------:R-:W-:-:S07]  /*16e80*/  FFMA.FTZ R201, R13, R2, -R14 ;  /* 0x000000020dc97223 */ /* 0x000fce000001080e */
[----:B------:R-:W3:Y:S01]  /*16e90*/  MUFU.EX2 R10, R10 ;  /* 0x0000000a000a7308 */ /* 0x000ee20000000800 */
[----:B------:R-:W-:Y:S01]  /*16ea0*/  FADD.FTZ R7, R31, R26 ;  /* 0x0000001a1f077221 */ /* 0x000fe20000010000 */
[----:B------:R-:W-:-:S06]  /*16eb0*/  FADD.FTZ R28, R8, R3 ;  /* 0x00000003081c7221 */ /* 0x000fcc0000010000 */
[----:B------:R-:W4:Y:S01]  /*16ec0*/  MUFU.EX2 R200, R200 ;  /* 0x000000c800c87308 */ /* 0x000f220000000800 */
[----:B------:R-:W-:-:S07]  /*16ed0*/  FFMA.FTZ R20, R43, R2, -R14 ;  /* 0x000000022b147223 */ /* 0x000fce000001080e */
[----:B------:R-:W4:Y:S01]  /*16ee0*/  MUFU.EX2 R207, R207 ;  /* 0x000000cf00cf7308 */ /* 0x000f220000000800 */
[----:B-1----:R-:W-:Y:S01]  /*16ef0*/  FADD.FTZ R30, R206, R7 ;  /* 0x00000007ce1e7221 */ /* 0x002fe20000010000 */
[----:B--2---:R-:W-:-:S06]  /*16f00*/  FADD.FTZ R3, R205, R28 ;  /* 0x0000001ccd037221 */ /* 0x004fcc0000010000 */
[----:B------:R-:W1:Y:S01]  /*16f10*/  MUFU.EX2 R41, R41 ;  /* 0x0000002900297308 */ /* 0x000e620000000800 */
[----:B------:R-:W-:-:S07]  /*16f20*/  FFMA.FTZ R203, R15, R2, -R14 ;  /* 0x000000020fcb7223 */ /* 0x000fce000001080e */
[----:B------:R-:W2:Y:S01]  /*16f30*/  MUFU.EX2 R12, R12 ;  /* 0x0000000c000c7308 */ /* 0x000ea20000000800 */
[----:B0-----:R-:W-:Y:S01]  /*16f40*/  FADD.FTZ R7, R53, R30 ;  /* 0x0000001e35077221 */ /* 0x001fe20000010000 */
[----:B---3--:R-:W-:-:S06]  /*16f50*/  FADD.FTZ R28, R10, R3 ;  /* 0x000000030a1c7221 */ /* 0x008fcc0000010000 */
[----:B------:R-:W0:Y:S01]  /*16f60*/  MUFU.EX2 R202, R202 ;  /* 0x000000ca00ca7308 */ /* 0x000e220000000800 */
[----:B------:R-:W-:-:S07]  /*16f70*/  FFMA.FTZ R24, R47, R2, -R14 ;  /* 0x000000022f187223 */ /* 0x000fce000001080e */
[----:B------:R-:W3:Y:S01]  /*16f80*/  MUFU.EX2 R201, R201 ;  /* 0x000000c900c97308 */ /* 0x000ee20000000800 */
[----:B----4-:R-:W-:Y:S01]  /*16f90*/  FADD.FTZ R30, R200, R7 ;  /* 0x00000007c81e7221 */ /* 0x010fe20000010000 */
        /* <DEDUP_REMOVED lines=17> */
[----:B------:R-:W-:-:S07]  /*170b0*/  @!P1 PRMT R0, RZ, 0x654, R0 ;  /* 0x00000654ff009816 */ /* 0x000fce0000000000 */
[----:B------:R-:W4:Y:S01]  /*170c0*/  MUFU.EX2 R197, R197 ;  /* 0x000000c500c57308 */ /* 0x000f220000000800 */
[----:B------:R-:W-:Y:S01]  /*170d0*/  FFMA.FTZ R57, R57, R2, -R14 ;  /* 0x0000000239397223 */ /* 0x000fe2000001080e */
[----:B-1----:R-:W-:-:S06]  /*170e0*/  FADD.FTZ R30, R196, R7 ;  /* 0x00000007c41e7221 */ /* 0x002fcc0000010000 */
[----:B------:R-:W1:Y:S01]  /*170f0*/  MUFU.EX2 R37, R37 ;  /* 0x0000002500257308 */ /* 0x000e620000000800 */
[----:B--2---:R-:W-:Y:S01]  /*17100*/  FADD.FTZ R3, R203, R28 ;  /* 0x0000001ccb037221 */ /* 0x004fe20000010000 */
[----:B------:R-:W-:Y:S01]  /*17110*/  FFMA.FTZ R65, R65, R2, -R14 ;  /* 0x0000000241417223 */ /* 0x000fe2000001080e */
[----:B------:R2:W-:Y:S05]  /*17120*/  @!P1 SYNCS.ARRIVE.TRANS64.RED.A1T0 RZ, [R0+URZ], RZ ;  /* 0x000000ff00ff99a7 */ /* 0x0005ea000810043f */
[----:B------:R-:W1:Y:S01]  /*17130*/  MUFU.EX2 R26, R26 ;  /* 0x0000001a001a7308 */ /* 0x000e620000000800 */
[----:B0-----:R-:W-:Y:S01]  /*17140*/  FADD.FTZ R7, R33, R30 ;  /* 0x0000001e21077221 */ /* 0x001fe20000010000 */
[----:B---3--:R-:W-:-:S06]  /*17150*/  FADD.FTZ R28, R24, R3 ;  /* 0x00000003181c7221 */ /* 0x008fcc0000010000 */
[----:B------:R-:W0:Y:S08]  /*17160*/  MUFU.EX2 R192, R192 ;  /* 0x000000c000c07308 */ /* 0x000e300000000800 */
[----:B------:R-:W3:Y:S01]  /*17170*/  MUFU.EX2 R199, R199 ;  /* 0x000000c700c77308 */ /* 0x000ee20000000800 */
[----:B------:R-:W-:Y:S01]  /*17180*/  FFMA.FTZ R27, R27, R2, -R14 ;  /* 0x000000021b1b7223 */ /* 0x000fe2000001080e */
[----:B----4-:R-:W-:-:S06]  /*17190*/  FADD.FTZ R30, R198, R7 ;  /* 0x00000007c61e7221 */ /* 0x010fcc0000010000 */
[----:B------:R-:W4:Y:S01]  /*171a0*/  MUFU.EX2 R67, R81 ;  /* 0x0000005100437308 */ /* 0x000f220000000800 */
[----:B------:R-:W-:Y:S01]  /*171b0*/  FADD.FTZ R3, R197, R28 ;  /* 0x0000001cc5037221 */ /* 0x000fe20000010000 */
[----:B------:R-:W-:-:S06]  /*171c0*/  FFMA.FTZ R61, R61, R2, -R14 ;  /* 0x000000023d3d7223 */ /* 0x000fcc000001080e */
[----:B--2---:R-:W2:Y:S01]  /*171d0*/  MUFU.EX2 R0, R57 ;  /* 0x0000003900007308 */ /* 0x004ea20000000800 */
[----:B------:R-:W-:Y:S01]  /*171e0*/  FFMA.FTZ R49, R49, R2, -R14 ;  /* 0x0000000231317223 */ /* 0x000fe2000001080e */
[----:B-1----:R-:W-:Y:S01]  /*171f0*/  FADD.FTZ R7, R37, R30 ;  /* 0x0000001e25077221 */ /* 0x002fe20000010000 */
[----:B------:R-:W-:-:S05]  /*17200*/  FADD.FTZ R28, R26, R3 ;  /* 0x000000031a1c7221 */ /* 0x000fca0000010000 */
[----:B------:R-:W1:Y:S01]  /*17210*/  MUFU.EX2 R65, R65 ;  /* 0x0000004100417308 */ /* 0x000e620000000800 */
[----:B0-----:R-:W-:Y:S01]  /*17220*/  FADD.FTZ R30, R192, R7 ;  /* 0x00000007c01e7221 */ /* 0x001fe20000010000 */
[----:B---3--:R-:W-:-:S06]  /*17230*/  FADD.FTZ R3, R199, R28 ;  /* 0x0000001cc7037221 */ /* 0x008fcc0000010000 */
[----:B------:R-:W0:Y:S01]  /*17240*/  MUFU.EX2 R14, R27 ;  /* 0x0000001b000e7308 */ /* 0x000e220000000800 */
[----:B----4-:R-:W-:Y:S01]  /*17250*/  FADD.FTZ R7, R67, R30 ;  /* 0x0000001e43077221 */ /* 0x010fe20000010000 */
[----:B--2---:R-:W-:-:S06]  /*17260*/  FADD.FTZ R30, R0, R3 ;  /* 0x00000003001e7221 */ /* 0x004fcc0000010000 */
[----:B------:R-:W2:Y:S01]  /*17270*/  MUFU.EX2 R61, R61 ;  /* 0x0000003d003d7308 */ /* 0x000ea20000000800 */
[----:B-1----:R-:W-:Y:S01]  /*17280*/  FADD.FTZ R3, R65, R30 ;  /* 0x0000001e41037221 */ /* 0x002fe20000010000 */
[----:B------:R-:W-:-:S03]  /*17290*/  F2FP.BF16.F32.PACK_AB R209, R6, R209 ;  /* 0x000000d106d1723e */ /* 0x000fc600000010ff */
[----:B0-----:R-:W-:-:S03]  /*172a0*/  FADD.FTZ R6, R14, R3 ;  /* 0x000000030e067221 */ /* 0x001fc60000010000 */
[----:B------:R-:W0:Y:S01]  /*172b0*/  MUFU.EX2 R194, R194 ;  /* 0x000000c200c27308 */ /* 0x000e220000000800 */
[----:B--2---:R-:W-:Y:S01]  /*172c0*/  FADD.FTZ R3, R61, R6 ;  /* 0x000000063d037221 */ /* 0x004fe20000010000 */
[----:B------:R-:W-:-:S06]  /*172d0*/  VIADD R6, R92, 0xfffffffe ;  /* 0xfffffffe5c067836 */ /* 0x000fcc0000000000 */
[----:B------:R-:W1:Y:S01]  /*172e0*/  MUFU.EX2 R69, R69 ;  /* 0x0000004500457308 */ /* 0x000e620000000800 */
[----:B------:R-:W-:-:S07]  /*172f0*/  ISETP.GE.AND P2, PT, R6, R226, PT ;  /* 0x000000e20600720c */ /* 0x000fce0003f46270 */
[----:B------:R-:W2:Y:S01]  /*17300*/  MUFU.EX2 R28, R49 ;  /* 0x00000031001c7308 */ /* 0x000ea20000000800 */
[----:B0-----:R-:W-:Y:S01]  /*17310*/  FADD.FTZ R32, R194, R7 ;  /* 0x00000007c2207221 */ /* 0x001fe20000010000 */
[----:B------:R-:W-:Y:S01]  /*17320*/  BSSY B0, `(.L_x_636) ;  /* 0x0000563000007945 */ /* 0x000fe20003800000 */
[----:B------:R-:W-:Y:S01]  /*17330*/  F2FP.BF16.F32.PACK_AB R201, R20, R201 ;  /* 0x000000c914c9723e */ /* 0x000fe200000010ff */
[--C-:B------:R-:W-:Y:S01]  /*17340*/  IMAD.MOV.U32 R150, RZ, RZ, R151.reuse ;  /* 0x000000ffff967224 */ /* 0x100fe200078e0097 */
[----:B------:R-:W-:Y:S01]  /*17350*/  F2FP.BF16.F32.PACK_AB R208, R29, R208 ;  /* 0x000000d01dd0723e */ /* 0x000fe200000010ff */
[--C-:B------:R-:W-:Y:S01]  /*17360*/  IMAD.MOV.U32 R149, RZ, RZ, R151.reuse ;  /* 0x000000ffff957224 */ /* 0x100fe200078e0097 */
[----:B------:R-:W-:Y:S01]  /*17370*/  F2FP.BF16.F32.PACK_AB R210, R39, R210 ;  /* 0x000000d227d2723e */ /* 0x000fe200000010ff */
[--C-:B------:R-:W-:Y:S01]  /*17380*/  IMAD.MOV.U32 R148, RZ, RZ, R151.reuse ;  /* 0x000000ffff947224 */ /* 0x100fe200078e0097 */
[----:B------:R-:W-:Y:S01]  /*17390*/  F2FP.BF16.F32.PACK_AB R204, R31, R204 ;  /* 0x000000cc1fcc723e */ /* 0x000fe200000010ff */
[----:B-1----:R-:W-:Y:S01]  /*173a0*/  FADD.FTZ R21, R69, R32 ;  /* 0x0000002045157221 */ /* 0x002fe20000010000 */
[----:B------:R-:W-:Y:S01]  /*173b0*/  F2FP.BF16.F32.PACK_AB R206, R53, R206 ;  /* 0x000000ce35ce723e */ /* 0x000fe200000010ff */
[--C-:B------:R-:W-:Y:S01]  /*173c0*/  IMAD.MOV.U32 R147, RZ, RZ, R151.reuse ;  /* 0x000000ffff937224 */ /* 0x100fe200078e0097 */
[----:B------:R-:W-:Y:S01]  /*173d0*/  F2FP.BF16.F32.PACK_AB R200, R41, R200 ;  /* 0x000000c829c8723e */ /* 0x000fe200000010ff */
[--C-:B------:R-:W-:Y:S01]  /*173e0*/  IMAD.MOV.U32 R146, RZ, RZ, R151.reuse ;  /* 0x000000ffff927224 */ /* 0x100fe200078e0097 */
[----:B------:R-:W-:Y:S01]  /*173f0*/  F2FP.BF16.F32.PACK_AB R202, R45, R202 ;  /* 0x000000ca2dca723e */ /* 0x000fe200000010ff */
[----:B------:R-:W-:Y:S01]  /*17400*/  IMAD.MOV.U32 R145, RZ, RZ, R151 ;  /* 0x000000ffff917224 */ /* 0x000fe200078e0097 */
[----:B------:R-:W-:Y:S01]  /*17410*/  F2FP.BF16.F32.PACK_AB R196, R33, R196 ;  /* 0x000000c421c4723e */ /* 0x000fe200000010ff */
[----:B--2---:R-:W-:Y:S01]  /*17420*/  FADD.FTZ R20, R28, R3 ;  /* 0x000000031c147221 */ /* 0x004fe20000010000 */
[----:B------:R-:W-:Y:S01]  /*17430*/  F2FP.BF16.F32.PACK_AB R198, R37, R198 ;  /* 0x000000c625c6723e */ /* 0x000fe200000010ff */
[----:B------:R-:W-:Y:S01]  /*17440*/  IMAD.MOV.U32 R3, RZ, RZ, 0x3f800000 ;  /* 0x3f800000ff037424 */ /* 0x000fe200078e00ff */
[----:B------:R-:W-:Y:S01]  /*17450*/  F2FP.BF16.F32.PACK_AB R192, R67, R192 ;  /* 0x000000c043c0723e */ /* 0x000fe200000010ff */
[--C-:B------:R-:W-:Y:S01]  /*17460*/  IMAD.MOV.U32 R144, RZ, RZ, R151.reuse ;  /* 0x000000ffff907224 */ /* 0x100fe200078e0097 */
[----:B------:R-:W-:Y:S01]  /*17470*/  F2FP.BF16.F32.PACK_AB R194, R69, R194 ;  /* 0x000000c245c2723e */ /* 0x000fe200000010ff */
[--C-:B------:R-:W-:Y:S01]  /*17480*/  IMAD.MOV.U32 R143, RZ, RZ, R151.reuse ;  /* 0x000000ffff8f7224 */ /* 0x100fe200078e0097 */
[----:B------:R-:W-:Y:S01]  /*17490*/  F2FP.BF16.F32.PACK_AB R203, R24, R203 ;  /* 0x000000cb18cb723e */ /* 0x000fe200000010ff */
[--C-:B------:R-:W-:Y:S01]  /*174a0*/  IMAD.MOV.U32 R142, RZ, RZ, R151.reuse ;  /* 0x000000ffff8e7224 */ /* 0x100fe200078e0097 */
[----:B------:R-:W-:Y:S01]  /*174b0*/  F2FP.BF16.F32.PACK_AB R197, R26, R197 ;  /* 0x000000c51ac5723e */ /* 0x000fe200000010ff */
[--C-:B------:R-:W-:Y:S01]  /*174c0*/  IMAD.MOV.U32 R141, RZ, RZ, R151.reuse ;  /* 0x000000ffff8d7224 */ /* 0x100fe200078e0097 */
        /* <DEDUP_REMOVED lines=123> */
[----:B------:R-:W-:Y:S01]  /*17c80*/  IMAD.MOV.U32 R24, RZ, RZ, R151 ;  /* 0x000000ffff187224 */ /* 0x000fe200078e0097 */
[----:B------:R-:W-:Y:S06]  /*17c90*/  @!P2 BRA `(.L_x_637) ;  /* 0x0000004c002ca947 */ /* 0x000fec0003800000 */
[----:B------:R-:W-:Y:S01]  /*17ca0*/  IMAD.MOV.U32 R7, RZ, RZ, R4 ;  /* 0x000000ffff077224 */ /* 0x000fe200078e0004 */
[----:B------:R-:W-:Y:S01]  /*17cb0*/  CS2R R150, SRZ ;  /* 0x0000000000967805 */ /* 0x000fe2000001ff00 */
        /* <DEDUP_REMOVED lines=66> */
[----:B------:R-:W-:-:S07]  /*180e0*/  CS2R R24, SRZ ;  /* 0x0000000000187805 */ /* 0x000fce000001ff00 */
.L_x_648:
[----:B------:R-:W-:-:S05]  /*180f0*/  VIADD R2, R10, 0x1 ;  /* 0x000000010a027836 */ /* 0x000fca0000000000 */
[----:B------:R-:W-:-:S04]  /*18100*/  ISETP.NE.AND P2, PT, R2, 0x2, PT ;  /* 0x000000020200780c */ /* 0x000fc80003f45270 */
[----:B------:R-:W-:Y:S02]  /*18110*/  SEL R2, R2, RZ, P2 ;  /* 0x000000ff02027207 */ /* 0x000fe40001000000 */
[----:B------:R-:W-:-:S03]  /*18120*/  SEL R221, RZ, 0x1, P2 ;  /* 0x00000001ffdd7807 */ /* 0x000fc60001000000 */
[----:B------:R-:W-:Y:S01]  /*18130*/  IMAD.MOV.U32 R220, RZ, RZ, R2 ;  /* 0x000000ffffdc7224 */ /* 0x000fe200078e0002 */
[----:B------:R-:W-:Y:S01]  /*18140*/  LOP3.LUT R221, R9, R221, RZ, 0x3c, !PT ;  /* 0x000000dd09dd7212 */ /* 0x000fe200078e3cff */
[----:B------:R-:W-:Y:S06]  /*18150*/  @!P0 BRA `(.L_x_638) ;  /* 0x0000000000048947 */ /* 0x000fec0003800000 */
[----:B------:R-:W-:Y:S01]  /*18160*/  BPT.TRAP 0x1 ;  /* 0x000000040000795c */ /* 0x000fe20000300000 */
.L_x_638:
[----:B------:R-:W-:Y:S01]  /*18170*/  IMAD R11, R2, 0x8, R18 ;  /* 0x00000008020b7824 */ /* 0x000fe200078e0212 */
[----:B------:R-:W-:-:S04]  /*18180*/  SHF.L.U32 R4, R221, 0x1f, RZ ;  /* 0x0000001fdd047819 */ /* 0x000fc800000006ff */
[----:B------:R0:W1:Y:S01]  /*18190*/  SYNCS.PHASECHK.TRANS64.TRYWAIT P2, [R11+URZ+0x38830], R4 ;  /* 0x038830040b0075a7 */ /* 0x000062000804017f */
[----:B------:R-:W-:Y:S05]  /*181a0*/  @!P0 BRA `(.L_x_639) ;  /* 0x0000000000048947 */ /* 0x000fea0003800000 */
[----:B------:R-:W-:Y:S01]  /*181b0*/  BPT.TRAP 0x1 ;  /* 0x000000040000795c */ /* 0x000fe20000300000 */
.L_x_639:
[----:B------:R-:W-:Y:S01]  /*181c0*/  IMAD R2, R220, 0xa00, R224 ;  /* 0x00000a00dc027824 */ /* 0x000fe200078e02e0 */
[----:B------:R-:W-:Y:S03]  /*181d0*/  BSSY B1, `(.L_x_640) ;  /* 0x0000006000017945 */ /* 0x000fe60003800000 */
[C---:B------:R-:W-:Y:S02]  /*181e0*/  VIADD R12, R2.reuse, 0x80 ;  /* 0x00000080020c7836 */ /* 0x040fe40000000000 */
[----:B------:R-:W-:Y:S01]  /*181f0*/  VIADD R14, R2, 0x100 ;  /* 0x00000100020e7836 */ /* 0x000fe20000000000 */
[----:B-1----:R-:W-:Y:S06]  /*18200*/  @P2 BRA `(.L_x_641) ;  /* 0x0000000000082947 */ /* 0x002fec0003800000 */
[----:B------:R-:W1:Y:S02]  /*18210*/  SYNCS.PHASECHK.TRANS64.TRYWAIT P2, [R11+URZ+0x38830], R4 ;  /* 0x038830040b0075a7 */ /* 0x000e64000804017f */
[----:B-1----:R-:W-:Y:S05]  /*18220*/  @!P2 BRA `(.L_x_642) ;  /* 0x0000013c0030a947 */ /* 0x002fea0003800000 */
.L_x_641:
[----:B------:R-:W-:Y:S05]  /*18230*/  BSYNC B1 ;  /* 0x0000000000017941 */ /* 0x000fea0003800000 */
.L_x_640:
[----:B------:R-:W2:Y:S04]  /*18240*/  LDL.64 R152, [R1+0x50] ;  /* 0x0000500001987983 */ /* 0x000ea80000100a00 */
[----:B------:R-:W3:Y:S01]  /*18250*/  LDL.64 R154, [R1+0x58] ;  /* 0x00005800019a7983 */ /* 0x000ee20000100a00 */
[----:B01----:R-:W-:Y:S02]  /*18260*/  IMAD.MOV.U32 R4, RZ, RZ, R2 ;  /* 0x000000ffff047224 */ /* 0x003fe400078e0002 */
[----:B------:R-:W-:-:S03]  /*18270*/  IMAD.MOV.U32 R5, RZ, RZ, 0x40000040 ;  /* 0x40000040ff057424 */ /* 0x000fc600078e00ff */
[----:B------:R-:W-:Y:S02]  /*18280*/  R2UR UR14, R4 ;  /* 0x00000000040e72ca */ /* 0x000fe400000e0000 */
[----:B------:R-:W-:Y:S01]  /*18290*/  R2UR UR15, R5 ;  /* 0x00000000050f72ca */ /* 0x000fe200000e0000 */
[----:B------:R-:W-:Y:S01]  /*182a0*/  WARPGROUP.ARRIVE ;  /* 0x00000000000079c5 */ /* 0x000fe20000000000 */
[----:B------:R-:W-:Y:S01]  /*182b0*/  IMAD.MOV.U32 R13, RZ, RZ, 0x40000040 ;  /* 0x40000040ff0d7424 */ /* 0x000fe200078e00ff */
[----:B------:R-:W-:-:S04]  /*182c0*/  R2UR UR10, R12 ;  /* 0x000000000c0a72ca */ /* 0x000fc800000e0000 */
[----:B------:R-:W-:Y:S01]  /*182d0*/  R2UR UR11, R13 ;  /* 0x000000000d0b72ca */ /* 0x000fe200000e0000 */
[----:B------:R-:W-:Y:S01]  /*182e0*/  IMAD.MOV.U32 R15, RZ, RZ, 0x40000040 ;  /* 0x40000040ff0f7424 */ /* 0x000fe200078e00ff */
[----:B------:R-:W-:-:S04]  /*182f0*/  R2UR UR6, R14 ;  /* 0x000000000e0672ca */ /* 0x000fc800000e0000 */
[----:B------:R-:W-:Y:S01]  /*18300*/  R2UR UR7, R15 ;  /* 0x000000000f0772ca */ /* 0x000fe200000e0000 */
[----:B------:R-:W-:Y:S01]  /*18310*/  VIADD R4, R2, 0x180 ;  /* 0x0000018002047836 */ /* 0x000fe20000000000 */
[----:B------:R-:W-:-:S04]  /*18320*/  R2UR UR23, R5 ;  /* 0x00000000051772ca */ /* 0x000fc800000e0000 */
[----:B------:R-:W-:Y:S02]  /*18330*/  R2UR UR22, R4 ;  /* 0x00000000041672ca */ /* 0x000fe400000e0000 */
[----:B--2---:R-:W-:Y:S02]  /*18340*/  R2UR UR30, R152 ;  /* 0x00000000981e72ca */ /* 0x004fe400000e0000 */
[----:B------:R-:W-:Y:S02]  /*18350*/  R2UR UR31, R153 ;  /* 0x00000000991f72ca */ /* 0x000fe400000e0000 */
[----:B------:R-:W2:Y:S01]  /*18360*/  LDL.64 R152, [R1+0x48] ;  /* 0x0000480001987983 */ /* 0x000ea20000100a00 */
[----:B---3--:R-:W-:Y:S02]  /*18370*/  R2UR UR16, R154 ;  /* 0x000000009a1072ca */ /* 0x008fe400000e0000 */
[----:B------:R-:W-:-:S11]  /*18380*/  R2UR UR17, R155 ;  /* 0x000000009b1172ca */ /* 0x000fd600000e0000 */
[----:B------:R-:W-:Y:S02]  /*18390*/  UMOV UR12, UR16 ;  /* 0x00000010000c7c82 */ /* 0x000fe40008000000 */
[----:B------:R-:W-:Y:S02]  /*183a0*/  UMOV UR13, UR17 ;  /* 0x00000011000d7c82 */ /* 0x000fe40008000000 */
[----:B------:R-:W-:Y:S01]  /*183b0*/  HGMMA.64x16x16.F32.BF16 R184, gdesc[UR12], RZ, !UPT, gsb0 ;  /* 0x002000000cb879f0 */ /* 0x000fe2000c0018ff */
[----:B------:R-:W-:Y:S01]  /*183c0*/  UMOV UR8, UR16 ;  /* 0x0000001000087c82 */ /* 0x000fe20008000000 */
[----:B------:R-:W-:Y:S01]  /*183d0*/  UMOV UR9, UR17 ;  /* 0x0000001100097c82 */ /* 0x000fe20008000000 */
[----:B------:R-:W-:Y:S02]  /*183e0*/  WARPGROUP.DEPBAR.LE gsb0, 0x0 ;  /* 0x00008000000079c5 */ /* 0x000fe40000010000 */
[----:B------:R-:W-:-:S06]  /*183f0*/  WARPGROUP.ARRIVE ;  /* 0x00000000000079c5 */ /* 0x000fcc0000000000 */
        /* <DEDUP_REMOVED lines=8> */
[----:B------:R-:W-:Y:S01]  /*18480*/  VIADD R12, R2, 0x200 ;  /* 0x00000200020c7836 */ /* 0x000fe20000000000 */
[----:B------:R-:W-:Y:S02]  /*18490*/  WARPGROUP.DEPBAR.LE gsb0, 0x0 ;  /* 0x00008000000079c5 */ /* 0x000fe40000010000 */
[----:B------:R-:W-:-:S06]  /*184a0*/  WARPGROUP.ARRIVE ;  /* 0x00000000000079c5 */ /* 0x000fcc0000000000 */
[----:B------:R-:W-:Y:S01]  /*184b0*/  HGMMA.64x16x16.F32.BF16 R160, gdesc[UR20], RZ, !UPT, gsb0 ;  /* 0x0020000014a079f0 */ /* 0x000fe2000c0018ff */
[----:B------:R-:W-:Y:S02]  /*184c0*/  R2UR UR18, R12 ;  /* 0x000000000c1272ca */ /* 0x000fe400000e0000 */
[----:B------:R-:W-:Y:S01]  /*184d0*/  R2UR UR19, R13 ;  /* 0x000000000d1372ca */ /* 0x000fe200000e0000 */
[----:B------:R-:W-:Y:S01]  /*184e0*/  VIADD R4, R2, 0x2 ;  /* 0x0000000202047836 */ /* 0x000fe20000000000 */
[----:B------:R-:W-:Y:S02]  /*184f0*/  WARPGROUP.DEPBAR.LE gsb0, 0x0 ;  /* 0x00008000000079c5 */ /* 0x000fe40000010000 */
[----:B------:R-:W-:Y:S01]  /*18500*/  IMAD.MOV.U32 R5, RZ, RZ, 0x40000040 ;  /* 0x40000040ff057424 */ /* 0x000fe200078e00ff */
[----:B--2---:R-:W-:Y:S02]  /*18510*/  R2UR UR28, R152 ;  /* 0x00000000981c72ca */ /* 0x004fe400000e0000 */
[----:B------:R-:W-:-:S02]  /*18520*/  R2UR UR29, R153 ;  /* 0x00000000991d72ca */ /* 0x000fc400000e0000 */
[----:B------:R-:W-:-:S06]  /*18530*/  WARPGROUP.ARRIVE ;  /* 0x00000000000079c5 */ /* 0x000fcc0000000000 */
[----:B------:R-:W-:Y:S01]  /*18540*/  HGMMA.64x16x16.F32.BF16 R152, gdesc[UR16], RZ, !UPT, gsb0 ;  /* 0x00200000109879f0 */ /* 0x000fe2000c0018ff */
        /* <DEDUP_REMOVED lines=13> */
[----:B------:R-:W-:Y:S02]  /*18620*/  VIADD R14, R2, 0x102 ;  /* 0x00000102020e7836 */ /* 0x000fe40000000000 */
[----:B------:R-:W-:Y:S01]  /*18630*/  IMAD.MOV.U32 R15, RZ, RZ, 0x40000040 ;  /* 0x40000040ff0f7424 */ /* 0x000fe200078e00ff */
[----:B------:R-:W-:Y:S01]  /*18640*/  UMOV UR8, UR30 ;  /* 0x0000001e00087c82 */ /* 0x000fe20008000000 */
[----:B------:R-:W-:Y:S01]  /*18650*/  UMOV UR9, UR31 ;  /* 0x0000001f00097c82 */ /* 0x000fe20008000000 */
[----:B------:R-:W-:-:S02]  /*18660*/  WARPGROUP.DEPBAR.LE gsb0, 0x0 ;  /* 0x00008000000079c5 */ /* 0x000fc40000010000 */
[----:B------:R-:W-:Y:S01]  /*18670*/  WARPGROUP.ARRIVE ;  /* 0x00000000000079c5 */ /* 0x000fe20000000000 */
[----:B------:R-:W-:Y:S02]  /*18680*/  VIADD R4, R2, 0x182 ;  /* 0x0000018202047836 */ /* 0x000fe40000000000 */
[----:B------:R-:W-:Y:S01]  /*18690*/  IMAD.MOV.U32 R5, RZ, RZ, 0x40000040 ;  /* 0x40000040ff057424 */ /* 0x000fe200078e00ff */
[----:B------:R-:W-:Y:S01]  /*186a0*/  UMOV UR4, UR30 ;  /* 0x0000001e00047c82 */ /* 0x000fe20008000000 */
[----:B------:R-:W-:Y:S01]  /*186b0*/  UMOV UR5, UR31 ;  /* 0x0000001f00057c82 */ /* 0x000fe20008000000 */
[----:B------:R-:W-:Y:S01]  /*186c0*/  HGMMA.64x16x16.F32.BF16 R176, gdesc[UR24], R176, gsb0 ;  /* 0x0020000018b079f0 */ /* 0x000fe200080018b0 */
[----:B------:R-:W-:Y:S01]  /*186d0*/  R2UR UR10, R14 ;  /* 0x000000000e0a72ca */ /* 0x000fe200000e0000 */
[----:B------:R-:W-:Y:S01]  /*186e0*/  UMOV UR20, UR30 ;  /* 0x0000001e00147c82 */ /* 0x000fe20008000000 */
[----:B------:R-:W-:Y:S01]  /*186f0*/  R2UR UR11, R15 ;  /* 0x000000000f0b72ca */ /* 0x000fe200000e0000 */
[----:B------:R-:W-:Y:S01]  /*18700*/  UMOV UR21, UR31 ;  /* 0x0000001f00157c82 */ /* 0x000fe20008000000 */
[----:B------:R-:W-:Y:S01]  /*18710*/  R2UR UR6, R4 ;  /* 0x00000000040672ca */ /* 0x000fe200000e0000 */
[----:B------:R-:W-:Y:S01]  /*18720*/  UMOV UR16, UR28 ;  /* 0x0000001c00107c82 */ /* 0x000fe20008000000 */
[----:B------:R-:W-:Y:S01]  /*18730*/  UMOV UR17, UR29 ;  /* 0x0000001d00117c82 */ /* 0x000fe20008000000 */
[----:B------:R-:W-:Y:S01]  /*18740*/  UMOV UR12, UR28 ;  /* 0x0000001c000c7c82 */ /* 0x000fe20008000000 */
[----:B------:R-:W-:Y:S01]  /*18750*/  UMOV UR13, UR29 ;  /* 0x0000001d000d7c82 */ /* 0x000fe20008000000 */
[----:B------:R-:W2:Y:S01]  /*18760*/  LDL.64 R12, [R1+0x38] ;  /* 0x00003800010c7983 */ /* 0x000ea20000100a00 */
[----:B------:R-:W-:-:S02]  /*18770*/  WARPGROUP.DEPBAR.LE gsb0, 0x0 ;  /* 0x00008000000079c5 */ /* 0x000fc40000010000 */
[----:B------:R-:W-:Y:S01]  /*18780*/  WARPGROUP.ARRIVE ;  /* 0x00000000000079c5 */ /* 0x000fe20000000000 */
[----:B------:R-:W-:Y:S01]  /*18790*/  R2UR UR7, R5 ;  /* 0x00000000050772ca */ /* 0x000fe200000e0000 */
[----:B------:R-:W3:Y:S04]  /*187a0*/  LDL.64 R14, [R1+0x40] ;  /* 0x00004000010e7983 */ /* 0x000ee80000100a00 */
[----:B------:R-:W-:Y:S01]  /*187b0*/  HGMMA.64x16x16.F32.BF16 R168, gdesc[UR8], R168, gsb0 ;  /* 0x0020000008a879f0 */ /* 0x000fe200080018a8 */
[----:B------:R-:W-:Y:S02]  /*187c0*/  VIADD R4, R2, 0x202 ;  /* 0x0000020202047836 */ /* 0x000fe40000000000 */
[----:B------:R-:W-:Y:S01]  /*187d0*/  IMAD.MOV.U32 R5, RZ, RZ, 0x40000040 ;  /* 0x40000040ff057424 */ /* 0x000fe200078e00ff */
[----:B------:R-:W-:-:S02]  /*187e0*/  WARPGROUP.DEPBAR.LE gsb0, 0x0 ;  /* 0x00008000000079c5 */ /* 0x000fc40000010000 */
[----:B------:R-:W-:-:S06]  /*187f0*/  WARPGROUP.ARRIVE ;  /* 0x00000000000079c5 */ /* 0x000fcc0000000000 */
[----:B------:R-:W-:Y:S01]  /*18800*/  HGMMA.64x16x16.F32.BF16 R160, gdesc[UR4], R160, gsb0 ;  /* 0x0020000004a079f0 */ /* 0x000fe200080018a0 */
[----:B------:R-:W-:Y:S02]  /*18810*/  R2UR UR22, R4 ;  /* 0x00000000041672ca */ /* 0x000fe400000e0000 */
[----:B------:R-:W-:Y:S01]  /*18820*/  R2UR UR23, R5 ;  /* 0x00000000051772ca */ /* 0x000fe200000e0000 */
[----:B------:R-:W-:Y:S01]  /*18830*/  VIADD R4, R2, 0x4 ;  /* 0x0000000402047836 */ /* 0x000fe20000000000 */
[----:B------:R-:W-:Y:S02]  /*18840*/  WARPGROUP.DEPBAR.LE gsb0, 0x0 ;  /* 0x00008000000079c5 */ /* 0x000fe40000010000 */
[----:B------:R-:W-:-:S09]  /*18850*/  WARPGROUP.ARRIVE ;  /* 0x00000000000079c5 */ /* 0x000fd20000000000 */
[----:B------:R-:W-:Y:S01]  /*18860*/  HGMMA.64x16x16.F32.BF16 R152, gdesc[UR20], R152, gsb0 ;  /* 0x00200000149879f0 */ /* 0x000fe20008001898 */
[----:B------:R-:W-:Y:S01]  /*18870*/  IMAD.MOV.U32 R5, RZ, RZ, 0x40000040 ;  /* 0x40000040ff057424 */ /* 0x000fe200078e00ff */
[----:B------:R-:W-:-:S04]  /*18880*/  R2UR UR18, R4 ;  /* 0x00000000041272ca */ /* 0x000fc800000e0000 */
        /* <DEDUP_REMOVED lines=39> */
[----:B------:R-:W-:Y:S01]  /*18b00*/  IMAD.MOV.U32 R5, RZ, RZ, 0x40000040 ;  /* 0x40000040ff057424 */ /* 0x000fe200078e00ff */
[----:B---3--:R-:W-:Y:S02]  /*18b10*/  R2UR UR30, R14 ;  /* 0x000000000e1e72ca */ /* 0x008fe400000e0000 */
[----:B------:R-:W-:Y:S02]  /*18b20*/  R2UR UR31, R15 ;  /* 0x000000000f1f72ca */ /* 0x000fe400000e0000 */
[----:B------:R-:W-:Y:S01]  /*18b30*/  R2UR UR22, R4 ;  /* 0x00000000041672ca */ /* 0x000fe200000e0000 */
[----:B------:R-:W3:Y:S01]  /*18b40*/  LDL.64 R14, [R1+0x30] ;  /* 0x00003000010e7983 */ /* 0x000ee20000100a00 */
[----:B------:R-:W-:-:S07]  /*18b50*/  R2UR UR23, R5 ;  /* 0x00000000051772ca */ /* 0x000fce00000e0000 */
[----:B------:R-:W-:Y:S02]  /*18b60*/  UMOV UR20, UR30 ;  /* 0x0000001e00147c82 */ /* 0x000fe40008000000 */
[----:B------:R-:W-:Y:S01]  /*18b70*/  UMOV UR21, UR31 ;  /* 0x0000001f00157c82 */ /* 0x000fe20008000000 */
[----:B------:R-:W-:Y:S02]  /*18b80*/  WARPGROUP.DEPBAR.LE gsb0, 0x0 ;  /* 0x00008000000079c5 */ /* 0x000fe40000010000 */
[----:B------:R-:W-:-:S06]  /*18b90*/  WARPGROUP.ARRIVE ;  /* 0x00000000000079c5 */ /* 0x000fcc0000000000 */
        /* <DEDUP_REMOVED lines=39> */
[----:B--2---:R-:W-:Y:S02]  /*18e10*/  R2UR UR28, R12 ;  /* 0x000000000c1c72ca */ /* 0x004fe400000e0000 */
[----:B------:R-:W-:Y:S02]  /*18e20*/  R2UR UR29, R13 ;  /* 0x000000000d1d72ca */ /* 0x000fe400000e0000 */
[----:B------:R-:W-:Y:S01]  /*18e30*/  R2UR UR26, R4 ;  /* 0x00000000041a72ca */ /* 0x000fe200000e0000 */
[----:B------:R-:W2:Y:S01]  /*18e40*/  LDL.64 R12, [R1+0x28] ;  /* 0x00002800010c7983 */ /* 0x000ea20000100a00 */
        /* <DEDUP_REMOVED lines=191> */
[----:B------:R-:W2:Y:S01]  /*19a40*/  LDL.64 R12, [R1] ;  /* 0x00000000010c7983 */ /* 0x000ea20000100a00 */
        /* <DEDUP_REMOVED lines=46> */
[----:B------:R-:W-:Y:S02]  /*19d30*/  R2UR UR14, R4 ;  /* 0x00000000040e72ca */ /* 0x000fe400000e0000 */
        /* <DEDUP_REMOVED lines=445> */
.L_x_643:
[----:B------:R-:W-:Y:S01]  /*1b910*/  SHF.L.U32 R0, R9, 0x1f, RZ ;  /* 0x0000001f09007819 */ /* 0x000fe200000006ff */
[----:B------:R-:W-:-:S04]  /*1b920*/  IMAD R9, R10, 0x8, R18 ;  /* 0x000000080a097824 */ /* 0x000fc800078e0212 */
[----:B------:R0:W1:Y:S01]  /*1b930*/  SYNCS.PHASECHK.TRANS64.TRYWAIT P2, [R9+URZ+0x38850], R0 ;  /* 0x03885000090075a7 */ /* 0x000062000804017f */
[----:B------:R-:W-:Y:S05]  /*1b940*/  @!P0 BRA `(.L_x_644) ;  /* 0x0000000000048947 */ /* 0x000fea0003800000 */
[----:B------:R-:W-:Y:S01]  /*1b950*/  BPT.TRAP 0x1 ;  /* 0x000000040000795c */ /* 0x000fe20000300000 */
.L_x_644:
[----:B------:R-:W-:Y:S04]  /*1b960*/  BSSY B1, `(.L_x_645) ;  /* 0x0000004000017945 */ /* 0x000fe80003800000 */
[----:B-1----:R-:W-:Y:S05]  /*1b970*/  @P2 BRA `(.L_x_646) ;  /* 0x0000000000082947 */ /* 0x002fea0003800000 */
[----:B------:R-:W1:Y:S02]  /*1b980*/  SYNCS.PHASECHK.TRANS64.TRYWAIT P2, [R9+URZ+0x38850], R0 ;  /* 0x03885000090075a7 */ /* 0x000e64000804017f */
[----:B-1----:R-:W-:Y:S05]  /*1b990*/  @!P2 BRA `(.L_x_647) ;  /* 0x000001040068a947 */ /* 0x002fea0003800000 */
.L_x_646:
[----:B------:R-:W-:Y:S05]  /*1b9a0*/  BSYNC B1 ;  /* 0x0000000000017941 */ /* 0x000fea0003800000 */
.L_x_645:
[----:B01----:R-:W-:Y:S01]  /*1b9b0*/  VIADD R0, R18, 0x400 ;  /* 0x0000040012007836 */ /* 0x003fe20000000000 */
[----:B------:R-:W-:Y:S01]  /*1b9c0*/  WARPGROUP.ARRIVE ;  /* 0x00000000000079c5 */ /* 0x000fe20000000000 */
[----:B------:R-:W-:Y:S01]  /*1b9d0*/  IMAD.MOV.U32 R3, RZ, RZ, 0x40000040 ;  /* 0x40000040ff037424 */ /* 0x000fe200078e00ff */
[----:B------:R-:W-:Y:S01]  /*1b9e0*/  ISETP.GT.AND P2, PT, R6, R226, PT ;  /* 0x000000e20600720c */ /* 0x000fe20003f44270 */
[----:B------:R-:W-:Y:S01]  /*1b9f0*/  IMAD.MOV.U32 R5, RZ, RZ, 0x40000040 ;  /* 0x40000040ff057424 */ /* 0x000fe200078e00ff */
[----:B------:R-:W-:Y:S01]  /*1ba00*/  SHF.R.U32.HI R0, RZ, 0x4, R0 ;  /* 0x00000004ff007819 */ /* 0x000fe20000011600 */
[----:B------:R-:W-:Y:S01]  /*1ba10*/  @!P1 VIADD R11, R11, 0x38840 ;  /* 0x000388400b0b9836 */ /* 0x000fe20000000000 */
[----:B------:R-:W-:Y:S01]  /*1ba20*/  R2UR UR7, R3 ;  /* 0x00000000030772ca */ /* 0x000fe200000e0000 */
[----:B------:R-:W-:Y:S01]  /*1ba30*/  IMAD.MOV.U32 R3, RZ, RZ, 0x40000040 ;  /* 0x40000040ff037424 */ /* 0x000fe200078e00ff */
[----:B------:R-:W-:Y:S01]  /*1ba40*/  LOP3.LUT R0, R0, 0x3fff, RZ, 0xc0, !PT ;  /* 0x00003fff00007812 */ /* 0x000fe200078ec0ff */
[----:B------:R-:W-:-:S02]  /*1ba50*/  @!P1 VIADD R9, R9, 0x38860 ;  /* 0x0003886009099836 */ /* 0x000fc40000000000 */
[----:B------:R-:W-:Y:S01]  /*1ba60*/  VIADD R6, R6, 0xffffffff ;  /* 0xffffffff06067836 */ /* 0x000fe20000000000 */
[----:B------:R-:W-:Y:S02]  /*1ba70*/  LOP3.LUT R0, R0, 0x2800000, RZ, 0xfc, !PT ;  /* 0x0280000000007812 */ /* 0x000fe400078efcff */
[----:B------:R-:W-:-:S03]  /*1ba80*/  @!P1 PRMT R9, RZ, 0x654, R9 ;  /* 0x00000654ff099816 */ /* 0x000fc60000000009 */
[----:B------:R-:W-:Y:S01]  /*1ba90*/  IMAD R2, R10, 0xa00, R0 ;  /* 0x00000a000a027824 */ /* 0x000fe200078e0200 */
[----:B------:R-:W-:-:S03]  /*1baa0*/  FMNMX.FTZ R0, R184, R8, !PT ;  /* 0x00000008b8007209 */ /* 0x000fc60007810000 */
[C---:B------:R-:W-:Y:S01]  /*1bab0*/  VIADD R4, R2.reuse, 0x80 ;  /* 0x0000008002047836 */ /* 0x040fe20000000000 */
[----:B------:R-:W-:Y:S02]  /*1bac0*/  R2UR UR6, R2 ;  /* 0x00000000020672ca */ /* 0x000fe400000e0000 */
[----:B------:R-:W-:-:S04]  /*1bad0*/  FMNMX.FTZ R0, R185, R0, !PT ;  /* 0x00000000b9007209 */ /* 0x000fc80007810000 */
[----:B------:R-:W-:-:S04]  /*1bae0*/  FMNMX.FTZ R0, R188, R0, !PT ;  /* 0x00000000bc007209 */ /* 0x000fc80007810000 */
[----:B------:R-:W-:-:S03]  /*1baf0*/  FMNMX.FTZ R0, R189, R0, !PT ;  /* 0x00000000bd007209 */ /* 0x000fc60007810000 */
[----:B------:R-:W-:Y:S01]  /*1bb00*/  HGMMA.64x256x16.F32.BF16 R24, R208, gdesc[UR4].tnspB, R24, gsb0 ;  /* 0x43e00004d0187df0 */ /* 0x000fe20008001818 */
[----:B------:R-:W-:Y:S01]  /*1bb10*/  R2UR UR6, R4 ;  /* 0x00000000040672ca */ /* 0x000fe200000e0000 */
[----:B------:R-:W-:Y:S01]  /*1bb20*/  VIADD R4, R2, 0x100 ;  /* 0x0000010002047836 */ /* 0x000fe20000000000 */
[----:B------:R-:W-:Y:S01]  /*1bb30*/  R2UR UR7, R5 ;  /* 0x00000000050772ca */ /* 0x000fe200000e0000 */
[----:B------:R-:W-:Y:S01]  /*1bb40*/  IMAD.MOV.U32 R5, RZ, RZ, 0x40000040 ;  /* 0x40000040ff057424 */ /* 0x000fe200078e00ff */
        /* <DEDUP_REMOVED lines=28> */
[----:B------:R-:W-:Y:S02]  /*1bd10*/  R2UR UR7, R5 ;  /* 0x00000000050772ca */ /* 0x000fe400000e0000 */
[----:B------:R-:W-:-:S05]  /*1bd20*/  FMNMX.FTZ R5, R157, R0, !PT ;  /* 0x000000009d057209 */ /* 0x000fca0007810000 */
[----:B------:R-:W0:Y:S02]  /*1bd30*/  SHFL.BFLY PT, R0, R5, 0x2, 0x1f ;  /* 0x0c401f0005007f89 */ /* 0x000e2400000e0000 */
[----:B0-----:R-:W-:-:S05]  /*1bd40*/  FMNMX.FTZ R5, R5, R0, !PT ;  /* 0x0000000005057209 */ /* 0x001fca0007810000 */
[----:B------:R-:W0:Y:S02]  /*1bd50*/  SHFL.BFLY PT, R0, R5, 0x1, 0x1f ;  /* 0x0c201f0005007f89 */ /* 0x000e2400000e0000 */
[----:B0-----:R-:W-:Y:S02]  /*1bd60*/  FMNMX.FTZ R5, R5, R0, !PT ;  /* 0x0000000005057209 */ /* 0x001fe40007810000 */
        /* <DEDUP_REMOVED lines=21> */
[----:B0-----:R-:W-:-:S05]  /*1bec0*/  FMNMX.FTZ R0, R0, R4, !PT ;  /* 0x0000000400007209 */ /* 0x001fca0007810000 */
[----:B------:R-:W0:Y:S02]  /*1bed0*/  SHFL.BFLY PT, R4, R0, 0x1, 0x1f ;  /* 0x0c201f0000047f89 */ /* 0x000e2400000e0000 */
[----:B0-----:R-:W-:-:S05]  /*1bee0*/  FMNMX.FTZ R4, R0, R4, !PT ;  /* 0x0000000400047209 */ /* 0x001fca0007810000 */
[----:B------:R-:W-:Y:S01]  /*1bef0*/  FADD.FTZ R0, -R4, R7 ;  /* 0x0000000704007221 */ /* 0x000fe20000010100 */
[----:B------:R-:W-:Y:S02]  /*1bf00*/  WARPGROUP.DEPBAR.LE gsb0, 0x0 ;  /* 0x00008000000079c5 */ /* 0x000fe40000010000 */
[----:B------:R-:W-:-:S06]  /*1bf10*/  WARPGROUP.ARRIVE ;  /* 0x00000000000079c5 */ /* 0x000fcc0000000000 */
[----:B------:R-:W-:Y:S01]  /*1bf20*/  HGMMA.64x256x16.F32.BF16 R24, R196, gdesc[UR4].tnspB, R24, gsb0 ;  /* 0x43e00004c4187df0 */ /* 0x000fe20008001818 */
[----:B------:R-:W-:Y:S01]  /*1bf30*/  R2UR UR6, R2 ;  /* 0x00000000020672ca */ /* 0x000fe200000e0000 */
[----:B------:R-:W-:Y:S01]  /*1bf40*/  IMAD.U32 R2, RZ, RZ, UR38 ;  /* 0x00000026ff027e24 */ /* 0x000fe2000f8e00ff */
[----:B------:R-:W-:Y:S01]  /*1bf50*/  R2UR UR7, R3 ;  /* 0x00000000030772ca */ /* 0x000fe200000e0000 */
[C---:B------:R-:W-:Y:S02]  /*1bf60*/  FADD.FTZ R3, -R5.reuse, R8 ;  /* 0x0000000805037221 */ /* 0x040fe40000010100 */
[-C--:B------:R-:W-:Y:S01]  /*1bf70*/  FMUL.FTZ R13, R5, R2.reuse ;  /* 0x00000002050d7220 */ /* 0x080fe20000410000 */
[-C--:B------:R-:W-:Y:S01]  /*1bf80*/  FMUL.FTZ R0, R0, R2.reuse ;  /* 0x0000000200007220 */ /* 0x080fe20000410000 */
[-C--:B------:R-:W-:Y:S02]  /*1bf90*/  FMUL.FTZ R3, R3, R2.reuse ;  /* 0x0000000203037220 */ /* 0x080fe40000410000 */
[-CC-:B------:R-:W-:Y:S01]  /*1bfa0*/  FFMA.FTZ R208, R184, R2.reuse, -R13.reuse ;  /* 0x00000002b8d07223 */ /* 0x180fe2000001080d */
        /* <DEDUP_REMOVED lines=10> */
[----:B------:R-:W-:Y:S01]  /*1c050*/  FFMA.FTZ R15, R173, R2, -R13 ;  /* 0x00000002ad0f7223 */ /* 0x000fe2000001080d */
[----:B------:R-:W-:Y:S08]  /*1c060*/  MUFU.EX2 R3, R3 ;  /* 0x0000000300037308 */ /* 0x000ff00000000800 */
[----:B------:R-:W0:Y:S08]  /*1c070*/  MUFU.EX2 R208, R208 ;  /* 0x000000d000d07308 */ /* 0x000e300000000800 */
[----:B------:R-:W-:Y:S08]  /*1c080*/  MUFU.EX2 R0, R0 ;  /* 0x0000000000007308 */ /* 0x000ff00000000800 */
[----:B------:R-:W1:Y:S01]  /*1c090*/  MUFU.EX2 R8, R8 ;  /* 0x0000000800087308 */ /* 0x000e620000000800 */
[----:B0-----:R-:W-:-:S07]  /*1c0a0*/  FFMA.FTZ R21, R3, R21, R208 ;  /* 0x0000001503157223 */ /* 0x001fce00000100d0 */
[----:B------:R-:W0:Y:S08]  /*1c0b0*/  MUFU.EX2 R210, R210 ;  /* 0x000000d200d27308 */ /* 0x000e300000000800 */
[----:B------:R-:W2:Y:S01]  /*1c0c0*/  MUFU.EX2 R184, R184 ;  /* 0x000000b800b87308 */ /* 0x000ea20000000800 */
[C---:B-1----:R-:W-:Y:S01]  /*1c0d0*/  FADD.FTZ R21, R8.reuse, R21 ;  /* 0x0000001508157221 */ /* 0x042fe20000010000 */
[----:B------:R-:W-:Y:S01]  /*1c0e0*/  F2FP.BF16.F32.PACK_AB R208, R8, R208 ;  /* 0x000000d008d0723e */ /* 0x000fe200000010ff */
[----:B------:R-:W-:-:S05]  /*1c0f0*/  IMAD.MOV.U32 R8, RZ, RZ, R5 ;  /* 0x000000ffff087224 */ /* 0x000fca00078e0005 */
[----:B------:R-:W-:Y:S01]  /*1c100*/  MUFU.EX2 R204, R204 ;  /* 0x000000cc00cc7308 */ /* 0x000fe20000000800 */
[----:B0-----:R-:W-:-:S07]  /*1c110*/  FADD.FTZ R21, R210, R21 ;  /* 0x00000015d2157221 */ /* 0x001fce0000010000 */
[----:B------:R-:W-:Y:S01]  /*1c120*/  MUFU.EX2 R10, R10 ;  /* 0x0000000a000a7308 */ /* 0x000fe20000000800 */
[----:B--2---:R-:W-:-:S07]  /*1c130*/  F2FP.BF16.F32.PACK_AB R210, R184, R210 ;  /* 0x000000d2b8d2723e */ /* 0x004fce00000010ff */
[----:B------:R-:W-:Y:S08]  /*1c140*/  MUFU.EX2 R206, R206 ;  /* 0x000000ce00ce7308 */ /* 0x000ff00000000800 */
[----:B------:R-:W-:Y:S08]  /*1c150*/  MUFU.EX2 R12, R12 ;  /* 0x0000000c000c7308 */ /* 0x000ff00000000800 */
[----:B------:R-:W-:Y:S08]  /*1c160*/  MUFU.EX2 R200, R200 ;  /* 0x000000c800c87308 */ /* 0x000ff00000000800 */
[----:B------:R-:W-:Y:S08]  /*1c170*/  MUFU.EX2 R14, R14 ;  /* 0x0000000e000e7308 */ /* 0x000ff00000000800 */
[----:B------:R-:W-:Y:S08]  /*1c180*/  MUFU.EX2 R202, R202 ;  /* 0x000000ca00ca7308 */ /* 0x000ff00000000800 */
[----:B------:R-:W-:Y:S01]  /*1c190*/  MUFU.EX2 R15, R15 ;  /* 0x0000000f000f7308 */ /* 0x000fe20000000800 */
[----:B------:R-:W-:-:S02]  /*1c1a0*/  WARPGROUP.DEPBAR.LE gsb0, 0x0 ;  /* 0x00008000000079c5 */ /* 0x000fc40000010000 */
[----:B------:R-:W-:Y:S01]  /*1c1b0*/  WARPGROUP.ARRIVE ;  /* 0x00000000000079c5 */ /* 0x000fe20000000000 */
[-CC-:B------:R-:W-:Y:S01]  /*1c1c0*/  FFMA.FTZ R196, R160, R2.reuse, -R13.reuse ;  /* 0x00000002a0c47223 */ /* 0x180fe2000001080d */
[-CC-:B------:R-:W-:Y:S01]  /*1c1d0*/  FFMA.FTZ R160, R161, R2.reuse, -R13.reuse ;  /* 0x00000002a1a07223 */ /* 0x180fe2000001080d */
[-CC-:B------:R-:W-:Y:S01]  /*1c1e0*/  FFMA.FTZ R198, R164, R2.reuse, -R13.reuse ;  /* 0x00000002a4c67223 */ /* 0x180fe2000001080d */
[----:B------:R-:W-:Y:S01]  /*1c1f0*/  FFMA.FTZ R161, R165, R2, -R13 ;  /* 0x00000002a5a17223 */ /* 0x000fe2000001080d */
[----:B------:R-:W-:Y:S01]  /*1c200*/  @!P1 PRMT R165, RZ, 0x654, R11 ;  /* 0x00000654ffa59816 */ /* 0x000fe2000000000b */
[----:B------:R-:W-:Y:S01]  /*1c210*/  HGMMA.64x256x16.F32.BF16 R24, R192, gdesc[UR4].tnspB, R24, gsb0 ;  /* 0x43e00004c0187df0 */ /* 0x000fe20008001818 */
[----:B------:R-:W-:Y:S08]  /*1c220*/  MUFU.EX2 R196, R196 ;  /* 0x000000c400c47308 */ /* 0x000ff00000000800 */
[----:B------:R-:W-:Y:S08]  /*1c230*/  MUFU.EX2 R160, R160 ;  /* 0x000000a000a07308 */ /* 0x000ff00000000800 */
[----:B------:R-:W-:Y:S08]  /*1c240*/  MUFU.EX2 R198, R198 ;  /* 0x000000c600c67308 */ /* 0x000ff00000000800 */
[----:B------:R-:W-:Y:S01]  /*1c250*/  MUFU.EX2 R161, R161 ;  /* 0x000000a100a17308 */ /* 0x000fe20000000800 */
[----:B------:R-:W-:-:S02]  /*1c260*/  WARPGROUP.DEPBAR.LE gsb0, 0x0 ;  /* 0x00008000000079c5 */ /* 0x000fc40000010000 */
[-CC-:B------:R-:W-:Y:S01]  /*1c270*/  FFMA.FTZ R192, R152, R2.reuse, -R13.reuse ;  /* 0x0000000298c07223 */ /* 0x180fe2000001080d */
[-CC-:B------:R-:W-:Y:S01]  /*1c280*/  FFMA.FTZ R152, R153, R2.reuse, -R13.reuse ;  /* 0x0000000299987223 */ /* 0x180fe2000001080d */
[-C--:B------:R-:W-:Y:S01]  /*1c290*/  FMUL.FTZ R153, R4, R2.reuse ;  /* 0x0000000204997220 */ /* 0x080fe20000410000 */
[-CC-:B------:R-:W-:Y:S01]  /*1c2a0*/  FFMA.FTZ R194, R156, R2.reuse, -R13.reuse ;  /* 0x000000029cc27223 */ /* 0x180fe2000001080d */
[-C--:B------:R-:W-:Y:S01]  /*1c2b0*/  FFMA.FTZ R13, R157, R2.reuse, -R13 ;  /* 0x000000029d0d7223 */ /* 0x080fe2000001080d */
[----:B------:R-:W-:Y:S01]  /*1c2c0*/  @!P1 SYNCS.ARRIVE.TRANS64.RED.A1T0 RZ, [R165+URZ], RZ ;  /* 0x000000ffa5ff99a7 */ /* 0x000fe2000810043f */
[-CC-:B------:R-:W-:Y:S01]  /*1c2d0*/  FFMA.FTZ R209, R186, R2.reuse, -R153.reuse ;  /* 0x00000002bad17223 */ /* 0x180fe20000010899 */
[-CC-:B------:R-:W-:Y:S01]  /*1c2e0*/  FFMA.FTZ R211, R190, R2.reuse, -R153.reuse ;  /* 0x00000002bed37223 */ /* 0x180fe20000010899 */
[----:B------:R0:W-:Y:S01]  /*1c2f0*/  MUFU.EX2 R7, R13 ;  /* 0x0000000d00077308 */ /* 0x0001e20000000800 */
[-CC-:B------:R-:W-:Y:S01]  /*1c300*/  FFMA.FTZ R157, R191, R2.reuse, -R153.reuse ;  /* 0x00000002bf9d7223 */ /* 0x180fe20000010899 */
[-CC-:B------:R-:W-:Y:S01]  /*1c310*/  FFMA.FTZ R205, R178, R2.reuse, -R153.reuse ;  /* 0x00000002b2cd7223 */ /* 0x180fe20000010899 */
[-CC-:B------:R-:W-:Y:S01]  /*1c320*/  FFMA.FTZ R164, R179, R2.reuse, -R153.reuse ;  /* 0x00000002b3a47223 */ /* 0x180fe20000010899 */
[-CC-:B------:R-:W-:Y:S01]  /*1c330*/  FFMA.FTZ R207, R182, R2.reuse, -R153.reuse ;  /* 0x00000002b6cf7223 */ /* 0x180fe20000010899 */
[-CC-:B------:R-:W-:Y:S01]  /*1c340*/  FFMA.FTZ R197, R162, R2.reuse, -R153.reuse ;  /* 0x00000002a2c57223 */ /* 0x180fe20000010899 */
[-CC-:B------:R-:W-:Y:S01]  /*1c350*/  FFMA.FTZ R156, R183, R2.reuse, -R153.reuse ;  /* 0x00000002b79c7223 */ /* 0x180fe20000010899 */
[-CC-:B------:R-:W-:Y:S01]  /*1c360*/  FFMA.FTZ R201, R170, R2.reuse, -R153.reuse ;  /* 0x00000002aac97223 */ /* 0x180fe20000010899 */
[----:B------:R-:W1:Y:S01]  /*1c370*/  MUFU.EX2 R209, R209 ;  /* 0x000000d100d17308 */ /* 0x000e620000000800 */
[-CC-:B0-----:R-:W-:Y:S01]  /*1c380*/  FFMA.FTZ R13, R187, R2.reuse, -R153.reuse ;  /* 0x00000002bb0d7223 */ /* 0x181fe20000010899 */
[-CC-:B------:R-:W-:Y:S01]  /*1c390*/  FFMA.FTZ R171, R171, R2.reuse, -R153.reuse ;  /* 0x00000002abab7223 */ /* 0x180fe20000010899 */
[-CC-:B------:R-:W-:Y:S01]  /*1c3a0*/  FFMA.FTZ R193, R154, R2.reuse, -R153.reuse ;  /* 0x000000029ac17223 */ /* 0x180fe20000010899 */
[-CC-:B------:R-:W-:Y:S01]  /*1c3b0*/  FFMA.FTZ R203, R174, R2.reuse, -R153.reuse ;  /* 0x00000002aecb7223 */ /* 0x180fe20000010899 */
[-CC-:B------:R-:W-:Y:S01]  /*1c3c0*/  FFMA.FTZ R175, R175, R2.reuse, -R153.reuse ;  /* 0x00000002afaf7223 */ /* 0x180fe20000010899 */
[----:B------:R0:W-:Y:S01]  /*1c3d0*/  @!P1 SYNCS.ARRIVE.TRANS64.RED.A1T0 RZ, [R9+URZ], RZ ;  /* 0x000000ff09ff99a7 */ /* 0x0001e2000810043f */
[-CC-:B------:R-:W-:Y:S01]  /*1c3e0*/  FFMA.FTZ R199, R166, R2.reuse, -R153.reuse ;  /* 0x00000002a6c77223 */ /* 0x180fe20000010899 */
[----:B------:R-:W2:Y:S01]  /*1c3f0*/  MUFU.EX2 R13, R13 ;  /* 0x0000000d000d7308 */ /* 0x000ea20000000800 */
[-CC-:B------:R-:W-:Y:S01]  /*1c400*/  FFMA.FTZ R155, R155, R2.reuse, -R153.reuse ;  /* 0x000000029b9b7223 */ /* 0x180fe20000010899 */
[----:B------:R-:W-:-:S06]  /*1c410*/  FFMA.FTZ R158, R158, R2, -R153 ;  /* 0x000000029e9e7223 */ /* 0x000fcc0000010899 */
[----:B------:R-:W3:Y:S01]  /*1c420*/  MUFU.EX2 R211, R211 ;  /* 0x000000d300d37308 */ /* 0x000ee20000000800 */
[----:B-1----:R-:W-:-:S07]  /*1c430*/  FFMA.FTZ R20, R0, R20, R209 ;  /* 0x0000001400147223 */ /* 0x002fce00000100d1 */
[----:B------:R-:W1:Y:S01]  /*1c440*/  MUFU.EX2 R157, R157 ;  /* 0x0000009d009d7308 */ /* 0x000e620000000800 */
[----:B--2---:R-:W-:Y:S01]  /*1c450*/  FADD.FTZ R162, R13, R20 ;  /* 0x000000140da27221 */ /* 0x004fe20000010000 */
[----:B------:R-:W-:Y:S01]  /*1c460*/  FFMA.FTZ R20, R163, R2, -R153 ;  /* 0x00000002a3147223 */ /* 0x000fe20000010899 */
[----:B------:R-:W-:-:S05]  /*1c470*/  F2FP.BF16.F32.PACK_AB R209, R13, R209 ;  /* 0x000000d10dd1723e */ /* 0x000fca00000010ff */
[----:B------:R-:W2:Y:S01]  /*1c480*/  MUFU.EX2 R205, R205 ;  /* 0x000000cd00cd7308 */ /* 0x000ea20000000800 */
[----:B---3--:R-:W-:Y:S01]  /*1c490*/  FADD.FTZ R163, R211, R162 ;  /* 0x000000a2d3a37221 */ /* 0x008fe20000010000 */
[----:B------:R-:W-:Y:S01]  /*1c4a0*/  FADD.FTZ R162, R184, R21 ;  /* 0x00000015b8a27221 */ /* 0x000fe20000010000 */
[-CC-:B------:R-:W-:Y:S01]  /*1c4b0*/  FFMA.FTZ R21, R167, R2.reuse, -R153.reuse ;  /* 0x00000002a7157223 */ /* 0x180fe20000010899 */
[----:B------:R-:W-:Y:S02]  /*1c4c0*/  FFMA.FTZ R153, R159, R2, -R153 ;  /* 0x000000029f997223 */ /* 0x000fe40000010899 */
[----:B------:R-:W-:Y:S01]  /*1c4d0*/  FADD.FTZ R162, R204, R162 ;  /* 0x000000a2cca27221 */ /* 0x000fe20000010000 */
[C---:B------:R-:W-:Y:S01]  /*1c4e0*/  F2FP.BF16.F32.PACK_AB R204, R10.reuse, R204 ;  /* 0x000000cc0acc723e */ /* 0x040fe200000010ff */
[----:B------:R-:W3:Y:S01]  /*1c4f0*/  MUFU.EX2 R164, R164 ;  /* 0x000000a400a47308 */ /* 0x000ee20000000800 */
[C---:B-1----:R-:W-:Y:S01]  /*1c500*/  FADD.FTZ R163, R157.reuse, R163 ;  /* 0x000000a39da37221 */ /* 0x042fe20000010000 */
[----:B------:R-:W-:Y:S01]  /*1c510*/  FADD.FTZ R162, R10, R162 ;  /* 0x000000a20aa27221 */ /* 0x000fe20000010000 */
[----:B------:R-:W-:Y:S01]  /*1c520*/  F2FP.BF16.F32.PACK_AB R211, R157, R211 ;  /* 0x000000d39dd3723e */ /* 0x000fe200000010ff */
[----:B------:R-:W-:-:S02]  /*1c530*/  IMAD.MOV.U32 R10, RZ, RZ, R220 ;  /* 0x000000ffff0a7224 */ /* 0x000fc400078e00dc */
[----:B------:R-:W-:Y:S01]  /*1c540*/  FADD.FTZ R162, R206, R162 ;  /* 0x000000a2cea27221 */ /* 0x000fe20000010000 */
[C---:B------:R-:W-:Y:S01]  /*1c550*/  F2FP.BF16.F32.PACK_AB R206, R12.reuse, R206 ;  /* 0x000000ce0cce723e */ /* 0x040fe200000010ff */
[----:B------:R-:W1:Y:S01]  /*1c560*/  MUFU.EX2 R207, R207 ;  /* 0x000000cf00cf7308 */ /* 0x000e620000000800 */
[----:B--2---:R-:W-:Y:S01]  /*1c570*/  FADD.FTZ R154, R205, R163 ;  /* 0x000000a3cd9a7221 */ /* 0x004fe20000010000 */
[----:B------:R-:W-:-:S04]  /*1c580*/  FADD.FTZ R162, R12, R162 ;  /* 0x000000a20ca27221 */ /* 0x000fc80000010000 */
[----:B------:R-:W-:Y:S01]  /*1c590*/  FADD.FTZ R162, R200, R162 ;  /* 0x000000a2c8a27221 */ /* 0x000fe20000010000 */
[----:B------:R-:W-:Y:S01]  /*1c5a0*/  F2FP.BF16.F32.PACK_AB R200, R14, R200 ;  /* 0x000000c80ec8723e */ /* 0x000fe200000010ff */
[----:B------:R-:W2:Y:S01]  /*1c5b0*/  MUFU.EX2 R156, R156 ;  /* 0x0000009c009c7308 */ /* 0x000ea20000000800 */
[----:B---3--:R-:W-:Y:S01]  /*1c5c0*/  FADD.FTZ R154, R164, R154 ;  /* 0x0000009aa49a7221 */ /* 0x008fe20000010000 */
[----:B------:R-:W-:Y:S01]  /*1c5d0*/  FADD.FTZ R162, R14, R162 ;  /* 0x000000a20ea27221 */ /* 0x000fe20000010000 */
[----:B------:R-:W-:-:S03]  /*1c5e0*/  F2FP.BF16.F32.PACK_AB R205, R164, R205 ;  /* 0x000000cda4cd723e */ /* 0x000fc600000010ff */
[----:B------:R-:W-:Y:S01]  /*1c5f0*/  FADD.FTZ R162, R202, R162 ;  /* 0x000000a2caa27221 */ /* 0x000fe20000010000 */
[----:B------:R-:W-:Y:S01]  /*1c600*/  F2FP.BF16.F32.PACK_AB R202, R15, R202 ;  /* 0x000000ca0fca723e */ /* 0x000fe200000010ff */
[----:B------:R-:W3:Y:S01]  /*1c610*/  MUFU.EX2 R201, R201 ;  /* 0x000000c900c97308 */ /* 0x000ee20000000800 */
[----:B-1----:R-:W-:Y:S01]  /*1c620*/  FADD.FTZ R154, R207, R154 ;  /* 0x0000009acf9a7221 */ /* 0x002fe20000010000 */
[----:B------:R-:W-:-:S04]  /*1c630*/  FADD.FTZ R162, R15, R162 ;  /* 0x000000a20fa27221 */ /* 0x000fc80000010000 */
[----:B------:R-:W-:Y:S01]  /*1c640*/  FADD.FTZ R162, R196, R162 ;  /* 0x000000a2c4a27221 */ /* 0x000fe20000010000 */
[----:B------:R-:W-:Y:S01]  /*1c650*/  F2FP.BF16.F32.PACK_AB R196, R160, R196 ;  /* 0x000000c4a0c4723e */ /* 0x000fe200000010ff */
[----:B------:R-:W1:Y:S01]  /*1c660*/  MUFU.EX2 R11, R171 ;  /* 0x000000ab000b7308 */ /* 0x000e620000000800 */
[----:B--2---:R-:W-:Y:S01]  /*1c670*/  FADD.FTZ R154, R156, R154 ;  /* 0x0000009a9c9a7221 */ /* 0x004fe20000010000 */
[----:B------:R-:W-:Y:S01]  /*1c680*/  FADD.FTZ R162, R160, R162 ;  /* 0x000000a2a0a27221 */ /* 0x000fe20000010000 */
[----:B------:R-:W-:-:S03]  /*1c690*/  F2FP.BF16.F32.PACK_AB R207, R156, R207 ;  /* 0x000000cf9ccf723e */ /* 0x000fc600000010ff */
[----:B------:R-:W-:Y:S01]  /*1c6a0*/  FADD.FTZ R162, R198, R162 ;  /* 0x000000a2c6a27221 */ /* 0x000fe20000010000 */
[----:B------:R-:W-:Y:S01]  /*1c6b0*/  F2FP.BF16.F32.PACK_AB R198, R161, R198 ;  /* 0x000000c6a1c6723e */ /* 0x000fe200000010ff */
[----:B------:R-:W2:Y:S01]  /*1c6c0*/  MUFU.EX2 R203, R203 ;  /* 0x000000cb00cb7308 */ /* 0x000ea20000000800 */
[----:B---3--:R-:W-:Y:S01]  /*1c6d0*/  FADD.FTZ R154, R201, R154 ;  /* 0x0000009ac99a7221 */ /* 0x008fe20000010000 */
[----:B------:R-:W-:-:S06]  /*1c6e0*/  FADD.FTZ R162, R161, R162 ;  /* 0x000000a2a1a27221 */ /* 0x000fcc0000010000 */
[----:B0-----:R-:W0:Y:S01]  /*1c6f0*/  MUFU.EX2 R9, R175 ;  /* 0x000000af00097308 */ /* 0x001e220000000800 */
[C---:B-1----:R-:W-:Y:S01]  /*1c700*/  FADD.FTZ R154, R11.reuse, R154 ;  /* 0x0000009a0b9a7221 */ /* 0x042fe20000010000 */
[----:B------:R-:W-:-:S06]  /*1c710*/  F2FP.BF16.F32.PACK_AB R201, R11, R201 ;  /* 0x000000c90bc9723e */ /* 0x000fcc00000010ff */
[----:B------:R-:W1:Y:S01]  /*1c720*/  MUFU.EX2 R197, R197 ;  /* 0x000000c500c57308 */ /* 0x000e620000000800 */
[----:B--2---:R-:W-:-:S07]  /*1c730*/  FADD.FTZ R154, R203, R154 ;  /* 0x0000009acb9a7221 */ /* 0x004fce0000010000 */
[----:B------:R-:W2:Y:S01]  /*1c740*/  MUFU.EX2 R20, R20 ;  /* 0x0000001400147308 */ /* 0x000ea20000000800 */
[C---:B0-----:R-:W-:Y:S01]  /*1c750*/  FADD.FTZ R154, R9.reuse, R154 ;  /* 0x0000009a099a7221 */ /* 0x041fe20000010000 */
[----:B------:R-:W-:Y:S01]  /*1c760*/  F2FP.BF16.F32.PACK_AB R203, R9, R203 ;  /* 0x000000cb09cb723e */ /* 0x000fe200000010ff */
[----:B------:R-:W-:-:S05]  /*1c770*/  IMAD.MOV.U32 R9, RZ, RZ, R221 ;  /* 0x000000ffff097224 */ /* 0x000fca00078e00dd */
        /* <DEDUP_REMOVED lines=10> */
[----:B------:R-:W1:Y:S01]  /*1c820*/  MUFU.EX2 R152, R152 ;  /* 0x0000009800987308 */ /* 0x000e620000000800 */
[----:B--2---:R-:W-:-:S07]  /*1c830*/  FADD.FTZ R162, R192, R162 ;  /* 0x000000a2c0a27221 */ /* 0x004fce0000010000 */
[----:B------:R-:W2:Y:S01]  /*1c840*/  MUFU.EX2 R155, R155 ;  /* 0x0000009b009b7308 */ /* 0x000ea20000000800 */
[----:B0-----:R-:W-:-:S07]  /*1c850*/  FADD.FTZ R154, R193, R154 ;  /* 0x0000009ac19a7221 */ /* 0x001fce0000010000 */
[----:B------:R-:W0:Y:S01]  /*1c860*/  MUFU.EX2 R194, R194 ;  /* 0x000000c200c27308 */ /* 0x000e220000000800 */
[C---:B-1----:R-:W-:Y:S01]  /*1c870*/  FADD.FTZ R162, R152.reuse, R162 ;  /* 0x000000a298a27221 */ /* 0x042fe20000010000 */
[----:B------:R-:W-:-:S06]  /*1c880*/  F2FP.BF16.F32.PACK_AB R192, R152, R192 ;  /* 0x000000c098c0723e */ /* 0x000fcc00000010ff */
[----:B------:R-:W1:Y:S01]  /*1c890*/  MUFU.EX2 R158, R158 ;  /* 0x0000009e009e7308 */ /* 0x000e620000000800 */
[C---:B--2---:R-:W-:Y:S01]  /*1c8a0*/  FADD.FTZ R154, R155.reuse, R154 ;  /* 0x0000009a9b9a7221 */ /* 0x044fe20000010000 */
[----:B------:R-:W-:-:S06]  /*1c8b0*/  F2FP.BF16.F32.PACK_AB R193, R155, R193 ;  /* 0x000000c19bc1723e */ /* 0x000fcc00000010ff */
[----:B------:R-:W2:Y:S01]  /*1c8c0*/  MUFU.EX2 R153, R153 ;  /* 0x0000009900997308 */ /* 0x000ea20000000800 */
[----:B0-----:R-:W-:Y:S01]  /*1c8d0*/  FADD.FTZ R162, R194, R162 ;  /* 0x000000a2c2a27221 */ /* 0x001fe20000010000 */
[----:B------:R-:W-:-:S03]  /*1c8e0*/  F2FP.BF16.F32.PACK_AB R194, R7, R194 ;  /* 0x000000c207c2723e */ /* 0x000fc600000010ff */
[----:B------:R-:W-:Y:S01]  /*1c8f0*/  FADD.FTZ R21, R7, R162 ;  /* 0x000000a207157221 */ /* 0x000fe20000010000 */
[----:B------:R-:W-:Y:S02]  /*1c900*/  IMAD.MOV.U32 R7, RZ, RZ, R4 ;  /* 0x000000ffff077224 */ /* 0x000fe400078e0004 */
[----:B-1----:R-:W-:-:S04]  /*1c910*/  FADD.FTZ R154, R158, R154 ;  /* 0x0000009a9e9a7221 */ /* 0x002fc80000010000 */
[C---:B--2---:R-:W-:Y:S01]  /*1c920*/  FADD.FTZ R20, R153.reuse, R154 ;  /* 0x0000009a99147221 */ /* 0x044fe20000010000 */
[----:B------:R-:W-:Y:S01]  /*1c930*/  F2FP.BF16.F32.PACK_AB R195, R153, R158 ;  /* 0x0000009e99c3723e */ /* 0x000fe200000010ff */
[----:B------:R-:W-:Y:S06]  /*1c940*/  @P2 BRA `(.L_x_648) ;  /* 0xffffffb400e82947 */ /* 0x000fec000383ffff */
.L_x_637:
[----:B------:R-:W-:Y:S05]  /*1c950*/  BSYNC B0 ;  /* 0x0000000000007941 */ /* 0x000fea0003800000 */
.L_x_636:
        /* <DEDUP_REMOVED lines=131> */
.L_x_649:
[----:B------:R-:W-:Y:S01]  /*1d190*/  IMAD R0, R220, 0x8, R18 ;  /* 0x00000008dc007824 */ /* 0x000fe200078e0212 */
[----:B------:R-:W-:-:S04]  /*1d1a0*/  SHF.L.U32 R3, R221, 0x1f, RZ ;  /* 0x0000001fdd037819 */ /* 0x000fc800000006ff */
[----:B------:R0:W1:Y:S01]  /*1d1b0*/  SYNCS.PHASECHK.TRANS64.TRYWAIT P2, [R0+URZ+0x38850], R3 ;  /* 0x03885003000075a7 */ /* 0x000062000804017f */
[----:B------:R-:W-:Y:S05]  /*1d1c0*/  @!P0 BRA `(.L_x_650) ;  /* 0x0000000000048947 */ /* 0x000fea0003800000 */
[----:B------:R-:W-:Y:S01]  /*1d1d0*/  BPT.TRAP 0x1 ;  /* 0x000000040000795c */ /* 0x000fe20000300000 */
.L_x_650:
[----:B------:R-:W-:Y:S04]  /*1d1e0*/  BSSY B0, `(.L_x_651) ;  /* 0x0000004000007945 */ /* 0x000fe80003800000 */
[----:B-1----:R-:W-:Y:S05]  /*1d1f0*/  @P2 BRA `(.L_x_652) ;  /* 0x0000000000082947 */ /* 0x002fea0003800000 */
[----:B------:R-:W1:Y:S02]  /*1d200*/  SYNCS.PHASECHK.TRANS64.TRYWAIT P0, [R0+URZ+0x38850], R3 ;  /* 0x03885003000075a7 */ /* 0x000e64000800017f */
[----:B-1----:R-:W-:Y:S05]  /*1d210*/  @!P0 BRA `(.L_x_653) ;  /* 0x000000ec005c8947 */ /* 0x002fea0003800000 */
.L_x_652:
[----:B------:R-:W-:Y:S05]  /*1d220*/  BSYNC B0 ;  /* 0x0000000000007941 */ /* 0x000fea0003800000 */
.L_x_651:
[----:B------:R-:W-:Y:S01]  /*1d230*/  VIADD R18, R18, 0x400 ;  /* 0x0000040012127836 */ /* 0x000fe20000000000 */
[----:B------:R-:W-:Y:S01]  /*1d240*/  WARPGROUP.ARRIVE ;  /* 0x00000000000079c5 */ /* 0x000fe20000000000 */
[----:B------:R-:W-:Y:S01]  /*1d250*/  IMAD.MOV.U32 R7, RZ, RZ, 0x40000040 ;  /* 0x40000040ff077424 */ /* 0x000fe200078e00ff */
[----:B01----:R-:W0:Y:S01]  /*1d260*/  SHFL.BFLY PT, R3, R20, 0x2, 0x1f ;  /* 0x0c401f0014037f89 */ /* 0x003e2200000e0000 */
[----:B------:R-:W-:Y:S01]  /*1d270*/  IMAD.MOV.U32 R9, RZ, RZ, 0x40000040 ;  /* 0x40000040ff097424 */ /* 0x000fe200078e00ff */
[----:B------:R-:W-:Y:S01]  /*1d280*/  SHF.R.U32.HI R18, RZ, 0x4, R18 ;  /* 0x00000004ff127819 */ /* 0x000fe20000011612 */
[----:B------:R-:W-:Y:S01]  /*1d290*/  IMAD.MOV.U32 R167, RZ, RZ, -0x800000 ;  /* 0xff800000ffa77424 */ /* 0x000fe200078e00ff */
[----:B------:R-:W-:Y:S01]  /*1d2a0*/  R2UR UR7, R7 ;  /* 0x00000000070772ca */ /* 0x000fe200000e0000 */
[----:B------:R-:W-:Y:S01]  /*1d2b0*/  IMAD.MOV.U32 R7, RZ, RZ, 0x40000040 ;  /* 0x40000040ff077424 */ /* 0x000fe200078e00ff */
[----:B------:R-:W-:Y:S01]  /*1d2c0*/  LOP3.LUT R18, R18, 0x3fff, RZ, 0xc0, !PT ;  /* 0x00003fff12127812 */ /* 0x000fe200078ec0ff */
[----:B------:R-:W-:-:S02]  /*1d2d0*/  IMAD.MOV.U32 R166, RZ, RZ, -0x800000 ;  /* 0xff800000ffa67424 */ /* 0x000fc400078e00ff */
[----:B------:R-:W-:Y:S01]  /*1d2e0*/  VIADD R236, R236, 0x1 ;  /* 0x00000001ecec7836 */ /* 0x000fe20000000000 */
[----:B------:R-:W-:-:S05]  /*1d2f0*/  LOP3.LUT R18, R18, 0x2800000, RZ, 0xfc, !PT ;  /* 0x0280000012127812 */ /* 0x000fca00078efcff */
[----:B------:R-:W-:Y:S02]  /*1d300*/  IMAD R6, R220, 0xa00, R18 ;  /* 0x00000a00dc067824 */ /* 0x000fe400078e0212 */
[----:B------:R-:W-:Y:S02]  /*1d310*/  IMAD.MOV.U32 R18, RZ, RZ, RZ ;  /* 0x000000ffff127224 */ /* 0x000fe400078e00ff */
[C---:B------:R-:W-:Y:S01]  /*1d320*/  VIADD R8, R6.reuse, 0x80 ;  /* 0x0000008006087836 */ /* 0x040fe20000000000 */
[----:B------:R-:W-:Y:S01]  /*1d330*/  R2UR UR6, R6 ;  /* 0x00000000060672ca */ /* 0x000fe200000e0000 */
[----:B------:R-:W-:Y:S02]  /*1d340*/  VIADD R220, R220, 0x1 ;  /* 0x00000001dcdc7836 */ /* 0x000fe40000000000 */
[----:B0-----:R-:W-:-:S03]  /*1d350*/  FADD.FTZ R3, R3, R20 ;  /* 0x0000001403037221 */ /* 0x001fc60000010000 */
[----:B------:R-:W-:-:S04]  /*1d360*/  ISETP.NE.AND P2, PT, R220, 0x2, PT ;  /* 0x00000002dc00780c */ /* 0x000fc80003f45270 */
[----:B------:R-:W-:-:S03]  /*1d370*/  SEL R220, R220, RZ, P2 ;  /* 0x000000ffdcdc7207 */ /* 0x000fc60001000000 */
[----:B------:R-:W-:Y:S01]  /*1d380*/  HGMMA.64x256x16.F32.BF16 R24, R208, gdesc[UR4].tnspB, R24, gsb0 ;  /* 0x43e00004d0187df0 */ /* 0x000fe20008001818 */
[----:B------:R-:W-:Y:S01]  /*1d390*/  R2UR UR6, R8 ;  /* 0x00000000080672ca */ /* 0x000fe200000e0000 */
[----:B------:R-:W-:Y:S01]  /*1d3a0*/  VIADD R8, R6, 0x100 ;  /* 0x0000010006087836 */ /* 0x000fe20000000000 */
[----:B------:R-:W-:Y:S01]  /*1d3b0*/  R2UR UR7, R9 ;  /* 0x00000000090772ca */ /* 0x000fe200000e0000 */
[----:B------:R-:W-:Y:S01]  /*1d3c0*/  IMAD.MOV.U32 R9, RZ, RZ, 0x40000040 ;  /* 0x40000040ff097424 */ /* 0x000fe200078e00ff */
[----:B------:R-:W-:Y:S02]  /*1d3d0*/  WARPGROUP.DEPBAR.LE gsb0, 0x0 ;  /* 0x00008000000079c5 */ /* 0x000fe40000010000 */
[----:B------:R-:W-:-:S15]  /*1d3e0*/  WARPGROUP.ARRIVE ;  /* 0x00000000000079c5 */ /* 0x000fde0000000000 */
[----:B------:R-:W-:-:S06]  /*1d3f0*/  NOP ;  /* 0x0000000000007918 */ /* 0x000fcc0000000000 */
        /* <DEDUP_REMOVED lines=12> */
[----:B------:R-:W0:Y:S02]  /*1d4c0*/  SHFL.BFLY PT, R8, R21, 0x2, 0x1f ;  /* 0x0c401f0015087f89 */ /* 0x000e2400000e0000 */
[----:B0-----:R-:W-:Y:S01]  /*1d4d0*/  FADD.FTZ R8, R8, R21 ;  /* 0x0000001508087221 */ /* 0x001fe20000010000 */
[----:B------:R-:W-:Y:S02]  /*1d4e0*/  WARPGROUP.DEPBAR.LE gsb0, 0x0 ;  /* 0x00008000000079c5 */ /* 0x000fe40000010000 */
[----:B------:R-:W-:-:S15]  /*1d4f0*/  WARPGROUP.ARRIVE ;  /* 0x00000000000079c5 */ /* 0x000fde0000000000 */
[----:B------:R-:W-:-:S04]  /*1d500*/  NOP ;  /* 0x0000000000007918 */ /* 0x000fc80000000000 */
[----:B------:R-:W-:Y:S01]  /*1d510*/  HGMMA.64x256x16.F32.BF16 R24, R196, gdesc[UR4].tnspB, R24, gsb0 ;  /* 0x43e00004c4187df0 */ /* 0x000fe20008001818 */
[----:B------:R-:W-:Y:S02]  /*1d520*/  R2UR UR6, R6 ;  /* 0x00000000060672ca */ /* 0x000fe400000e0000 */
[----:B------:R-:W-:Y:S01]  /*1d530*/  R2UR UR7, R7 ;  /* 0x00000000070772ca */ /* 0x000fe200000e0000 */
[----:B------:R-:W0:Y:S04]  /*1d540*/  SHFL.BFLY PT, R6, R8, 0x1, 0x1f ;  /* 0x0c201f0008067f89 */ /* 0x000e2800000e0000 */
[----:B------:R-:W1:Y:S01]  /*1d550*/  SHFL.BFLY PT, R7, R3, 0x1, 0x1f ;  /* 0x0c201f0003077f89 */ /* 0x000e6200000e0000 */
[----:B0-----:R-:W-:Y:S01]  /*1d560*/  FADD.FTZ R8, R8, R6 ;  /* 0x0000000608087221 */ /* 0x001fe20000010000 */
[----:B-1----:R-:W-:-:S04]  /*1d570*/  FADD.FTZ R3, R3, R7 ;  /* 0x0000000703037221 */ /* 0x002fc80000010000 */
[----:B------:R-:W-:Y:S02]  /*1d580*/  FSETP.NE.FTZ.AND P0, PT, R8, RZ, PT ;  /* 0x000000ff0800720b */ /* 0x000fe40003f15000 */
[----:B------:R-:W-:-:S11]  /*1d590*/  FSETP.NE.FTZ.AND P3, PT, R3, RZ, PT ;  /* 0x000000ff0300720b */ /* 0x000fd60003f75000 */
[----:B------:R-:W0:Y:S08]  /*1d5a0*/  @P0 MUFU.LG2 R7, R8 ;  /* 0x0000000800070308 */ /* 0x000e300000000c00 */
[----:B------:R1:W-:Y:S08]  /*1d5b0*/  @P0 MUFU.RCP R18, R8 ;  /* 0x0000000800120308 */ /* 0x0003f00000001000 */
[----:B------:R-:W2:Y:S01]  /*1d5c0*/  @P3 MUFU.LG2 R6, R3 ;  /* 0x0000000300063308 */ /* 0x000ea20000000c00 */
[----:B0-----:R-:W-:Y:S01]  /*1d5d0*/  @P0 FMUL.FTZ R7, R7, 0.69314718246459960938 ;  /* 0x3f31721807070820 */ /* 0x001fe20000410000 */
[C---:B-1----:R-:W-:Y:S01]  /*1d5e0*/  @P0 FMUL.FTZ R8, R2.reuse, 0.69314718246459960938 ;  /* 0x3f31721802080820 */ /* 0x042fe20000410000 */
[----:B------:R-:W-:-:S03]  /*1d5f0*/  @P3 FMUL.FTZ R2, R2, 0.69314718246459960938 ;  /* 0x3f31721802023820 */ /* 0x000fc60000410000 */
[----:B------:R-:W-:Y:S01]  /*1d600*/  @P0 FFMA.FTZ R167, R8, R5, R7 ;  /* 0x0000000508a70223 */ /* 0x000fe20000010007 */
[----:B------:R-:W-:Y:S01]  /*1d610*/  @!P1 VIADD R7, R0, 0x38860 ;  /* 0x0003886000079836 */ /* 0x000fe20000000000 */
[----:B------:R-:W-:Y:S01]  /*1d620*/  SEL R5, RZ, 0x1, P2 ;  /* 0x00000001ff057807 */ /* 0x000fe20001000000 */
[----:B------:R-:W-:Y:S01]  /*1d630*/  IMAD.MOV.U32 R0, RZ, RZ, RZ ;  /* 0x000000ffff007224 */ /* 0x000fe200078e00ff */
[----:B------:R-:W-:Y:S02]  /*1d640*/  PLOP3.LUT P0, PT, PT, PT, PT, 0x8, 0x0 ;  /* 0x000000000000781c */ /* 0x000fe40003f0e170 */
[----:B------:R-:W-:Y:S02]  /*1d650*/  @!P1 PRMT R7, RZ, 0x654, R7 ;  /* 0x00000654ff079816 */ /* 0x000fe40000000007 */
[----:B------:R-:W-:Y:S01]  /*1d660*/  LOP3.LUT R221, R221, R5, RZ, 0x3c, !PT ;  /* 0x00000005dddd7212 */ /* 0x000fe200078e3cff */
[----:B------:R0:W1:Y:S01]  /*1d670*/  @P3 MUFU.RCP R0, R3 ;  /* 0x0000000300003308 */ /* 0x0000620000001000 */
[----:B--2---:R-:W-:-:S04]  /*1d680*/  @P3 FMUL.FTZ R6, R6, 0.69314718246459960938 ;  /* 0x3f31721806063820 */ /* 0x004fc80000410000 */
[----:B------:R-:W-:Y:S01]  /*1d690*/  @P3 FFMA.FTZ R166, R2, R4, R6 ;  /* 0x0000000402a63223 */ /* 0x000fe20000010006 */
[----:B------:R-:W-:Y:S02]  /*1d6a0*/  WARPGROUP.DEPBAR.LE gsb0, 0x0 ;  /* 0x00008000000079c5 */ /* 0x000fe40000010000 */
[----:B------:R-:W-:-:S06]  /*1d6b0*/  WARPGROUP.ARRIVE ;  /* 0x00000000000079c5 */ /* 0x000fcc0000000000 */
[----:B------:R-:W-:Y:S03]  /*1d6c0*/  HGMMA.64x256x16.F32.BF16 R24, R192, gdesc[UR4].tnspB, R24, gsb0 ;  /* 0x43e00004c0187df0 */ /* 0x000fe60008001818 */
[----:B------:R-:W-:Y:S02]  /*1d6d0*/  WARPGROUP.DEPBAR.LE gsb0, 0x0 ;  /* 0x00008000000079c5 */ /* 0x000fe40000010000 */
[-C--:B------:R-:W-:Y:S01]  /*1d6e0*/  FMUL.FTZ R152, R48, R18.reuse ;  /* 0x0000001230987220 */ /* 0x080fe20000410000 */
[-C--:B------:R-:W-:Y:S01]  /*1d6f0*/  FMUL.FTZ R153, R49, R18.reuse ;  /* 0x0000001231997220 */ /* 0x080fe20000410000 */
[----:B------:R2:W-:Y:S01]  /*1d700*/  @!P1 SYNCS.ARRIVE.TRANS64.RED.A1T0 RZ, [R7+URZ], RZ ;  /* 0x000000ff07ff99a7 */ /* 0x0005e2000810043f */
[-C--:B------:R-:W-:Y:S01]  /*1d710*/  FMUL.FTZ R2, R52, R18.reuse ;  /* 0x0000001234027220 */ /* 0x080fe20000410000 */
        /* <DEDUP_REMOVED lines=23> */
[-C--:B-1----:R-:W-:Y:S01]  /*1d890*/  FMUL.FTZ R108, R114, R0.reuse ;  /* 0x00000000726c7220 */ /* 0x082fe20000410000 */
        /* <DEDUP_REMOVED lines=100> */
[----:B------:R-:W-:-:S07]  /*1dee0*/  FMUL.FTZ R129, R151, R0 ;  /* 0x0000000097817220 */ /* 0x000fce0000410000 */
.L_x_567:
[----:B------:R-:W0:Y:S08]  /*1def0*/  S2UR UR5, SR_CgaCtaId ;  /* 0x00000000000579c3 */ /* 0x000e300000008800 */
[----:B------:R-:W-:Y:S06]  /*1df00*/  BAR.SYNC.DEFER_BLOCKING 0x5, 0x180 ;  /* 0x0146000000007b1d */ /* 0x000fec0000010000 */
[----:B------:R-:W-:Y:S01]  /*1df10*/  UMOV UR4, 0x400 ;  /* 0x0000040000047882 */ /* 0x000fe20000000000 */
[----:B------:R-:W-:Y:S01]  /*1df20*/  BSSY B0, `(.L_x_654) ;  /* 0x0000480000007945 */ /* 0x000fe20003800000 */
[----:B0-----:R-:W-:-:S06]  /*1df30*/  ULEA UR4, UR5, UR4, 0x18 ;  /* 0x0000000405047291 */ /* 0x001fcc000f8ec03f */
[----:B------:R-:W-:-:S05]  /*1df40*/  IMAD.U32 R18, RZ, RZ, UR4 ;  /* 0x00000004ff127e24 */ /* 0x000fca000f8e00ff */
[----:B------:R0:W1:Y:S01]  /*1df50*/  LDS.128 R140, [R18+0x388d0] ;  /* 0x0388d000128c7984 */ /* 0x0000620000000c00 */
[----:B------:R-:W-:Y:S06]  /*1df60*/  BAR.ARV 0x4, 0x180 ;  /* 0x0106000000007b1d */ /* 0x000fec0000002000 */
[----:B------:R-:W-:Y:S05]  /*1df70*/  @P0 BRA `(.L_x_655) ;  /* 0x0000003800300947 */ /* 0x000fea0003800000 */
[----:B------:R-:W2:Y:S01]  /*1df80*/  LDL R92, [R1+0x188] ;  /* 0x00018800015c7983 */ /* 0x000ea20000100800 */
[----:B------:R-:W-:Y:S01]  /*1df90*/  F2FP.BF16.F32.PACK_AB R94, R163, R162 ;  /* 0x000000a2a35e723e */ /* 0x000fe200000010ff */
[----:B------:R-:W-:Y:S01]  /*1dfa0*/  ULDC.64 UR6, c[0x0][0xc00] ;  /* 0x0003000000067ab9 */ /* 0x000fe20000000a00 */
[----:B------:R-:W-:Y:S01]  /*1dfb0*/  F2FP.BF16.F32.PACK_AB R95, R31, R30 ;  /* 0x0000001e1f5f723e */ /* 0x000fe200000010ff */
[----:B------:R-:W3:Y:S01]  /*1dfc0*/  S2R R0, SR_SWINHI ;  /* 0x0000000000007919 */ /* 0x000ee20000002f00 */
[----:B------:R-:W-:Y:S01]  /*1dfd0*/  F2FP.BF16.F32.PACK_AB R96, R161, R160 ;  /* 0x000000a0a160723e */ /* 0x000fe200000010ff */
[----:B------:R-:W-:Y:S01]  /*1dfe0*/  ULDC.64 UR4, c[0x0][0xc08] ;  /* 0x0003020000047ab9 */ /* 0x000fe20000000a00 */
[----:B------:R-:W-:Y:S01]  /*1dff0*/  F2FP.BF16.F32.PACK_AB R97, R35, R34 ;  /* 0x000000222361723e */ /* 0x000fe200000010ff */
[----:B------:R-:W-:Y:S01]  /*1e000*/  ULDC.64 UR8, c[0x0][0x208] ;  /* 0x0000820000087ab9 */ /* 0x000fe20000000a00 */
[----:B------:R-:W-:Y:S02]  /*1e010*/  F2FP.BF16.F32.PACK_AB R98, R159, R158 ;  /* 0x0000009e9f62723e */ /* 0x000fe400000010ff */
[----:B------:R-:W-:Y:S01]  /*1e020*/  F2FP.BF16.F32.PACK_AB R99, R39, R38 ;  /* 0x000000262763723e */ /* 0x000fe200000010ff */
[----:B------:R-:W-:Y:S01]  /*1e030*/  BAR.SYNC.DEFER_BLOCKING 0x1, 0x100 ;  /* 0x0044000000007b1d */ /* 0x000fe20000010000 */
[----:B------:R-:W-:-:S04]  /*1e040*/  ISETP.NE.U32.AND P1, PT, RZ, UR6, PT ;  /* 0x00000006ff007c0c */ /* 0x000fc8000bf25070 */
[----:B------:R-:W-:Y:S02]  /*1e050*/  ISETP.NE.AND.EX P1, PT, RZ, UR7, PT, P1 ;  /* 0x00000007ff007c0c */ /* 0x000fe4000bf25310 */
[----:B------:R-:W-:Y:S02]  /*1e060*/  MOV R130, R18 ;  /* 0x0000001200827202 */ /* 0x000fe40000000f00 */
[----:B---3--:R-:W-:-:S03]  /*1e070*/  MOV R131, R0 ;  /* 0x0000000000837202 */ /* 0x008fc60000000f00 */
[----:B--2---:R-:W-:-:S04]  /*1e080*/  IMAD.WIDE R132, R92, 0x2, R130 ;  /* 0x000000025c847825 */ /* 0x004fc800078e0282 */
[----:B------:R-:W-:Y:S01]  /*1e090*/  IMAD.MOV.U32 R93, RZ, RZ, R133 ;  /* 0x000000ffff5d7224 */ /* 0x000fe200078e0085 */
[----:B------:R-:W-:-:S04]  /*1e0a0*/  LOP3.LUT R0, R132, 0x380, RZ, 0xc0, !PT ;  /* 0x0000038084007812 */ /* 0x000fc800078ec0ff */
[----:B------:R-:W-:-:S04]  /*1e0b0*/  SHF.R.U64 R0, R0, 0x3, RZ ;  /* 0x0000000300007819 */ /* 0x000fc800000012ff */
[----:B------:R-:W-:-:S04]  /*1e0c0*/  LOP3.LUT R92, R0, R132, RZ, 0x3c, !PT ;  /* 0x00000084005c7212 */ /* 0x000fc800078e3cff */
[----:B------:R-:W-:Y:S02]  /*1e0d0*/  MOV R0, R92 ;  /* 0x0000005c00007202 */ /* 0x000fe40000000f00 */
[----:B------:R-:W-:Y:S02]  /*1e0e0*/  F2FP.BF16.F32.PACK_AB R92, R165, R164 ;  /* 0x000000a4a55c723e */ /* 0x000fe400000010ff */
[----:B------:R-:W-:-:S05]  /*1e0f0*/  F2FP.BF16.F32.PACK_AB R93, R27, R26 ;  /* 0x0000001a1b5d723e */ /* 0x000fca00000010ff */
[----:B------:R2:W-:Y:S02]  /*1e100*/  STSM.16.M88.4 [R0], R92 ;  /* 0x0000005c00007844 */ /* 0x0005e40000000200 */
[----:B--2---:R-:W-:Y:S02]  /*1e110*/  IADD3 R92, P0, R132, 0x20, RZ ;  /* 0x00000020845c7810 */ /* 0x004fe40007f1e0ff */
[----:B------:R-:W-:Y:S02]  /*1e120*/  F2FP.BF16.F32.PACK_AB R94, R155, R154 ;  /* 0x0000009a9b5e723e */ /* 0x000fe400000010ff */
[----:B------:R-:W-:Y:S01]  /*1e130*/  LOP3.LUT R0, R92, 0x380, RZ, 0xc0, !PT ;  /* 0x000003805c007812 */ /* 0x000fe200078ec0ff */
[----:B------:R-:W-:Y:S01]  /*1e140*/  IMAD.X R93, RZ, RZ, R133, P0 ;  /* 0x000000ffff5d7224 */ /* 0x000fe200000e0685 */
[----:B------:R-:W-:Y:S02]  /*1e150*/  F2FP.BF16.F32.PACK_AB R95, R47, R46 ;  /* 0x0000002e2f5f723e */ /* 0x000fe400000010ff */
[----:B------:R-:W-:-:S04]  /*1e160*/  SHF.R.U64 R0, R0, 0x3, RZ ;  /* 0x0000000300007819 */ /* 0x000fc800000012ff */
[----:B------:R-:W-:-:S04]  /*1e170*/  LOP3.LUT R92, R0, R92, RZ, 0x3c, !PT ;  /* 0x0000005c005c7212 */ /* 0x000fc800078e3cff */
[----:B------:R-:W-:-:S05]  /*1e180*/  MOV R92, R92 ;  /* 0x0000005c005c7202 */ /* 0x000fca0000000f00 */
[----:B------:R2:W-:Y:S02]  /*1e190*/  STSM.16.M88.4 [R92], R96 ;  /* 0x000000605c007844 */ /* 0x0005e40000000200 */
[----:B--2---:R-:W-:Y:S02]  /*1e1a0*/  IADD3 R92, P0, R132, 0x40, RZ ;  /* 0x00000040845c7810 */ /* 0x004fe40007f1e0ff */
[----:B------:R-:W-:Y:S02]  /*1e1b0*/  F2FP.BF16.F32.PACK_AB R96, R153, R152 ;  /* 0x000000989960723e */ /* 0x000fe400000010ff */
[----:B------:R-:W-:Y:S01]  /*1e1c0*/  LOP3.LUT R0, R92, 0x380, RZ, 0xc0, !PT ;  /* 0x000003805c007812 */ /* 0x000fe200078ec0ff */
[----:B------:R-:W-:Y:S01]  /*1e1d0*/  IMAD.X R93, RZ, RZ, R133, P0 ;  /* 0x000000ffff5d7224 */ /* 0x000fe200000e0685 */
[----:B------:R-:W-:Y:S02]  /*1e1e0*/  F2FP.BF16.F32.PACK_AB R97, R51, R50 ;  /* 0x000000323361723e */ /* 0x000fe400000010ff */
[----:B------:R-:W-:-:S02]  /*1e1f0*/  SHF.R.U64 R0, R0, 0x3, RZ ;  /* 0x0000000300007819 */ /* 0x000fc400000012ff */
[----:B------:R-:W-:Y:S02]  /*1e200*/  F2FP.BF16.F32.PACK_AB R98, R3, R2 ;  /* 0x000000020362723e */ /* 0x000fe400000010ff */
[----:B------:R-:W-:Y:S02]  /*1e210*/  LOP3.LUT R92, R0, R92, RZ, 0x3c, !PT ;  /* 0x0000005c005c7212 */ /* 0x000fe400078e3cff */
[----:B------:R-:W-:Y:S02]  /*1e220*/  F2FP.BF16.F32.PACK_AB R99, R55, R54 ;  /* 0x000000363763723e */ /* 0x000fe400000010ff */
        /* <DEDUP_REMOVED lines=136> */
[----:B--2---:R-:W-:-:S04]  /*1eab0*/  IADD3 R0, P0, R132, 0xc060, RZ ;  /* 0x0000c06084007810 */ /* 0x004fc80007f1e0ff */
[----:B------:R-:W-:Y:S01]  /*1eac0*/  LOP3.LUT R92, R0, 0x380, RZ, 0xc0, !PT ;  /* 0x00000380005c7812 */ /* 0x000fe200078ec0ff */
[----:B------:R-:W-:-:S03]  /*1ead0*/  IMAD.X R133, RZ, RZ, R133, P0 ;  /* 0x000000ffff857224 */ /* 0x000fc600000e0685 */
[----:B------:R-:W-:-:S04]  /*1eae0*/  SHF.R.U64 R92, R92, 0x3, RZ ;  /* 0x000000035c5c7819 */ /* 0x000fc800000012ff */
[----:B------:R-:W-:Y:S01]  /*1eaf0*/  LOP3.LUT R132, R92, R0, RZ, 0x3c, !PT ;  /* 0x000000005c847212 */ /* 0x000fe200078e3cff */
[----:B------:R-:W-:Y:S01]  /*1eb00*/  IMAD.MOV.U32 R0, RZ, RZ, RZ ;  /* 0x000000ffff007224 */ /* 0x000fe200078e00ff */
[----:B------:R-:W-:Y:S02]  /*1eb10*/  IADD3 R92, P0, R234, UR6, RZ ;  /* 0x00000006ea5c7c10 */ /* 0x000fe4000ff1e0ff */
[----:B------:R-:W-:Y:S02]  /*1eb20*/  MOV R132, R132 ;  /* 0x0000008400847202 */ /* 0x000fe40000000f00 */
[----:B------:R-:W-:Y:S02]  /*1eb30*/  IADD3.X R93, R235, UR7, RZ, P0, !PT ;  /* 0x00000007eb5d7c10 */ /* 0x000fe400087fe4ff */
[----:B------:R-:W-:Y:S01]  /*1eb40*/  ISETP.NE.U32.AND P0, PT, RZ, UR4, PT ;  /* 0x00000004ff007c0c */ /* 0x000fe2000bf05070 */
[----:B------:R2:W-:Y:S01]  /*1eb50*/  STSM.16.M88.4 [R132], R96 ;  /* 0x0000006084007844 */ /* 0x0005e20000000200 */
[----:B------:R-:W-:Y:S02]  /*1eb60*/  BAR.SYNC.DEFER_BLOCKING 0x1, 0x100 ;  /* 0x0044000000007b1d */ /* 0x000fe40000010000 */
[----:B------:R-:W-:-:S13]  /*1eb70*/  ISETP.NE.AND.EX P0, PT, RZ, UR5, PT, P0 ;  /* 0x00000005ff007c0c */ /* 0x000fda000bf05300 */
[----:B------:R-:W-:Y:S01]  /*1eb80*/  @P0 IADD3 R234, P2, R234, UR4, RZ ;  /* 0x00000004eaea0c10 */ /* 0x000fe2000ff5e0ff */
[----:B------:R-:W-:-:S03]  /*1eb90*/  ULDC UR4, c[0x0][0xa88] ;  /* 0x0002a20000047ab9 */ /* 0x000fc60000000800 */
[----:B------:R-:W-:Y:S01]  /*1eba0*/  @P0 IADD3.X R235, R235, UR5, RZ, P2, !PT ;  /* 0x00000005ebeb0c10 */ /* 0x000fe200097fe4ff */
[----:B--2---:R-:W-:Y:S01]  /*1ebb0*/  IMAD.U32 R132, RZ, RZ, UR4 ;  /* 0x00000004ff847e24 */ /* 0x004fe2000f8e00ff */
[----:B------:R-:W-:Y:S01]  /*1ebc0*/  ISETP.NE.AND P2, PT, R232, RZ, PT ;  /* 0x000000ffe800720c */ /* 0x000fe20003f45270 */
[----:B------:R-:W-:-:S03]  /*1ebd0*/  ULDC UR4, c[0x0][0xad4] ;  /* 0x0002b50000047ab9 */ /* 0x000fc60000000800 */
[----:B------:R-:W-:Y:S01]  /*1ebe0*/  SEL R232, R232, UR4, P2 ;  /* 0x00000004e8e87c07 */ /* 0x000fe20009000000 */
[----:B------:R-:W-:Y:S01]  /*1ebf0*/  IMAD.MOV.U32 R98, RZ, RZ, 0x9b8 ;  /* 0x000009b8ff627424 */ /* 0x000fe200078e00ff */
[----:B------:R2:W5:Y:S02]  /*1ec00*/  @P1 LDG.E R0, desc[UR8][R92.64] ;  /* 0x000000085c001981 */ /* 0x000564000c1e1900 */
[----:B------:R-:W-:Y:S02]  /*1ec10*/  ISETP.GT.AND P2, PT, R232, 0x1, PT ;  /* 0x00000001e800780c */ /* 0x000fe40003f44270 */
[----:B------:R2:W5:Y:S02]  /*1ec20*/  @P0 LDG.E R132, desc[UR8][R234.64] ;  /* 0x00000008ea840981 */ /* 0x000564000c1e1900 */
[----:B------:R-:W-:-:S04]  /*1ec30*/  SEL R98, R98, 0x978, P2 ;  /* 0x0000097862627807 */ /* 0x000fc80001000000 */
[----:B------:R2:W3:Y:S08]  /*1ec40*/  LDC.64 R96, c[0x0][R98+0x220] ;  /* 0x0000880062607b82 */ /* 0x0004f00000000a00 */
[----:B------:R2:W4:Y:S01]  /*1ec50*/  LDC.64 R94, c[0x0][R98+0x218] ;  /* 0x00008600625e7b82 */ /* 0x0005220000000a00 */
[----:B------:R-:W-:Y:S05]  /*1ec60*/  @P0 BRA `(.L_x_656) ;  /* 0x0000000000140947 */ /* 0x000fea0003800000 */
[----:B------:R-:W-:Y:S05]  /*1ec70*/  @!P1 BRA `(.L_x_656) ;  /* 0x0000000000109947 */ /* 0x000fea0003800000 */
[----:B------:R-:W-:Y:S02]  /*1ec80*/  ULDC.64 UR4, c[0x0][0x208] ;  /* 0x0000820000047ab9 */ /* 0x000fe40000000a00 */
[----:B-----5:R-:W3:Y:S04]  /*1ec90*/  LDG.E R132, desc[UR4][R92.64] ;  /* 0x000000045c847981 */ /* 0x020ee8000c1e1900 */
[----:B--2---:R-:W3:Y:S02]  /*1eca0*/  LDG.E R92, desc[UR4][R92.64+0x4] ;  /* 0x000004045c5c7981 */ /* 0x004ee4000c1e1900 */
[----:B---3--:R-:W-:-:S07]  /*1ecb0*/  IMAD.IADD R132, R92, 0x1, -R132 ;  /* 0x000000015c847824 */ /* 0x008fce00078e0a84 */
.L_x_656:
[----:B------:R-:W3:Y:S01]  /*1ecc0*/  LDL.LU R99, [R1+0xf8] ;  /* 0x0000f80001637983 */ /* 0x000ee20000300800 */
[----:B------:R-:W0:Y:S03]  /*1ecd0*/  LDC R136, c[0x0][0xbe8] ;  /* 0x0002fa00ff887b82 */ /* 0x000e260000000800 */
[----:B------:R-:W3:Y:S04]  /*1ece0*/  LDL R137, [R1+0x74] ;  /* 0x0000740001897983 */ /* 0x000ee80000100800 */
[----:B------:R-:W3:Y:S04]  /*1ecf0*/  LDL R144, [R1+0x184] ;  /* 0x0001840001907983 */ /* 0x000ee80000100800 */
[----:B------:R-:W3:Y:S04]  /*1ed00*/  LDL R138, [R1+0x70] ;  /* 0x00007000018a7983 */ /* 0x000ee80000100800 */
[----:B-1----:R-:W3:Y:S04]  /*1ed10*/  LDL R140, [R1+0x180] ;  /* 0x00018000018c7983 */ /* 0x002ee80000100800 */
[----:B-----5:R-:W3:Y:S01]  /*1ed20*/  LDL R139, [R1+0x100] ;  /* 0x00010000018b7983 */ /* 0x020ee20000100800 */
[----:B--2---:R-:W1:Y:S01]  /*1ed30*/  LDC.64 R92, c[0x0][R98+0x228] ;  /* 0x00008a00625c7b82 */ /* 0x004e620000000a00 */
[----:B------:R-:W-:-:S04]  /*1ed40*/  ISETP.NE.U32.AND P0, PT, RZ, UR6, PT ;  /* 0x00000006ff007c0c */ /* 0x000fc8000bf05070 */
[----:B------:R-:W-:Y:S02]  /*1ed50*/  ISETP.NE.AND.EX P0, PT, RZ, UR7, PT, P0 ;  /* 0x00000007ff007c0c */ /* 0x000fe4000bf05300 */
[----:B0-----:R-:W-:Y:S02]  /*1ed60*/  ISETP.NE.AND P1, PT, R136, 0x1, PT ;  /* 0x000000018800780c */ /* 0x001fe40003f25270 */
[----:B------:R-:W-:Y:S01]  /*1ed70*/  SEL R233, R233, RZ, !P0 ;  /* 0x000000ffe9e97207 */ /* 0x000fe20004000000 */
[-C--:B----4-:R-:W-:Y:S02]  /*1ed80*/  IMAD R134, R95, R231.reuse, RZ ;  /* 0x000000e75f867224 */ /* 0x090fe400078e02ff */
[----:B------:R-:W-:-:S04]  /*1ed90*/  IMAD.WIDE.U32 R94, R94, R231, RZ ;  /* 0x000000e75e5e7225 */ /* 0x000fc800078e00ff */
[----:B---3--:R-:W-:Y:S02]  /*1eda0*/  IMAD R97, R97, R233, RZ ;  /* 0x000000e961617224 */ /* 0x008fe400078e02ff */
[----:B------:R-:W-:Y:S02]  /*1edb0*/  IMAD.IADD R135, R95, 0x1, R134 ;  /* 0x000000015f877824 */ /* 0x000fe400078e0286 */
[----:B------:R-:W0:Y:S01]  /*1edc0*/  @P1 LDC R95, c[0x0][0xbec] ;  /* 0x0002fb00ff5f1b82 */ /* 0x000e220000000800 */
[----:B------:R-:W-:Y:S01]  /*1edd0*/  ULDC.64 UR4, c[0x0][0x208] ;  /* 0x0000820000047ab9 */ /* 0x000fe20000000a00 */
[----:B------:R-:W-:-:S05]  /*1ede0*/  SEL R133, R99, RZ, !P0 ;  /* 0x000000ff63857207 */ /* 0x000fca0004000000 */
[C---:B------:R-:W-:Y:S02]  /*1edf0*/  IMAD R133, R96.reuse, R133, R97 ;  /* 0x0000008560857224 */ /* 0x040fe400078e0261 */
[----:B------:R-:W-:-:S03]  /*1ee00*/  IMAD.WIDE.U32 R96, R96, R233, RZ ;  /* 0x000000e960607225 */ /* 0x000fc600078e00ff */
[----:B------:R-:W-:Y:S02]  /*1ee10*/  IADD3 R99, P0, P3, R96, R94, R0 ;  /* 0x0000005e60637210 */ /* 0x000fe40007b1e000 */
[----:B------:R-:W2:Y:S01]  /*1ee20*/  @P1 LDC R94, c[0x0][0xbf0] ;  /* 0x0002fc00ff5e1b82 */ /* 0x000ea20000000800 */
[----:B------:R-:W-:Y:S01]  /*1ee30*/  SEL R96, R137, RZ, P2 ;  /* 0x000000ff89607207 */ /* 0x000fe20001000000 */
[----:B------:R-:W-:-:S04]  /*1ee40*/  IMAD.IADD R133, R97, 0x1, R133 ;  /* 0x0000000161857824 */ /* 0x000fc800078e0285 */
[-C--:B-1----:R-:W-:Y:S01]  /*1ee50*/  IMAD R134, R93, R96.reuse, RZ ;  /* 0x000000605d867224 */ /* 0x082fe200078e02ff */
[----:B------:R-:W-:Y:S01]  /*1ee60*/  SHF.R.S32.HI R93, RZ, 0x1f, R0 ;  /* 0x0000001fff5d7819 */ /* 0x000fe20000011400 */
[----:B------:R-:W-:-:S03]  /*1ee70*/  IMAD.WIDE.U32 R96, R92, R96, RZ ;  /* 0x000000605c607225 */ /* 0x000fc600078e00ff */
[----:B------:R-:W-:Y:S01]  /*1ee80*/  IADD3.X R92, R133, R135, R93, P0, P3 ;  /* 0x00000087855c7210 */ /* 0x000fe200007e645d */
[----:B------:R-:W-:-:S04]  /*1ee90*/  IMAD R133, R138, 0x80, R144 ;  /* 0x000000808a857824 */ /* 0x000fc800078e0290 */
[----:B0-----:R-:W-:-:S04]  /*1eea0*/  @P1 IMAD.HI.U32 R95, R133, R95, RZ ;  /* 0x0000005f855f1227 */ /* 0x001fc800078e00ff */
[----:B------:R-:W-:Y:S01]  /*1eeb0*/  IMAD.MOV.U32 R135, RZ, RZ, R133 ;  /* 0x000000ffff877224 */ /* 0x000fe200078e0085 */
[----:B--2---:R-:W-:Y:S02]  /*1eec0*/  @P1 SHF.R.U32.HI R135, RZ, R94, R95 ;  /* 0x0000005eff871219 */ /* 0x004fe4000001165f */
[----:B------:R0:W1:Y:S02]  /*1eed0*/  LDC.64 R94, c[0x0][R98+0x210] ;  /* 0x00008400625e7b82 */ /* 0x0000640000000a00 */
[----:B------:R-:W-:-:S06]  /*1eee0*/  IADD3 R96, P0, P3, R135, R99, R96 ;  /* 0x0000006387607210 */ /* 0x000fcc0007b1e060 */
[----:B0-----:R-:W0:Y:S01]  /*1eef0*/  LDC.64 R98, c[0x0][0xba8] ;  /* 0x0002ea00ff627b82 */ /* 0x001e220000000a00 */
[----:B------:R-:W-:Y:S01]  /*1ef00*/  IMAD.IADD R134, R97, 0x1, R134 ;  /* 0x0000000161867824 */ /* 0x000fe200078e0286 */
[----:B------:R-:W-:-:S04]  /*1ef10*/  SHF.R.S32.HI R97, RZ, 0x1f, R135 ;  /* 0x0000001fff617819 */ /* 0x000fc80000011487 */
[----:B------:R-:W-:Y:S01]  /*1ef20*/  IADD3.X R97, R97, R92, R134, P0, P3 ;  /* 0x0000005c61617210 */ /* 0x000fe200007e6486 */
[----:B------:R-:W-:-:S04]  /*1ef30*/  IMAD.MOV R134, RZ, RZ, -R135 ;  /* 0x000000ffff867224 */ /* 0x000fc800078e0a87 */
[----:B------:R-:W-:Y:S01]  /*1ef40*/  IMAD R134, R136, R134, R133 ;  /* 0x0000008688867224 */ /* 0x000fe200078e0285 */
[----:B0-----:R-:W0:Y:S08]  /*1ef50*/  @!P2 LDC R98, c[0x0][0xb50] ;  /* 0x0002d400ff62ab82 */ /* 0x001e300000000800 */
[----:B------:R-:W2:Y:S01]  /*1ef60*/  @!P2 LDC R99, c[0x0][0xb54] ;  /* 0x0002d500ff63ab82 */ /* 0x000ea20000000800 */
[----:B------:R-:W-:Y:S01]  /*1ef70*/  SHF.R.S32.HI R92, RZ, 0x1f, R134 ;  /* 0x0000001fff5c7819 */ /* 0x000fe20000011486 */
[----:B-1----:R-:W-:-:S02]  /*1ef80*/  IMAD R95, R95, R134, RZ ;  /* 0x000000865f5f7224 */ /* 0x002fc400078e02ff */
[----:B------:R-:W-:-:S04]  /*1ef90*/  IMAD.WIDE.U32 R96, R94, R134, R96 ;  /* 0x000000865e607225 */ /* 0x000fc800078e0060 */
[----:B------:R-:W-:Y:S01]  /*1efa0*/  IMAD R92, R94, R92, R95 ;  /* 0x0000005c5e5c7224 */ /* 0x000fe200078e025f */
[----:B0-----:R-:W-:-:S03]  /*1efb0*/  LEA R98, P0, R96, R98, 0x2 ;  /* 0x0000006260627211 */ /* 0x001fc600078010ff */
[----:B------:R-:W-:-:S05]  /*1efc0*/  IMAD.IADD R92, R97, 0x1, R92 ;  /* 0x00000001615c7824 */ /* 0x000fca00078e025c */
[----:B--2---:R-:W-:Y:S01]  /*1efd0*/  LEA.HI.X R92, R96, R99, R92, 0x2, P0 ;  /* 0x00000063605c7211 */ /* 0x004fe200000f145c */
[----:B------:R-:W-:Y:S01]  /*1efe0*/  SHFL.IDX PT, R94, R98, RZ, 0x1c1f ;  /* 0x001c1fff625e7589 */ /* 0x000fe200000e0000 */
[----:B------:R-:W-:-:S03]  /*1eff0*/  IMAD R99, R138, 0x80, R140 ;  /* 0x000000808a637824 */ /* 0x000fc600078e028c */
[----:B------:R-:W0:Y:S04]  /*1f000*/  SHFL.IDX PT, R95, R92, RZ, 0x1c1f ;  /* 0x001c1fff5c5f7589 */ /* 0x000e2800000e0000 */
[----:B------:R1:W-:Y:S04]  /*1f010*/  SHFL.IDX PT, R96, R98, 0x1, 0x1c1f ;  /* 0x003c1f0062607f89 */ /* 0x0003e800000e0000 */
[----:B------:R2:W3:Y:S01]  /*1f020*/  SHFL.IDX PT, R97, R92, 0x1, 0x1c1f ;  /* 0x003c1f005c617f89 */ /* 0x0004e200000e0000 */
[----:B------:R-:W-:Y:S01]  /*1f030*/  LOP3.LUT P0, RZ, R139, 0x3, RZ, 0xc0, !PT ;  /* 0x000000038bff7812 */ /* 0x000fe2000780c0ff */
[----:B-1----:R-:W-:-:S02]  /*1f040*/  VIADD R98, R99, 0x8 ;  /* 0x0000000863627836 */ /* 0x002fc40000000000 */
[----:B--2---:R-:W-:-:S05]  /*1f050*/  IMAD R92, R132, R136, RZ ;  /* 0x00000088845c7224 */ /* 0x004fca00078e02ff */
[-C--:B------:R-:W-:Y:S02]  /*1f060*/  ISETP.GE.OR P3, PT, R99, R92.reuse, P0 ;  /* 0x0000005c6300720c */ /* 0x080fe40000766670 */
[----:B------:R-:W-:-:S11]  /*1f070*/  ISETP.GE.OR P0, PT, R98, R92, P0 ;  /* 0x0000005c6200720c */ /* 0x000fd60000706670 */
[----:B0-----:R0:W-:Y:S04]  /*1f080*/  @!P3 ST.E desc[UR4][R94.64], R167 ;  /* 0x000000a75e00b985 */ /* 0x0011e8000c101904 */
[----:B---3--:R0:W-:Y:S01]  /*1f090*/  @!P0 ST.E desc[UR4][R96.64], R166 ;  /* 0x000000a660008985 */ /* 0x0081e2000c101904 */
[----:B------:R-:W-:Y:S05]  /*1f0a0*/  @P2 BRA `(.L_x_657) ;  /* 0x0000001000042947 */ /* 0x000fea0003800000 */
[----:B------:R1:W5:Y:S01]  /*1f0b0*/  LDL R87, [R1+0xfc] ;  /* 0x0000fc0001577983 */ /* 0x0003620000100800 */
[----:B------:R-:W-:Y:S01]  /*1f0c0*/  IMAD.SHL.U32 R139, R213, 0x40, RZ ;  /* 0x00000040d58b7824 */ /* 0x000fe200078e00ff */
[----:B------:R-:W2:Y:S01]  /*1f0d0*/  @P1 LDC R21, c[0x0][0xbec] ;  /* 0x0002fb00ff151b82 */ /* 0x000ea20000000800 */
[----:B------:R-:W-:Y:S01]  /*1f0e0*/  ULDC.64 UR4, c[0x0][0x208] ;  /* 0x0000820000047ab9 */ /* 0x000fe20000000a00 */
[----:B------:R1:W5:Y:S04]  /*1f0f0*/  LDL R86, [R1+0x64] ;  /* 0x0000640001567983 */ /* 0x0003680000100800 */
[----:B------:R1:W5:Y:S02]  /*1f100*/  LDL R85, [R1+0x6c] ;  /* 0x00006c0001557983 */ /* 0x0003640000100800 */
[----:B------:R-:W3:Y:S02]  /*1f110*/  @P1 LDC R77, c[0x0][0xbf0] ;  /* 0x0002fc00ff4d1b82 */ /* 0x000ee40000000800 */
[----:B------:R1:W5:Y:S01]  /*1f120*/  LDL R84, [R1+0x68] ;  /* 0x0000680001547983 */ /* 0x0003620000100800 */
[----:B------:R-:W4:Y:S02]  /*1f130*/  S2R R2, SR_TID.X ;  /* 0x0000000000027919 */ /* 0x000f240000002100 */
[----:B----4-:R-:W-:-:S05]  /*1f140*/  VIADD R2, R2, 0xffffff80 ;  /* 0xffffff8002027836 */ /* 0x010fca0000000000 */
[----:B------:R-:W-:-:S04]  /*1f150*/  SHF.R.S32.HI R3, RZ, 0x1f, R2 ;  /* 0x0000001fff037819 */ /* 0x000fc80000011402 */
[----:B------:R-:W-:-:S04]  /*1f160*/  LEA.HI R3, R3, R2, RZ, 0x3 ;  /* 0x0000000203037211 */ /* 0x000fc800078f18ff */
[----:B------:R-:W-:-:S05]  /*1f170*/  LOP3.LUT R3, R3, 0xfffffff8, RZ, 0xc0, !PT ;  /* 0xfffffff803037812 */ /* 0x000fca00078ec0ff */
[----:B------:R-:W-:-:S04]  /*1f180*/  IMAD.IADD R20, R2, 0x1, -R3 ;  /* 0x0000000102147824 */ /* 0x000fc800078e0a03 */
[----:B------:R-:W-:-:S04]  /*1f190*/  IMAD R3, R20, 0x8, R139 ;  /* 0x0000000814037824 */ /* 0x000fc800078e028b */
[----:B------:R-:W-:-:S03]  /*1f1a0*/  IMAD.WIDE R130, R3, 0x2, R130 ;  /* 0x0000000203827825 */ /* 0x000fc600078e0282 */
        /* <DEDUP_REMOVED lines=86> */
[----:B------:R-:W-:Y:S01]  /*1f710*/  IMAD.MOV.U32 R5, RZ, RZ, R131 ;  /* 0x000000ffff057224 */ /* 0x000fe200078e0083 */
[----:B------:R-:W-:Y:S01]  /*1f720*/  LOP3.LUT R72, R2, R3, RZ, 0x3c, !PT ;  /* 0x0000000302487212 */ /* 0x000fe200078e3cff */
[----:B------:R-:W5:Y:S04]  /*1f730*/  LD.E.128 R52, desc[UR4][R52.64] ;  /* 0x0000000434347980 */ /* 0x000f68000c101d00 */
[----:B------:R-:W5:Y:S04]  /*1f740*/  LD.E.128 R4, desc[UR4][R4.64] ;  /* 0x0000000404047980 */ /* 0x000f68000c101d00 */
[----:B------:R-:W5:Y:S04]  /*1f750*/  LD.E.128 R56, desc[UR4][R56.64] ;  /* 0x0000000438387980 */ /* 0x000f68000c101d00 */
[----:B------:R-:W5:Y:S04]  /*1f760*/  LD.E.128 R60, desc[UR4][R60.64] ;  /* 0x000000043c3c7980 */ /* 0x000f68000c101d00 */
[----:B------:R-:W5:Y:S04]  /*1f770*/  LD.E.128 R64, desc[UR4][R64.64] ;  /* 0x0000000440407980 */ /* 0x000f68000c101d00 */
[----:B------:R-:W5:Y:S04]  /*1f780*/  LD.E.128 R68, desc[UR4][R68.64] ;  /* 0x0000000444447980 */ /* 0x000f68000c101d00 */
[----:B------:R-:W5:Y:S01]  /*1f790*/  LD.E.128 R72, desc[UR4][R72.64] ;  /* 0x0000000448487980 */ /* 0x000f62000c101d00 */
[----:B------:R-:W-:-:S02]  /*1f7a0*/  ULDC.64 UR4, c[0x0][0xaa0] ;  /* 0x0002a80000047ab9 */ /* 0x000fc40000000a00 */
[----:B------:R-:W-:Y:S01]  /*1f7b0*/  IMAD R93, R93, UR4, RZ ;  /* 0x000000045d5d7c24 */ /* 0x000fe2000f8e02ff */
[----:B------:R-:W-:Y:S01]  /*1f7c0*/  @!PT LDS RZ, [RZ] ;  /* 0x00000000fffff984 */ /* 0x000fe20000000800 */
[----:B------:R-:W-:Y:S01]  /*1f7d0*/  @!PT LDS RZ, [RZ] ;  /* 0x00000000fffff984 */ /* 0x000fe20000000800 */
[----:B------:R-:W-:Y:S01]  /*1f7e0*/  @!PT LDS RZ, [RZ] ;  /* 0x00000000fffff984 */ /* 0x000fe20000000800 */
[----:B------:R-:W-:Y:S01]  /*1f7f0*/  @!PT LDS RZ, [RZ] ;  /* 0x00000000fffff984 */ /* 0x000fe20000000800 */
[----:B------:R4:W-:Y:S06]  /*1f800*/  MEMBAR.ALL.CTA ;  /* 0x0000000000007992 */ /* 0x0009ec0000008000 */
[----:B----4-:R-:W4:Y:S01]  /*1f810*/  FENCE.VIEW.ASYNC.S ;  /* 0x00000000000073c6 */ /* 0x010f220000000000 */
[----:B------:R-:W-:-:S04]  /*1f820*/  IMAD.WIDE.U32 R2, R0, UR4, RZ ;  /* 0x0000000400027c25 */ /* 0x000fc8000f8e00ff */
[----:B------:R-:W-:Y:S01]  /*1f830*/  IMAD R93, R0, UR5, R93 ;  /* 0x00000005005d7c24 */ /* 0x000fe2000f8e025d */
[----:B------:R-:W-:Y:S01]  /*1f840*/  ULDC.64 UR4, c[0x0][0xae8] ;  /* 0x0002ba0000047ab9 */ /* 0x000fe20000000a00 */
[----:B------:R-:W-:Y:S02]  /*1f850*/  IMAD R20, R20, 0x20, R213 ;  /* 0x0000002014147824 */ /* 0x000fe400078e02d5 */
[----:B------:R-:W-:Y:S02]  /*1f860*/  IMAD.IADD R3, R3, 0x1, R93 ;  /* 0x0000000103037824 */ /* 0x000fe400078e025d */
[----:B------:R-:W-:Y:S02]  /*1f870*/  IMAD R76, R138, 0x80, R20 ;  /* 0x000000808a4c7824 */ /* 0x000fe400078e0214 */
[----:B------:R-:W-:Y:S01]  /*1f880*/  IMAD.WIDE.U32 R2, R231, UR4, R2 ;  /* 0x00000004e7027c25 */ /* 0x000fe2000f8e0002 */
[----:B------:R-:W-:-:S03]  /*1f890*/  SHF.R.S32.HI R20, RZ, 0x1f, R233 ;  /* 0x0000001fff147819 */ /* 0x000fc600000114e9 */
[----:B--2---:R-:W-:-:S04]  /*1f8a0*/  @P1 IMAD.HI.U32 R0, R76, R21, RZ ;  /* 0x000000154c001227 */ /* 0x004fc800078e00ff */
[----:B------:R-:W-:Y:S01]  /*1f8b0*/  IMAD R3, R231, UR5, R3 ;  /* 0x00000005e7037c24 */ /* 0x000fe2000f8e0203 */
[----:B------:R-:W-:Y:S01]  /*1f8c0*/  ULDC.64 UR4, c[0x0][0xaf0] ;  /* 0x0002bc0000047ab9 */ /* 0x000fe20000000a00 */
[----:B------:R-:W-:Y:S01]  /*1f8d0*/  IMAD.MOV.U32 R21, RZ, RZ, R76 ;  /* 0x000000ffff157224 */ /* 0x000fe200078e004c */
[----:B---3--:R-:W-:Y:S01]  /*1f8e0*/  @P1 SHF.R.U32.HI R21, RZ, R77, R0 ;  /* 0x0000004dff151219 */ /* 0x008fe20000011600 */
[----:B------:R-:W-:Y:S02]  /*1f8f0*/  IMAD R20, R20, UR4, RZ ;  /* 0x0000000414147c24 */ /* 0x000fe4000f8e02ff */
[----:B------:R-:W-:Y:S01]  /*1f900*/  IMAD.WIDE.U32 R2, R233, UR4, R2 ;  /* 0x00000004e9027c25 */ /* 0x000fe2000f8e0002 */
[----:B------:R-:W-:-:S03]  /*1f910*/  SHF.R.S32.HI R0, RZ, 0x1f, R21 ;  /* 0x0000001fff007819 */ /* 0x000fc60000011415 */
[----:B------:R-:W-:Y:S01]  /*1f920*/  IMAD R77, R233, UR5, R20 ;  /* 0x00000005e94d7c24 */ /* 0x000fe2000f8e0214 */
[----:B------:R-:W-:Y:S01]  /*1f930*/  ULDC.64 UR4, c[0x0][0xae0] ;  /* 0x0002b80000047ab9 */ /* 0x000fe20000000a00 */
[----:B------:R-:W-:Y:S02]  /*1f940*/  IMAD.MOV R79, RZ, RZ, -R21 ;  /* 0x000000ffff4f7224 */ /* 0x000fe400078e0a15 */
[----:B------:R-:W-:Y:S02]  /*1f950*/  IMAD.IADD R3, R3, 0x1, R77 ;  /* 0x0000000103037824 */ /* 0x000fe400078e024d */
[----:B------:R-:W-:Y:S02]  /*1f960*/  IMAD R0, R0, UR4, RZ ;  /* 0x0000000400007c24 */ /* 0x000fe4000f8e02ff */
[----:B------:R-:W-:Y:S02]  /*1f970*/  IMAD R77, R136, R79, R76 ;  /* 0x0000004f884d7224 */ /* 0x000fe400078e024c */
[----:B------:R-:W-:-:S04]  /*1f980*/  IMAD.WIDE.U32 R2, R21, UR4, R2 ;  /* 0x0000000415027c25 */ /* 0x000fc8000f8e0002 */
[----:B------:R-:W-:Y:S01]  /*1f990*/  IMAD R21, R21, UR5, R0 ;  /* 0x0000000515157c24 */ /* 0x000fe2000f8e0200 */
[----:B------:R-:W-:Y:S01]  /*1f9a0*/  SHF.R.S32.HI R0, RZ, 0x1f, R77 ;  /* 0x0000001fff007819 */ /* 0x000fe2000001144d */
[----:B------:R-:W-:Y:S01]  /*1f9b0*/  ULDC.64 UR4, c[0x0][0xad8] ;  /* 0x0002b60000047ab9 */ /* 0x000fe20000000a00 */
[----:B------:R-:W-:Y:S02]  /*1f9c0*/  IMAD R81, R138, 0x80, R213 ;  /* 0x000000808a517824 */ /* 0x000fe400078e02d5 */
[----:B------:R-:W-:Y:S02]  /*1f9d0*/  IMAD.IADD R3, R3, 0x1, R21 ;  /* 0x0000000103037824 */ /* 0x000fe400078e0215 */
[----:B------:R-:W-:Y:S02]  /*1f9e0*/  IMAD R0, R0, UR4, RZ ;  /* 0x0000000400007c24 */ /* 0x000fe4000f8e02ff */
[----:B------:R-:W-:Y:S01]  /*1f9f0*/  IMAD.WIDE.U32 R2, R77, UR4, R2 ;  /* 0x000000044d027c25 */ /* 0x000fe2000f8e0002 */
[----:B------:R-:W-:-:S03]  /*1fa00*/  ISETP.GE.AND P2, PT, R81, R92, PT ;  /* 0x0000005c5100720c */ /* 0x000fc60003f46270 */
[----:B------:R-:W-:Y:S01]  /*1fa10*/  IMAD R79, R77, UR5, R0 ;  /* 0x000000054d4f7c24 */ /* 0x000fe2000f8e0200 */
[----:B------:R-:W-:Y:S01]  /*1fa20*/  ULDC.64 UR4, c[0x0][0xa80] ;  /* 0x0002a00000047ab9 */ /* 0x000fe20000000a00 */
[----:B------:R-:W-:Y:S01]  /*1fa30*/  VIADD R0, R18, 0x38820 ;  /* 0x0003882012007836 */ /* 0x000fe20000000000 */
[C---:B------:R-:W-:Y:S01]  /*1fa40*/  LEA R80, P3, R2.reuse, UR4, 0x1 ;  /* 0x0000000402507c11 */ /* 0x040fe2000f8608ff */
[----:B------:R-:W-:Y:S02]  /*1fa50*/  IMAD.IADD R3, R3, 0x1, R79 ;  /* 0x0000000103037824 */ /* 0x000fe400078e024f */
[----:B------:R-:W-:Y:S01]  /*1fa60*/  VIADD R21, R81, 0x20 ;  /* 0x0000002051157836 */ /* 0x000fe20000000000 */
[----:B------:R-:W-:Y:S02]  /*1fa70*/  PRMT R0, RZ, 0x654, R0 ;  /* 0x00000654ff007816 */ /* 0x000fe40000000000 */
[----:B------:R-:W-:Y:S02]  /*1fa80*/  LEA.HI.X R82, R2, UR5, R3, 0x1, P3 ;  /* 0x0000000502527c11 */ /* 0x000fe400098f0c03 */
[-C--:B------:R-:W-:Y:S01]  /*1fa90*/  ISETP.GE.AND P1, PT, R21, R92.reuse, PT ;  /* 0x0000005c1500720c */ /* 0x080fe20003f26270 */
[----:B------:R-:W-:Y:S01]  /*1faa0*/  VIADD R21, R81, 0x40 ;  /* 0x0000004051157836 */ /* 0x000fe20000000000 */
[----:B----4-:R1:W-:Y:S01]  /*1fab0*/  SYNCS.ARRIVE.TRANS64.RED.A1T0 RZ, [R0+URZ], RZ ;  /* 0x000000ff00ff79a7 */ /* 0x0103e2000810043f */
[----:B------:R1:W2:Y:S01]  /*1fac0*/  SHFL.IDX PT, R83, R80, RZ, 0x181f ;  /* 0x00181fff50537589 */ /* 0x0002a200000e0000 */
[----:B------:R-:W-:Y:S03]  /*1fad0*/  BSSY B1, `(.L_x_658) ;  /* 0x0000016000017945 */ /* 0x000fe60003800000 */
[----:B------:R1:W3:Y:S01]  /*1fae0*/  SHFL.IDX PT, R79, R82, RZ, 0x181f ;  /* 0x00181fff524f7589 */ /* 0x0002e200000e0000 */
[----:B------:R-:W-:Y:S01]  /*1faf0*/  ISETP.GE.AND P0, PT, R21, R92, PT ;  /* 0x0000005c1500720c */ /* 0x000fe20003f06270 */
[----:B------:R-:W-:-:S12]  /*1fb00*/  @P2 BRA `(.L_x_659) ;  /* 0x0000000000482947 */ /* 0x000fd80003800000 */
[----:B------:R-:W-:Y:S01]  /*1fb10*/  ULDC UR4, c[0x0][0xac8] ;  /* 0x0002b20000047ab9 */ /* 0x000fe20000000800 */
[----:B------:R-:W-:Y:S01]  /*1fb20*/  ULDC.64 UR6, c[0x0][0x208] ;  /* 0x0000820000067ab9 */ /* 0x000fe20000000a00 */
[----:B------:R-:W-:Y:S02]  /*1fb30*/  ISETP.GE.AND P5, PT, R16, UR4, PT ;  /* 0x0000000410007c0c */ /* 0x000fe4000bfa6270 */
[----:B------:R-:W-:Y:S02]  /*1fb40*/  ISETP.GE.AND P4, PT, R212, UR4, PT ;  /* 0x00000004d4007c0c */ /* 0x000fe4000bf86270 */
[----:B------:R-:W-:Y:S02]  /*1fb50*/  ISETP.GE.AND P3, PT, R218, UR4, PT ;  /* 0x00000004da007c0c */ /* 0x000fe4000bf66270 */
[----:B------:R-:W-:-:S07]  /*1fb60*/  ISETP.GE.AND P2, PT, R219, UR4, PT ;  /* 0x00000004db007c0c */ /* 0x000fce000bf46270 */
[----:B--2---:R-:W-:-:S04]  /*1fb70*/  @!P5 LEA R2, P6, R16, R83, 0x1 ;  /* 0x000000531002d211 */ /* 0x004fc800078c08ff */
[----:B---3--:R-:W-:Y:S02]  /*1fb80*/  @!P5 LEA.HI.X R3, R16, R79, R17, 0x1, P6 ;  /* 0x0000004f1003d211 */ /* 0x008fe400030f0c11 */
[----:B-----5:R-:W-:-:S03]  /*1fb90*/  @!P4 LEA R20, P6, R86, R83, 0x1 ;  /* 0x000000535614c211 */ /* 0x020fc600078c08ff */
[----:B------:R4:W-:Y:S01]  /*1fba0*/  @!P5 ST.E.128 desc[UR6][R2.64], R4 ;  /* 0x000000040200d985 */ /* 0x0009e2000c101d06 */
        /* <DEDUP_REMOVED lines=8> */
.L_x_659:
[----:B------:R-:W-:Y:S05]  /*1fc30*/  BSYNC B1 ;  /* 0x0000000000017941 */ /* 0x000fea0003800000 */
.L_x_658:
[----:B----4-:R4:W0:Y:S01]  /*1fc40*/  SHFL.IDX PT, R21, R82, 0x1, 0x181f ;  /* 0x00381f0052157f89 */ /* 0x01082200000e0000 */
[----:B------:R-:W-:Y:S03]  /*1fc50*/  BSSY B1, `(.L_x_660) ;  /* 0x0000015000017945 */ /* 0x000fe60003800000 */
[----:B-----5:R4:W0:Y:S01]  /*1fc60*/  SHFL.IDX PT, R7, R80, 0x1, 0x181f ;  /* 0x00381f0050077f89 */ /* 0x02082200000e0000 */
        /* <DEDUP_REMOVED lines=8> */
[----:B------:R-:W-:Y:S02]  /*1fcf0*/  @!P3 LEA R4, P5, R86, R7, 0x1 ;  /* 0x000000075604b211 */ /* 0x000fe400078a08ff */
[----:B------:R-:W-:Y:S02]  /*1fd00*/  @!P4 LEA.HI.X R3, R16, R21, R17, 0x1, P6 ;  /* 0x000000151003c211 */ /* 0x000fe400030f0c11 */
        /* <DEDUP_REMOVED lines=9> */
.L_x_661:
[----:B------:R-:W-:Y:S05]  /*1fda0*/  BSYNC B1 ;  /* 0x0000000000017941 */ /* 0x000fea0003800000 */
.L_x_660:
[----:B0-----:R0:W0:Y:S01]  /*1fdb0*/  SHFL.IDX PT, R9, R82, 0x2, 0x181f ;  /* 0x00581f0052097f89 */ /* 0x00102200000e0000 */
        /* <DEDUP_REMOVED lines=16> */
[----:B------:R-:W-:-:S02]  /*1fec0*/  @!P1 LEA.HI.X R7, R218, R9, R85, 0x1, P4 ;  /* 0x00000009da079211 */ /* 0x000fc400020f0c55 */
[----:B------:R-:W-:Y:S01]  /*1fed0*/  @!P0 LEA.HI.X R9, R219, R9, R84, 0x1, P6 ;  /* 0x00000009db098211 */ /* 0x000fe200030f0c54 */
[----:B------:R0:W-:Y:S04]  /*1fee0*/  @!P2 ST.E.128 desc[UR6][R4.64], R36 ;  /* 0x000000240400a985 */ /* 0x0001e8000c101d06 */
[----:B------:R0:W-:Y:S04]  /*1fef0*/  @!P1 ST.E.128 desc[UR6][R6.64], R52 ;  /* 0x0000003406009985 */ /* 0x0001e8000c101d06 */
[----:B------:R0:W-:Y:S02]  /*1ff00*/  @!P0 ST.E.128 desc[UR6][R8.64], R68 ;  /* 0x0000004408008985 */ /* 0x0001e4000c101d06 */
.L_x_663:
[----:B------:R-:W-:Y:S05]  /*1ff10*/  BSYNC B1 ;  /* 0x0000000000017941 */ /* 0x000fea0003800000 */
.L_x_662:
[----:B------:R-:W-:Y:S01]  /*1ff20*/  VIADD R81, R81, 0x60 ;  /* 0x0000006051517836 */ /* 0x000fe20000000000 */
[----:B0-----:R0:W0:Y:S04]  /*1ff30*/  SHFL.IDX PT, R9, R82, 0x3, 0x181f ;  /* 0x00781f0052097f89 */ /* 0x00102800000e0000 */
[----:B------:R-:W-:Y:S01]  /*1ff40*/  ISETP.GE.AND P0, PT, R81, R92, PT ;  /* 0x0000005c5100720c */ /* 0x000fe20003f06270 */
        /* <DEDUP_REMOVED lines=14> */
[----:B------:R-:W-:-:S03]  /*20030*/  @!P5 LEA.HI.X R7, R218, R9, R85, 0x1, P2 ;  /* 0x00000009da07d211 */ /* 0x000fc600010f0c55 */
        /* <DEDUP_REMOVED lines=8> */
.L_x_657:
[----:B0-----:R-:W0:Y:S01]  /*200c0*/  @P1 LDC R95, c[0x0][0xbec] ;  /* 0x0002fb00ff5f1b82 */ /* 0x001e220000000800 */
[----:B------:R-:W-:Y:S01]  /*200d0*/  ULDC.64 UR4, c[0x0][0xb08] ;  /* 0x0002c20000047ab9 */ /* 0x000fe20000000a00 */
[----:B------:R-:W-:Y:S01]  /*200e0*/  IMAD.MOV.U32 R96, RZ, RZ, R133 ;  /* 0x000000ffff607224 */ /* 0x000fe200078e0085 */
[----:B------:R1:W5:Y:S01]  /*200f0*/  LDL R209, [R1+0x78] ;  /* 0x0000780001d17983 */ /* 0x0003620000100800 */
[----:B------:R-:W-:-:S03]  /*20100*/  IMAD R93, R93, UR4, RZ ;  /* 0x000000045d5d7c24 */ /* 0x000fc6000f8e02ff */
[----:B------:R1:W5:Y:S01]  /*20110*/  LDL R208, [R1+0x17c] ;  /* 0x00017c0001d07983 */ /* 0x0003620000100800 */
[----:B------:R-:W2:Y:S01]  /*20120*/  @P1 LDC R94, c[0x0][0xbf0] ;  /* 0x0002fc00ff5e1b82 */ /* 0x000ea20000000800 */
[----:B------:R-:W-:Y:S02]  /*20130*/  IMAD R93, R0, UR5, R93 ;  /* 0x00000005005d7c24 */ /* 0x000fe4000f8e025d */
[----:B------:R1:W5:Y:S04]  /*20140*/  LDL R207, [R1+0xf4] ;  /* 0x0000f40001cf7983 */ /* 0x0003680000100800 */
[----:B------:R1:W5:Y:S04]  /*20150*/  LDL R206, [R1+0x178] ;  /* 0x0001780001ce7983 */ /* 0x0003680000100800 */
[----:B------:R1:W5:Y:S04]  /*20160*/  LDL R205, [R1+0xf0] ;  /* 0x0000f00001cd7983 */ /* 0x0003680000100800 */
[----:B------:R1:W5:Y:S01]  /*20170*/  LDL R204, [R1+0x174] ;  /* 0x0001740001cc7983 */ /* 0x0003620000100800 */
[----:B0-----:R-:W-:-:S03]  /*20180*/  @P1 IMAD.HI.U32 R95, R133, R95, RZ ;  /* 0x0000005f855f1227 */ /* 0x001fc600078e00ff */
[----:B------:R1:W5:Y:S04]  /*20190*/  LDL R203, [R1+0xec] ;  /* 0x0000ec0001cb7983 */ /* 0x0003680000100800 */
[----:B------:R1:W5:Y:S01]  /*201a0*/  LDL R202, [R1+0x170] ;  /* 0x0001700001ca7983 */ /* 0x0003620000100800 */
[----:B--2---:R-:W-:Y:S01]  /*201b0*/  @P1 SHF.R.U32.HI R96, RZ, R94, R95 ;  /* 0x0000005eff601219 */ /* 0x004fe2000001165f */
[----:B------:R-:W-:Y:S01]  /*201c0*/  IMAD.WIDE.U32 R94, R0, UR4, RZ ;  /* 0x00000004005e7c25 */ /* 0x000fe2000f8e00ff */
[----:B------:R-:W-:Y:S01]  /*201d0*/  ULDC.64 UR4, c[0x0][0xb38] ;  /* 0x0002ce0000047ab9 */ /* 0x000fe20000000a00 */
[----:B------:R-:W-:Y:S01]  /*201e0*/  SHF.R.S32.HI R0, RZ, 0x1f, R233 ;  /* 0x0000001fff007819 */ /* 0x000fe200000114e9 */
[----:B------:R1:W5:Y:S01]  /*201f0*/  LDL R201, [R1+0xe8] ;  /* 0x0000e80001c97983 */ /* 0x0003620000100800 */
[----:B------:R-:W-:Y:S01]  /*20200*/  IMAD.IADD R95, R95, 0x1, R93 ;  /* 0x000000015f5f7824 */ /* 0x000fe200078e025d */
[----:B------:R-:W-:-:S02]  /*20210*/  SHF.R.S32.HI R93, RZ, 0x1f, R96 ;  /* 0x0000001fff5d7819 */ /* 0x000fc40000011460 */
[----:B------:R1:W5:Y:S01]  /*20220*/  LDL R200, [R1+0x16c] ;  /* 0x00016c0001c87983 */ /* 0x0003620000100800 */
[----:B------:R-:W-:-:S03]  /*20230*/  IMAD.WIDE.U32 R94, R231, UR4, R94 ;  /* 0x00000004e75e7c25 */ /* 0x000fc6000f8e005e */
[----:B------:R1:W5:Y:S01]  /*20240*/  LDL R199, [R1+0xe4] ;  /* 0x0000e40001c77983 */ /* 0x0003620000100800 */
[----:B------:R-:W-:Y:S01]  /*20250*/  IMAD R95, R231, UR5, R95 ;  /* 0x00000005e75f7c24 */ /* 0x000fe2000f8e025f */
[----:B------:R-:W-:Y:S02]  /*20260*/  ULDC.64 UR4, c[0x0][0xb40] ;  /* 0x0002d00000047ab9 */ /* 0x000fe40000000a00 */
[----:B------:R-:W-:Y:S01]  /*20270*/  IMAD R0, R0, UR4, RZ ;  /* 0x0000000400007c24 */ /* 0x000fe2000f8e02ff */
[----:B------:R1:W5:Y:S01]  /*20280*/  LDL R198, [R1+0x168] ;  /* 0x0001680001c67983 */ /* 0x0003620000100800 */
[----:B------:R-:W-:-:S03]  /*20290*/  IMAD.WIDE.U32 R94, R233, UR4, R94 ;  /* 0x00000004e95e7c25 */ /* 0x000fc6000f8e005e */
[----:B------:R1:W5:Y:S01]  /*202a0*/  LDL R197, [R1+0xe0] ;  /* 0x0000e00001c57983 */ /* 0x0003620000100800 */
[----:B------:R-:W-:Y:S01]  /*202b0*/  IMAD R0, R233, UR5, R0 ;  /* 0x00000005e9007c24 */ /* 0x000fe2000f8e0200 */
[----:B------:R-:W-:Y:S02]  /*202c0*/  ULDC.64 UR4, c[0x0][0xb48] ;  /* 0x0002d20000047ab9 */ /* 0x000fe40000000a00 */
[----:B------:R1:W5:Y:S01]  /*202d0*/  LDL R196, [R1+0x164] ;  /* 0x0001640001c47983 */ /* 0x0003620000100800 */
[----:B------:R-:W-:Y:S02]  /*202e0*/  IMAD.IADD R95, R95, 0x1, R0 ;  /* 0x000000015f5f7824 */ /* 0x000fe400078e0200 */
[----:B------:R-:W-:Y:S01]  /*202f0*/  IMAD.MOV R0, RZ, RZ, -R96 ;  /* 0x000000ffff007224 */ /* 0x000fe200078e0a60 */
[----:B------:R1:W5:Y:S01]  /*20300*/  LDL R195, [R1+0xdc] ;  /* 0x0000dc0001c37983 */ /* 0x0003620000100800 */
[----:B------:R-:W-:-:S03]  /*20310*/  IMAD.WIDE.U32 R94, R137, UR4, R94 ;  /* 0x00000004895e7c25 */ /* 0x000fc6000f8e005e */
[----:B------:R1:W5:Y:S01]  /*20320*/  LDL R194, [R1+0x160] ;  /* 0x0001600001c27983 */ /* 0x0003620000100800 */
[----:B------:R-:W-:Y:S02]  /*20330*/  IMAD R0, R136, R0, R133 ;  /* 0x0000000088007224 */ /* 0x000fe400078e0285 */
[----:B------:R-:W-:Y:S01]  /*20340*/  IMAD R95, R137, UR5, R95 ;  /* 0x00000005895f7c24 */ /* 0x000fe2000f8e025f */
[----:B------:R1:W5:Y:S01]  /*20350*/  LDL R193, [R1+0xd8] ;  /* 0x0000d80001c17983 */ /* 0x0003620000100800 */
[----:B------:R-:W-:-:S03]  /*20360*/  ULDC.64 UR4, c[0x0][0xb30] ;  /* 0x0002cc0000047ab9 */ /* 0x000fc60000000a00 */
[----:B------:R1:W5:Y:S04]  /*20370*/  LDL R192, [R1+0x15c] ;  /* 0x00015c0001c07983 */ /* 0x0003680000100800 */
        /* <DEDUP_REMOVED lines=44> */
[----:B------:R1:W5:Y:S01]  /*20640*/  LDL R130, [R1+0x7c] ;  /* 0x00007c0001827983 */ /* 0x0003620000100800 */
[----:B------:R-:W-:-:S02]  /*20650*/  IMAD R93, R93, UR4, RZ ;  /* 0x000000045d5d7c24 */ /* 0x000fc4000f8e02ff */
[----:B------:R-:W-:-:S04]  /*20660*/  IMAD.WIDE.U32 R94, R96, UR4, R94 ;  /* 0x00000004605e7c25 */ /* 0x000fc8000f8e005e */
[----:B------:R-:W-:Y:S01]  /*20670*/  IMAD R93, R96, UR5, R93 ;  /* 0x00000005605d7c24 */ /* 0x000fe2000f8e025d */
[----:B------:R-:W-:Y:S01]  /*20680*/  SHF.R.S32.HI R96, RZ, 0x1f, R0 ;  /* 0x0000001fff607819 */ /* 0x000fe20000011400 */
[----:B------:R-:W-:Y:S02]  /*20690*/  ULDC.64 UR4, c[0x0][0xb28] ;  /* 0x0002ca0000047ab9 */ /* 0x000fe40000000a00 */
[----:B------:R-:W-:Y:S02]  /*206a0*/  IMAD.IADD R95, R95, 0x1, R93 ;  /* 0x000000015f5f7824 */ /* 0x000fe400078e025d */
[----:B------:R-:W-:Y:S02]  /*206b0*/  IMAD R96, R96, UR4, RZ ;  /* 0x0000000460607c24 */ /* 0x000fe4000f8e02ff */
[----:B------:R-:W-:-:S04]  /*206c0*/  IMAD.WIDE.U32 R94, R0, UR4, R94 ;  /* 0x00000004005e7c25 */ /* 0x000fc8000f8e005e */
[----:B------:R-:W-:Y:S01]  /*206d0*/  IMAD R96, R0, UR5, R96 ;  /* 0x0000000500607c24 */ /* 0x000fe2000f8e0260 */
[----:B------:R-:W-:Y:S02]  /*206e0*/  ULDC.64 UR4, c[0x0][0xb00] ;  /* 0x0002c00000047ab9 */ /* 0x000fe40000000a00 */
[----:B------:R-:W-:Y:S01]  /*206f0*/  LEA R0, P0, R94, UR4, 0x2 ;  /* 0x000000045e007c11 */ /* 0x000fe2000f8010ff */
[----:B------:R-:W-:-:S05]  /*20700*/  IMAD.IADD R93, R95, 0x1, R96 ;  /* 0x000000015f5d7824 */ /* 0x000fca00078e0260 */
[----:B------:R-:W-:Y:S01]  /*20710*/  LEA.HI.X R93, R94, UR5, R93, 0x2, P0 ;  /* 0x000000055e5d7c11 */ /* 0x000fe200080f145d */
[----:B------:R-:W-:Y:S01]  /*20720*/  VIADD R94, R18, 0x38820 ;  /* 0x00038820125e7836 */ /* 0x000fe20000000000 */
[----:B------:R-:W-:-:S04]  /*20730*/  ISETP.GE.AND P0, PT, R99, R92, PT ;  /* 0x0000005c6300720c */ /* 0x000fc80003f06270 */
[----:B------:R-:W-:Y:S01]  /*20740*/  PRMT R94, RZ, 0x654, R94 ;  /* 0x00000654ff5e7816 */ /* 0x000fe2000000005e */
[----:B------:R1:W0:Y:S01]  /*20750*/  SHFL.IDX PT, R95, R93, RZ, 0x1c1f ;  /* 0x001c1fff5d5f7589 */ /* 0x00022200000e0000 */
[----:B------:R-:W-:Y:S02]  /*20760*/  BSSY B1, `(.L_x_665) ;  /* 0x0000085000017945 */ /* 0x000fe40003800000 */
[----:B------:R2:W-:Y:S02]  /*20770*/  SYNCS.ARRIVE.TRANS64.RED.A1T0 RZ, [R94+URZ], RZ ;  /* 0x000000ff5eff79a7 */ /* 0x0005e4000810043f */
[----:B--2---:R1:W2:Y:S03]  /*20780*/  SHFL.IDX PT, R94, R0, RZ, 0x1c1f ;  /* 0x001c1fff005e7589 */ /* 0x0042a600000e0000 */
[----:B------:R-:W-:Y:S05]  /*20790*/  @P0 BRA `(.L_x_666) ;  /* 0x0000000800040947 */ /* 0x000fea0003800000 */
[----:B------:R-:W-:Y:S01]  /*207a0*/  ULDC UR4, c[0x0][0xac8] ;  /* 0x0002b20000047ab9 */ /* 0x000fe20000000800 */
[----:B------:R-:W-:Y:S01]  /*207b0*/  ULDC.64 UR6, c[0x0][0x208] ;  /* 0x0000820000067ab9 */ /* 0x000fe20000000a00 */
[----:B-----5:R-:W-:Y:S02]  /*207c0*/  ISETP.GE.AND P0, PT, R209, UR4, PT ;  /* 0x00000004d1007c0c */ /* 0x020fe4000bf06270 */
[----:B------:R-:W-:Y:S02]  /*207d0*/  ISETP.GE.AND P5, PT, R187, UR4, PT ;  /* 0x00000004bb007c0c */ /* 0x000fe4000bfa6270 */
[----:B------:R-:W-:Y:S02]  /*207e0*/  ISETP.GE.AND P4, PT, R185, UR4, PT ;  /* 0x00000004b9007c0c */ /* 0x000fe4000bf86270 */
[----:B------:R-:W-:-:S07]  /*207f0*/  ISETP.GE.AND P3, PT, R183, UR4, PT ;  /* 0x00000004b7007c0c */ /* 0x000fce000bf66270 */
[----:B0-2---:R-:W-:-:S05]  /*20800*/  @!P0 IMAD.WIDE R96, R209, 0x4, R94 ;  /* 0x00000004d1608825 */ /* 0x005fca00078e025e */
[----:B------:R0:W-:Y:S01]  /*20810*/  @!P0 ST.E.64 desc[UR6][R96.64], R164 ;  /* 0x000000a460008985 */ /* 0x0001e2000c101b06 */
[----:B------:R-:W-:-:S13]  /*20820*/  ISETP.GE.AND P0, PT, R207, UR4, PT ;  /* 0x00000004cf007c0c */ /* 0x000fda000bf06270 */
[----:B0-----:R-:W-:-:S04]  /*20830*/  @!P0 LEA R96, P1, R207, R94, 0x2 ;  /* 0x0000005ecf608211 */ /* 0x001fc800078210ff */
[----:B------:R-:W-:Y:S02]  /*20840*/  @!P0 LEA.HI.X R97, R207, R95, R208, 0x2, P1 ;  /* 0x0000005fcf618211 */ /* 0x000fe400008f14d0 */
[----:B------:R-:W-:-:S03]  /*20850*/  ISETP.GE.AND P1, PT, R203, UR4, PT ;  /* 0x00000004cb007c0c */ /* 0x000fc6000bf26270 */
[----:B------:R0:W-:Y:S01]  /*20860*/  @!P0 ST.E.64 desc[UR6][R96.64], R162 ;  /* 0x000000a260008985 */ /* 0x0001e2000c101b06 */
[----:B------:R-:W-:-:S13]  /*20870*/  ISETP.GE.AND P0, PT, R205, UR4, PT ;  /* 0x00000004cd007c0c */ /* 0x000fda000bf06270 */
[----:B0-----:R-:W-:-:S04]  /*20880*/  @!P0 LEA R96, P2, R205, R94, 0x2 ;  /* 0x0000005ecd608211 */ /* 0x001fc800078410ff */
[----:B------:R-:W-:-:S05]  /*20890*/  @!P0 LEA.HI.X R97, R205, R95, R206, 0x2, P2 ;  /* 0x0000005fcd618211 */ /* 0x000fca00010f14ce */
[----:B------:R0:W-:Y:S01]  /*208a0*/  @!P0 ST.E.64 desc[UR6][R96.64], R160 ;  /* 0x000000a060008985 */ /* 0x0001e2000c101b06 */
[----:B------:R-:W-:Y:S02]  /*208b0*/  ISETP.GE.AND P0, PT, R201, UR4, PT ;  /* 0x00000004c9007c0c */ /* 0x000fe4000bf06270 */
        /* <DEDUP_REMOVED lines=25> */
[----:B------:R-:W-:Y:S02]  /*20a50*/  @!P1 LEA.HI.X R3, R191, R95, R192, 0x2, P2 ;  /* 0x0000005fbf039211 */ /* 0x000fe400010f14c0 */
[----:B------:R-:W-:-:S03]  /*20a60*/  @!P4 LEA R4, P2, R185, R94, 0x2 ;  /* 0x0000005eb904c211 */ /* 0x000fc600078410ff */
[----:B------:R0:W-:Y:S01]  /*20a70*/  @!P1 ST.E.64 desc[UR6][R2.64], R6 ;  /* 0x0000000602009985 */ /* 0x0001e2000c101b06 */
[----:B------:R-:W-:Y:S02]  /*20a80*/  @!P4 LEA.HI.X R5, R185, R95, R186, 0x2, P2 ;  /* 0x0000005fb905c211 */ /* 0x000fe400010f14ba */
[----:B------:R-:W-:Y:S02]  /*20a90*/  ISETP.GE.AND P2, PT, R177, UR4, PT ;  /* 0x00000004b1007c0c */ /* 0x000fe4000bf46270 */
[----:B0-----:R-:W-:-:S04]  /*20aa0*/  @!P0 LEA R2, P1, R189, R94, 0x2 ;  /* 0x0000005ebd028211 */ /* 0x001fc800078210ff */
[----:B------:R-:W-:Y:S02]  /*20ab0*/  @!P0 LEA.HI.X R3, R189, R95, R190, 0x2, P1 ;  /* 0x0000005fbd038211 */ /* 0x000fe400008f14be */
[----:B------:R-:W-:-:S03]  /*20ac0*/  ISETP.GE.AND P1, PT, R179, UR4, PT ;  /* 0x00000004b3007c0c */ /* 0x000fc6000bf26270 */
[----:B------:R0:W-:Y:S01]  /*20ad0*/  @!P0 ST.E.64 desc[UR6][R2.64], R8 ;  /* 0x0000000802008985 */ /* 0x0001e2000c101b06 */
[----:B------:R-:W-:Y:S02]  /*20ae0*/  ISETP.GE.AND P0, PT, R181, UR4, PT ;  /* 0x00000004b5007c0c */ /* 0x000fe4000bf06270 */
[----:B0-----:R-:W-:-:S04]  /*20af0*/  @!P5 LEA R2, P6, R187, R94, 0x2 ;  /* 0x0000005ebb02d211 */ /* 0x001fc800078c10ff */
[----:B------:R-:W-:Y:S02]  /*20b00*/  @!P5 LEA.HI.X R3, R187, R95, R188, 0x2, P6 ;  /* 0x0000005fbb03d211 */ /* 0x000fe400030f14bc */
[----:B------:R-:W-:-:S03]  /*20b10*/  @!P3 LEA R6, P6, R183, R94, 0x2 ;  /* 0x0000005eb706b211 */ /* 0x000fc600078c10ff */
[----:B------:R0:W-:Y:S01]  /*20b20*/  @!P5 ST.E.64 desc[UR6][R2.64], R10 ;  /* 0x0000000a0200d985 */ /* 0x0001e2000c101b06 */
[----:B------:R-:W-:-:S03]  /*20b30*/  @!P3 LEA.HI.X R7, R183, R95, R184, 0x2, P6 ;  /* 0x0000005fb707b211 */ /* 0x000fc600030f14b8 */
[----:B------:R2:W-:Y:S04]  /*20b40*/  @!P4 ST.E.64 desc[UR6][R4.64], R12 ;  /* 0x0000000c0400c985 */ /* 0x0005e8000c101b06 */
[----:B------:R3:W-:Y:S01]  /*20b50*/  @!P3 ST.E.64 desc[UR6][R6.64], R14 ;  /* 0x0000000e0600b985 */ /* 0x0007e2000c101b06 */
[----:B------:R-:W-:Y:S02]  /*20b60*/  ISETP.GE.AND P3, PT, R175, UR4, PT ;  /* 0x00000004af007c0c */ /* 0x000fe4000bf66270 */
[----:B0-----:R-:W-:-:S04]  /*20b70*/  @!P0 LEA R2, P4, R181, R94, 0x2 ;  /* 0x0000005eb5028211 */ /* 0x001fc800078810ff */
[-C--:B------:R-:W-:Y:S02]  /*20b80*/  @!P0 LEA.HI.X R3, R181, R95.reuse, R182, 0x2, P4 ;  /* 0x0000005fb5038211 */ /* 0x080fe400020f14b6 */
[----:B------:R-:W-:Y:S02]  /*20b90*/  ISETP.GE.AND P4, PT, R173, UR4, PT ;  /* 0x00000004ad007c0c */ /* 0x000fe4000bf86270 */
[-C--:B--2---:R-:W-:Y:S01]  /*20ba0*/  @!P1 LEA R4, P5, R179, R94.reuse, 0x2 ;  /* 0x0000005eb3049211 */ /* 0x084fe200078a10ff */
[----:B------:R0:W-:Y:S01]  /*20bb0*/  @!P0 ST.E.64 desc[UR6][R2.64], R20 ;  /* 0x0000001402008985 */ /* 0x0001e2000c101b06 */
[----:B---3--:R-:W-:Y:S02]  /*20bc0*/  @!P2 LEA R6, P6, R177, R94, 0x2 ;  /* 0x0000005eb106a211 */ /* 0x008fe400078c10ff */
[----:B------:R-:W-:Y:S02]  /*20bd0*/  @!P1 LEA.HI.X R5, R179, R95, R180, 0x2, P5 ;  /* 0x0000005fb3059211 */ /* 0x000fe400028f14b4 */
[----:B------:R-:W-:-:S02]  /*20be0*/  ISETP.GE.AND P5, PT, R171, UR4, PT ;  /* 0x00000004ab007c0c */ /* 0x000fc4000bfa6270 */
[----:B------:R-:W-:Y:S01]  /*20bf0*/  @!P2 LEA.HI.X R7, R177, R95, R178, 0x2, P6 ;  /* 0x0000005fb107a211 */ /* 0x000fe200030f14b2 */
[----:B------:R2:W-:Y:S01]  /*20c00*/  @!P1 ST.E.64 desc[UR6][R4.64], R24 ;  /* 0x0000001804009985 */ /* 0x0005e2000c101b06 */
[----:B------:R-:W-:-:S03]  /*20c10*/  ISETP.GE.AND P1, PT, R167, UR4, PT ;  /* 0x00000004a7007c0c */ /* 0x000fc6000bf26270 */
[----:B------:R3:W-:Y:S01]  /*20c20*/  @!P2 ST.E.64 desc[UR6][R6.64], R28 ;  /* 0x0000001c0600a985 */ /* 0x0007e2000c101b06 */
[----:B------:R-:W-:Y:S02]  /*20c30*/  ISETP.GE.AND P2, PT, R169, UR4, PT ;  /* 0x00000004a9007c0c */ /* 0x000fe4000bf46270 */
[----:B0-----:R-:W-:-:S04]  /*20c40*/  @!P3 LEA R2, P6, R175, R94, 0x2 ;  /* 0x0000005eaf02b211 */ /* 0x001fc800078c10ff */
[----:B------:R-:W-:Y:S02]  /*20c50*/  @!P3 LEA.HI.X R3, R175, R95, R176, 0x2, P6 ;  /* 0x0000005faf03b211 */ /* 0x000fe400030f14b0 */
[----:B--2---:R-:W-:-:S03]  /*20c60*/  @!P4 LEA R4, P0, R173, R94, 0x2 ;  /* 0x0000005ead04c211 */ /* 0x004fc600078010ff */
[----:B------:R0:W-:Y:S01]  /*20c70*/  @!P3 ST.E.64 desc[UR6][R2.64], R32 ;  /* 0x000000200200b985 */ /* 0x0001e2000c101b06 */
[-C--:B------:R-:W-:Y:S02]  /*20c80*/  @!P4 LEA.HI.X R5, R173, R95.reuse, R174, 0x2, P0 ;  /* 0x0000005fad05c211 */ /* 0x080fe400000f14ae */
[----:B------:R-:W-:Y:S02]  /*20c90*/  ISETP.GE.AND P0, PT, R151, UR4, PT ;  /* 0x0000000497007c0c */ /* 0x000fe4000bf06270 */
[-C--:B---3--:R-:W-:Y:S01]  /*20ca0*/  @!P5 LEA R6, P6, R171, R94.reuse, 0x2 ;  /* 0x0000005eab06d211 */ /* 0x088fe200078c10ff */
[----:B------:R2:W-:Y:S01]  /*20cb0*/  @!P4 ST.E.64 desc[UR6][R4.64], R36 ;  /* 0x000000240400c985 */ /* 0x0005e2000c101b06 */
[----:B------:R-:W-:Y:S02]  /*20cc0*/  ISETP.GE.AND P4, PT, R147, UR4, PT ;  /* 0x0000000493007c0c */ /* 0x000fe4000bf86270 */
[----:B------:R-:W-:Y:S02]  /*20cd0*/  @!P5 LEA.HI.X R7, R171, R95, R172, 0x2, P6 ;  /* 0x0000005fab07d211 */ /* 0x000fe400030f14ac */
[----:B0-----:R-:W-:-:S03]  /*20ce0*/  @!P2 LEA R2, P6, R169, R94, 0x2 ;  /* 0x0000005ea902a211 */ /* 0x001fc600078c10ff */
[----:B------:R0:W-:Y:S01]  /*20cf0*/  @!P5 ST.E.64 desc[UR6][R6.64], R40 ;  /* 0x000000280600d985 */ /* 0x0001e2000c101b06 */
[----:B------:R-:W-:Y:S02]  /*20d00*/  ISETP.GE.AND P5, PT, R149, UR4, PT ;  /* 0x0000000495007c0c */ /* 0x000fe4000bfa6270 */
[----:B------:R-:W-:Y:S02]  /*20d10*/  @!P2 LEA.HI.X R3, R169, R95, R170, 0x2, P6 ;  /* 0x0000005fa903a211 */ /* 0x000fe400030f14aa */
[----:B--2---:R-:W-:-:S03]  /*20d20*/  @!P1 LEA R4, P3, R167, R94, 0x2 ;  /* 0x0000005ea7049211 */ /* 0x004fc600078610ff */
[----:B------:R2:W-:Y:S01]  /*20d30*/  @!P2 ST.E.64 desc[UR6][R2.64], R44 ;  /* 0x0000002c0200a985 */ /* 0x0005e2000c101b06 */
[-C--:B------:R-:W-:Y:S02]  /*20d40*/  @!P1 LEA.HI.X R5, R167, R95.reuse, R168, 0x2, P3 ;  /* 0x0000005fa7059211 */ /* 0x080fe400018f14a8 */
[----:B------:R-:W-:Y:S02]  /*20d50*/  ISETP.GE.AND P3, PT, R145, UR4, PT ;  /* 0x0000000491007c0c */ /* 0x000fe4000bf66270 */
[CC--:B0-----:R-:W-:Y:S01]  /*20d60*/  @!P0 LEA R6, P6, R151.reuse, R94.reuse, 0x2 ;  /* 0x0000005e97068211 */ /* 0x0c1fe200078c10ff */
[----:B------:R0:W-:Y:S03]  /*20d70*/  @!P1 ST.E.64 desc[UR6][R4.64], R48 ;  /* 0x0000003004009985 */ /* 0x0001e6000c101b06 */
[----:B------:R-:W-:Y:S02]  /*20d80*/  @!P0 LEA.HI.X R7, R151, R95, R166, 0x2, P6 ;  /* 0x0000005f97078211 */ /* 0x000fe400030f14a6 */
[----:B--2---:R-:W-:-:S03]  /*20d90*/  @!P5 LEA R2, P1, R149, R94, 0x2 ;  /* 0x0000005e9502d211 */ /* 0x004fc600078210ff */
[----:B------:R2:W-:Y:S01]  /*20da0*/  @!P0 ST.E.64 desc[UR6][R6.64], R52 ;  /* 0x0000003406008985 */ /* 0x0005e2000c101b06 */
[----:B------:R-:W-:Y:S02]  /*20db0*/  ISETP.GE.AND P0, PT, R140, UR4, PT ;  /* 0x000000048c007c0c */ /* 0x000fe4000bf06270 */
[-C--:B------:R-:W-:Y:S02]  /*20dc0*/  @!P5 LEA.HI.X R3, R149, R95.reuse, R150, 0x2, P1 ;  /* 0x0000005f9503d211 */ /* 0x080fe400008f1496 */
[----:B------:R-:W-:Y:S02]  /*20dd0*/  ISETP.GE.AND P1, PT, R138, UR4, PT ;  /* 0x000000048a007c0c */ /* 0x000fe4000bf26270 */
[C---:B0-----:R-:W-:Y:S01]  /*20de0*/  @!P4 LEA R4, P2, R147.reuse, R94, 0x2 ;  /* 0x0000005e9304c211 */ /* 0x041fe200078410ff */
[----:B------:R0:W-:Y:S03]  /*20df0*/  @!P5 ST.E.64 desc[UR6][R2.64], R56 ;  /* 0x000000380200d985 */ /* 0x0001e6000c101b06 */
[----:B------:R-:W-:-:S02]  /*20e00*/  @!P4 LEA.HI.X R5, R147, R95, R148, 0x2, P2 ;  /* 0x0000005f9305c211 */ /* 0x000fc400010f1494 */
[----:B------:R-:W-:Y:S02]  /*20e10*/  ISETP.GE.AND P2, PT, R132, UR4, PT ;  /* 0x0000000484007c0c */ /* 0x000fe4000bf46270 */
[CC--:B--2---:R-:W-:Y:S01]  /*20e20*/  @!P3 LEA R6, P6, R145.reuse, R94.reuse, 0x2 ;  /* 0x0000005e9106b211 */ /* 0x0c4fe200078c10ff */
[----:B------:R2:W-:Y:S01]  /*20e30*/  @!P4 ST.E.64 desc[UR6][R4.64], R60 ;  /* 0x0000003c0400c985 */ /* 0x0005e2000c101b06 */
[----:B------:R-:W-:Y:S02]  /*20e40*/  ISETP.GE.AND P4, PT, R136, UR4, PT ;  /* 0x0000000488007c0c */ /* 0x000fe4000bf86270 */
[----:B------:R-:W-:Y:S02]  /*20e50*/  @!P3 LEA.HI.X R7, R145, R95, R146, 0x2, P6 ;  /* 0x0000005f9107b211 */ /* 0x000fe400030f1492 */
[----:B0-----:R-:W-:-:S03]  /*20e60*/  @!P0 LEA R2, P5, R140, R94, 0x2 ;  /* 0x0000005e8c028211 */ /* 0x001fc600078a10ff */
[----:B------:R0:W-:Y:S01]  /*20e70*/  @!P3 ST.E.64 desc[UR6][R6.64], R64 ;  /* 0x000000400600b985 */ /* 0x0001e2000c101b06 */
[----:B------:R-:W-:Y:S02]  /*20e80*/  ISETP.GE.AND P3, PT, R134, UR4, PT ;  /* 0x0000000486007c0c */ /* 0x000fe4000bf66270 */
[-C--:B------:R-:W-:Y:S02]  /*20e90*/  @!P0 LEA.HI.X R3, R140, R95.reuse, R144, 0x2, P5 ;  /* 0x0000005f8c038211 */ /* 0x080fe400028f1490 */
[----:B------:R-:W-:Y:S02]  /*20ea0*/  ISETP.GE.AND P5, PT, R130, UR4, PT ;  /* 0x0000000482007c0c */ /* 0x000fe4000bfa6270 */
[C---:B--2---:R-:W-:Y:S01]  /*20eb0*/  @!P1 LEA R4, P6, R138.reuse, R94, 0x2 ;  /* 0x0000005e8a049211 */ /* 0x044fe200078c10ff */
[----:B------:R2:W-:Y:S03]  /*20ec0*/  @!P0 ST.E.64 desc[UR6][R2.64], R68 ;  /* 0x0000004402008985 */ /* 0x0005e6000c101b06 */
[----:B------:R-:W-:-:S03]  /*20ed0*/  @!P1 LEA.HI.X R5, R138, R95, R139, 0x2, P6 ;  /* 0x0000005f8a059211 */ /* 0x000fc600030f148b */
[CC--:B0-----:R-:W-:Y:S02]  /*20ee0*/  @!P3 LEA R6, P6, R134.reuse, R94.reuse, 0x2 ;  /* 0x0000005e8606b211 */ /* 0x0c1fe400078c10ff */
[----:B------:R0:W-:Y:S02]  /*20ef0*/  @!P1 ST.E.64 desc[UR6][R4.64], R72 ;  /* 0x0000004804009985 */ /* 0x0001e4000c101b06 */
[----:B------:R-:W-:Y:S02]  /*20f00*/  @!P3 LEA.HI.X R7, R134, R95, R135, 0x2, P6 ;  /* 0x0000005f8607b211 */ /* 0x000fe400030f1487 */
[----:B--2---:R-:W-:-:S04]  /*20f10*/  @!P4 LEA R2, P0, R136, R94, 0x2 ;  /* 0x0000005e8802c211 */ /* 0x004fc800078010ff */
[-C--:B------:R-:W-:Y:S02]  /*20f20*/  @!P4 LEA.HI.X R3, R136, R95.reuse, R137, 0x2, P0 ;  /* 0x0000005f8803c211 */ /* 0x080fe400000f1489 */
[-C--:B------:R-:W-:Y:S02]  /*20f30*/  @!P5 LEA R8, P0, R130, R94.reuse, 0x2 ;  /* 0x0000005e8208d211 */ /* 0x080fe400078010ff */
[----:B0-----:R-:W-:Y:S01]  /*20f40*/  @!P2 LEA R4, P1, R132, R94, 0x2 ;  /* 0x0000005e8404a211 */ /* 0x001fe200078210ff */
[----:B------:R3:W-:Y:S01]  /*20f50*/  @!P4 ST.E.64 desc[UR6][R2.64], R76 ;  /* 0x0000004c0200c985 */ /* 0x0007e2000c101b06 */
[-C--:B------:R-:W-:Y:S02]  /*20f60*/  @!P5 LEA.HI.X R9, R130, R95.reuse, R131, 0x2, P0 ;  /* 0x0000005f8209d211 */ /* 0x080fe400000f1483 */
[----:B------:R-:W-:Y:S01]  /*20f70*/  @!P2 LEA.HI.X R5, R132, R95, R133, 0x2, P1 ;  /* 0x0000005f8405a211 */ /* 0x000fe200008f1485 */
[----:B------:R3:W-:Y:S04]  /*20f80*/  @!P3 ST.E.64 desc[UR6][R6.64], R80 ;  /* 0x000000500600b985 */ /* 0x0007e8000c101b06 */
[----:B------:R3:W-:Y:S04]  /*20f90*/  @!P2 ST.E.64 desc[UR6][R4.64], R84 ;  /* 0x000000540400a985 */ /* 0x0007e8000c101b06 */
[----:B------:R3:W-:Y:S02]  /*20fa0*/  @!P5 ST.E.64 desc[UR6][R8.64], R88 ;  /* 0x000000580800d985 */ /* 0x0007e4000c101b06 */
.L_x_666:
[----:B------:R-:W-:Y:S05]  /*20fb0*/  BSYNC B1 ;  /* 0x0000000000017941 */ /* 0x000fea0003800000 */
.L_x_665:
[----:B------:R-:W-:Y:S01]  /*20fc0*/  ISETP.GE.AND P0, PT, R98, R92, PT ;  /* 0x0000005c6200720c */ /* 0x000fe20003f06270 */
[----:B---3--:R3:W4:Y:S04]  /*20fd0*/  SHFL.IDX PT, R3, R93, 0x1, 0x1c1f ;  /* 0x003c1f005d037f89 */ /* 0x00872800000e0000 */
[----:B------:R3:W0:Y:S08]  /*20fe0*/  SHFL.IDX PT, R2, R0, 0x1, 0x1c1f ;  /* 0x003c1f0000027f89 */ /* 0x00063000000e0000 */
[----:B---3--:R-:W-:Y:S05]  /*20ff0*/  @P0 BRA `(.L_x_664) ;  /* 0x0000001400c80947 */ /* 0x008fea0003800000 */
[----:B------:R-:W-:Y:S01]  /*21000*/  ULDC UR4, c[0x0][0xac8] ;  /* 0x0002b20000047ab9 */ /* 0x000fe20000000800 */
[----:B------:R-:W-:Y:S01]  /*21010*/  ULDC.64 UR6, c[0x0][0x208] ;  /* 0x0000820000067ab9 */ /* 0x000fe20000000a00 */
[----:B-----5:R-:W-:Y:S02]  /*21020*/  ISETP.GE.AND P3, PT, R209, UR4, PT ;  /* 0x00000004d1007c0c */ /* 0x020fe4000bf66270 */
[----:B------:R-:W-:Y:S02]  /*21030*/  ISETP.GE.AND P2, PT, R207, UR4, PT ;  /* 0x00000004cf007c0c */ /* 0x000fe4000bf46270 */
[----:B------:R-:W-:Y:S02]  /*21040*/  ISETP.GE.AND P1, PT, R205, UR4, PT ;  /* 0x00000004cd007c0c */ /* 0x000fe4000bf26270 */
[----:B------:R-:W-:Y:S02]  /*21050*/  ISETP.GE.AND P0, PT, R203, UR4, PT ;  /* 0x00000004cb007c0c */ /* 0x000fe4000bf06270 */
[----:B------:R-:W-:-:S05]  /*21060*/  ISETP.GE.AND P4, PT, R199, UR4, PT ;  /* 0x00000004c7007c0c */ /* 0x000fca000bf86270 */
[----:B0---4-:R-:W-:-:S04]  /*21070*/  @!P3 IMAD.WIDE R4, R209, 0x4, R2 ;  /* 0x00000004d104b825 */ /* 0x011fc800078e0202 */
[-C--:B------:R-:W-:Y:S01]  /*21080*/  @!P1 LEA R6, P5, R205, R2.reuse, 0x2 ;  /* 0x00000002cd069211 */ /* 0x080fe200078a10ff */
[----:B------:R0:W-:Y:S01]  /*21090*/  @!P3 ST.E.64 desc[UR6][R4.64], R26 ;  /* 0x0000001a0400b985 */ /* 0x0001e2000c101b06 */
[----:B------:R-:W-:Y:S02]  /*210a0*/  ISETP.GE.AND P3, PT, R201, UR4, PT ;  /* 0x00000004c9007c0c */ /* 0x000fe4000bf66270 */
[----:B------:R-:W-:Y:S02]  /*210b0*/  @!P1 LEA.HI.X R7, R205, R3, R206, 0x2, P5 ;  /* 0x00000003cd079211 */ /* 0x000fe400028f14ce */
        /* <DEDUP_REMOVED lines=9> */
[-C--:B0-----:R-:W-:Y:S02]  /*21150*/  @!P3 LEA R4, P1, R201, R2.reuse, 0x2 ;  /* 0x00000002c904b211 */ /* 0x081fe400078210ff */
[----:B---3--:R-:W-:Y:S02]  /*21160*/  @!P4 LEA R6, P2, R199, R2, 0x2 ;  /* 0x00000002c706c211 */ /* 0x008fe400078410ff */
[----:B------:R-:W-:-:S02]  /*21170*/  @!P3 LEA.HI.X R5, R201, R3, R202, 0x2, P1 ;  /* 0x00000003c905b211 */ /* 0x000fc400008f14ca */
[----:B------:R-:W-:Y:S02]  /*21180*/  ISETP.GE.AND P1, PT, R193, UR4, PT ;  /* 0x00000004c1007c0c */ /* 0x000fe4000bf26270 */
[-C--:B------:R-:W-:Y:S01]  /*21190*/  @!P4 LEA.HI.X R7, R199, R3.reuse, R200, 0x2, P2 ;  /* 0x00000003c707c211 */ /* 0x080fe200010f14c8 */
[----:B------:R0:W-:Y:S01]  /*211a0*/  @!P3 ST.E.64 desc[UR6][R4.64], R42 ;  /* 0x0000002a0400b985 */ /* 0x0001e2000c101b06 */
[----:B------:R-:W-:Y:S02]  /*211b0*/  ISETP.GE.AND P2, PT, R191, UR4, PT ;  /* 0x00000004bf007c0c */ /* 0x000fe4000bf46270 */
[----:B----4-:R-:W-:Y:S01]  /*211c0*/  @!P5 LEA R8, P6, R197, R2, 0x2 ;  /* 0x00000002c508d211 */ /* 0x010fe200078c10ff */
[----:B------:R3:W-:Y:S01]  /*211d0*/  @!P4 ST.E.64 desc[UR6][R6.64], R46 ;  /* 0x0000002e0600c985 */ /* 0x0007e2000c101b06 */
[----:B------:R-:W-:Y:S02]  /*211e0*/  ISETP.GE.AND P3, PT, R189, UR4, PT ;  /* 0x00000004bd007c0c */ /* 0x000fe4000bf66270 */
[----:B------:R-:W-:-:S02]  /*211f0*/  @!P5 LEA.HI.X R9, R197, R3, R198, 0x2, P6 ;  /* 0x00000003c509d211 */ /* 0x000fc400030f14c6 */
[----:B------:R-:W-:-:S03]  /*21200*/  ISETP.GE.AND P4, PT, R187, UR4, PT ;  /* 0x00000004bb007c0c */ /* 0x000fc6000bf86270 */
[----:B------:R4:W-:Y:S01]  /*21210*/  @!P5 ST.E.64 desc[UR6][R8.64], R50 ;  /* 0x000000320800d985 */ /* 0x0009e2000c101b06 */
[-C--:B0-----:R-:W-:Y:S02]  /*21220*/  @!P0 LEA R4, P6, R195, R2.reuse, 0x2 ;  /* 0x00000002c3048211 */ /* 0x081fe400078c10ff */
[-C--:B---3--:R-:W-:Y:S02]  /*21230*/  @!P1 LEA R6, P5, R193, R2.reuse, 0x2 ;  /* 0x00000002c1069211 */ /* 0x088fe400078a10ff */
[-C--:B------:R-:W-:Y:S02]  /*21240*/  @!P0 LEA.HI.X R5, R195, R3.reuse, R196, 0x2, P6 ;  /* 0x00000003c3058211 */ /* 0x080fe400030f14c4 */
[----:B------:R-:W-:Y:S02]  /*21250*/  @!P1 LEA.HI.X R7, R193, R3, R194, 0x2, P5 ;  /* 0x00000003c1079211 */ /* 0x000fe400028f14c2 */
[----:B------:R-:W-:Y:S01]  /*21260*/  ISETP.GE.AND P5, PT, R185, UR4, PT ;  /* 0x00000004b9007c0c */ /* 0x000fe2000bfa6270 */
[----:B------:R0:W-:Y:S01]  /*21270*/  @!P0 ST.E.64 desc[UR6][R4.64], R54 ;  /* 0x0000003604008985 */ /* 0x0001e2000c101b06 */
[----:B----4-:R-:W-:-:S02]  /*21280*/  @!P2 LEA R8, P6, R191, R2, 0x2 ;  /* 0x00000002bf08a211 */ /* 0x010fc400078c10ff */
[----:B------:R-:W-:Y:S01]  /*21290*/  ISETP.GE.AND P0, PT, R183, UR4, PT ;  /* 0x00000004b7007c0c */ /* 0x000fe2000bf06270 */
[----:B------:R3:W-:Y:S01]  /*212a0*/  @!P1 ST.E.64 desc[UR6][R6.64], R58 ;  /* 0x0000003a06009985 */ /* 0x0007e2000c101b06 */
[----:B------:R-:W-:Y:S02]  /*212b0*/  @!P2 LEA.HI.X R9, R191, R3, R192, 0x2, P6 ;  /* 0x00000003bf09a211 */ /* 0x000fe400030f14c0 */
        /* <DEDUP_REMOVED lines=8> */
[----:B----4-:R-:W-:-:S03]  /*21340*/  @!P5 LEA R8, P6, R185, R2, 0x2 ;  /* 0x00000002b908d211 */ /* 0x010fc600078c10ff */
[----:B------:R3:W-:Y:S01]  /*21350*/  @!P4 ST.E.64 desc[UR6][R6.64], R70 ;  /* 0x000000460600c985 */ /* 0x0007e2000c101b06 */
[----:B------:R-:W-:-:S05]  /*21360*/  @!P5 LEA.HI.X R9, R185, R3, R186, 0x2, P6 ;  /* 0x00000003b909d211 */ /* 0x000fca00030f14ba */
[----:B------:R4:W-:Y:S01]  /*21370*/  @!P5 ST.E.64 desc[UR6][R8.64], R74 ;  /* 0x0000004a0800d985 */ /* 0x0009e2000c101b06 */
[----:B------:R-:W-:Y:S02]  /*21380*/  ISETP.GE.AND P5, PT, R177, UR4, PT ;  /* 0x00000004b1007c0c */ /* 0x000fe4000bfa6270 */
[----:B0-----:R-:W-:-:S04]  /*21390*/  @!P0 LEA R4, P4, R183, R2, 0x2 ;  /* 0x00000002b7048211 */ /* 0x001fc800078810ff */
[-C--:B------:R-:W-:Y:S02]  /*213a0*/  @!P0 LEA.HI.X R5, R183, R3.reuse, R184, 0x2, P4 ;  /* 0x00000003b7058211 */ /* 0x080fe400020f14b8 */
[----:B------:R-:W-:Y:S02]  /*213b0*/  ISETP.GE.AND P4, PT, R175, UR4, PT ;  /* 0x00000004af007c0c */ /* 0x000fe4000bf86270 */
[-C--:B---3--:R-:W-:Y:S01]  /*213c0*/  @!P1 LEA R6, P3, R181, R2.reuse, 0x2 ;  /* 0x00000002b5069211 */ /* 0x088fe200078610ff */
[----:B------:R0:W-:Y:S01]  /*213d0*/  @!P0 ST.E.64 desc[UR6][R4.64], R78 ;  /* 0x0000004e04008985 */ /* 0x0001e2000c101b06 */
[----:B----4-:R-:W-:Y:S02]  /*213e0*/  @!P2 LEA R8, P6, R179, R2, 0x2 ;  /* 0x00000002b308a211 */ /* 0x010fe400078c10ff */
        /* <DEDUP_REMOVED lines=9> */
[----:B---3--:R-:W-:-:S03]  /*21480*/  @!P4 LEA R6, P0, R175, R2, 0x2 ;  /* 0x00000002af06c211 */ /* 0x008fc600078010ff */
[----:B------:R0:W-:Y:S01]  /*21490*/  @!P5 ST.E.64 desc[UR6][R4.64], R90 ;  /* 0x0000005a0400d985 */ /* 0x0001e2000c101b06 */
[----:B------:R-:W-:Y:S02]  /*214a0*/  ISETP.GE.AND P5, PT, R151, UR4, PT ;  /* 0x0000000497007c0c */ /* 0x000fe4000bfa6270 */
[-C--:B------:R-:W-:Y:S02]  /*214b0*/  @!P4 LEA.HI.X R7, R175, R3.reuse, R176, 0x2, P0 ;  /* 0x00000003af07c211 */ /* 0x080fe400000f14b0 */
[----:B------:R-:W-:Y:S02]  /*214c0*/  ISETP.GE.AND P0, PT, R167, UR4, PT ;  /* 0x00000004a7007c0c */ /* 0x000fe4000bf06270 */
[----:B----4-:R-:W-:Y:S01]  /*214d0*/  @!P3 LEA R8, P6, R173, R2, 0x2 ;  /* 0x00000002ad08b211 */ /* 0x010fe200078c10ff */
[----:B------:R3:W-:Y:S01]  /*214e0*/  @!P4 ST.E.64 desc[UR6][R6.64], R100 ;  /* 0x000000640600c985 */ /* 0x0007e2000c101b06 */
[----:B------:R-:W-:Y:S02]  /*214f0*/  ISETP.GE.AND P4, PT, R149, UR4, PT ;  /* 0x0000000495007c0c */ /* 0x000fe4000bf86270 */
[----:B------:R-:W-:-:S02]  /*21500*/  @!P3 LEA.HI.X R9, R173, R3, R174, 0x2, P6 ;  /* 0x00000003ad09b211 */ /* 0x000fc400030f14ae */
[----:B0-----:R-:W-:-:S03]  /*21510*/  @!P2 LEA R4, P6, R171, R2, 0x2 ;  /* 0x00000002ab04a211 */ /* 0x001fc600078c10ff */
[----:B------:R0:W-:Y:S01]  /*21520*/  @!P3 ST.E.64 desc[UR6][R8.64], R104 ;  /* 0x000000680800b985 */ /* 0x0001e2000c101b06 */
[----:B------:R-:W-:Y:S02]  /*21530*/  @!P2 LEA.HI.X R5, R171, R3, R172, 0x2, P6 ;  /* 0x00000003ab05a211 */ /* 0x000fe400030f14ac */
[----:B---3--:R-:W-:-:S03]  /*21540*/  @!P1 LEA R6, P3, R169, R2, 0x2 ;  /* 0x00000002a9069211 */ /* 0x008fc600078610ff */
[----:B------:R3:W-:Y:S01]  /*21550*/  @!P2 ST.E.64 desc[UR6][R4.64], R102 ;  /* 0x000000660400a985 */ /* 0x0007e2000c101b06 */
[-C--:B------:R-:W-:Y:S02]  /*21560*/  @!P1 LEA.HI.X R7, R169, R3.reuse, R170, 0x2, P3 ;  /* 0x00000003a9079211 */ /* 0x080fe400018f14aa */
[----:B------:R-:W-:Y:S02]  /*21570*/  ISETP.GE.AND P3, PT, R147, UR4, PT ;  /* 0x0000000493007c0c */ /* 0x000fe4000bf66270 */
[CC--:B0-----:R-:W-:Y:S01]  /*21580*/  @!P0 LEA R8, P6, R167.reuse, R2.reuse, 0x2 ;  /* 0x00000002a7088211 */ /* 0x0c1fe200078c10ff */
[----:B------:R0:W-:Y:S03]  /*21590*/  @!P1 ST.E.64 desc[UR6][R6.64], R106 ;  /* 0x0000006a06009985 */ /* 0x0001e6000c101b06 */
[----:B------:R-:W-:Y:S02]  /*215a0*/  @!P0 LEA.HI.X R9, R167, R3, R168, 0x2, P6 ;  /* 0x00000003a7098211 */ /* 0x000fe400030f14a8 */
[----:B---3--:R-:W-:-:S03]  /*215b0*/  @!P5 LEA R4, P1, R151, R2, 0x2 ;  /* 0x000000029704d211 */ /* 0x008fc600078210ff */
        /* <DEDUP_REMOVED lines=8> */
[CC--:B---3--:R-:W-:Y:S01]  /*21640*/  @!P3 LEA R8, P6, R147.reuse, R2.reuse, 0x2 ;  /* 0x000000029308b211 */ /* 0x0c8fe200078c10ff */
[----:B------:R3:W-:Y:S01]  /*21650*/  @!P4 ST.E.64 desc[UR6][R6.64], R112 ;  /* 0x000000700600c985 */ /* 0x0007e2000c101b06 */
[----:B------:R-:W-:Y:S02]  /*21660*/  ISETP.GE.AND P4, PT, R138, UR4, PT ;  /* 0x000000048a007c0c */ /* 0x000fe4000bf86270 */
[----:B------:R-:W-:Y:S02]  /*21670*/  @!P3 LEA.HI.X R9, R147, R3, R148, 0x2, P6 ;  /* 0x000000039309b211 */ /* 0x000fe400030f1494 */
[----:B0-----:R-:W-:-:S03]  /*21680*/  @!P1 LEA R4, P6, R140, R2, 0x2 ;  /* 0x000000028c049211 */ /* 0x001fc600078c10ff */
[----:B------:R0:W-:Y:S01]  /*21690*/  @!P3 ST.E.64 desc[UR6][R8.64], R114 ;  /* 0x000000720800b985 */ /* 0x0001e2000c101b06 */
[----:B------:R-:W-:Y:S02]  /*216a0*/  ISETP.GE.AND P3, PT, R136, UR4, PT ;  /* 0x0000000488007c0c */ /* 0x000fe4000bf66270 */
[----:B------:R-:W-:Y:S02]  /*216b0*/  @!P1 LEA.HI.X R5, R140, R3, R144, 0x2, P6 ;  /* 0x000000038c059211 */ /* 0x000fe400030f1490 */
[----:B---3--:R-:W-:-:S04]  /*216c0*/  @!P0 LEA R6, P5, R145, R2, 0x2 ;  /* 0x0000000291068211 */ /* 0x008fc800078a10ff */
[----:B------:R-:W-:Y:S02]  /*216d0*/  @!P0 LEA.HI.X R7, R145, R3, R146, 0x2, P5 ;  /* 0x0000000391078211 */ /* 0x000fe400028f1492 */
[----:B------:R-:W-:-:S03]  /*216e0*/  ISETP.GE.AND P5, PT, R132, UR4, PT ;  /* 0x0000000484007c0c */ /* 0x000fc6000bfa6270 */
[----:B------:R3:W-:Y:S04]  /*216f0*/  @!P0 ST.E.64 desc[UR6][R6.64], R116 ;  /* 0x0000007406008985 */ /* 0x0007e8000c101b06 */
[----:B------:R4:W-:Y:S01]  /*21700*/  @!P1 ST.E.64 desc[UR6][R4.64], R118 ;  /* 0x0000007604009985 */ /* 0x0009e2000c101b06 */
[----:B0-----:R-:W-:-:S04]  /*21710*/  @!P2 LEA R8, P1, R134, R2, 0x2 ;  /* 0x000000028608a211 */ /* 0x001fc800078210ff */
[----:B------:R-:W-:Y:S02]  /*21720*/  @!P2 LEA.HI.X R9, R134, R3, R135, 0x2, P1 ;  /* 0x000000038609a211 */ /* 0x000fe400008f1487 */
[----:B---3--:R-:W-:-:S04]  /*21730*/  @!P4 LEA R6, P0, R138, R2, 0x2 ;  /* 0x000000028a06c211 */ /* 0x008fc800078010ff */
[-C--:B------:R-:W-:Y:S02]  /*21740*/  @!P4 LEA.HI.X R7, R138, R3.reuse, R139, 0x2, P0 ;  /* 0x000000038a07c211 */ /* 0x080fe400000f148b */
[-C--:B------:R-:W-:Y:S02]  /*21750*/  @!P5 LEA R10, P0, R132, R2.reuse, 0x2 ;  /* 0x00000002840ad211 */ /* 0x080fe400078010ff */
[----:B----4-:R-:W-:Y:S01]  /*21760*/  @!P3 LEA R4, P6, R136, R2, 0x2 ;  /* 0x000000028804b211 */ /* 0x010fe200078c10ff */
[----:B------:R0:W-:Y:S01]  /*21770*/  @!P4 ST.E.64 desc[UR6][R6.64], R120 ;  /* 0x000000780600c985 */ /* 0x0001e2000c101b06 */
[-C--:B------:R-:W-:Y:S02]  /*21780*/  @!P5 LEA.HI.X R11, R132, R3.reuse, R133, 0x2, P0 ;  /* 0x00000003840bd211 */ /* 0x080fe400000f1485 */
[----:B------:R-:W-:Y:S02]  /*21790*/  ISETP.GE.AND P0, PT, R130, UR4, PT ;  /* 0x0000000482007c0c */ /* 0x000fe4000bf06270 */
[----:B------:R-:W-:-:S05]  /*217a0*/  @!P3 LEA.HI.X R5, R136, R3, R137, 0x2, P6 ;  /* 0x000000038805b211 */ /* 0x000fca00030f1489 */
[----:B------:R0:W-:Y:S04]  /*217b0*/  @!P3 ST.E.64 desc[UR6][R4.64], R122 ;  /* 0x0000007a0400b985 */ /* 0x0001e8000c101b06 */
[----:B------:R0:W-:Y:S04]  /*217c0*/  @!P2 ST.E.64 desc[UR6][R8.64], R124 ;  /* 0x0000007c0800a985 */ /* 0x0001e8000c101b06 */
[----:B------:R0:W-:Y:S01]  /*217d0*/  @!P5 ST.E.64 desc[UR6][R10.64], R126 ;  /* 0x0000007e0a00d985 */ /* 0x0001e2000c101b06 */
[----:B------:R-:W-:Y:S05]  /*217e0*/  @P0 BRA `(.L_x_664) ;  /* 0x0000000c00cc0947 */ /* 0x000fea0003800000 */
[----:B------:R-:W-:Y:S01]  /*217f0*/  LEA R2, P0, R130, R2, 0x2 ;  /* 0x0000000282027211 */ /* 0x000fe200078010ff */
[----:B------:R-:W-:-:S03]  /*21800*/  ULDC.64 UR4, c[0x0][0x208] ;  /* 0x0000820000047ab9 */ /* 0x000fc60000000a00 */
[----:B------:R-:W-:-:S05]  /*21810*/  LEA.HI.X R3, R130, R3, R131, 0x2, P0 ;  /* 0x0000000382037211 */ /* 0x000fca00000f1483 */
[----:B------:R3:W-:Y:S01]  /*21820*/  ST.E.64 desc[UR4][R2.64], R128 ;  /* 0x0000008002007985 */ /* 0x0007e2000c101b04 */
[----:B------:R-:W-:Y:S05]  /*21830*/  BRA `(.L_x_664) ;  /* 0x0000000c00b87947 */ /* 0x000fea0003800000 */
.L_x_655:
[----:B------:R-:W-:Y:S01]  /*21840*/  ULDC.64 UR6, c[0x0][0xc08] ;  /* 0x0003020000067ab9 */ /* 0x000fe20000000a00 */
[----:B------:R-:W-:Y:S01]  /*21850*/  ULDC.64 UR4, c[0x0][0xc00] ;  /* 0x0003000000047ab9 */ /* 0x000fe20000000a00 */
[----:B------:R-:W-:Y:S01]  /*21860*/  ISETP.NE.U32.AND P1, PT, RZ, UR6, PT ;  /* 0x00000006ff007c0c */ /* 0x000fe2000bf25070 */
[----:B------:R-:W-:Y:S01]  /*21870*/  IMAD.MOV.U32 R15, RZ, RZ, RZ ;  /* 0x000000ffff0f7224 */ /* 0x000fe200078e00ff */
[----:B------:R-:W-:Y:S01]  /*21880*/  IADD3 R2, P2, R234, UR4, RZ ;  /* 0x00000004ea027c10 */ /* 0x000fe2000ff5e0ff */
[----:B------:R-:W-:Y:S01]  /*21890*/  ULDC.64 UR8, c[0x0][0x208] ;  /* 0x0000820000087ab9 */ /* 0x000fe20000000a00 */
[----:B------:R-:W-:Y:S02]  /*218a0*/  ISETP.NE.AND.EX P1, PT, RZ, UR7, PT, P1 ;  /* 0x00000007ff007c0c */ /* 0x000fe4000bf25310 */
[----:B------:R-:W-:Y:S01]  /*218b0*/  IADD3.X R3, R235, UR5, RZ, P2, !PT ;  /* 0x00000005eb037c10 */ /* 0x000fe200097fe4ff */
[----:B------:R-:W2:Y:S01]  /*218c0*/  S2R R4, SR_TID.X ;  /* 0x0000000000047919 */ /* 0x000ea20000002100 */
[----:B------:R-:W-:-:S04]  /*218d0*/  ISETP.NE.U32.AND P0, PT, RZ, UR4, PT ;  /* 0x00000004ff007c0c */ /* 0x000fc8000bf05070 */
[----:B------:R-:W-:-:S05]  /*218e0*/  ISETP.NE.AND.EX P0, PT, RZ, UR5, PT, P0 ;  /* 0x00000005ff007c0c */ /* 0x000fca000bf05300 */
[----:B------:R-:W-:-:S04]  /*218f0*/  @P1 IADD3 R234, P2, R234, UR6, RZ ;  /* 0x00000006eaea1c10 */ /* 0x000fc8000ff5e0ff */
[----:B------:R-:W-:Y:S02]  /*21900*/  @P1 IADD3.X R235, R235, UR7, RZ, P2, !PT ;  /* 0x00000007ebeb1c10 */ /* 0x000fe400097fe4ff */
[----:B------:R-:W-:Y:S01]  /*21910*/  ISETP.NE.AND P2, PT, R232, RZ, PT ;  /* 0x000000ffe800720c */ /* 0x000fe20003f45270 */
[----:B------:R-:W-:Y:S01]  /*21920*/  ULDC UR4, c[0x0][0xa88] ;  /* 0x0002a20000047ab9 */ /* 0x000fe20000000800 */
[----:B------:R3:W5:Y:S01]  /*21930*/  @P0 LDG.E R15, desc[UR8][R2.64] ;  /* 0x00000008020f0981 */ /* 0x000762000c1e1900 */
[----:B------:R-:W-:-:S06]  /*21940*/  IMAD.U32 R0, RZ, RZ, UR4 ;  /* 0x00000004ff007e24 */ /* 0x000fcc000f8e00ff */
[----:B------:R3:W5:Y:S04]  /*21950*/  @P1 LDG.E R0, desc[UR8][R234.64] ;  /* 0x00000008ea001981 */ /* 0x000768000c1e1900 */
[----:B------:R-:W4:Y:S01]  /*21960*/  @!P2 LDC R232, c[0x0][0xad4] ;  /* 0x0002b500ffe8ab82 */ /* 0x000f220000000800 */
[----:B--2---:R-:W-:-:S05]  /*21970*/  VIADD R5, R4, 0xffffff80 ;  /* 0xffffff8004057836 */ /* 0x004fca0000000000 */
[----:B------:R-:W-:Y:S02]  /*21980*/  ISETP.GT.AND P3, PT, R5, 0x7f, PT ;  /* 0x0000007f0500780c */ /* 0x000fe40003f64270 */
[----:B----4-:R-:W-:Y:S01]  /*21990*/  ISETP.GT.AND P2, PT, R232, 0x1, PT ;  /* 0x00000001e800780c */ /* 0x010fe20003f44270 */
[----:B---3--:R-:W-:-:S12]  /*219a0*/  @P1 BRA `(.L_x_667) ;  /* 0x0000000000141947 */ /* 0x008fd80003800000 */
[----:B------:R-:W-:Y:S05]  /*219b0*/  @!P0 BRA `(.L_x_667) ;  /* 0x0000000000108947 */ /* 0x000fea0003800000 */
[----:B------:R-:W-:Y:S02]  /*219c0*/  ULDC.64 UR4, c[0x0][0x208] ;  /* 0x0000820000047ab9 */ /* 0x000fe40000000a00 */
[----:B------:R-:W2:Y:S04]  /*219d0*/  LDG.E R5, desc[UR4][R2.64] ;  /* 0x0000000402057981 */ /* 0x000ea8000c1e1900 */
[----:B-----5:R-:W2:Y:S02]  /*219e0*/  LDG.E R0, desc[UR4][R2.64+0x4] ;  /* 0x0000040402007981 */ /* 0x020ea4000c1e1900 */
[----:B--2---:R-:W-:-:S07]  /*219f0*/  IMAD.IADD R0, R0, 0x1, -R5 ;  /* 0x0000000100007824 */ /* 0x004fce00078e0a05 */
.L_x_667:
[----:B------:R-:W2:Y:S01]  /*21a00*/  LDL.LU R2, [R1+0xf8] ;  /* 0x0000f80001027983 */ /* 0x000ea20000300800 */
[----:B------:R-:W-:Y:S01]  /*21a10*/  BSSY B1, `(.L_x_668) ;  /* 0x0000039000017945 */ /* 0x000fe20003800000 */
[----:B------:R-:W-:Y:S02]  /*21a20*/  SEL R233, R233, RZ, !P0 ;  /* 0x000000ffe9e97207 */ /* 0x000fe40004000000 */
[----:B-----5:R-:W-:Y:S02]  /*21a30*/  SHF.R.S32.HI R24, RZ, 0x1f, R15 ;  /* 0x0000001fff187819 */ /* 0x020fe4000001140f */
[----:B--2---:R-:W-:Y:S01]  /*21a40*/  SEL R26, R2, RZ, !P0 ;  /* 0x000000ff021a7207 */ /* 0x004fe20004000000 */
[----:B------:R-:W-:Y:S06]  /*21a50*/  @P3 BRA `(.L_x_669) ;  /* 0x0000000000d03947 */ /* 0x000fec0003800000 */
[----:B------:R-:W2:Y:S01]  /*21a60*/  LDL R2, [R1+0x70] ;  /* 0x0000700001027983 */ /* 0x000ea20000100800 */
[----:B------:R-:W3:Y:S02]  /*21a70*/  LDC R29, c[0x0][0xbe8] ;  /* 0x0002fa00ff1d7b82 */ /* 0x000ee40000000800 */
[----:B---3--:R-:W-:Y:S02]  /*21a80*/  IMAD R3, R0, R29, RZ ;  /* 0x0000001d00037224 */ /* 0x008fe400078e02ff */
[----:B--2---:R-:W-:-:S04]  /*21a90*/  IMAD R2, R2, 0x80, R4 ;  /* 0x0000008002027824 */ /* 0x004fc800078e0204 */
[----:B------:R-:W-:-:S05]  /*21aa0*/  VIADD R28, R2, 0xffffff80 ;  /* 0xffffff80021c7836 */ /* 0x000fca0000000000 */
[----:B------:R-:W-:-:S13]  /*21ab0*/  ISETP.GE.AND P0, PT, R28, R3, PT ;  /* 0x000000031c00720c */ /* 0x000fda0003f06270 */
[----:B------:R-:W-:Y:S05]  /*21ac0*/  @P0 BRA `(.L_x_669) ;  /* 0x0000000000b40947 */ /* 0x000fea0003800000 */
[----:B------:R-:W2:Y:S01]  /*21ad0*/  LDL.LU R30, [R1+0x74] ;  /* 0x00007400011e7983 */ /* 0x000ea20000300800 */
[----:B------:R-:W-:Y:S01]  /*21ae0*/  IMAD.MOV.U32 R20, RZ, RZ, 0x9b8 ;  /* 0x000009b8ff147424 */ /* 0x000fe200078e00ff */
[----:B------:R-:W-:Y:S01]  /*21af0*/  ISETP.GT.AND P0, PT, R232, 0x1, PT ;  /* 0x00000001e800780c */ /* 0x000fe20003f04270 */
[----:B------:R-:W3:Y:S01]  /*21b00*/  LDC.64 R8, c[0x0][0xba8] ;  /* 0x0002ea00ff087b82 */ /* 0x000ee20000000a00 */
[----:B------:R-:W-:Y:S01]  /*21b10*/  ISETP.NE.AND P1, PT, R29, 0x1, PT ;  /* 0x000000011d00780c */ /* 0x000fe20003f25270 */
[----:B------:R-:W-:Y:S01]  /*21b20*/  IMAD.MOV.U32 R21, RZ, RZ, R28 ;  /* 0x000000ffff157224 */ /* 0x000fe200078e001c */
[----:B------:R-:W-:Y:S01]  /*21b30*/  SEL R20, R20, 0x978, P0 ;  /* 0x0000097814147807 */ /* 0x000fe20000000000 */
[----:B------:R-:W-:-:S04]  /*21b40*/  ULDC.64 UR4, c[0x0][0x208] ;  /* 0x0000820000047ab9 */ /* 0x000fc80000000a00 */
[----:B------:R-:W4:Y:S08]  /*21b50*/  LDC.64 R2, c[0x0][R20+0x220] ;  /* 0x0000880014027b82 */ /* 0x000f300000000a00 */
[----:B------:R-:W5:Y:S08]  /*21b60*/  LDC.64 R10, c[0x0][R20+0x218] ;  /* 0x00008600140a7b82 */ /* 0x000f700000000a00 */
[----:B------:R-:W0:Y:S08]  /*21b70*/  LDC.64 R4, c[0x0][R20+0x228] ;  /* 0x00008a0014047b82 */ /* 0x000e300000000a00 */
[----:B------:R-:W1:Y:S08]  /*21b80*/  @P1 LDC R13, c[0x0][0xbec] ;  /* 0x0002fb00ff0d1b82 */ /* 0x000e700000000800 */
[----:B------:R-:W0:Y:S08]  /*21b90*/  LDC.64 R6, c[0x0][R20+0x210] ;  /* 0x0000840014067b82 */ /* 0x000e300000000a00 */
[----:B------:R-:W0:Y:S01]  /*21ba0*/  @P1 LDC R27, c[0x0][0xbf0] ;  /* 0x0002fc00ff1b1b82 */ /* 0x000e220000000800 */
[----:B-1----:R-:W-:-:S07]  /*21bb0*/  @P1 IMAD.HI.U32 R14, R28, R13, RZ ;  /* 0x0000000d1c0e1227 */ /* 0x002fce00078e00ff */
[----:B---3--:R-:W1:Y:S01]  /*21bc0*/  @!P0 LDC R8, c[0x0][0xb50] ;  /* 0x0002d400ff088b82 */ /* 0x008e620000000800 */
[-C--:B----4-:R-:W-:Y:S02]  /*21bd0*/  IMAD R3, R3, R233.reuse, RZ ;  /* 0x000000e903037224 */ /* 0x090fe400078e02ff */
[----:B------:R-:W-:-:S05]  /*21be0*/  IMAD.WIDE.U32 R12, R2, R233, RZ ;  /* 0x000000e9020c7225 */ /* 0x000fca00078e00ff */
[----:B------:R-:W3:Y:S01]  /*21bf0*/  @!P0 LDC R9, c[0x0][0xb54] ;  /* 0x0002d500ff098b82 */ /* 0x000ee20000000800 */
[-C--:B-----5:R-:W-:Y:S02]  /*21c00*/  IMAD R25, R11, R231.reuse, RZ ;  /* 0x000000e70b197224 */ /* 0x0a0fe400078e02ff */
[----:B------:R-:W-:Y:S01]  /*21c10*/  IMAD.WIDE.U32 R10, R10, R231, RZ ;  /* 0x000000e70a0a7225 */ /* 0x000fe200078e00ff */
[----:B0-----:R-:W-:-:S03]  /*21c20*/  @P1 SHF.R.U32.HI R21, RZ, R27, R14 ;  /* 0x0000001bff151219 */ /* 0x001fc6000001160e */
[----:B------:R-:W-:Y:S01]  /*21c30*/  IMAD R27, R2, R26, R3 ;  /* 0x0000001a021b7224 */ /* 0x000fe200078e0203 */
[----:B------:R-:W-:Y:S01]  /*21c40*/  IADD3 R10, P1, P3, R12, R10, R15 ;  /* 0x0000000a0c0a7210 */ /* 0x000fe20007b3e00f */
[----:B------:R-:W-:Y:S02]  /*21c50*/  IMAD.IADD R25, R11, 0x1, R25 ;  /* 0x000000010b197824 */ /* 0x000fe400078e0219 */
[----:B------:R-:W-:Y:S02]  /*21c60*/  IMAD.MOV R2, RZ, RZ, -R21 ;  /* 0x000000ffff027224 */ /* 0x000fe400078e0a15 */
[----:B------:R-:W-:Y:S01]  /*21c70*/  IMAD.IADD R27, R13, 0x1, R27 ;  /* 0x000000010d1b7824 */ /* 0x000fe200078e021b */
[----:B--2---:R-:W-:-:S05]  /*21c80*/  SEL R3, R30, RZ, P0 ;  /* 0x000000ff1e037207 */ /* 0x004fca0000000000 */
[-C--:B------:R-:W-:Y:S02]  /*21c90*/  IMAD R11, R5, R3.reuse, RZ ;  /* 0x00000003050b7224 */ /* 0x080fe400078e02ff */
[----:B------:R-:W-:-:S04]  /*21ca0*/  IMAD.WIDE.U32 R4, R4, R3, RZ ;  /* 0x0000000304047225 */ /* 0x000fc800078e00ff */
[----:B------:R-:W-:Y:S01]  /*21cb0*/  IMAD R3, R29, R2, R28 ;  /* 0x000000021d037224 */ /* 0x000fe200078e021c */
[----:B------:R-:W-:Y:S01]  /*21cc0*/  IADD3.X R2, R27, R25, R24, P1, P3 ;  /* 0x000000191b027210 */ /* 0x000fe20000fe6418 */
[----:B------:R-:W-:Y:S01]  /*21cd0*/  IMAD.IADD R11, R5, 0x1, R11 ;  /* 0x00000001050b7824 */ /* 0x000fe200078e020b */
[----:B------:R-:W-:Y:S02]  /*21ce0*/  IADD3 R4, P0, P1, R21, R10, R4 ;  /* 0x0000000a15047210 */ /* 0x000fe4000791e004 */
[----:B------:R-:W-:-:S04]  /*21cf0*/  SHF.R.S32.HI R21, RZ, 0x1f, R21 ;  /* 0x0000001fff157819 */ /* 0x000fc80000011415 */
[----:B------:R-:W-:Y:S01]  /*21d00*/  IADD3.X R5, R21, R2, R11, P0, P1 ;  /* 0x0000000215057210 */ /* 0x000fe200007e240b */
[-C--:B------:R-:W-:Y:S01]  /*21d10*/  IMAD R2, R7, R3.reuse, RZ ;  /* 0x0000000307027224 */ /* 0x080fe200078e02ff */
[----:B------:R-:W-:Y:S01]  /*21d20*/  SHF.R.S32.HI R11, RZ, 0x1f, R3 ;  /* 0x0000001fff0b7819 */ /* 0x000fe20000011403 */
[----:B------:R-:W-:-:S04]  /*21d30*/  IMAD.WIDE.U32 R4, R6, R3, R4 ;  /* 0x0000000306047225 */ /* 0x000fc800078e0004 */
[----:B------:R-:W-:Y:S01]  /*21d40*/  IMAD R11, R6, R11, R2 ;  /* 0x0000000b060b7224 */ /* 0x000fe200078e0202 */
[----:B-1----:R-:W-:Y:S01]  /*21d50*/  LEA R8, P0, R4, R8, 0x2 ;  /* 0x0000000804087211 */ /* 0x002fe200078010ff */
[----:B------:R-:W-:Y:S02]  /*21d60*/  IMAD.MOV.U32 R3, RZ, RZ, -0x800000 ;  /* 0xff800000ff037424 */ /* 0x000fe400078e00ff */
[----:B------:R-:W-:-:S05]  /*21d70*/  IMAD.IADD R2, R5, 0x1, R11 ;  /* 0x0000000105027824 */ /* 0x000fca00078e020b */
[----:B---3--:R-:W-:-:S05]  /*21d80*/  LEA.HI.X R9, R4, R9, R2, 0x2, P0 ;  /* 0x0000000904097211 */ /* 0x008fca00000f1402 */
[----:B------:R2:W-:Y:S02]  /*21d90*/  STG.E desc[UR4][R8.64], R3 ;  /* 0x0000000308007986 */ /* 0x0005e4000c101904 */
.L_x_669:
[----:B------:R-:W-:Y:S05]  /*21da0*/  BSYNC B1 ;  /* 0x0000000000017941 */ /* 0x000fea0003800000 */
.L_x_668:
[----:B------:R-:W-:Y:S05]  /*21db0*/  @P2 BRA `(.L_x_664) ;  /* 0x0000000800582947 */ /* 0x000fea0003800000 */
[----:B------:R-:W3:Y:S01]  /*21dc0*/  LDL.LU R10, [R1+0x70] ;  /* 0x00007000010a7983 */ /* 0x000ee20000300800 */
[----:B------:R-:W4:Y:S01]  /*21dd0*/  LDC R11, c[0x0][0xbe8] ;  /* 0x0002fa00ff0b7b82 */ /* 0x000f220000000800 */
[----:B------:R-:W-:Y:S01]  /*21de0*/  ULDC.64 UR4, c[0x0][0xaa0] ;  /* 0x0002a80000047ab9 */ /* 0x000fe20000000a00 */
[----:B------:R-:W-:Y:S01]  /*21df0*/  ULDC.64 UR6, c[0x0][0xaf0] ;  /* 0x0002bc0000067ab9 */ /* 0x000fe20000000a00 */
[----:B------:R0:W5:Y:S04]  /*21e00*/  LDL R21, [R1+0x6c] ;  /* 0x00006c0001157983 */ /* 0x0001680000100800 */
[----:B------:R0:W5:Y:S01]  /*21e10*/  LDL R20, [R1+0x68] ;  /* 0x0000680001147983 */ /* 0x0001620000100800 */
[----:B------:R-:W1:Y:S01]  /*21e20*/  S2R R2, SR_TID.X ;  /* 0x0000000000027919 */ /* 0x000e620000002100 */
[----:B----4-:R-:W-:-:S13]  /*21e30*/  ISETP.NE.AND P0, PT, R11, 0x1, PT ;  /* 0x000000010b00780c */ /* 0x010fda0003f05270 */
[----:B--2---:R-:W2:Y:S01]  /*21e40*/  @P0 LDC R8, c[0x0][0xbec] ;  /* 0x0002fb00ff080b82 */ /* 0x004ea20000000800 */
[----:B-1----:R-:W-:-:S07]  /*21e50*/  VIADD R4, R2, 0xffffff80 ;  /* 0xffffff8002047836 */ /* 0x002fce0000000000 */
[----:B------:R-:W1:Y:S01]  /*21e60*/  @P0 LDC R13, c[0x0][0xbf0] ;  /* 0x0002fc00ff0d0b82 */ /* 0x000e620000000800 */
[----:B------:R-:W-:Y:S01]  /*21e70*/  IMAD R2, R24, UR4, RZ ;  /* 0x0000000418027c24 */ /* 0x000fe2000f8e02ff */
[----:B------:R-:W-:-:S03]  /*21e80*/  SHF.R.S32.HI R3, RZ, 0x1f, R4 ;  /* 0x0000001fff037819 */ /* 0x000fc60000011404 */
[----:B------:R-:W-:Y:S01]  /*21e90*/  IMAD R5, R15, UR5, R2 ;  /* 0x000000050f057c24 */ /* 0x000fe2000f8e0202 */
[----:B------:R-:W-:Y:S01]  /*21ea0*/  LEA.HI R6, R3, R4, RZ, 0x3 ;  /* 0x0000000403067211 */ /* 0x000fe200078f18ff */
[----:B------:R-:W-:Y:S01]  /*21eb0*/  IMAD.WIDE.U32 R2, R15, UR4, RZ ;  /* 0x000000040f027c25 */ /* 0x000fe2000f8e00ff */
[----:B------:R-:W-:Y:S02]  /*21ec0*/  ULDC.64 UR4, c[0x0][0xae8] ;  /* 0x0002ba0000047ab9 */ /* 0x000fe40000000a00 */
[----:B------:R-:W-:Y:S01]  /*21ed0*/  LOP3.LUT R7, R6, 0xfffffff8, RZ, 0xc0, !PT ;  /* 0xfffffff806077812 */ /* 0x000fe200078ec0ff */
[----:B------:R-:W-:Y:S02]  /*21ee0*/  IMAD.IADD R3, R3, 0x1, R5 ;  /* 0x0000000103037824 */ /* 0x000fe400078e0205 */
[----:B------:R-:W-:Y:S02]  /*21ef0*/  IMAD R6, R26, UR6, RZ ;  /* 0x000000061a067c24 */ /* 0x000fe4000f8e02ff */
[----:B------:R-:W-:-:S02]  /*21f00*/  IMAD.IADD R4, R4, 0x1, -R7 ;  /* 0x0000000104047824 */ /* 0x000fc400078e0a07 */
[----:B------:R-:W-:-:S04]  /*21f10*/  IMAD.WIDE.U32 R2, R231, UR4, R2 ;  /* 0x00000004e7027c25 */ /* 0x000fc8000f8e0002 */
[----:B------:R-:W-:Y:S02]  /*21f20*/  IMAD R4, R4, 0x20, R213 ;  /* 0x0000002004047824 */ /* 0x000fe400078e02d5 */
[----:B------:R-:W-:Y:S01]  /*21f30*/  IMAD R3, R231, UR5, R3 ;  /* 0x00000005e7037c24 */ /* 0x000fe2000f8e0203 */
[----:B------:R-:W-:Y:S01]  /*21f40*/  ULDC.64 UR4, c[0x0][0xae0] ;  /* 0x0002b80000047ab9 */ /* 0x000fe20000000a00 */
[C---:B------:R-:W-:Y:S02]  /*21f50*/  IMAD R7, R233.reuse, UR7, R6 ;  /* 0x00000007e9077c24 */ /* 0x040fe4000f8e0206 */
[----:B------:R-:W-:-:S04]  /*21f60*/  IMAD.WIDE.U32 R2, R233, UR6, R2 ;  /* 0x00000006e9027c25 */ /* 0x000fc8000f8e0002 */
[----:B------:R-:W-:Y:S01]  /*21f70*/  IMAD.IADD R3, R3, 0x1, R7 ;  /* 0x0000000103037824 */ /* 0x000fe200078e0207 */
[----:B------:R-:W-:Y:S01]  /*21f80*/  BSSY B1, `(.L_x_670) ;  /* 0x0000034000017945 */ /* 0x000fe20003800000 */
[C---:B---3--:R-:W-:Y:S02]  /*21f90*/  IMAD R9, R10.reuse, 0x80, R4 ;  /* 0x000000800a097824 */ /* 0x048fe400078e0204 */
[----:B------:R-:W-:Y:S02]  /*21fa0*/  IMAD R12, R10, 0x80, R213 ;  /* 0x000000800a0c7824 */ /* 0x000fe400078e02d5 */
[----:B--2---:R-:W-:-:S04]  /*21fb0*/  @P0 IMAD.HI.U32 R4, R9, R8, RZ ;  /* 0x0000000809040227 */ /* 0x004fc800078e00ff */
[----:B------:R-:W-:Y:S01]  /*21fc0*/  IMAD.MOV.U32 R5, RZ, RZ, R9 ;  /* 0x000000ffff057224 */ /* 0x000fe200078e0009 */
[----:B-1----:R-:W-:-:S04]  /*21fd0*/  @P0 SHF.R.U32.HI R5, RZ, R13, R4 ;  /* 0x0000000dff050219 */ /* 0x002fc80000011604 */
[--C-:B------:R-:W-:Y:S01]  /*21fe0*/  SHF.R.S32.HI R4, RZ, 0x1f, R5.reuse ;  /* 0x0000001fff047819 */ /* 0x100fe20000011405 */
[----:B------:R-:W-:Y:S02]  /*21ff0*/  IMAD.MOV R6, RZ, RZ, -R5 ;  /* 0x000000ffff067224 */ /* 0x000fe400078e0a05 */
[----:B------:R-:W-:-:S04]  /*22000*/  IMAD.WIDE.U32 R2, R5, UR4, R2 ;  /* 0x0000000405027c25 */ /* 0x000fc8000f8e0002 */
[----:B------:R-:W-:Y:S02]  /*22010*/  IMAD R4, R4, UR4, RZ ;  /* 0x0000000404047c24 */ /* 0x000fe4000f8e02ff */
[----:B------:R-:W-:Y:S02]  /*22020*/  IMAD R7, R11, R6, R9 ;  /* 0x000000060b077224 */ /* 0x000fe400078e0209 */
[----:B------:R-:W-:Y:S01]  /*22030*/  IMAD R5, R5, UR5, R4 ;  /* 0x0000000505057c24 */ /* 0x000fe2000f8e0204 */
[----:B------:R-:W-:Y:S02]  /*22040*/  ULDC.64 UR4, c[0x0][0xad8] ;  /* 0x0002b60000047ab9 */ /* 0x000fe40000000a00 */
[----:B------:R-:W-:Y:S01]  /*22050*/  SHF.R.S32.HI R4, RZ, 0x1f, R7 ;  /* 0x0000001fff047819 */ /* 0x000fe20000011407 */
[----:B------:R-:W-:Y:S02]  /*22060*/  IMAD.IADD R3, R3, 0x1, R5 ;  /* 0x0000000103037824 */ /* 0x000fe400078e0205 */
[----:B------:R-:W-:-:S02]  /*22070*/  IMAD R13, R0, R11, RZ ;  /* 0x0000000b000d7224 */ /* 0x000fc400078e02ff */
[----:B------:R-:W-:Y:S02]  /*22080*/  IMAD R4, R4, UR4, RZ ;  /* 0x0000000404047c24 */ /* 0x000fe4000f8e02ff */
[----:B------:R-:W-:Y:S01]  /*22090*/  IMAD.WIDE.U32 R2, R7, UR4, R2 ;  /* 0x0000000407027c25 */ /* 0x000fe2000f8e0002 */
[----:B------:R-:W-:-:S03]  /*220a0*/  ISETP.GE.AND P2, PT, R12, R13, PT ;  /* 0x0000000d0c00720c */ /* 0x000fc60003f46270 */
[----:B------:R-:W-:Y:S01]  /*220b0*/  IMAD R5, R7, UR5, R4 ;  /* 0x0000000507057c24 */ /* 0x000fe2000f8e0204 */
[----:B------:R-:W-:Y:S01]  /*220c0*/  ULDC.64 UR4, c[0x0][0xa80] ;  /* 0x0002a00000047ab9 */ /* 0x000fe20000000a00 */
[----:B------:R-:W-:Y:S01]  /*220d0*/  VIADD R0, R12, 0x20 ;  /* 0x000000200c007836 */ /* 0x000fe20000000000 */
[----:B------:R-:W-:Y:S01]  /*220e0*/  LEA R10, P3, R2, UR4, 0x1 ;  /* 0x00000004020a7c11 */ /* 0x000fe2000f8608ff */
[----:B------:R-:W-:Y:S01]  /*220f0*/  IMAD.IADD R3, R3, 0x1, R5 ;  /* 0x0000000103037824 */ /* 0x000fe200078e0205 */
[----:B------:R-:W-:Y:S02]  /*22100*/  SHF.R.S32.HI R7, RZ, 0x1f, R212 ;  /* 0x0000001fff077819 */ /* 0x000fe400000114d4 */
[-C--:B------:R-:W-:Y:S02]  /*22110*/  ISETP.GE.AND P1, PT, R0, R13.reuse, PT ;  /* 0x0000000d0000720c */ /* 0x080fe40003f26270 */
[----:B------:R-:W-:Y:S01]  /*22120*/  LEA.HI.X R11, R2, UR5, R3, 0x1, P3 ;  /* 0x00000005020b7c11 */ /* 0x000fe200098f0c03 */
[----:B------:R-:W-:Y:S01]  /*22130*/  VIADD R0, R12, 0x40 ;  /* 0x000000400c007836 */ /* 0x000fe20000000000 */
[----:B------:R-:W-:Y:S01]  /*22140*/  LEA.HI R7, R7, R212, RZ, 0x3 ;  /* 0x000000d407077211 */ /* 0x000fe200078f18ff */
[----:B------:R0:W1:Y:S04]  /*22150*/  SHFL.IDX PT, R8, R10, RZ, 0x181f ;  /* 0x00181fff0a087589 */ /* 0x00006800000e0000 */
[----:B------:R0:W2:Y:S01]  /*22160*/  SHFL.IDX PT, R9, R11, RZ, 0x181f ;  /* 0x00181fff0b097589 */ /* 0x0000a200000e0000 */
[----:B------:R-:W-:-:S02]  /*22170*/  ISETP.GE.AND P0, PT, R0, R13, PT ;  /* 0x0000000d0000720c */ /* 0x000fc40003f06270 */
[----:B------:R-:W-:Y:S01]  /*22180*/  SHF.R.S32.HI R14, RZ, 0x3, R7 ;  /* 0x00000003ff0e7819 */ /* 0x000fe20000011407 */
[----:B------:R-:W-:Y:S10]  /*22190*/  @P2 BRA `(.L_x_671) ;  /* 0x0000000000482947 */ /* 0x000ff40003800000 */
[----:B------:R-:W-:Y:S01]  /*221a0*/  ULDC UR4, c[0x0][0xac8] ;  /* 0x0002b20000047ab9 */ /* 0x000fe20000000800 */
[----:B------:R-:W-:Y:S01]  /*221b0*/  ULDC.64 UR6, c[0x0][0x208] ;  /* 0x0000820000067ab9 */ /* 0x000fe20000000a00 */
[----:B------:R-:W-:Y:S02]  /*221c0*/  ISETP.GE.AND P5, PT, R16, UR4, PT ;  /* 0x0000000410007c0c */ /* 0x000fe4000bfa6270 */
[----:B------:R-:W-:Y:S02]  /*221d0*/  ISETP.GE.AND P3, PT, R218, UR4, PT ;  /* 0x00000004da007c0c */ /* 0x000fe4000bf66270 */
[----:B------:R-:W-:Y:S02]  /*221e0*/  ISETP.GE.AND P2, PT, R219, UR4, PT ;  /* 0x00000004db007c0c */ /* 0x000fe4000bf46270 */
[----:B------:R-:W-:-:S07]  /*221f0*/  ISETP.GE.AND P4, PT, R212, UR4, PT ;  /* 0x00000004d4007c0c */ /* 0x000fce000bf86270 */
[----:B-1----:R-:W-:-:S04]  /*22200*/  @!P5 LEA R6, P6, R16, R8, 0x1 ;  /* 0x000000081006d211 */ /* 0x002fc800078c08ff */
[-C--:B--2---:R-:W-:Y:S02]  /*22210*/  @!P5 LEA.HI.X R7, R16, R9.reuse, R17, 0x1, P6 ;  /* 0x000000091007d211 */ /* 0x084fe400030f0c11 */
[-C--:B------:R-:W-:Y:S01]  /*22220*/  @!P3 LEA R4, P6, R218, R8.reuse, 0x1 ;  /* 0x00000008da04b211 */ /* 0x080fe200078c08ff */
[----:B------:R-:W-:Y:S02]  /*22230*/  @!P4 IMAD.SHL.U32 R15, R14, 0x8, RZ ;  /* 0x000000080e0fc824 */ /* 0x000fe400078e00ff */
[----:B------:R3:W-:Y:S01]  /*22240*/  @!P5 ST.E.128 desc[UR6][R6.64], RZ ;  /* 0x000000ff0600d985 */ /* 0x0007e2000c101d06 */
[----:B-----5:R-:W-:Y:S02]  /*22250*/  @!P3 LEA.HI.X R5, R218, R9, R21, 0x1, P6 ;  /* 0x00000009da05b211 */ /* 0x020fe400030f0c15 */
[----:B------:R-:W-:-:S04]  /*22260*/  @!P2 LEA R2, P6, R219, R8, 0x1 ;  /* 0x00000008db02a211 */ /* 0x000fc800078c08ff */
[----:B------:R-:W-:Y:S01]  /*22270*/  @!P2 LEA.HI.X R3, R219, R9, R20, 0x1, P6 ;  /* 0x00000009db03a211 */ /* 0x000fe200030f0c14 */
[----:B------:R-:W-:-:S05]  /*22280*/  @!P4 IMAD.WIDE R8, R15, 0x2, R8 ;  /* 0x000000020f08c825 */ /* 0x000fca00078e0208 */
[----:B------:R3:W-:Y:S04]  /*22290*/  @!P4 ST.E.128 desc[UR6][R8.64], RZ ;  /* 0x000000ff0800c985 */ /* 0x0007e8000c101d06 */
[----:B------:R3:W-:Y:S04]  /*222a0*/  @!P3 ST.E.128 desc[UR6][R4.64], RZ ;  /* 0x000000ff0400b985 */ /* 0x0007e8000c101d06 */
[----:B------:R3:W-:Y:S02]  /*222b0*/  @!P2 ST.E.128 desc[UR6][R2.64], RZ ;  /* 0x000000ff0200a985 */ /* 0x0007e4000c101d06 */
.L_x_671:
[----:B------:R-:W-:Y:S05]  /*222c0*/  BSYNC B1 ;  /* 0x0000000000017941 */ /* 0x000fea0003800000 */
.L_x_670:
[----:B--23--:R2:W3:Y:S01]  /*222d0*/  SHFL.IDX PT, R9, R11, 0x1, 0x181f ;  /* 0x00381f000b097f89 */ /* 0x00c4e200000e0000 */
[----:B------:R-:W-:Y:S03]  /*222e0*/  BSSY B1, `(.L_x_672) ;  /* 0x0000015000017945 */ /* 0x000fe60003800000 */
[----:B-1----:R2:W1:Y:S01]  /*222f0*/  SHFL.IDX PT, R8, R10, 0x1, 0x181f ;  /* 0x00381f000a087f89 */ /* 0x00246200000e0000 */
        /* <DEDUP_REMOVED lines=9> */
[-C--:B---3--:R-:W-:Y:S02]  /*22390*/  @!P4 LEA.HI.X R7, R16, R9.reuse, R17, 0x1, P6 ;  /* 0x000000091007c211 */ /* 0x088fe400030f0c11 */
[C---:B------:R-:W-:Y:S01]  /*223a0*/  @!P1 LEA R2, P6, R219.reuse, R8, 0x1 ;  /* 0x00000008db029211 */ /* 0x040fe200078c08ff */
[----:B------:R-:W-:Y:S01]  /*223b0*/  @!P3 IMAD.SHL.U32 R15, R14, 0x8, RZ ;  /* 0x000000080e0fb824 */ /* 0x000fe200078e00ff */
[-C--:B-----5:R-:W-:Y:S01]  /*223c0*/  @!P2 LEA.HI.X R5, R218, R9.reuse, R21, 0x1, P5 ;  /* 0x00000009da05a211 */ /* 0x0a0fe200028f0c15 */
[----:B------:R4:W-:Y:S01]  /*223d0*/  @!P4 ST.E.128 desc[UR6][R6.64], RZ ;  /* 0x000000ff0600c985 */ /* 0x0009e2000c101d06 */
[----:B------:R-:W-:Y:S01]  /*223e0*/  @!P1 LEA.HI.X R3, R219, R9, R20, 0x1, P6 ;  /* 0x00000009db039211 */ /* 0x000fe200030f0c14 */
[----:B------:R-:W-:-:S05]  /*223f0*/  @!P3 IMAD.WIDE R8, R15, 0x2, R8 ;  /* 0x000000020f08b825 */ /* 0x000fca00078e0208 */
[----:B------:R4:W-:Y:S04]  /*22400*/  @!P3 ST.E.128 desc[UR6][R8.64], RZ ;  /* 0x000000ff0800b985 */ /* 0x0009e8000c101d06 */
[----:B------:R4:W-:Y:S04]  /*22410*/  @!P2 ST.E.128 desc[UR6][R4.64], RZ ;  /* 0x000000ff0400a985 */ /* 0x0009e8000c101d06 */
[----:B------:R4:W-:Y:S02]  /*22420*/  @!P1 ST.E.128 desc[UR6][R2.64], RZ ;  /* 0x000000ff02009985 */ /* 0x0009e4000c101d06 */
.L_x_673:
[----:B------:R-:W-:Y:S05]  /*22430*/  BSYNC B1 ;  /* 0x0000000000017941 */ /* 0x000fea0003800000 */
.L_x_672:
[----:B---34-:R3:W4:Y:S01]  /*22440*/  SHFL.IDX PT, R9, R11, 0x2, 0x181f ;  /* 0x00581f000b097f89 */ /* 0x01872200000e0000 */
        /* <DEDUP_REMOVED lines=11> */
[C---:B------:R-:W-:Y:S02]  /*22500*/  @!P6 LEA R2, P2, R219.reuse, R8, 0x1 ;  /* 0x00000008db02e211 */ /* 0x040fe400078408ff */
[----:B------:R-:W-:Y:S01]  /*22510*/  @!P4 IMAD.SHL.U32 R15, R14, 0x8, RZ ;  /* 0x000000080e0fc824 */ /* 0x000fe200078e00ff */
[-C--:B----4-:R-:W-:Y:S02]  /*22520*/  @!P3 LEA.HI.X R7, R16, R9.reuse, R17, 0x1, P0 ;  /* 0x000000091007b211 */ /* 0x090fe400000f0c11 */
[-C--:B-----5:R-:W-:Y:S02]  /*22530*/  @!P5 LEA.HI.X R5, R218, R9.reuse, R21, 0x1, P1 ;  /* 0x00000009da05d211 */ /* 0x0a0fe400008f0c15 */
[----:B------:R-:W-:Y:S01]  /*22540*/  @!P6 LEA.HI.X R3, R219, R9, R20, 0x1, P2 ;  /* 0x00000009db03e211 */ /* 0x000fe200010f0c14 */
[----:B------:R-:W-:Y:S01]  /*22550*/  @!P4 IMAD.WIDE R8, R15, 0x2, R8 ;  /* 0x000000020f08c825 */ /* 0x000fe200078e0208 */
[----:B------:R1:W-:Y:S04]  /*22560*/  @!P3 ST.E.128 desc[UR6][R6.64], RZ ;  /* 0x000000ff0600b985 */ /* 0x0003e8000c101d06 */
[----:B------:R1:W-:Y:S04]  /*22570*/  @!P4 ST.E.128 desc[UR6][R8.64], RZ ;  /* 0x000000ff0800c985 */ /* 0x0003e8000c101d06 */
[----:B------:R1:W-:Y:S04]  /*22580*/  @!P5 ST.E.128 desc[UR6][R4.64], RZ ;  /* 0x000000ff0400d985 */ /* 0x0003e8000c101d06 */
[----:B------:R1:W-:Y:S02]  /*22590*/  @!P6 ST.E.128 desc[UR6][R2.64], RZ ;  /* 0x000000ff0200e985 */ /* 0x0003e4000c101d06 */
.L_x_675:
[----:B------:R-:W-:Y:S05]  /*225a0*/  BSYNC B1 ;  /* 0x0000000000017941 */ /* 0x000fea0003800000 */
.L_x_674:
[----:B------:R-:W-:Y:S01]  /*225b0*/  VIADD R0, R12, 0x60 ;  /* 0x000000600c007836 */ /* 0x000fe20000000000 */
[----:B-1--4-:R4:W1:Y:S04]  /*225c0*/  SHFL.IDX PT, R9, R11, 0x3, 0x181f ;  /* 0x00781f000b097f89 */ /* 0x01286800000e0000 */
[----:B------:R-:W-:Y:S01]  /*225d0*/  ISETP.GE.AND P0, PT, R0, R13, PT ;  /* 0x0000000d0000720c */ /* 0x000fe20003f06270 */
[----:B------:R4:W0:-:S12]  /*225e0*/  SHFL.IDX PT, R8, R10, 0x3, 0x181f ;  /* 0x00781f000a087f89 */ /* 0x00081800000e0000 */
[----:B----4-:R-:W-:Y:S05]  /*225f0*/  @P0 BRA `(.L_x_664) ;  /* 0x0000000000480947 */ /* 0x010fea0003800000 */
        /* <DEDUP_REMOVED lines=8> */
[C---:B------:R-:W-:Y:S02]  /*22680*/  @!P6 LEA R2, P2, R219.reuse, R8, 0x1 ;  /* 0x00000008db02e211 */ /* 0x040fe400078408ff */
[----:B--23--:R-:W-:Y:S01]  /*22690*/  @!P4 IMAD.SHL.U32 R11, R14, 0x8, RZ ;  /* 0x000000080e0bc824 */ /* 0x00cfe200078e00ff */
[-C--:B-1----:R-:W-:Y:S02]  /*226a0*/  @!P3 LEA.HI.X R7, R16, R9.reuse, R17, 0x1, P0 ;  /* 0x000000091007b211 */ /* 0x082fe400000f0c11 */
[-C--:B-----5:R-:W-:Y:S02]  /*226b0*/  @!P5 LEA.HI.X R5, R218, R9.reuse, R21, 0x1, P1 ;  /* 0x00000009da05d211 */ /* 0x0a0fe400008f0c15 */
[----:B------:R-:W-:Y:S01]  /*226c0*/  @!P6 LEA.HI.X R3, R219, R9, R20, 0x1, P2 ;  /* 0x00000009db03e211 */ /* 0x000fe200010f0c14 */
[----:B------:R-:W-:Y:S01]  /*226d0*/  @!P4 IMAD.WIDE R8, R11, 0x2, R8 ;  /* 0x000000020b08c825 */ /* 0x000fe200078e0208 */
[----:B------:R4:W-:Y:S04]  /*226e0*/  @!P3 ST.E.128 desc[UR6][R6.64], RZ ;  /* 0x000000ff0600b985 */ /* 0x0009e8000c101d06 */
[----:B------:R4:W-:Y:S04]  /*226f0*/  @!P4 ST.E.128 desc[UR6][R8.64], RZ ;  /* 0x000000ff0800c985 */ /* 0x0009e8000c101d06 */
[----:B------:R4:W-:Y:S04]  /*22700*/  @!P5 ST.E.128 desc[UR6][R4.64], RZ ;  /* 0x000000ff0400d985 */ /* 0x0009e8000c101d06 */
[----:B------:R4:W-:Y:S02]  /*22710*/  @!P6 ST.E.128 desc[UR6][R2.64], RZ ;  /* 0x000000ff0200e985 */ /* 0x0009e4000c101d06 */
.L_x_664:
[----:B------:R-:W-:Y:S05]  /*22720*/  BSYNC B0 ;  /* 0x0000000000007941 */ /* 0x000fea0003800000 */
.L_x_654:
[----:B------:R-:W-:Y:S02]  /*22730*/  ULDC UR4, c[0x0][0xc3c] ;  /* 0x00030f0000047ab9 */ /* 0x000fe40000000800 */
[----:B-1----:R-:W-:-:S13]  /*22740*/  ISETP.GE.AND P0, PT, R143, UR4, PT ;  /* 0x000000048f007c0c */ /* 0x002fda000bf06270 */
[----:B------:R-:W-:Y:S05]  /*22750*/  @!P0 BRA `(.L_x_676) ;  /* 0xfffffdf0006c8947 */ /* 0x000fea000383ffff */
[----:B------:R-:W-:Y:S05]  /*22760*/  BRA `(.L_x_444) ;  /* 0x0000009000647947 */ /* 0x000fea0003800000 */
.L_x_442:
[----:B------:R-:W-:-:S08]  /*22770*/  NOP ;  /* 0x0000000000007918 */ /* 0x000fd00000000000 */
[----:B------:R-:W0:-:S00]  /*22780*/  USETMAXREG.DEALLOC.CTAPOOL 0x18 ;  /* 0x00000018000079c8 */ /* 0x000e0000080e0500 */
[----:B0-----:R-:W2:Y:S01]  /*22790*/  LDL.LU R2, [R1+0x10] ;  /* 0x0000100001027983 */ /* 0x001ea20000300800 */
[----:B------:R-:W-:Y:S01]  /*227a0*/  LOP3.LUT R0, R0, 0x3, RZ, 0xc0, !PT ;  /* 0x0000000300007812 */ /* 0x000fe200078ec0ff */
[----:B------:R-:W-:-:S05]  /*227b0*/  IMAD.MOV.U32 R7, RZ, RZ, RZ ;  /* 0x000000ffff077224 */ /* 0x000fca00078e00ff */
[----:B------:R-:W0:Y:S02]  /*227c0*/  SHFL.IDX PT, R0, R0, RZ, 0x1f ;  /* 0x00001fff00007589 */ /* 0x000e2400000e0000 */
[----:B0-----:R-:W-:Y:S02]  /*227d0*/  ISETP.NE.AND P0, PT, R0, RZ, PT ;  /* 0x000000ff0000720c */ /* 0x001fe40003f05270 */
[----:B--2---:R-:W-:-:S11]  /*227e0*/  LOP3.LUT R2, R2, 0xfffffffd, RZ, 0xc0, !PT ;  /* 0xfffffffd02027812 */ /* 0x004fd600078ec0ff */
[----:B------:R-:W-:-:S05]  /*227f0*/  @P0 LOP3.LUT R2, R2, 0x2, RZ, 0xfc, !PT ;  /* 0x0000000202020812 */ /* 0x000fca00078efcff */
[----:B------:R0:W-:Y:S01]  /*22800*/  STL [R1+0x10], R2 ;  /* 0x0000100201007387 */ /* 0x0001e20000100800 */
        /* <DEDUP_REMOVED lines=10> */
.L_x_677:
[----:B------:R-:W-:Y:S01]  /*228b0*/  LOP3.LUT R0, R6, 0x1f, RZ, 0xc0, !PT ;  /* 0x0000001f06007812 */ /* 0x000fe200078ec0ff */
[----:B------:R-:W-:Y:S01]  /*228c0*/  ULDC UR4, c[0x0][0xc3c] ;  /* 0x00030f0000047ab9 */ /* 0x000fe20000000800 */
[----:B------:R-:W-:Y:S01]  /*228d0*/  ULDC.64 UR6, c[0x0][0x208] ;  /* 0x0000820000067ab9 */ /* 0x000fe20000000a00 */
[----:B------:R-:W-:Y:S01]  /*228e0*/  IMAD.MOV.U32 R10, RZ, RZ, RZ ;  /* 0x000000ffff0a7224 */ /* 0x000fe200078e00ff */
[----:B------:R-:W-:Y:S01]  /*228f0*/  ISETP.NE.AND P0, PT, R0, 0x1f, PT ;  /* 0x0000001f0000780c */ /* 0x000fe20003f05270 */
[----:B------:R-:W-:-:S03]  /*22900*/  ULDC UR5, c[0x0][0xc38] ;  /* 0x00030e0000057ab9 */ /* 0x000fc60000000800 */
[----:B------:R-:W-:-:S13]  /*22910*/  ISETP.GE.OR P1, PT, R0, UR4, !P0 ;  /* 0x0000000400007c0c */ /* 0x000fda000c726670 */
[----:B0-----:R-:W0:Y:S08]  /*22920*/  @!P1 LDC.64 R2, c[0x0][0xc80] ;  /* 0x00032000ff029b82 */ /* 0x001e300000000a00 */
        /* <DEDUP_REMOVED lines=36> */
.L_x_681:
        /* <DEDUP_REMOVED lines=39> */
.L_x_679:
        /* <DEDUP_REMOVED lines=20> */
.L_x_682:
        /* <DEDUP_REMOVED lines=54> */
.L_x_680:
[----:B------:R-:W-:Y:S01]  /*23280*/  IMAD.U32 R2, RZ, RZ, UR6 ;  /* 0x00000006ff027e24 */ /* 0x000fe2000f8e00ff */
[----:B------:R0:W-:Y:S04]  /*23290*/  STL [R1+0x4], RZ ;  /* 0x000004ff01007387 */ /* 0x0001e80000100800 */
[----:B------:R0:W-:Y:S04]  /*232a0*/  STL [R1+0x8], RZ ;  /* 0x000008ff01007387 */ /* 0x0001e80000100800 */
[----:B------:R0:W-:Y:S02]  /*232b0*/  STL [R1], R2 ;  /* 0x0000000201007387 */ /* 0x0001e40000100800 */
.L_x_683:
        /* <DEDUP_REMOVED lines=10> */
.L_x_678:
[----:B-1----:R-:W3:Y:S01]  /*23360*/  LDL R0, [R1+0xc] ;  /* 0x00000c0001007983 */ /* 0x002ee20000100800 */
[----:B------:R-:W-:Y:S01]  /*23370*/  ULDC UR4, c[0x0][0xc3c] ;  /* 0x00030f0000047ab9 */ /* 0x000fe20000000800 */
[----:B------:R-:W-:Y:S01]  /*23380*/  IMAD.MOV.U32 R19, RZ, RZ, RZ ;  /* 0x000000ffff137224 */ /* 0x000fe200078e00ff */
[----:B---3--:R-:W-:Y:S01]  /*23390*/  ISETP.GE.AND P0, PT, R0, UR4, PT ;  /* 0x0000000400007c0c */ /* 0x008fe2000bf06270 */
[----:B------:R-:W-:-:S05]  /*233a0*/  IMAD.MOV.U32 R0, RZ, RZ, 0x1 ;  /* 0x00000001ff007424 */ /* 0x000fca00078e00ff */
[----:B------:R1:W-:Y:S04]  /*233b0*/  STL [R1+0x18], R0 ;  /* 0x0000180001007387 */ /* 0x0003e80000100800 */
[----:B------:R1:W-:Y:S03]  /*233c0*/  STL [R1+0x64], RZ ;  /* 0x000064ff01007387 */ /* 0x0003e60000100800 */
[----:B------:R-:W-:Y:S05]  /*233d0*/  @P0 BRA `(.L_x_684) ;  /* 0x0000008000680947 */ /* 0x000fea0003800000 */
[----:B------:R-:W3:Y:S01]  /*233e0*/  S2UR UR5, SR_CgaCtaId ;  /* 0x00000000000579c3 */ /* 0x000ee20000008800 */
[C---:B-1----:R-:W-:Y:S01]  /*233f0*/  IMAD.SHL.U32 R0, R6.reuse, 0x8, RZ ;  /* 0x0000000806007824 */ /* 0x042fe200078e00ff */
[----:B------:R-:W-:Y:S01]  /*23400*/  LOP3.LUT R4, R6, 0x7f, RZ, 0xc0, !PT ;  /* 0x0000007f06047812 */ /* 0x000fe200078ec0ff */
[----:B------:R-:W-:Y:S01]  /*23410*/  UMOV UR4, 0x400 ;  /* 0x0000040000047882 */ /* 0x000fe20000000000 */
[----:B------:R-:W-:Y:S01]  /*23420*/  BSSY B8, `(.L_x_684) ;  /* 0x0000815000087945 */ /* 0x000fe20003800000 */
[----:B------:R-:W-:Y:S01]  /*23430*/  IMAD.MOV.U32 R19, RZ, RZ, RZ ;  /* 0x000000ffff137224 */ /* 0x000fe200078e00ff */
[----:B------:R-:W-:Y:S01]  /*23440*/  LOP3.LUT R3, R0, 0x1f8, RZ, 0xc0, !PT ;  /* 0x000001f800037812 */ /* 0x000fe200078ec0ff */
[----:B0-----:R-:W-:Y:S01]  /*23450*/  IMAD.SHL.U32 R2, R4, 0x8, RZ ;  /* 0x0000000804027824 */ /* 0x001fe200078e00ff */
[----:B------:R-:W-:Y:S01]  /*23460*/  LOP3.LUT R0, R0, 0x38, RZ, 0xc0, !PT ;  /* 0x0000003800007812 */ /* 0x000fe200078ec0ff */
[----:B------:R-:W-:Y:S01]  /*23470*/  ULDC.64 UR38, c[0x0][0x198] ;  /* 0x0000660000267ab9 */ /* 0x000fe20000000a00 */
[----:B------:R-:W-:Y:S01]  /*23480*/  LOP3.LUT R3, R3, 0x38, R6, 0x78, !PT ;  /* 0x0000003803037812 */ /* 0x000fe200078e7806 */
[----:B------:R-:W-:Y:S01]  /*23490*/  IMAD.SHL.U32 R6, R6, 0x10, RZ ;  /* 0x0000001006067824 */ /* 0x000fe200078e00ff */
[----:B------:R-:W-:-:S02]  /*234a0*/  ULDC UR36, c[0x0][0xc] ;  /* 0x0000030000247ab9 */ /* 0x000fc40000000800 */
[----:B------:R-:W-:Y:S02]  /*234b0*/  LOP3.LUT R3, R3, 0x200, R2, 0xf8, !PT ;  /* 0x0000020003037812 */ /* 0x000fe400078ef802 */
[----:B------:R-:W-:-:S04]  /*234c0*/  SHF.R.U32.HI R2, RZ, 0x3, R4 ;  /* 0x00000003ff027819 */ /* 0x000fc80000011604 */
[----:B------:R-:W-:Y:S01]  /*234d0*/  LOP3.LUT R4, R2, 0x70, R6, 0xf8, !PT ;  /* 0x0000007002047812 */ /* 0x000fe200078ef806 */
[----:B------:R-:W-:Y:S02]  /*234e0*/  IMAD.MOV.U32 R2, RZ, RZ, 0x1 ;  /* 0x00000001ff027424 */ /* 0x000fe400078e00ff */
[----:B------:R-:W-:Y:S01]  /*234f0*/  IMAD.MOV.U32 R4, RZ, RZ, 0x1 ;  /* 0x00000001ff047424 */ /* 0x000fe200078e00ff */
[----:B---3--:R-:W-:-:S06]  /*23500*/  ULEA UR4, UR5, UR4, 0x18 ;  /* 0x0000000405047291 */ /* 0x008fcc000f8ec03f */
[----:B------:R-:W-:-:S04]  /*23510*/  IMAD.U32 R18, RZ, RZ, UR4 ;  /* 0x00000004ff127e24 */ /* 0x000fc8000f8e00ff */
[----:B------:R-:W-:-:S05]  /*23520*/  IMAD R3, R3, 0x2, R18 ;  /* 0x0000000203037824 */ /* 0x000fca00078e0212 */
[----:B------:R0:W-:Y:S04]  /*23530*/  STL [R1+0x2c], R3 ;  /* 0x00002c0301007387 */ /* 0x0001e80000100800 */
[----:B------:R-:W-:Y:S04]  /*23540*/  STL [R1+0x64], RZ ;  /* 0x000064ff01007387 */ /* 0x000fe80000100800 */
[----:B------:R1:W-:Y:S01]  /*23550*/  STL [R1+0x24], R2 ;  /* 0x0000240201007387 */ /* 0x0003e20000100800 */
[----:B0-----:R-:W-:-:S03]  /*23560*/  LOP3.LUT R3, R0, 0x40, RZ, 0xfc, !PT ;  /* 0x0000004000037812 */ /* 0x001fc600078efcff */
[----:B------:R0:W-:Y:S04]  /*23570*/  STL [R1+0x20], RZ ;  /* 0x000020ff01007387 */ /* 0x0001e80000100800 */
[----:B------:R0:W-:Y:S01]  /*23580*/  STL [R1+0x18], R4 ;  /* 0x0000180401007387 */ /* 0x0001e20000100800 */
[C---:B-1----:R-:W-:Y:S02]  /*23590*/  LOP3.LUT R2, R0.reuse, 0x80, RZ, 0xfc, !PT ;  /* 0x0000008000027812 */ /* 0x042fe400078efcff */
[----:B------:R-:W-:-:S07]  /*235a0*/  LOP3.LUT R0, R0, 0xc0, RZ, 0xfc, !PT ;  /* 0x000000c000007812 */ /* 0x000fce00078efcff */
.L_x_843:
[----:B------:R-:W3:Y:S01]  /*235b0*/  LDL R0, [R1+0xc] ;  /* 0x00000c0001007983 */ /* 0x000ee20000100800 */
[----:B------:R-:W3:Y:S01]  /*235c0*/  LDC.64 R2, c[0x0][0xc88] ;  /* 0x00032200ff027b82 */ /* 0x000ee20000000a00 */
[----:B------:R-:W-:Y:S01]  /*235d0*/  ULDC.64 UR4, c[0x0][0x208] ;  /* 0x0000820000047ab9 */ /* 0x000fe20000000a00 */
[----:B---3--:R-:W-:-:S05]  /*235e0*/  IMAD.WIDE R2, R0, 0x4, R2 ;  /* 0x0000000400027825 */ /* 0x008fca00078e0202 */
[----:B0-----:R-:W0:Y:S01]  /*235f0*/  LDG.E R15, desc[UR4][R2.64] ;  /* 0x00000004020f7981 */ /* 0x001e22000c1e1900 */
[----:B------:R-:W-:Y:S05]  /*23600*/  YIELD ;  /* 0x0000000000007946 */ /* 0x000fea0003800000 */
[----:B------:R-:W-:Y:S01]  /*23610*/  ULDC.64 UR4, c[0x0][0xa28] ;  /* 0x00028a0000047ab9 */ /* 0x000fe20000000a00 */
[----:B------:R-:W-:Y:S01]  /*23620*/  IMAD.MOV.U32 R0, RZ, RZ, RZ ;  /* 0x000000ffff007224 */ /* 0x000fe200078e00ff */
[----:B------:R-:W-:Y:S01]  /*23630*/  ISETP.NE.U32.AND P0, PT, RZ, UR4, PT ;  /* 0x00000004ff007c0c */ /* 0x000fe2000bf05070 */
[----:B------:R-:W-:Y:S01]  /*23640*/  ULDC.64 UR12, c[0x0][0x208] ;  /* 0x00008200000c7ab9 */ /* 0x000fe20000000a00 */
[----:B--2---:R-:W-:Y:S01]  /*23650*/  IMAD.MOV.U32 R8, RZ, RZ, RZ ;  /* 0x000000ffff087224 */ /* 0x004fe200078e00ff */
[----:B------:R-:W-:Y:S01]  /*23660*/  ULDC.64 UR10, c[0x0][0xa18] ;  /* 0x00028600000a7ab9 */ /* 0x000fe20000000a00 */
[----:B------:R-:W-:Y:S01]  /*23670*/  ISETP.NE.AND.EX P0, PT, RZ, UR5, PT, P0 ;  /* 0x00000005ff007c0c */ /* 0x000fe2000bf05300 */
[----:B------:R-:W-:Y:S01]  /*23680*/  ULDC.64 UR8, c[0x0][0xa10] ;  /* 0x0002840000087ab9 */ /* 0x000fe20000000a00 */
[----:B------:R-:W-:Y:S01]  /*23690*/  ULDC.64 UR6, c[0x0][0xa08] ;  /* 0x0002820000067ab9 */ /* 0x000fe20000000a00 */
[----:B01----:R-:W-:Y:S01]  /*236a0*/  SHF.R.S32.HI R4, RZ, 0x1f, R15 ;  /* 0x0000001fff047819 */ /* 0x003fe2000001140f */
[----:B------:R-:W-:-:S09]  /*236b0*/  IMAD.SHL.U32 R14, R15, 0x4, RZ ;  /* 0x000000040f0e7824 */ /* 0x000fd200078e00ff */
[C---:B------:R-:W-:Y:S01]  /*236c0*/  @P0 LEA R2, P1, R15.reuse, UR4, 0x2 ;  /* 0x000000040f020c11 */ /* 0x040fe2000f8210ff */
[----:B------:R-:W-:Y:S03]  /*236d0*/  STL [R1+0x34], R15 ;  /* 0x0000340f01007387 */ /* 0x000fe60000100800 */
[C-C-:B------:R-:W-:Y:S01]  /*236e0*/  @P0 LEA.HI.X R3, R15.reuse, UR5, R4.reuse, 0x2, P1 ;  /* 0x000000050f030c11 */ /* 0x140fe200088f1404 */
[----:B------:R-:W-:Y:S01]  /*236f0*/  ULDC.64 UR4, c[0x0][0xa00] ;  /* 0x0002800000047ab9 */ /* 0x000fe20000000a00 */
[----:B------:R-:W-:Y:S01]  /*23700*/  SHF.L.U64.HI R13, R15, 0x2, R4 ;  /* 0x000000020f0d7819 */ /* 0x000fe20000010204 */
[----:B------:R0:W-:Y:S01]  /*23710*/  STL [R1+0x58], R4 ;  /* 0x0000580401007387 */ /* 0x0001e20000100800 */
[----:B------:R-:W-:-:S03]  /*23720*/  ISETP.NE.U32.AND P1, PT, RZ, UR4, PT ;  /* 0x00000004ff007c0c */ /* 0x000fc6000bf25070 */
[----:B------:R1:W5:Y:S01]  /*23730*/  @P0 LDG.E R0, desc[UR12][R2.64] ;  /* 0x0000000c02000981 */ /* 0x000362000c1e1900 */
[----:B------:R-:W-:Y:S02]  /*23740*/  ISETP.NE.AND.EX P1, PT, RZ, UR5, PT, P1 ;  /* 0x00000005ff007c0c */ /* 0x000fe4000bf25310 */
[----:B------:R-:W-:Y:S02]  /*23750*/  CS2R R10, SRZ ;  /* 0x00000000000a7805 */ /* 0x000fe4000001ff00 */
[----:B------:R-:W-:Y:S01]  /*23760*/  ISETP.NE.U32.AND P3, PT, RZ, UR10, PT ;  /* 0x0000000aff007c0c */ /* 0x000fe2000bf65070 */
[----:B------:R-:W-:Y:S01]  /*23770*/  STL [R1+0x28], R14 ;  /* 0x0000280e01007387 */ /* 0x000fe20000100800 */
[----:B------:R-:W-:Y:S02]  /*23780*/  ISETP.NE.U32.AND P0, PT, RZ, UR6, PT ;  /* 0x00000006ff007c0c */ /* 0x000fe4000bf05070 */
[----:B------:R-:W-:Y:S01]  /*23790*/  ISETP.NE.U32.AND P2, PT, RZ, UR8, PT ;  /* 0x00000008ff007c0c */ /* 0x000fe2000bf45070 */
[----:B------:R-:W-:Y:S01]  /*237a0*/  STL [R1+0x38], R13 ;  /* 0x0000380d01007387 */ /* 0x000fe20000100800 */
[----:B------:R-:W-:-:S02]  /*237b0*/  IADD3 R6, P5, R14, UR6, RZ ;  /* 0x000000060e067c10 */ /* 0x000fc4000ffbe0ff */
[C---:B-1----:R-:W-:Y:S02]  /*237c0*/  IADD3 R2, P4, R14.reuse, UR4, RZ ;  /* 0x000000040e027c10 */ /* 0x042fe4000ff9e0ff */
[----:B------:R-:W-:Y:S02]  /*237d0*/  ISETP.NE.AND.EX P3, PT, RZ, UR11, PT, P3 ;  /* 0x0000000bff007c0c */ /* 0x000fe4000bf65330 */
[C---:B------:R-:W-:Y:S02]  /*237e0*/  IADD3.X R3, R13.reuse, UR5, RZ, P4, !PT ;  /* 0x000000050d037c10 */ /* 0x040fe4000a7fe4ff */
[----:B0-----:R-:W-:Y:S02]  /*237f0*/  IADD3 R4, P4, R14, UR8, RZ ;  /* 0x000000080e047c10 */ /* 0x001fe4000ff9e0ff */
[----:B------:R-:W-:Y:S01]  /*23800*/  ISETP.NE.AND.EX P0, PT, RZ, UR7, PT, P0 ;  /* 0x00000007ff007c0c */ /* 0x000fe2000bf05300 */
[----:B------:R-:W2:Y:S01]  /*23810*/  @P1 LDG.E R8, desc[UR12][R2.64] ;  /* 0x0000000c02081981 */ /* 0x000ea2000c1e1900 */
[C---:B------:R-:W-:Y:S01]  /*23820*/  IADD3.X R5, R13.reuse, UR9, RZ, P4, !PT ;  /* 0x000000090d057c10 */ /* 0x040fe2000a7fe4ff */
[----:B------:R-:W-:Y:S01]  /*23830*/  ULDC UR4, c[0x0][0x288] ;  /* 0x0000a20000047ab9 */ /* 0x000fe20000000800 */
[----:B------:R-:W-:Y:S01]  /*23840*/  ISETP.NE.AND.EX P2, PT, RZ, UR9, PT, P2 ;  /* 0x00000009ff007c0c */ /* 0x000fe2000bf45320 */
[----:B------:R-:W-:Y:S01]  /*23850*/  IMAD.U32 R12, RZ, RZ, UR4 ;  /* 0x00000004ff0c7e24 */ /* 0x000fe2000f8e00ff */
[----:B------:R-:W-:Y:S01]  /*23860*/  ULDC.64 UR4, c[0x0][0x418] ;  /* 0x0001060000047ab9 */ /* 0x000fe20000000a00 */
[----:B------:R-:W-:Y:S01]  /*23870*/  IADD3.X R7, R13, UR7, RZ, P5, !PT ;  /* 0x000000070d077c10 */ /* 0x000fe2000affe4ff */
[----:B--2---:R0:W-:Y:S01]  /*23880*/  STL [R1+0x4c], R8 ;  /* 0x00004c0801007387 */ /* 0x0041e20000100800 */
[----:B------:R-:W-:-:S03]  /*23890*/  UISETP.NE.U32.AND UP0, UPT, UR4, URZ, UPT ;  /* 0x0000003f0400728c */ /* 0x000fc6000bf05070 */
[----:B------:R-:W-:Y:S01]  /*238a0*/  ULDC UR4, c[0x0][0x424] ;  /* 0x0001090000047ab9 */ /* 0x000fe20000000800 */
[----:B------:R-:W5:Y:S04]  /*238b0*/  @P0 LDG.E R11, desc[UR12][R6.64] ;  /* 0x0000000c060b0981 */ /* 0x000f68000c1e1900 */
[----:B------:R-:W5:Y:S01]  /*238c0*/  @P2 LDG.E R10, desc[UR12][R4.64] ;  /* 0x0000000c040a2981 */ /* 0x000f62000c1e1900 */
[----:B0-----:R-:W-:-:S04]  /*238d0*/  @P3 IADD3 R8, P4, R14, UR10, RZ ;  /* 0x0000000a0e083c10 */ /* 0x001fc8000ff9e0ff */
[----:B------:R-:W-:-:S05]  /*238e0*/  @P3 IADD3.X R9, R13, UR11, RZ, P4, !PT ;  /* 0x0000000b0d093c10 */ /* 0x000fca000a7fe4ff */
[----:B------:R0:W2:Y:S01]  /*238f0*/  @P3 LDG.E R12, desc[UR12][R8.64] ;  /* 0x0000000c080c3981 */ /* 0x0000a2000c1e1900 */
[----:B------:R-:W-:-:S03]  /*23900*/  UISETP.NE.AND.EX UP0, UPT, UR5, URZ, UPT, UP0 ;  /* 0x0000003f0500728c */ /* 0x000fc6000bf05300 */
[----:B------:R-:W-:Y:S01]  /*23910*/  ULDC UR5, c[0x0][0x2f0] ;  /* 0x0000bc0000057ab9 */ /* 0x000fe20000000800 */
[----:B------:R-:W-:-:S04]  /*23920*/  USEL UR4, UR4, 0x1, UP0 ;  /* 0x0000000104047887 */ /* 0x000fc80008000000 */
[----:B------:R-:W-:-:S03]  /*23930*/  UIMAD UR4, UR4, UR5, URZ ;  /* 0x00000005040472a4 */ /* 0x000fc6000f8e023f */
[----:B------:R-:W-:Y:S02]  /*23940*/  ULDC UR5, c[0x0][0x348] ;  /* 0x0000d20000057ab9 */ /* 0x000fe40000000800 */
[----:B0-----:R-:W-:Y:S02]  /*23950*/  IMAD.U32 R9, RZ, RZ, UR5 ;  /* 0x00000005ff097e24 */ /* 0x001fe4000f8e00ff */
[----:B------:R-:W-:Y:S01]  /*23960*/  IMAD.U32 R8, RZ, RZ, UR4 ;  /* 0x00000004ff087e24 */ /* 0x000fe2000f8e00ff */
[----:B--2---:R0:W-:Y:S01]  /*23970*/  STL [R1+0x5c], R12 ;  /* 0x00005c0c01007387 */ /* 0x0041e20000100800 */
[----:B------:R-:W-:Y:S05]  /*23980*/  @P3 BRA `(.L_x_685) ;  /* 0x0000000000183947 */ /* 0x000fea0003800000 */
[----:B------:R-:W-:Y:S05]  /*23990*/  @!P1 BRA `(.L_x_685) ;  /* 0x0000000000149947 */ /* 0x000fea0003800000 */
[----:B------:R-:W-:Y:S02]  /*239a0*/  ULDC.64 UR4, c[0x0][0x208] ;  /* 0x0000820000047ab9 */ /* 0x000fe40000000a00 */
[----:B0-----:R-:W2:Y:S04]  /*239b0*/  LDG.E R12, desc[UR4][R2.64] ;  /* 0x00000004020c7981 */ /* 0x001ea8000c1e1900 */
[----:B------:R-:W2:Y:S02]  /*239c0*/  LDG.E R2, desc[UR4][R2.64+0x4] ;  /* 0x0000040402027981 */ /* 0x000ea4000c1e1900 */
[----:B--2---:R-:W-:-:S05]  /*239d0*/  IMAD.IADD R2, R2, 0x1, -R12 ;  /* 0x0000000102027824 */ /* 0x004fca00078e0a0c */
[----:B------:R1:W-:Y:S02]  /*239e0*/  STL [R1+0x5c], R2 ;  /* 0x00005c0201007387 */ /* 0x0003e40000100800 */
.L_x_685:
[----:B------:R-:W2:Y:S01]  /*239f0*/  LDL.LU R3, [R1+0x8] ;  /* 0x0000080001037983 */ /* 0x000ea20000300800 */
[----:B0-----:R-:W-:Y:S01]  /*23a00*/  IMAD.MOV.U32 R12, RZ, RZ, R15 ;  /* 0x000000ffff0c7224 */ /* 0x001fe200078e000f */
[----:B------:R-:W-:Y:S02]  /*23a10*/  ULDC.64 UR4, c[0x0][0xa20] ;  /* 0x0002880000047ab9 */ /* 0x000fe40000000a00 */
[----:B------:R-:W-:Y:S02]  /*23a20*/  ISETP.NE.U32.AND P1, PT, RZ, UR4, PT ;  /* 0x00000004ff007c0c */ /* 0x000fe4000bf25070 */
[----:B------:R0:W-:Y:S02]  /*23a30*/  STL [R1+0x14], R12 ;  /* 0x0000140c01007387 */ /* 0x0001e40000100800 */
[----:B------:R-:W-:Y:S02]  /*23a40*/  ISETP.NE.AND.EX P1, PT, RZ, UR5, PT, P1 ;  /* 0x00000005ff007c0c */ /* 0x000fe4000bf25310 */
[----:B--2---:R-:W-:-:S02]  /*23a50*/  LOP3.LUT R17, R3, 0xff000000, RZ, 0xc0, !PT ;  /* 0xff00000003117812 */ /* 0x004fc400078ec0ff */
[C---:B-1----:R-:W-:Y:S02]  /*23a60*/  LOP3.LUT R2, R3.reuse, 0xff0000, RZ, 0xc0, !PT ;  /* 0x00ff000003027812 */ /* 0x042fe400078ec0ff */
[----:B------:R-:W-:Y:S02]  /*23a70*/  SHF.R.U32.HI R17, RZ, 0x8, R17 ;  /* 0x00000008ff117819 */ /* 0x000fe40000011611 */
[----:B------:R-:W-:Y:S02]  /*23a80*/  LOP3.LUT R16, R3, 0xffff, RZ, 0xc0, !PT ;  /* 0x0000ffff03107812 */ /* 0x000fe400078ec0ff */
[----:B------:R-:W-:Y:S01]  /*23a90*/  LEA.HI R17, R2, R17, RZ, 0x10 ;  /* 0x0000001102117211 */ /* 0x000fe200078f80ff */
[----:B-----5:R-:W-:-:S05]  /*23aa0*/  IMAD.IADD R2, R11, 0x1, R0 ;  /* 0x000000010b027824 */ /* 0x020fca00078e0200 */
[----:B------:R0:W-:Y:S01]  /*23ab0*/  STL [R1+0x1c], R2 ;  /* 0x00001c0201007387 */ /* 0x0001e20000100800 */
[----:B------:R-:W-:Y:S05]  /*23ac0*/  @!P1 BRA `(.L_x_686) ;  /* 0x0000000000149947 */ /* 0x000fea0003800000 */
[----:B0-----:R-:W-:Y:S01]  /*23ad0*/  IADD3 R2, P0, R14, UR4, RZ ;  /* 0x000000040e027c10 */ /* 0x001fe2000ff1e0ff */
[----:B------:R-:W-:-:S03]  /*23ae0*/  ULDC.64 UR6, c[0x0][0x208] ;  /* 0x0000820000067ab9 */ /* 0x000fc60000000a00 */
[----:B------:R-:W-:-:S05]  /*23af0*/  IADD3.X R3, R13, UR5, RZ, P0, !PT ;  /* 0x000000050d037c10 */ /* 0x000fca00087fe4ff */
[----:B------:R1:W5:Y:S01]  /*23b00*/  LDG.E R8, desc[UR6][R2.64] ;  /* 0x0000000602087981 */ /* 0x000362000c1e1900 */
[----:B------:R-:W-:Y:S05]  /*23b10*/  BRA `(.L_x_687) ;  /* 0x0000000000147947 */ /* 0x000fea0003800000 */
.L_x_686:
[----:B------:R-:W-:Y:S05]  /*23b20*/  @!P0 BRA `(.L_x_687) ;  /* 0x0000000000108947 */ /* 0x000fea0003800000 */
[----:B------:R-:W-:Y:S02]  /*23b30*/  ULDC.64 UR4, c[0x0][0x208] ;  /* 0x0000820000047ab9 */ /* 0x000fe40000000a00 */
[----:B------:R-:W2:Y:S04]  /*23b40*/  LDG.E R8, desc[UR4][R6.64] ;  /* 0x0000000406087981 */ /* 0x000ea8000c1e1900 */
[----:B------:R-:W2:Y:S02]  /*23b50*/  LDG.E R6, desc[UR4][R6.64+0x4] ;  /* 0x0000040406067981 */ /* 0x000ea4000c1e1900 */
[----:B--2---:R-:W-:-:S07]  /*23b60*/  IMAD.IADD R8, R6, 0x1, -R8 ;  /* 0x0000000106087824 */ /* 0x004fce00078e0a08 */
.L_x_687:
[----:B------:R-:W-:Y:S01]  /*23b70*/  ULDC.64 UR4, c[0x0][0x208] ;  /* 0x0000820000047ab9 */ /* 0x000fe20000000a00 */
[----:B-----5:R-:W-:Y:S02]  /*23b80*/  IMAD.IADD R6, R8, 0x1, -R0 ;  /* 0x0000000108067824 */ /* 0x020fe400078e0a00 */
[----:B------:R-:W2:Y:S04]  /*23b90*/  @P2 LDG.E R0, desc[UR4][R4.64] ;  /* 0x0000000404002981 */ /* 0x000ea8000c1e1900 */
[----:B------:R-:W2:Y:S01]  /*23ba0*/  @P2 LDG.E R4, desc[UR4][R4.64+0x4] ;  /* 0x0000040404042981 */ /* 0x000ea2000c1e1900 */
[----:B------:R-:W-:Y:S01]  /*23bb0*/  LOP3.LUT R13, R17, 0xff, RZ, 0xc0, !PT ;  /* 0x000000ff110d7812 */ /* 0x000fe200078ec0ff */
[----:B------:R-:W-:Y:S01]  /*23bc0*/  BSSY B0, `(.L_x_688) ;  /* 0x000002a000007945 */ /* 0x000fe20003800000 */
[----:B------:R-:W-:Y:S01]  /*23bd0*/  SHF.R.U32.HI R17, RZ, 0x10, R17 ;  /* 0x00000010ff117819 */ /* 0x000fe20000011611 */
[----:B-1----:R-:W-:-:S02]  /*23be0*/  IMAD.MOV.U32 R3, RZ, RZ, RZ ;  /* 0x000000ffff037224 */ /* 0x002fc400078e00ff */
[----:B--2---:R-:W-:-:S04]  /*23bf0*/  @P2 IMAD.IADD R9, R4, 0x1, -R0 ;  /* 0x0000000104092824 */ /* 0x004fc800078e0a00 */
[----:B0-----:R-:W-:-:S04]  /*23c00*/  IMAD.IADD R2, R6, 0x1, R9 ;  /* 0x0000000106027824 */ /* 0x001fc800078e0209 */
[C---:B------:R-:W-:Y:S01]  /*23c10*/  VIADD R0, R2.reuse, 0x4f ;  /* 0x0000004f02007836 */ /* 0x040fe20000000000 */
[----:B------:R-:W-:-:S03]  /*23c20*/  ISETP.GE.AND P1, PT, R2, 0x1, PT ;  /* 0x000000010200780c */ /* 0x000fc60003f26270 */
[----:B------:R-:W-:-:S05]  /*23c30*/  IMAD.HI R0, R0, 0x66666667, RZ ;  /* 0x6666666700007827 */ /* 0x000fca00078e02ff */
[----:B------:R-:W-:-:S04]  /*23c40*/  SHF.R.U32.HI R2, RZ, 0x1f, R0 ;  /* 0x0000001fff027819 */ /* 0x000fc80000011600 */
[----:B------:R-:W-:-:S05]  /*23c50*/  LEA.HI.SX32 R11, R0, R2, 0x1b ;  /* 0x00000002000b7211 */ /* 0x000fca00078fdaff */
[----:B------:R0:W-:Y:S04]  /*23c60*/  STL [R1+0x40], R11 ;  /* 0x0000400b01007387 */ /* 0x0001e80000100800 */
[----:B------:R0:W-:Y:S01]  /*23c70*/  STL [R1+0x60], R13 ;  /* 0x0000600d01007387 */ /* 0x0001e20000100800 */
[----:B------:R-:W-:Y:S05]  /*23c80*/  @!P1 BRA `(.L_x_689) ;  /* 0x0000000000749947 */ /* 0x000fea0003800000 */
[----:B------:R-:W-:Y:S01]  /*23c90*/  ISETP.NE.AND P0, PT, R17, RZ, PT ;  /* 0x000000ff1100720c */ /* 0x000fe20003f05270 */
[----:B------:R-:W-:-:S03]  /*23ca0*/  ULDC UR4, c[0x0][0x9f0] ;  /* 0x00027c0000047ab9 */ /* 0x000fc60000000800 */
[----:B------:R-:W-:-:S04]  /*23cb0*/  SEL R0, R17, UR4, P0 ;  /* 0x0000000411007c07 */ /* 0x000fc80008000000 */
[----:B------:R-:W-:Y:S02]  /*23cc0*/  IABS R2, R0 ;  /* 0x0000000000027213 */ /* 0x000fe40000000000 */
[----:B------:R-:W-:Y:S02]  /*23cd0*/  IADD3 R3, R0, -0x1, R11 ;  /* 0xffffffff00037810 */ /* 0x000fe40007ffe00b */
[----:B------:R-:W1:Y:S08]  /*23ce0*/  I2F.RP R4, R2 ;  /* 0x0000000200047306 */ /* 0x000e700000209400 */
[----:B-1----:R-:W1:Y:S02]  /*23cf0*/  MUFU.RCP R4, R4 ;  /* 0x0000000400047308 */ /* 0x002e640000001000 */
[----:B-1----:R-:W-:-:S06]  /*23d00*/  VIADD R4, R4, 0xffffffe ;  /* 0x0ffffffe04047836 */ /* 0x002fcc0000000000 */
[----:B------:R1:W2:Y:S02]  /*23d10*/  F2I.FTZ.U32.TRUNC.NTZ R5, R4 ;  /* 0x0000000400057305 */ /* 0x0002a4000021f000 */
[----:B-1----:R-:W-:-:S04]  /*23d20*/  LOP3.LUT R4, R3, R0, RZ, 0x3c, !PT ;  /* 0x0000000003047212 */ /* 0x002fc800078e3cff */
[----:B------:R-:W-:Y:S01]  /*23d30*/  ISETP.GE.AND P4, PT, R4, RZ, PT ;  /* 0x000000ff0400720c */ /* 0x000fe20003f86270 */
[----:B--2---:R-:W-:-:S04]  /*23d40*/  IMAD.MOV R4, RZ, RZ, -R5 ;  /* 0x000000ffff047224 */ /* 0x004fc800078e0a05 */
[----:B------:R-:W-:Y:S02]  /*23d50*/  IMAD R7, R4, R2, RZ ;  /* 0x0000000204077224 */ /* 0x000fe400078e02ff */
[----:B------:R-:W-:-:S04]  /*23d60*/  IMAD.MOV.U32 R4, RZ, RZ, RZ ;  /* 0x000000ffff047224 */ /* 0x000fc800078e00ff */
[----:B------:R-:W-:Y:S01]  /*23d70*/  IMAD.HI.U32 R7, R5, R7, R4 ;  /* 0x0000000705077227 */ /* 0x000fe200078e0004 */
[----:B------:R-:W-:Y:S02]  /*23d80*/  IABS R4, R3 ;  /* 0x0000000300047213 */ /* 0x000fe40000000000 */
[----:B------:R-:W-:-:S05]  /*23d90*/  IABS R3, R0 ;  /* 0x0000000000037213 */ /* 0x000fca0000000000 */
[----:B------:R-:W-:-:S04]  /*23da0*/  IMAD.MOV R3, RZ, RZ, -R3 ;  /* 0x000000ffff037224 */ /* 0x000fc800078e0a03 */
        /* <DEDUP_REMOVED lines=11> */
.L_x_689:
[----:B------:R-:W-:Y:S05]  /*23e60*/  BSYNC B0 ;  /* 0x0000000000007941 */ /* 0x000fea0003800000 */
.L_x_688:
[-C--:B------:R-:W-:Y:S01]  /*23e70*/  IMAD R0, R13, R3.reuse, RZ ;  /* 0x000000030d007224 */ /* 0x080fe200078e02ff */
[----:B------:R-:W-:Y:S04]  /*23e80*/  BSSY B0, `(.L_x_690) ;  /* 0x000019d000007945 */ /* 0x000fe80003800000 */
[C---:B------:R-:W-:Y:S01]  /*23e90*/  VIADDMNMX R3, R0.reuse, R3, R11, PT ;  /* 0x0000000300037246 */ /* 0x040fe2000380010b */
[----:B------:R-:W-:-:S04]  /*23ea0*/  IMAD R0, R0, 0x50, -R6 ;  /* 0x0000005000007824 */ /* 0x000fc800078e0a06 */
[----:B------:R-:W-:Y:S01]  /*23eb0*/  IMAD R6, R3, 0x50, -R6 ;  /* 0x0000005003067824 */ /* 0x000fe200078e0a06 */
[----:B------:R-:W-:-:S04]  /*23ec0*/  VIMNMX R0, RZ, R0, !PT ;  /* 0x00000000ff007248 */ /* 0x000fc80007fe0100 */
[----:B------:R-:W-:Y:S01]  /*23ed0*/  VIMNMX R9, R6, R9, PT ;  /* 0x0000000906097248 */ /* 0x000fe20003fe0100 */
[----:B------:R-:W-:-:S03]  /*23ee0*/  IMAD.WIDE.U32 R2, R0, -0x33333333, RZ ;  /* 0xcccccccd00027825 */ /* 0x000fc600078e00ff */
[----:B------:R-:W-:-:S13]  /*23ef0*/  ISETP.GT.AND P0, PT, R9, R0, PT ;  /* 0x000000000900720c */ /* 0x000fda0003f04270 */
[----:B------:R-:W-:Y:S01]  /*23f00*/  @P0 VIADD R4, R9, 0x4f ;  /* 0x0000004f09040836 */ /* 0x000fe20000000000 */
[----:B------:R-:W-:-:S03]  /*23f10*/  SHF.R.U32.HI R9, RZ, 0x6, R3 ;  /* 0x00000006ff097819 */ /* 0x000fc60000011603 */
[----:B------:R-:W-:-:S04]  /*23f20*/  @P0 IMAD.HI R0, R4, 0x66666667, RZ ;  /* 0x6666666704000827 */ /* 0x000fc800078e02ff */
[----:B------:R-:W-:Y:S01]  /*23f30*/  IMAD.MOV.U32 R7, RZ, RZ, R9 ;  /* 0x000000ffff077224 */ /* 0x000fe200078e0009 */
[----:B------:R-:W-:-:S04]  /*23f40*/  @P0 SHF.R.U32.HI R2, RZ, 0x1f, R0 ;  /* 0x0000001fff020819 */ /* 0x000fc80000011600 */
[----:B------:R-:W-:Y:S02]  /*23f50*/  @P0 LEA.HI.SX32 R7, R0, R2, 0x1b ;  /* 0x0000000200070211 */ /* 0x000fe400078fdaff */
[----:B------:R-:W-:Y:S02]  /*23f60*/  PLOP3.LUT P0, PT, PT, PT, PT, 0x80, 0x0 ;  /* 0x000000000000781c */ /* 0x000fe40003f0f070 */
[----:B------:R-:W-:-:S13]  /*23f70*/  ISETP.GT.AND P3, PT, R7, R9, PT ;  /* 0x000000090700720c */ /* 0x000fda0003f64270 */
[----:B------:R-:W-:Y:S05]  /*23f80*/  @!P3 BRA `(.L_x_691) ;  /* 0x000000180030b947 */ /* 0x000fea0003800000 */
[----:B------:R-:W-:Y:S01]  /*23f90*/  UMOV UR4, 0xffffffff ;  /* 0xffffffff00047882 */ /* 0x000fe20000000000 */
[----:B------:R-:W-:Y:S02]  /*23fa0*/  SEL R0, R12, RZ, !P2 ;  /* 0x000000ff0c007207 */ /* 0x000fe40005000000 */
[----:B------:R-:W-:Y:S05]  /*23fb0*/  BRA.DIV UR4, `(.L_x_692) ;  /* 0x0000008204087947 */ /* 0x000fea000b800000 */
[----:B------:R-:W1:Y:S02]  /*23fc0*/  S2R R2, SR_TID.X ;  /* 0x0000000000027919 */ /* 0x000e640000002100 */
[----:B-1----:R-:W-:-:S04]  /*23fd0*/  SHF.R.U32.HI R2, RZ, 0x5, R2 ;  /* 0x00000005ff027819 */ /* 0x002fc80000011602 */
[----:B------:R-:W-:-:S05]  /*23fe0*/  LOP3.LUT R2, R2, 0x3, RZ, 0xc0, !PT ;  /* 0x0000000302027812 */ /* 0x000fca00078ec0ff */
[----:B------:R1:W2:Y:S02]  /*23ff0*/  SHFL.IDX PT, R14, R2, RZ, 0x1f ;  /* 0x00001fff020e7589 */ /* 0x0002a400000e0000 */
.L_x_874:
[----:B--2---:R-:W-:Y:S02]  /*24000*/  ISETP.NE.AND P0, PT, R14, RZ, PT ;  /* 0x000000ff0e00720c */ /* 0x004fe40003f05270 */
[----:B------:R-:W-:-:S11]  /*24010*/  PLOP3.LUT P6, PT, PT, PT, PT, 0x8, 0x0 ;  /* 0x000000000000781c */ /* 0x000fd60003fce170 */
[----:B------:R-:W-:Y:S05]  /*24020*/  @P0 BRA `(.L_x_693) ;  /* 0x00000000000c0947 */ /* 0x000fea0003800000 */
[----:B------:R-:W-:-:S03]  /*24030*/  UMOV UR4, 0xffffffff ;  /* 0xffffffff00047882 */ /* 0x000fc60000000000 */
[----:B------:R-:W-:Y:S05]  /*24040*/  BRA.DIV UR4, `(.L_x_694) ;  /* 0x0000008204187947 */ /* 0x000fea000b800000 */
[----:B------:R-:W-:-:S13]  /*24050*/  ELECT P6, URZ, PT ;  /* 0x00000000003f782f */ /* 0x000fda00038c0000 */
.L_x_693:
[----:B-1----:R-:W2:Y:S01]  /*24060*/  LDL R2, [R1+0x64] ;  /* 0x0000640001027983 */ /* 0x002ea20000100800 */
[----:B------:R-:W-:Y:S01]  /*24070*/  BSSY B1, `(.L_x_695) ;  /* 0x0000008000017945 */ /* 0x000fe20003800000 */
[----:B--2---:R-:W-:-:S05]  /*24080*/  VIADD R2, R2, 0x1 ;  /* 0x0000000102027836 */ /* 0x004fca0000000000 */
[----:B------:R-:W-:-:S04]  /*24090*/  LEA.HI R3, R2, R2, RZ, 0x1 ;  /* 0x0000000202037211 */ /* 0x000fc800078f08ff */
[----:B------:R-:W-:-:S05]  /*240a0*/  LOP3.LUT R3, R3, 0xfffffffe, RZ, 0xc0, !PT ;  /* 0xfffffffe03037812 */ /* 0x000fca00078ec0ff */
[----:B------:R-:W-:-:S05]  /*240b0*/  IMAD.IADD R2, R2, 0x1, -R3 ;  /* 0x0000000102027824 */ /* 0x000fca00078e0a03 */
[----:B------:R-:W-:-:S04]  /*240c0*/  SHF.L.U32 R2, R2, 0x1f, RZ ;  /* 0x0000001f02027819 */ /* 0x000fc800000006ff */
[----:B------:R-:W1:Y:S02]  /*240d0*/  SYNCS.PHASECHK.TRANS64.TRYWAIT P0, [R18+URZ+0x38820], R2 ;  /* 0x03882002120075a7 */ /* 0x000e64000800017f */
[----:B-1----:R-:W-:Y:S05]  /*240e0*/  @!P0 BRA `(.L_x_696) ;  /* 0x0000008000108947 */ /* 0x002fea0003800000 */
.L_x_877:
[----:B------:R-:W-:Y:S05]  /*240f0*/  BSYNC B1 ;  /* 0x0000000000017941 */ /* 0x000fea0003800000 */
.L_x_695:
[----:B------:R-:W-:Y:S04]  /*24100*/  BSSY B1, `(.L_x_697) ;  /* 0x00000ad000017945 */ /* 0x000fe80003800000 */
[----:B------:R-:W-:Y:S05]  /*24110*/  @!P6 BRA `(.L_x_698) ;  /* 0x0000000800ace947 */ /* 0x000fea0003800000 */
[----:B------:R-:W2:Y:S04]  /*24120*/  LDL R5, [R1+0x20] ;  /* 0x0000200001057983 */ /* 0x000ea80000100800 */
[----:B------:R-:W3:Y:S01]  /*24130*/  LDL R4, [R1+0x24] ;  /* 0x0000240001047983 */ /* 0x000ee20000100800 */
[----:B------:R-:W-:Y:S01]  /*24140*/  BSSY B2, `(.L_x_699) ;  /* 0x0000008000027945 */ /* 0x000fe20003800000 */
[----:B------:R-:W4:Y:S02]  /*24150*/  S2R R3, SR_TID.X ;  /* 0x0000000000037919 */ /* 0x000f240000002100 */
[----:B----4-:R-:W-:-:S04]  /*24160*/  LOP3.LUT R3, R3, 0x7f, RZ, 0xc0, !PT ;  /* 0x0000007f03037812 */ /* 0x010fc800078ec0ff */
[----:B------:R-:W-:Y:S01]  /*24170*/  ISETP.NE.AND P2, PT, R3, RZ, PT ;  /* 0x000000ff0300720c */ /* 0x000fe20003f45270 */
[----:B--2---:R-:W-:Y:S01]  /*24180*/  IMAD R6, R5, 0x8, R18 ;  /* 0x0000000805067824 */ /* 0x004fe200078e0212 */
[----:B---3--:R-:W-:-:S04]  /*24190*/  SHF.L.U32 R8, R4, 0x1f, RZ ;  /* 0x0000001f04087819 */ /* 0x008fc800000006ff */
[----:B------:R-:W2:Y:S02]  /*241a0*/  SYNCS.PHASECHK.TRANS64.TRYWAIT P0, [R6+URZ+0x388a0], R8 ;  /* 0x0388a008060075a7 */ /* 0x000ea4000800017f */
[----:B--2---:R-:W-:Y:S05]  /*241b0*/  @!P0 BRA `(.L_x_700) ;  /* 0x0000007c00f08947 */ /* 0x004fea0003800000 */
.L_x_878:
[----:B------:R-:W-:Y:S05]  /*241c0*/  BSYNC B2 ;  /* 0x0000000000027941 */ /* 0x000fea0003800000 */
.L_x_699:
[----:B------:R-:W-:Y:S04]  /*241d0*/  BSSY B2, `(.L_x_701) ;  /* 0x0000009000027945 */ /* 0x000fe80003800000 */
[----:B------:R-:W-:Y:S05]  /*241e0*/  @P2 BRA `(.L_x_702) ;  /* 0x00000000001c2947 */ /* 0x000fea0003800000 */
[----:B------:R-:W3:Y:S01]  /*241f0*/  S2R R3, SR_TID.X ;  /* 0x0000000000037919 */ /* 0x000ee20000002100 */
[----:B-1----:R-:W-:-:S04]  /*24200*/  IMAD.MOV.U32 R2, RZ, RZ, 0xa000 ;  /* 0x0000a000ff027424 */ /* 0x002fc800078e00ff */
[----:B------:R4:W-:Y:S01]  /*24210*/  SYNCS.ARRIVE.TRANS64 RZ, [R6+URZ+0x38890], R2 ;  /* 0x0388900206ff79a7 */ /* 0x0009e2000800003f */
[----:B---3--:R-:W-:-:S04]  /*24220*/  LOP3.LUT R3, R3, 0x1f, RZ, 0xc0, !PT ;  /* 0x0000001f03037812 */ /* 0x008fc800078ec0ff */
[----:B------:R-:W-:-:S13]  /*24230*/  ISETP.NE.AND P0, PT, R3, RZ, PT ;  /* 0x000000ff0300720c */ /* 0x000fda0003f05270 */
[----:B----4-:R-:W-:Y:S05]  /*24240*/  @!P0 BRA `(.L_x_702) ;  /* 0x0000000000048947 */ /* 0x010fea0003800000 */
[----:B------:R-:W-:Y:S01]  /*24250*/  BPT.TRAP 0x1 ;  /* 0x000000040000795c */ /* 0x000fe20000300000 */
.L_x_702:
[----:B------:R-:W-:Y:S05]  /*24260*/  BSYNC B2 ;  /* 0x0000000000027941 */ /* 0x000fea0003800000 */
.L_x_701:
[----:B-1----:R-:W3:Y:S01]  /*24270*/  LDL R2, [R1+0x20] ;  /* 0x0000200001027983 */ /* 0x002ee20000100800 */
[----:B------:R-:W-:Y:S01]  /*24280*/  IMAD.MOV.U32 R20, RZ, RZ, RZ ;  /* 0x000000ffff147224 */ /* 0x000fe200078e00ff */
[----:B------:R-:W-:Y:S01]  /*24290*/  UIADD3 UR4, UP0, UR38, 0x570, URZ ;  /* 0x0000057026047890 */ /* 0x000fe2000ff1e03f */
[----:B------:R-:W-:Y:S01]  /*242a0*/  IMAD R3, R7, 0x50, R10 ;  /* 0x0000005007037824 */ /* 0x000fe200078e020a */
[----:B------:R-:W-:Y:S01]  /*242b0*/  PLOP3.LUT P0, PT, PT, PT, PT, 0x80, 0x0 ;  /* 0x000000000000781c */ /* 0x000fe20003f0f070 */
[----:B------:R-:W-:Y:S01]  /*242c0*/  UMOV UR6, 0x0 ;  /* 0x0000000000067882 */ /* 0x000fe20000000000 */
[----:B------:R-:W-:Y:S01]  /*242d0*/  R2UR UR10, R20 ;  /* 0x00000000140a72ca */ /* 0x000fe200000e0000 */
[----:B------:R-:W-:Y:S01]  /*242e0*/  VIADD R3, R3, 0xffffffb0 ;  /* 0xffffffb003037836 */ /* 0x000fe20000000000 */
[----:B------:R-:W-:Y:S01]  /*242f0*/  UIADD3.X UR5, URZ, UR39, URZ, UP0, !UPT ;  /* 0x000000273f057290 */ /* 0x000fe200087fe43f */
[----:B------:R-:W-:Y:S01]  /*24300*/  UMOV UR7, 0x12f00000 ;  /* 0x12f0000000077882 */ /* 0x000fe20000000000 */
[----:B---3--:R-:W-:-:S02]  /*24310*/  IMAD R4, R2, 0xa000, R18 ;  /* 0x0000a00002047824 */ /* 0x008fc400078e0212 */
[----:B------:R-:W-:Y:S02]  /*24320*/  VIADD R2, R6, 0x38890 ;  /* 0x0003889006027836 */ /* 0x000fe40000000000 */
[----:B------:R-:W-:-:S07]  /*24330*/  VIADD R5, R4, 0x24400 ;  /* 0x0002440004057836 */ /* 0x000fce0000000000 */
.L_x_703:
        /* <DEDUP_REMOVED lines=9> */
[----:B-1----:R-:W-:Y:S05]  /*243d0*/  @P0 BRA.U.ANY `(.L_x_703) ;  /* 0xfffffffd00d80947 */ /* 0x002fea000393ffff */
[----:B------:R-:W-:Y:S01]  /*243e0*/  IMAD.MOV.U32 R15, RZ, RZ, 0x40 ;  /* 0x00000040ff0f7424 */ /* 0x000fe200078e00ff */
[----:B------:R-:W-:Y:S01]  /*243f0*/  PLOP3.LUT P0, PT, PT, PT, PT, 0x80, 0x0 ;  /* 0x000000000000781c */ /* 0x000fe20003f0f070 */
[----:B------:R-:W-:Y:S01]  /*24400*/  VIADD R5, R4, 0x26c00 ;  /* 0x00026c0004057836 */ /* 0x000fe20000000000 */
[----:B------:R-:W-:Y:S01]  /*24410*/  UMOV UR6, 0x0 ;  /* 0x0000000000067882 */ /* 0x000fe20000000000 */
[----:B------:R-:W-:Y:S01]  /*24420*/  UMOV UR7, 0x12f00000 ;  /* 0x12f0000000077882 */ /* 0x000fe20000000000 */
[----:B------:R-:W-:-:S15]  /*24430*/  R2UR UR10, R15 ;  /* 0x000000000f0a72ca */ /* 0x000fde00000e0000 */
.L_x_704:
        /* <DEDUP_REMOVED lines=16> */
.L_x_705:
        /* <DEDUP_REMOVED lines=10> */
[----:B0-----:R-:W-:Y:S01]  /*245e0*/  IMAD.MOV.U32 R11, RZ, RZ, 0xc0 ;  /* 0x000000c0ff0b7424 */ /* 0x001fe200078e00ff */
[----:B------:R-:W-:Y:S01]  /*245f0*/  PLOP3.LUT P0, PT, PT, PT, PT, 0x80, 0x0 ;  /* 0x000000000000781c */ /* 0x000fe20003f0f070 */
[----:B------:R-:W-:Y:S01]  /*24600*/  VIADD R5, R4, 0x2bc00 ;  /* 0x0002bc0004057836 */ /* 0x000fe20000000000 */
[----:B------:R-:W-:Y:S01]  /*24610*/  UMOV UR6, 0x0 ;  /* 0x0000000000067882 */ /* 0x000fe20000000000 */
[----:B------:R-:W-:Y:S01]  /*24620*/  UMOV UR7, 0x12f00000 ;  /* 0x12f0000000077882 */ /* 0x000fe20000000000 */
[----:B------:R-:W-:-:S15]  /*24630*/  R2UR UR10, R11 ;  /* 0x000000000b0a72ca */ /* 0x000fde00000e0000 */
.L_x_706:
        /* <DEDUP_REMOVED lines=10> */
[----:B------:R-:W0:Y:S01]  /*246e0*/  SYNCS.PHASECHK.TRANS64.TRYWAIT P0, [R6+URZ+0x388c0], R8 ;  /* 0x0388c008060075a7 */ /* 0x000e22000800017f */
[----:B------:R-:W-:Y:S04]  /*246f0*/  BSSY B2, `(.L_x_707) ;  /* 0x0000002000027945 */ /* 0x000fe80003800000 */
[----:B0-----:R-:W-:Y:S05]  /*24700*/  @!P0 BRA `(.L_x_708) ;  /* 0x0000007800b08947 */ /* 0x001fea0003800000 */
.L_x_879:
[----:B------:R-:W-:Y:S05]  /*24710*/  BSYNC B2 ;  /* 0x0000000000027941 */ /* 0x000fea0003800000 */
.L_x_707:
[----:B------:R-:W-:Y:S01]  /*24720*/  BSSY B2, `(.L_x_709) ;  /* 0x000000b000027945 */ /* 0x000fe20003800000 */
[----:B------:R-:W-:Y:S02]  /*24730*/  IMAD.MOV.U32 R12, RZ, RZ, 0x0 ;  /* 0x00000000ff0c7424 */ /* 0x000fe400078e00ff */
[----:B------:R-:W-:Y:S01]  /*24740*/  IMAD.MOV.U32 R13, RZ, RZ, 0x12f00000 ;  /* 0x12f00000ff0d7424 */ /* 0x000fe200078e00ff */
[----:B------:R-:W-:Y:S06]  /*24750*/  @P2 BRA `(.L_x_710) ;  /* 0x00000000001c2947 */ /* 0x000fec0003800000 */
[----:B------:R-:W1:Y:S01]  /*24760*/  S2R R5, SR_TID.X ;  /* 0x0000000000057919 */ /* 0x000e620000002100 */
[----:B------:R-:W-:-:S04]  /*24770*/  IMAD.MOV.U32 R2, RZ, RZ, 0xa000 ;  /* 0x0000a000ff027424 */ /* 0x000fc800078e00ff */
[----:B------:R3:W-:Y:S01]  /*24780*/  SYNCS.ARRIVE.TRANS64 RZ, [R6+URZ+0x388b0], R2 ;  /* 0x0388b00206ff79a7 */ /* 0x0007e2000800003f */
[----:B-1----:R-:W-:-:S04]  /*24790*/  LOP3.LUT R5, R5, 0x1f, RZ, 0xc0, !PT ;  /* 0x0000001f05057812 */ /* 0x002fc800078ec0ff */
[----:B------:R-:W-:-:S13]  /*247a0*/  ISETP.NE.AND P0, PT, R5, RZ, PT ;  /* 0x000000ff0500720c */ /* 0x000fda0003f05270 */
[----:B---3--:R-:W-:Y:S05]  /*247b0*/  @!P0 BRA `(.L_x_710) ;  /* 0x0000000000048947 */ /* 0x008fea0003800000 */
[----:B------:R-:W-:Y:S01]  /*247c0*/  BPT.TRAP 0x1 ;  /* 0x000000040000795c */ /* 0x000fe20000300000 */
.L_x_710:
[----:B------:R-:W-:Y:S05]  /*247d0*/  BSYNC B2 ;  /* 0x0000000000027941 */ /* 0x000fea0003800000 */
.L_x_709:
[----:B------:R-:W-:Y:S01]  /*247e0*/  R2UR UR10, R20 ;  /* 0x00000000140a72ca */ /* 0x000fe200000e0000 */
[----:B------:R-:W-:Y:S01]  /*247f0*/  UIADD3 UR4, UP0, UR38, 0x670, URZ ;  /* 0x0000067026047890 */ /* 0x000fe2000ff1e03f */
[----:B------:R-:W-:Y:S01]  /*24800*/  R2UR UR6, R12 ;  /* 0x000000000c0672ca */ /* 0x000fe200000e0000 */
[----:B0-2---:R-:W-:Y:S01]  /*24810*/  VIADD R6, R6, 0x388b0 ;  /* 0x000388b006067836 */ /* 0x005fe20000000000 */
[----:B------:R-:W-:Y:S01]  /*24820*/  R2UR UR7, R13 ;  /* 0x000000000d0772ca */ /* 0x000fe200000e0000 */
[----:B------:R-:W-:Y:S01]  /*24830*/  VIADD R2, R4, 0x400 ;  /* 0x0000040004027836 */ /* 0x000fe20000000000 */
[----:B------:R-:W-:Y:S01]  /*24840*/  PLOP3.LUT P0, PT, PT, PT, PT, 0x80, 0x0 ;  /* 0x000000000000781c */ /* 0x000fe20003f0f070 */
[----:B------:R-:W-:-:S12]  /*24850*/  UIADD3.X UR5, URZ, UR39, URZ, UP0, !UPT ;  /* 0x000000273f057290 */ /* 0x000fd800087fe43f */
.L_x_711:
        /* <DEDUP_REMOVED lines=15> */
.L_x_712:
        /* <DEDUP_REMOVED lines=15> */
.L_x_713:
        /* <DEDUP_REMOVED lines=15> */
.L_x_714:
        /* <DEDUP_REMOVED lines=10> */
.L_x_698:
[----:B------:R-:W-:Y:S05]  /*24bd0*/  BSYNC B1 ;  /* 0x0000000000017941 */ /* 0x000fea0003800000 */
.L_x_697:
[----:B-1----:R-:W2:Y:S04]  /*24be0*/  LDL.LU R2, [R1+0x20] ;  /* 0x0000200001027983 */ /* 0x002ea80000300800 */
[----:B------:R-:W3:Y:S01]  /*24bf0*/  LDL.LU R5, [R1+0x24] ;  /* 0x0000240001057983 */ /* 0x000ee20000300800 */
[----:B------:R-:W-:Y:S01]  /*24c00*/  VIADD R7, R7, 0xfffffffe ;  /* 0xfffffffe07077836 */ /* 0x000fe20000000000 */
[----:B------:R-:W-:-:S04]  /*24c10*/  PLOP3.LUT P0, PT, PT, PT, PT, 0x8, 0x0 ;  /* 0x000000000000781c */ /* 0x000fc80003f0e170 */
[----:B------:R-:W-:Y:S01]  /*24c20*/  ISETP.GE.AND P3, PT, R7, R9, PT ;  /* 0x000000090700720c */ /* 0x000fe20003f66270 */
[----:B--2---:R-:W-:-:S05]  /*24c30*/  VIADD R2, R2, 0x1 ;  /* 0x0000000102027836 */ /* 0x004fca0000000000 */
[----:B------:R-:W-:-:S04]  /*24c40*/  ISETP.NE.AND P2, PT, R2, 0x2, PT ;  /* 0x000000020200780c */ /* 0x000fc80003f45270 */
[----:B------:R-:W-:Y:S02]  /*24c50*/  SEL R3, RZ, 0x1, P2 ;  /* 0x00000001ff037807 */ /* 0x000fe40001000000 */
[----:B------:R-:W-:Y:S02]  /*24c60*/  SEL R2, R2, RZ, P2 ;  /* 0x000000ff02027207 */ /* 0x000fe40001000000 */
[----:B---3--:R-:W-:-:S03]  /*24c70*/  LOP3.LUT R5, R5, R3, RZ, 0x3c, !PT ;  /* 0x0000000305057212 */ /* 0x008fc600078e3cff */
[----:B------:R1:W-:Y:S04]  /*24c80*/  STL [R1+0x20], R2 ;  /* 0x0000200201007387 */ /* 0x0003e80000100800 */
[----:B------:R1:W-:Y:S01]  /*24c90*/  STL [R1+0x24], R5 ;  /* 0x0000240501007387 */ /* 0x0003e20000100800 */
[----:B------:R-:W-:Y:S05]  /*24ca0*/  @!P3 BRA `(.L_x_691) ;  /* 0x0000000800e8b947 */ /* 0x000fea0003800000 */
.L_x_733:
[----:B------:R-:W-:Y:S05]  /*24cb0*/  YIELD ;  /* 0x0000000000007946 */ /* 0x000fea0003800000 */
[----:B------:R-:W-:Y:S04]  /*24cc0*/  BSSY B1, `(.L_x_715) ;  /* 0x00000ac000017945 */ /* 0x000fe80003800000 */
[----:B--2---:R-:W-:Y:S05]  /*24cd0*/  @!P6 BRA `(.L_x_716) ;  /* 0x0000000800a8e947 */ /* 0x004fea0003800000 */
[----:B------:R-:W2:Y:S04]  /*24ce0*/  LDL R4, [R1+0x20] ;  /* 0x0000200001047983 */ /* 0x000ea80000100800 */
[----:B------:R-:W3:Y:S01]  /*24cf0*/  LDL R3, [R1+0x24] ;  /* 0x0000240001037983 */ /* 0x000ee20000100800 */
[----:B------:R-:W-:Y:S01]  /*24d00*/  BSSY B2, `(.L_x_717) ;  /* 0x0000008000027945 */ /* 0x000fe20003800000 */
[----:B-1----:R-:W1:Y:S02]  /*24d10*/  S2R R2, SR_TID.X ;  /* 0x0000000000027919 */ /* 0x002e640000002100 */
[----:B-1----:R-:W-:-:S04]  /*24d20*/  LOP3.LUT R2, R2, 0x7f, RZ, 0xc0, !PT ;  /* 0x0000007f02027812 */ /* 0x002fc800078ec0ff */
[----:B------:R-:W-:Y:S01]  /*24d30*/  ISETP.NE.AND P3, PT, R2, RZ, PT ;  /* 0x000000ff0200720c */ /* 0x000fe20003f65270 */
[----:B--2---:R-:W-:Y:S01]  /*24d40*/  IMAD R6, R4, 0x8, R18 ;  /* 0x0000000804067824 */ /* 0x004fe200078e0212 */
[----:B---3--:R-:W-:-:S04]  /*24d50*/  SHF.L.U32 R5, R3, 0x1f, RZ ;  /* 0x0000001f03057819 */ /* 0x008fc800000006ff */
[----:B------:R-:W1:Y:S02]  /*24d60*/  SYNCS.PHASECHK.TRANS64.TRYWAIT P2, [R6+URZ+0x388a0], R5 ;  /* 0x0388a005060075a7 */ /* 0x000e64000804017f */
[----:B-1----:R-:W-:Y:S05]  /*24d70*/  @!P2 BRA `(.L_x_718) ;  /* 0x000000740028a947 */ /* 0x002fea0003800000 */
.L_x_880:
[----:B------:R-:W-:Y:S05]  /*24d80*/  BSYNC B2 ;  /* 0x0000000000027941 */ /* 0x000fea0003800000 */
.L_x_717:
[----:B------:R-:W-:Y:S04]  /*24d90*/  BSSY B2, `(.L_x_719) ;  /* 0x0000009000027945 */ /* 0x000fe80003800000 */
[----:B------:R-:W-:Y:S05]  /*24da0*/  @P3 BRA `(.L_x_720) ;  /* 0x00000000001c3947 */ /* 0x000fea0003800000 */
[----:B------:R-:W2:Y:S01]  /*24db0*/  S2R R3, SR_TID.X ;  /* 0x0000000000037919 */ /* 0x000ea20000002100 */
[----:B------:R-:W-:-:S04]  /*24dc0*/  IMAD.MOV.U32 R2, RZ, RZ, 0xa000 ;  /* 0x0000a000ff027424 */ /* 0x000fc800078e00ff */
[----:B------:R3:W-:Y:S01]  /*24dd0*/  SYNCS.ARRIVE.TRANS64 RZ, [R6+URZ+0x38890], R2 ;  /* 0x0388900206ff79a7 */ /* 0x0007e2000800003f */
[----:B--2---:R-:W-:-:S04]  /*24de0*/  LOP3.LUT R3, R3, 0x1f, RZ, 0xc0, !PT ;  /* 0x0000001f03037812 */ /* 0x004fc800078ec0ff */
[----:B------:R-:W-:-:S13]  /*24df0*/  ISETP.NE.AND P2, PT, R3, RZ, PT ;  /* 0x000000ff0300720c */ /* 0x000fda0003f45270 */
[----:B---3--:R-:W-:Y:S05]  /*24e00*/  @!P2 BRA `(.L_x_720) ;  /* 0x000000000004a947 */ /* 0x008fea0003800000 */
[----:B------:R-:W-:Y:S01]  /*24e10*/  BPT.TRAP 0x1 ;  /* 0x000000040000795c */ /* 0x000fe20000300000 */
.L_x_720:
[----:B------:R-:W-:Y:S05]  /*24e20*/  BSYNC B2 ;  /* 0x0000000000027941 */ /* 0x000fea0003800000 */
.L_x_719:
[----:B------:R-:W2:Y:S01]  /*24e30*/  LDL R2, [R1+0x20] ;  /* 0x0000200001027983 */ /* 0x000ea20000100800 */
[----:B0-----:R-:W-:Y:S01]  /*24e40*/  IMAD.MOV.U32 R11, RZ, RZ, RZ ;  /* 0x000000ffff0b7224 */ /* 0x001fe200078e00ff */
[----:B------:R-:W-:Y:S01]  /*24e50*/  UIADD3 UR4, UP0, UR38, 0x570, URZ ;  /* 0x0000057026047890 */ /* 0x000fe2000ff1e03f */
[----:B------:R-:W-:Y:S01]  /*24e60*/  PLOP3.LUT P2, PT, PT, PT, PT, 0x80, 0x0 ;  /* 0x000000000000781c */ /* 0x000fe20003f4f070 */
[----:B------:R-:W-:Y:S01]  /*24e70*/  IMAD R3, R7, 0x50, R10 ;  /* 0x0000005007037824 */ /* 0x000fe200078e020a */
[----:B------:R-:W-:Y:S01]  /*24e80*/  UMOV UR6, 0x0 ;  /* 0x0000000000067882 */ /* 0x000fe20000000000 */
[----:B------:R-:W-:Y:S01]  /*24e90*/  R2UR UR10, R11 ;  /* 0x000000000b0a72ca */ /* 0x000fe200000e0000 */
[----:B------:R-:W-:Y:S01]  /*24ea0*/  UIADD3.X UR5, URZ, UR39, URZ, UP0, !UPT ;  /* 0x000000273f057290 */ /* 0x000fe200087fe43f */
[----:B------:R-:W-:Y:S01]  /*24eb0*/  UMOV UR7, 0x12f00000 ;  /* 0x12f0000000077882 */ /* 0x000fe20000000000 */
[----:B--2---:R-:W-:Y:S02]  /*24ec0*/  IMAD R4, R2, 0xa000, R18 ;  /* 0x0000a00002047824 */ /* 0x004fe400078e0212 */
[----:B------:R-:W-:-:S02]  /*24ed0*/  VIADD R2, R6, 0x38890 ;  /* 0x0003889006027836 */ /* 0x000fc40000000000 */
[----:B------:R-:W-:-:S08]  /*24ee0*/  VIADD R8, R4, 0x24400 ;  /* 0x0002440004087836 */ /* 0x000fd00000000000 */
.L_x_721:
        /* <DEDUP_REMOVED lines=16> */
.L_x_722:
        /* <DEDUP_REMOVED lines=16> */
.L_x_723:
        /* <DEDUP_REMOVED lines=16> */
.L_x_724:
        /* <DEDUP_REMOVED lines=13> */
.L_x_881:
[----:B------:R-:W-:Y:S05]  /*252c0*/  BSYNC B2 ;  /* 0x0000000000027941 */ /* 0x000fea0003800000 */
.L_x_725:
[----:B------:R-:W-:Y:S01]  /*252d0*/  BSSY B2, `(.L_x_727) ;  /* 0x000000b000027945 */ /* 0x000fe20003800000 */
[----:B------:R-:W-:Y:S02]  /*252e0*/  IMAD.MOV.U32 R12, RZ, RZ, 0x0 ;  /* 0x00000000ff0c7424 */ /* 0x000fe400078e00ff */
[----:B------:R-:W-:Y:S01]  /*252f0*/  IMAD.MOV.U32 R13, RZ, RZ, 0x12f00000 ;  /* 0x12f00000ff0d7424 */ /* 0x000fe200078e00ff */
[----:B------:R-:W-:Y:S06]  /*25300*/  @P3 BRA `(.L_x_728) ;  /* 0x00000000001c3947 */ /* 0x000fec0003800000 */
[----:B------:R-:W2:Y:S01]  /*25310*/  S2R R8, SR_TID.X ;  /* 0x0000000000087919 */ /* 0x000ea20000002100 */
[----:B------:R-:W-:-:S04]  /*25320*/  IMAD.MOV.U32 R2, RZ, RZ, 0xa000 ;  /* 0x0000a000ff027424 */ /* 0x000fc800078e00ff */
[----:B------:R3:W-:Y:S01]  /*25330*/  SYNCS.ARRIVE.TRANS64 RZ, [R6+URZ+0x388b0], R2 ;  /* 0x0388b00206ff79a7 */ /* 0x0007e2000800003f */
[----:B--2---:R-:W-:-:S04]  /*25340*/  LOP3.LUT R8, R8, 0x1f, RZ, 0xc0, !PT ;  /* 0x0000001f08087812 */ /* 0x004fc800078ec0ff */
[----:B------:R-:W-:-:S13]  /*25350*/  ISETP.NE.AND P2, PT, R8, RZ, PT ;  /* 0x000000ff0800720c */ /* 0x000fda0003f45270 */
[----:B---3--:R-:W-:Y:S05]  /*25360*/  @!P2 BRA `(.L_x_728) ;  /* 0x000000000004a947 */ /* 0x008fea0003800000 */
[----:B------:R-:W-:Y:S01]  /*25370*/  BPT.TRAP 0x1 ;  /* 0x000000040000795c */ /* 0x000fe20000300000 */
.L_x_728:
[----:B------:R-:W-:Y:S05]  /*25380*/  BSYNC B2 ;  /* 0x0000000000027941 */ /* 0x000fea0003800000 */
.L_x_727:
[----:B------:R-:W-:Y:S01]  /*25390*/  R2UR UR10, R11 ;  /* 0x000000000b0a72ca */ /* 0x000fe200000e0000 */
[----:B------:R-:W-:Y:S01]  /*253a0*/  UIADD3 UR4, UP0, UR38, 0x670, URZ ;  /* 0x0000067026047890 */ /* 0x000fe2000ff1e03f */
[----:B------:R-:W-:Y:S01]  /*253b0*/  R2UR UR6, R12 ;  /* 0x000000000c0672ca */ /* 0x000fe200000e0000 */
[----:B01----:R-:W-:Y:S01]  /*253c0*/  VIADD R6, R6, 0x388b0 ;  /* 0x000388b006067836 */ /* 0x003fe20000000000 */
[----:B------:R-:W-:Y:S01]  /*253d0*/  R2UR UR7, R13 ;  /* 0x000000000d0772ca */ /* 0x000fe200000e0000 */
[----:B------:R-:W-:Y:S01]  /*253e0*/  VIADD R2, R4, 0x400 ;  /* 0x0000040004027836 */ /* 0x000fe20000000000 */
[----:B------:R-:W-:Y:S01]  /*253f0*/  PLOP3.LUT P2, PT, PT, PT, PT, 0x80, 0x0 ;  /* 0x000000000000781c */ /* 0x000fe20003f4f070 */
[----:B------:R-:W-:-:S12]  /*25400*/  UIADD3.X UR5, URZ, UR39, URZ, UP0, !UPT ;  /* 0x000000273f057290 */ /* 0x000fd800087fe43f */
.L_x_729:
        /* <DEDUP_REMOVED lines=15> */
.L_x_730:
        /* <DEDUP_REMOVED lines=15> */
.L_x_731:
        /* <DEDUP_REMOVED lines=15> */
.L_x_732:
        /* <DEDUP_REMOVED lines=10> */
.L_x_716:
[----:B------:R-:W-:Y:S05]  /*25780*/  BSYNC B1 ;  /* 0x0000000000017941 */ /* 0x000fea0003800000 */
.L_x_715:
[----:B-1----:R-:W2:Y:S04]  /*25790*/  LDL.LU R2, [R1+0x20] ;  /* 0x0000200001027983 */ /* 0x002ea80000300800 */
[----:B------:R-:W3:Y:S01]  /*257a0*/  LDL.LU R5, [R1+0x24] ;  /* 0x0000240001057983 */ /* 0x000ee20000300800 */
[C---:B------:R-:W-:Y:S01]  /*257b0*/  ISETP.GT.AND P3, PT, R7.reuse, R9, PT ;  /* 0x000000090700720c */ /* 0x040fe20003f64270 */
[----:B------:R-:W-:Y:S02]  /*257c0*/  VIADD R7, R7, 0xffffffff ;  /* 0xffffffff07077836 */ /* 0x000fe40000000000 */
[----:B--2---:R-:W-:-:S05]  /*257d0*/  VIADD R2, R2, 0x1 ;  /* 0x0000000102027836 */ /* 0x004fca0000000000 */
[----:B------:R-:W-:-:S04]  /*257e0*/  ISETP.NE.AND P2, PT, R2, 0x2, PT ;  /* 0x000000020200780c */ /* 0x000fc80003f45270 */
[----:B------:R-:W-:Y:S02]  /*257f0*/  SEL R3, RZ, 0x1, P2 ;  /* 0x00000001ff037807 */ /* 0x000fe40001000000 */
[----:B------:R-:W-:Y:S02]  /*25800*/  SEL R2, R2, RZ, P2 ;  /* 0x000000ff02027207 */ /* 0x000fe40001000000 */
[----:B---3--:R-:W-:-:S05]  /*25810*/  LOP3.LUT R5, R5, R3, RZ, 0x3c, !PT ;  /* 0x0000000305057212 */ /* 0x008fca00078e3cff */
[----:B------:R2:W-:Y:S04]  /*25820*/  STL [R1+0x24], R5 ;  /* 0x0000240501007387 */ /* 0x0005e80000100800 */
[----:B------:R2:W-:Y:S01]  /*25830*/  STL [R1+0x20], R2 ;  /* 0x0000200201007387 */ /* 0x0005e20000100800 */
[----:B------:R-:W-:Y:S05]  /*25840*/  @P3 BRA `(.L_x_733) ;  /* 0xfffffff400183947 */ /* 0x000fea000383ffff */
.L_x_691:
[----:B------:R-:W-:Y:S05]  /*25850*/  BSYNC B0 ;  /* 0x0000000000007941 */ /* 0x000fea0003800000 */
.L_x_690:
[----:B------:R3:W5:Y:S01]  /*25860*/  LDL R8, [R1+0x40] ;  /* 0x0000400001087983 */ /* 0x0007620000100800 */
[----:B------:R-:W-:Y:S05]  /*25870*/  @!P0 WARPSYNC.ALL ;  /* 0x0000000000008948 */ /* 0x000fea0003800000 */
[----:B------:R3:W-:Y:S01]  /*25880*/  STL [R1+0x44], RZ ;  /* 0x000044ff01007387 */ /* 0x0007e20000100800 */
[----:B------:R-:W-:Y:S01]  /*25890*/  BSSY B0, `(.L_x_734) ;  /* 0x0000020000007945 */ /* 0x000fe20003800000 */
[----:B------:R-:W-:Y:S06]  /*258a0*/  @!P0 BAR.SYNC.DEFER_BLOCKING 0xc, 0x180 ;  /* 0x0306000000008b1d */ /* 0x000fec0000010000 */
[----:B---3--:R-:W-:Y:S05]  /*258b0*/  @!P1 BRA `(.L_x_735) ;  /* 0x0000000000749947 */ /* 0x008fea0003800000 */
[----:B------:R-:W-:-:S13]  /*258c0*/  ISETP.NE.AND P0, PT, R17, RZ, PT ;  /* 0x000000ff1100720c */ /* 0x000fda0003f05270 */
[----:B------:R-:W3:Y:S02]  /*258d0*/  @!P0 LDC R17, c[0x0][0x9f0] ;  /* 0x00027c00ff118b82 */ /* 0x000ee40000000800 */
[----:B---3--:R-:W-:-:S04]  /*258e0*/  IABS R0, R17 ;  /* 0x0000001100007213 */ /* 0x008fc80000000000 */
[----:B-12---:R-:W1:Y:S08]  /*258f0*/  I2F.RP R2, R0 ;  /* 0x0000000000027306 */ /* 0x006e700000209400 */
[----:B-1----:R-:W1:Y:S02]  /*25900*/  MUFU.RCP R2, R2 ;  /* 0x0000000200027308 */ /* 0x002e640000001000 */
[----:B-1----:R-:W-:-:S06]  /*25910*/  VIADD R2, R2, 0xffffffe ;  /* 0x0ffffffe02027836 */ /* 0x002fcc0000000000 */
[----:B------:R-:W1:Y:S02]  /*25920*/  F2I.FTZ.U32.TRUNC.NTZ R3, R2 ;  /* 0x0000000200037305 */ /* 0x000e64000021f000 */
[----:B-1----:R-:W-:-:S04]  /*25930*/  IMAD.MOV R2, RZ, RZ, -R3 ;  /* 0x000000ffff027224 */ /* 0x002fc800078e0a03 */
[----:B------:R-:W-:Y:S02]  /*25940*/  IMAD R4, R2, R0, RZ ;  /* 0x0000000002047224 */ /* 0x000fe400078e02ff */
[----:B------:R-:W-:-:S04]  /*25950*/  IMAD.MOV.U32 R2, RZ, RZ, RZ ;  /* 0x000000ffff027224 */ /* 0x000fc800078e00ff */
[----:B------:R-:W-:Y:S01]  /*25960*/  IMAD.HI.U32 R6, R3, R4, R2 ;  /* 0x0000000403067227 */ /* 0x000fe200078e0002 */
[----:B------:R-:W-:Y:S02]  /*25970*/  IABS R2, R17 ;  /* 0x0000001100027213 */ /* 0x000fe40000000000 */
[----:B-----5:R-:W-:-:S03]  /*25980*/  IADD3 R4, R8, -0x1, R17 ;  /* 0xffffffff08047810 */ /* 0x020fc60007ffe011 */
        /* <DEDUP_REMOVED lines=15> */
[----:B------:R3:W-:Y:S02]  /*25a80*/  STL [R1+0x44], R2 ;  /* 0x0000440201007387 */ /* 0x0007e40000100800 */
.L_x_735:
[----:B------:R-:W-:Y:S05]  /*25a90*/  BSYNC B0 ;  /* 0x0000000000007941 */ /* 0x000fea0003800000 */
.L_x_734:
[----:B------:R-:W4:Y:S04]  /*25aa0*/  LDL R0, [R1+0x44] ;  /* 0x0000440001007983 */ /* 0x000f280000100800 */
[----:B-123--:R-:W4:Y:S01]  /*25ab0*/  LDL R2, [R1+0x60] ;  /* 0x0000600001027983 */ /* 0x00ef220000100800 */
[----:B------:R-:W-:Y:S01]  /*25ac0*/  BSSY B7, `(.L_x_736) ;  /* 0x00004ce000077945 */ /* 0x000fe20003800000 */
[----:B----4-:R-:W-:-:S05]  /*25ad0*/  IMAD R2, R2, R0, RZ ;  /* 0x0000000002027224 */ /* 0x010fca00078e02ff */
[----:B-----5:R-:W-:Y:S01]  /*25ae0*/  VIADDMNMX R0, R2, R0, R8, PT ;  /* 0x0000000002007246 */ /* 0x020fe20003800108 */
[----:B------:R1:W-:Y:S03]  /*25af0*/  STL [R1+0x30], R2 ;  /* 0x0000300201007387 */ /* 0x0003e60000100800 */
[----:B------:R-:W-:Y:S01]  /*25b00*/  ISETP.GT.AND P0, PT, R0, R2, PT ;  /* 0x000000020000720c */ /* 0x000fe20003f04270 */
[----:B------:R1:W-:-:S12]  /*25b10*/  STL [R1+0x48], R0 ;  /* 0x0000480001007387 */ /* 0x0003d80000100800 */
[----:B-1----:R-:W-:Y:S05]  /*25b20*/  @P0 BRA `(.L_x_737) ;  /* 0x00000000004c0947 */ /* 0x002fea0003800000 */
[----:B------:R-:W1:Y:S02]  /*25b30*/  S2R R0, SR_TID.X ;  /* 0x0000000000007919 */ /* 0x000e640000002100 */
[----:B-1----:R-:W-:-:S04]  /*25b40*/  LOP3.LUT R0, R0, 0x7f, RZ, 0xc0, !PT ;  /* 0x0000007f00007812 */ /* 0x002fc800078ec0ff */
[----:B------:R-:W-:-:S13]  /*25b50*/  ISETP.NE.AND P0, PT, R0, RZ, PT ;  /* 0x000000ff0000720c */ /* 0x000fda0003f05270 */
[----:B------:R-:W-:Y:S05]  /*25b60*/  @P0 BRA `(.L_x_738) ;  /* 0x0000004c000c0947 */ /* 0x000fea0003800000 */
[----:B------:R-:W1:Y:S01]  /*25b70*/  S2R R3, SR_LANEID ;  /* 0x0000000000037919 */ /* 0x000e620000000000 */
[----:B------:R-:W-:Y:S01]  /*25b80*/  VOTEU.ANY UR4, UPT, PT ;  /* 0x0000000000047886 */ /* 0x000fe200038e0100 */
[----:B------:R-:W2:Y:S01]  /*25b90*/  LDC.64 R4, c[0x0][0xc60] ;  /* 0x00031800ff047b82 */ /* 0x000ea20000000a00 */
[----:B------:R-:W1:Y:S01]  /*25ba0*/  FLO.U32 R0, UR4 ;  /* 0x0000000400007d00 */ /* 0x000e6200080e0000 */
[----:B------:R-:W-:-:S07]  /*25bb0*/  ULDC.64 UR6, c[0x0][0x208] ;  /* 0x0000820000067ab9 */ /* 0x000fce0000000a00 */
[----:B------:R-:W2:Y:S01]  /*25bc0*/  POPC R2, UR4 ;  /* 0x0000000400027d09 */ /* 0x000ea20008000000 */
[----:B-1----:R-:W-:-:S13]  /*25bd0*/  ISETP.EQ.U32.AND P0, PT, R0, R3, PT ;  /* 0x000000030000720c */ /* 0x002fda0003f02070 */
[----:B--2---:R-:W2:Y:S01]  /*25be0*/  @P0 ATOMG.E.ADD.STRONG.GPU PT, R5, desc[UR6][R4.64], R2 ;  /* 0x00000002040509a8 */ /* 0x004ea200081ee1c6 */
[----:B------:R-:W1:Y:S02]  /*25bf0*/  S2R R3, SR_LTMASK ;  /* 0x0000000000037919 */ /* 0x000e640000003900 */
[----:B-1----:R-:W-:-:S06]  /*25c00*/  LOP3.LUT R3, R3, UR4, RZ, 0xc0, !PT ;  /* 0x0000000403037c12 */ /* 0x002fcc000f8ec0ff */
[----:B------:R-:W1:Y:S01]  /*25c10*/  POPC R3, R3 ;  /* 0x0000000300037309 */ /* 0x000e620000000000 */
[----:B--2---:R-:W1:Y:S02]  /*25c20*/  SHFL.IDX PT, R0, R5, R0, 0x1f ;  /* 0x00001f0005007589 */ /* 0x004e6400000e0000 */
[----:B-1----:R-:W-:-:S05]  /*25c30*/  IADD3 R0, R0, UR36, R3 ;  /* 0x0000002400007c10 */ /* 0x002fca000fffe003 */
[----:B------:R1:W-:Y:S01]  /*25c40*/  STL [R1], R0 ;  /* 0x0000000001007387 */ /* 0x0003e20000100800 */
[----:B------:R-:W-:Y:S05]  /*25c50*/  BRA `(.L_x_738) ;  /* 0x0000004800d07947 */ /* 0x000fea0003800000 */
.L_x_737:
        /* <DEDUP_REMOVED lines=8> */
[----:B------:R-:W-:Y:S02]  /*25ce0*/  IMAD.U32 R4, RZ, RZ, UR6 ;  /* 0x00000006ff047e24 */ /* 0x000fe4000f8e00ff */
[----:B------:R-:W1:Y:S01]  /*25cf0*/  LDC.64 R2, c[0x4][R2] ;  /* 0x0100000002027b82 */ /* 0x000e620000000a00 */
[----:B------:R-:W-:Y:S02]  /*25d00*/  IMAD.U32 R5, RZ, RZ, UR7 ;  /* 0x00000007ff057e24 */ /* 0x000fe4000f8e00ff */
[----:B------:R-:W-:Y:S02]  /*25d10*/  IMAD.U32 R6, RZ, RZ, UR8 ;  /* 0x00000008ff067e24 */ /* 0x000fe4000f8e00ff */
[----:B------:R-:W-:-:S02]  /*25d20*/  IMAD.U32 R7, RZ, RZ, UR9 ;  /* 0x00000009ff077e24 */ /* 0x000fc4000f8e00ff */
[----:B------:R-:W-:Y:S02]  /*25d30*/  IMAD.U32 R10, RZ, RZ, UR4 ;  /* 0x00000004ff0a7e24 */ /* 0x000fe4000f8e00ff */
[----:B0-----:R-:W-:Y:S02]  /*25d40*/  IMAD.U32 R11, RZ, RZ, UR5 ;  /* 0x00000005ff0b7e24 */ /* 0x001fe4000f8e00ff */
[----:B------:R-:W-:Y:S02]  /*25d50*/  IMAD.MOV.U32 R8, RZ, RZ, 0x70 ;  /* 0x00000070ff087424 */ /* 0x000fe400078e00ff */
[----:B------:R-:W-:Y:S02]  /*25d60*/  IMAD.MOV.U32 R12, RZ, RZ, 0x1 ;  /* 0x00000001ff0c7424 */ /* 0x000fe400078e00ff */
[----:B------:R-:W-:-:S07]  /*25d70*/  IMAD.MOV.U32 R13, RZ, RZ, RZ ;  /* 0x000000ffff0d7224 */ /* 0x000fce00078e00ff */
[----:B------:R-:W-:-:S07]  /*25d80*/  LEPC R20, `(.L_x_740) ;  /* 0x000000001014794e */ /* 0x000fce0000000000 */
[----:B-1----:R-:W-:Y:S05]  /*25d90*/  CALL.ABS.NOINC R2 ;  /* 0x0000000002007343 */ /* 0x002fea0003c00000 */
.L_x_740:
[----:B------:R-:W-:Y:S05]  /*25da0*/  BSYNC B6 ;  /* 0x0000000000067941 */ /* 0x000fea0003800000 */
.L_x_739:
        /* <DEDUP_REMOVED lines=8> */
[----:B------:R1:W2:Y:S01]  /*25e30*/  LDC.64 R2, c[0x4][R17] ;  /* 0x0100000011027b82 */ /* 0x0002a20000000a00 */
[----:B------:R-:W-:Y:S02]  /*25e40*/  IMAD.U32 R4, RZ, RZ, UR6 ;  /* 0x00000006ff047e24 */ /* 0x000fe4000f8e00ff */
[----:B------:R-:W-:Y:S02]  /*25e50*/  IMAD.U32 R5, RZ, RZ, UR7 ;  /* 0x00000007ff057e24 */ /* 0x000fe4000f8e00ff */
[----:B------:R-:W-:Y:S02]  /*25e60*/  IMAD.U32 R6, RZ, RZ, UR8 ;  /* 0x00000008ff067e24 */ /* 0x000fe4000f8e00ff */
[----:B------:R-:W-:-:S02]  /*25e70*/  IMAD.U32 R7, RZ, RZ, UR9 ;  /* 0x00000009ff077e24 */ /* 0x000fc4000f8e00ff */
[----:B------:R-:W-:Y:S02]  /*25e80*/  IMAD.U32 R10, RZ, RZ, UR4 ;  /* 0x00000004ff0a7e24 */ /* 0x000fe4000f8e00ff */
[----:B0-----:R-:W-:Y:S02]  /*25e90*/  IMAD.U32 R11, RZ, RZ, UR5 ;  /* 0x00000005ff0b7e24 */ /* 0x001fe4000f8e00ff */
[----:B------:R-:W-:Y:S02]  /*25ea0*/  IMAD.MOV.U32 R8, RZ, RZ, 0x70 ;  /* 0x00000070ff087424 */ /* 0x000fe400078e00ff */
[----:B------:R-:W-:Y:S02]  /*25eb0*/  IMAD.MOV.U32 R12, RZ, RZ, 0x1 ;  /* 0x00000001ff0c7424 */ /* 0x000fe400078e00ff */
[----:B-1----:R-:W-:-:S07]  /*25ec0*/  IMAD.MOV.U32 R13, RZ, RZ, RZ ;  /* 0x000000ffff0d7224 */ /* 0x002fce00078e00ff */
[----:B------:R-:W-:-:S07]  /*25ed0*/  LEPC R20, `(.L_x_743) ;  /* 0x000000001014794e */ /* 0x000fce0000000000 */
[----:B--2---:R-:W-:Y:S05]  /*25ee0*/  CALL.ABS.NOINC R2 ;  /* 0x0000000002007343 */ /* 0x004fea0003c00000 */
.L_x_743:
[----:B------:R0:W1:Y:S01]  /*25ef0*/  LDC.64 R2, c[0x4][R17] ;  /* 0x0100000011027b82 */ /* 0x0000620000000a00 */
[----:B------:R-:W-:Y:S01]  /*25f00*/  ULDC.64 UR4, c[0x4][0xa8] ;  /* 0x01002a0000047ab9 */ /* 0x000fe20000000a00 */
[----:B------:R-:W-:Y:S01]  /*25f10*/  ULDC.64 UR6, c[0x4][0xb0] ;  /* 0x01002c0000067ab9 */ /* 0x000fe20000000a00 */
[----:B------:R-:W-:Y:S01]  /*25f20*/  ULDC.64 UR8, c[0x4][0x18] ;  /* 0x0100060000087ab9 */ /* 0x000fe20000000a00 */
[----:B------:R-:W-:Y:S02]  /*25f30*/  IMAD.U32 R4, RZ, RZ, UR4 ;  /* 0x00000004ff047e24 */ /* 0x000fe4000f8e00ff */
[----:B------:R-:W-:Y:S02]  /*25f40*/  IMAD.U32 R5, RZ, RZ, UR5 ;  /* 0x00000005ff057e24 */ /* 0x000fe4000f8e00ff */
[----:B------:R-:W-:Y:S02]  /*25f50*/  IMAD.U32 R6, RZ, RZ, UR6 ;  /* 0x00000006ff067e24 */ /* 0x000fe4000f8e00ff */
[----:B------:R-:W-:-:S02]  /*25f60*/  IMAD.U32 R7, RZ, RZ, UR7 ;  /* 0x00000007ff077e24 */ /* 0x000fc4000f8e00ff */
[----:B------:R-:W-:Y:S02]  /*25f70*/  IMAD.U32 R10, RZ, RZ, UR8 ;  /* 0x00000008ff0a7e24 */ /* 0x000fe4000f8e00ff */
[----:B------:R-:W-:Y:S02]  /*25f80*/  IMAD.U32 R11, RZ, RZ, UR9 ;  /* 0x00000009ff0b7e24 */ /* 0x000fe4000f8e00ff */
[----:B------:R-:W-:Y:S02]  /*25f90*/  IMAD.MOV.U32 R8, RZ, RZ, 0x70 ;  /* 0x00000070ff087424 */ /* 0x000fe400078e00ff */
[----:B------:R-:W-:Y:S02]  /*25fa0*/  IMAD.MOV.U32 R12, RZ, RZ, 0x1 ;  /* 0x00000001ff0c7424 */ /* 0x000fe400078e00ff */
[----:B0-----:R-:W-:-:S07]  /*25fb0*/  IMAD.MOV.U32 R13, RZ, RZ, RZ ;  /* 0x000000ffff0d7224 */ /* 0x001fce00078e00ff */
[----:B------:R-:W-:-:S07]  /*25fc0*/  LEPC R20, `(.L_x_742) ;  /* 0x000000001014794e */ /* 0x000fce0000000000 */
[----:B-1----:R-:W-:Y:S05]  /*25fd0*/  CALL.ABS.NOINC R2 ;  /* 0x0000000002007343 */ /* 0x002fea0003c00000 */
.L_x_742:
[----:B------:R-:W-:Y:S05]  /*25fe0*/  BSYNC B6 ;  /* 0x0000000000067941 */ /* 0x000fea0003800000 */
.L_x_741:
[----:B------:R-:W2:Y:S01]  /*25ff0*/  LDL.LU R2, [R1+0x28] ;  /* 0x0000280001027983 */ /* 0x000ea20000300800 */
[----:B------:R-:W-:-:S03]  /*26000*/  ULDC.64 UR4, c[0x0][0x9f8] ;  /* 0x00027e0000047ab9 */ /* 0x000fc60000000a00 */
[----:B------:R-:W3:Y:S04]  /*26010*/  LDL.LU R0, [R1+0x38] ;  /* 0x0000380001007983 */ /* 0x000ee80000300800 */
[----:B------:R-:W4:Y:S01]  /*26020*/  LDL R7, [R1+0x14] ;  /* 0x0000140001077983 */ /* 0x000f220000100800 */
[----:B------:R-:W-:Y:S01]  /*26030*/  ISETP.NE.U32.AND P0, PT, RZ, UR4, PT ;  /* 0x00000004ff007c0c */ /* 0x000fe2000bf05070 */
[----:B------:R-:W-:Y:S02]  /*26040*/  ULDC.64 UR6, c[0x0][0x208] ;  /* 0x0000820000067ab9 */ /* 0x000fe40000000a00 */
[----:B------:R-:W5:Y:S01]  /*26050*/  LDL R17, [R1+0x48] ;  /* 0x0000480001117983 */ /* 0x000f620000100800 */
[----:B------:R-:W-:-:S13]  /*26060*/  ISETP.NE.AND.EX P0, PT, RZ, UR5, PT, P0 ;  /* 0x00000005ff007c0c */ /* 0x000fda000bf05300 */
[----:B--2---:R-:W-:-:S04]  /*26070*/  @P0 IADD3 R2, P1, R2, UR4, RZ ;  /* 0x0000000402020c10 */ /* 0x004fc8000ff3e0ff */
[----:B---3--:R-:W-:Y:S01]  /*26080*/  @P0 IADD3.X R3, R0, UR5, RZ, P1, !PT ;  /* 0x0000000500030c10 */ /* 0x008fe20008ffe4ff */
[----:B------:R-:W-:-:S04]  /*26090*/  ULDC.64 UR4, c[0x0][0xa08] ;  /* 0x0002820000047ab9 */ /* 0x000fc80000000a00 */
[----:B----4-:R1:W2:Y:S02]  /*260a0*/  @P0 LDG.E R7, desc[UR6][R2.64] ;  /* 0x0000000602070981 */ /* 0x0102a4000c1e1900 */
[----:B-1----:R-:W1:Y:S01]  /*260b0*/  LDC.64 R2, c[0x0][0x418] ;  /* 0x00010600ff027b82 */ /* 0x002e620000000a00 */
[----:B-----5:R-:W-:Y:S01]  /*260c0*/  VIADD R0, R17, 0xffffffff ;  /* 0xffffffff11007836 */ /* 0x020fe20000000000 */
[----:B--2---:R-:W-:Y:S01]  /*260d0*/  SHF.R.S32.HI R8, RZ, 0x1f, R7 ;  /* 0x0000001fff087819 */ /* 0x004fe20000011407 */
[----:B------:R2:W-:Y:S04]  /*260e0*/  @P0 STL [R1+0x14], R7 ;  /* 0x0000140701000387 */ /* 0x0005e80000100800 */
[----:B------:R2:W-:Y:S01]  /*260f0*/  STL [R1+0x28], R8 ;  /* 0x0000280801007387 */ /* 0x0005e20000100800 */
[----:B-1----:R-:W-:Y:S01]  /*26100*/  LOP3.LUT P0, RZ, R2, UR4, RZ, 0xfc, !PT ;  /* 0x0000000402ff7c12 */ /* 0x002fe2000f80fcff */
[----:B------:R-:W-:-:S03]  /*26110*/  UMOV UR4, 0xffffffff ;  /* 0xffffffff00047882 */ /* 0x000fc60000000000 */
[----:B------:R-:W-:-:S04]  /*26120*/  LOP3.LUT P0, RZ, R3, UR5, RZ, 0xfc, P0 ;  /* 0x0000000503ff7c12 */ /* 0x000fc8000800fcff */
[----:B------:R-:W-:Y:S01]  /*26130*/  SEL R17, R7, RZ, !P0 ;  /* 0x000000ff07117207 */ /* 0x000fe20004000000 */
[----:B--2---:R-:W-:Y:S08]  /*26140*/  BRA.DIV UR4, `(.L_x_744) ;  /* 0x00000062045c7947 */ /* 0x004ff0000b800000 */
[----:B------:R-:W1:Y:S02]  /*26150*/  S2R R4, SR_TID.X ;  /* 0x0000000000047919 */ /* 0x000e640000002100 */
[----:B-1----:R-:W-:-:S04]  /*26160*/  SHF.R.U32.HI R4, RZ, 0x5, R4 ;  /* 0x00000005ff047819 */ /* 0x002fc80000011604 */
[----:B------:R-:W-:-:S05]  /*26170*/  LOP3.LUT R4, R4, 0x3, RZ, 0xc0, !PT ;  /* 0x0000000304047812 */ /* 0x000fca00078ec0ff */
[----:B------:R1:W2:Y:S02]  /*26180*/  SHFL.IDX PT, R14, R4, RZ, 0x1f ;  /* 0x00001fff040e7589 */ /* 0x0002a400000e0000 */
.L_x_884:
[----:B-1----:R-:W3:Y:S01]  /*26190*/  LDL.LU R4, [R1+0x10] ;  /* 0x0000100001047983 */ /* 0x002ee20000300800 */
[----:B------:R-:W-:Y:S02]  /*261a0*/  PLOP3.LUT P1, PT, PT, PT, PT, 0x8, 0x0 ;  /* 0x000000000000781c */ /* 0x000fe40003f2e170 */
[----:B--2---:R-:W-:Y:S01]  /*261b0*/  ISETP.NE.AND P0, PT, R14, RZ, PT ;  /* 0x000000ff0e00720c */ /* 0x004fe20003f05270 */
[----:B------:R1:W-:Y:S01]  /*261c0*/  STL [R1+0x8], R0 ;  /* 0x0000080001007387 */ /* 0x0003e20000100800 */
[----:B---3--:R-:W-:-:S09]  /*261d0*/  LOP3.LUT R4, R4, 0xfffffffe, RZ, 0xc0, !PT ;  /* 0xfffffffe04047812 */ /* 0x008fd200078ec0ff */
[----:B------:R-:W-:-:S05]  /*261e0*/  @P1 LOP3.LUT R4, R4, 0x1, RZ, 0xfc, !PT ;  /* 0x0000000104041812 */ /* 0x000fca00078efcff */
[----:B------:R1:W-:Y:S01]  /*261f0*/  STL [R1+0x10], R4 ;  /* 0x0000100401007387 */ /* 0x0003e20000100800 */
[----:B------:R-:W-:Y:S05]  /*26200*/  @P0 BRA `(.L_x_745) ;  /* 0x00000004004c0947 */ /* 0x000fea0003800000 */
[----:B------:R-:W-:-:S03]  /*26210*/  UMOV UR4, 0xffffffff ;  /* 0xffffffff00047882 */ /* 0x000fc60000000000 */
[----:B------:R-:W-:Y:S05]  /*26220*/  BRA.DIV UR4, `(.L_x_746) ;  /* 0x0000006204587947 */ /* 0x000fea000b800000 */
[----:B------:R-:W-:-:S13]  /*26230*/  ELECT P6, URZ, PT ;  /* 0x00000000003f782f */ /* 0x000fda00038c0000 */
.L_x_887:
        /* <DEDUP_REMOVED lines=8> */
[----:B-1----:R-:W-:Y:S01]  /*262c0*/  IMAD.MOV.U32 R0, RZ, RZ, R9 ;  /* 0x000000ffff007224 */ /* 0x002fe200078e0009 */
[----:B--2---:R-:W-:-:S13]  /*262d0*/  ISETP.NE.AND P0, PT, R6, 0x1, PT ;  /* 0x000000010600780c */ /* 0x004fda0003f05270 */
[----:B------:R-:W1:Y:S02]  /*262e0*/  @P0 LDC.64 R4, c[0x0][0x440] ;  /* 0x00011000ff040b82 */ /* 0x000e640000000a00 */
[----:B-1----:R-:W-:-:S05]  /*262f0*/  @P0 IMAD.HI.U32 R4, R9, R4, RZ ;  /* 0x0000000409040227 */ /* 0x002fca00078e00ff */
        /* <DEDUP_REMOVED lines=13> */
.L_x_747:
[----:B--2---:R-:W2:Y:S01]  /*263d0*/  LDL R2, [R1+0x18] ;  /* 0x0000180001027983 */ /* 0x004ea20000100800 */
[----:B-1----:R-:W-:Y:S01]  /*263e0*/  IMAD R0, R19, 0x8, R18 ;  /* 0x0000000813007824 */ /* 0x002fe200078e0212 */
[----:B--2---:R-:W-:-:S04]  /*263f0*/  SHF.L.U32 R2, R2, 0x1f, RZ ;  /* 0x0000001f02027819 */ /* 0x004fc800000006ff */
[----:B------:R-:W1:Y:S02]  /*26400*/  SYNCS.PHASECHK.TRANS64.TRYWAIT P0, [R0+URZ+0x38840], R2 ;  /* 0x03884002000075a7 */ /* 0x000e64000800017f */
[----:B-1----:R-:W-:Y:S05]  /*26410*/  @!P0 BRA `(.L_x_748) ;  /* 0x0000005c00fc8947 */ /* 0x002fea0003800000 */
.L_x_888:
[----:B------:R-:W2:Y:S02]  /*26420*/  S2R R3, SR_TID.X ;  /* 0x0000000000037919 */ /* 0x000ea40000002100 */
[----:B--2---:R-:W-:-:S04]  /*26430*/  LOP3.LUT R3, R3, 0x7f, RZ, 0xc0, !PT ;  /* 0x0000007f03037812 */ /* 0x004fc800078ec0ff */
[----:B------:R-:W-:-:S13]  /*26440*/  ISETP.NE.AND P0, PT, R3, RZ, PT ;  /* 0x000000ff0300720c */ /* 0x000fda0003f05270 */
[----:B------:R-:W-:Y:S05]  /*26450*/  @P0 BRA `(.L_x_749) ;  /* 0x00000000001c0947 */ /* 0x000fea0003800000 */
[----:B------:R-:W2:Y:S01]  /*26460*/  S2R R3, SR_TID.X ;  /* 0x0000000000037919 */ /* 0x000ea20000002100 */
[----:B-1----:R-:W-:-:S04]  /*26470*/  IMAD.MOV.U32 R2, RZ, RZ, 0xa000 ;  /* 0x0000a000ff027424 */ /* 0x002fc800078e00ff */
[----:B------:R3:W-:Y:S01]  /*26480*/  SYNCS.ARRIVE.TRANS64 RZ, [R0+URZ+0x38830], R2 ;  /* 0x0388300200ff79a7 */ /* 0x0007e2000800003f */
[----:B--2---:R-:W-:-:S04]  /*26490*/  LOP3.LUT R3, R3, 0x1f, RZ, 0xc0, !PT ;  /* 0x0000001f03037812 */ /* 0x004fc800078ec0ff */
[----:B------:R-:W-:-:S13]  /*264a0*/  ISETP.NE.AND P0, PT, R3, RZ, PT ;  /* 0x000000ff0300720c */ /* 0x000fda0003f05270 */
[----:B---3--:R-:W-:Y:S05]  /*264b0*/  @!P0 BRA `(.L_x_749) ;  /* 0x0000000000048947 */ /* 0x008fea0003800000 */
[----:B------:R-:W-:Y:S01]  /*264c0*/  BPT.TRAP 0x1 ;  /* 0x000000040000795c */ /* 0x000fe20000300000 */
.L_x_749:
[----:B-1----:R-:W2:Y:S04]  /*264d0*/  LDL R2, [R1+0x1c] ;  /* 0x00001c0001027983 */ /* 0x002ea80000100800 */
[----:B------:R-:W3:Y:S01]  /*264e0*/  LDL R3, [R1+0x8] ;  /* 0x0000080001037983 */ /* 0x000ee20000100800 */
[----:B------:R-:W-:Y:S01]  /*264f0*/  R2UR UR9, R0 ;  /* 0x00000000000972ca */ /* 0x000fe200000e0000 */
[----:B------:R-:W-:-:S05]  /*26500*/  IMAD R0, R19, 0xa000, R18 ;  /* 0x0000a00013007824 */ /* 0x000fca00078e0212 */
[----:B------:R-:W-:Y:S01]  /*26510*/  R2UR UR14, R0 ;  /* 0x00000000000e72ca */ /* 0x000fe200000e0000 */
[----:B------:R-:W-:Y:S01]  /*26520*/  UIADD3 UR4, UP0, UR38, 0x370, URZ ;  /* 0x0000037026047890 */ /* 0x000fe2000ff1e03f */
[----:B--2---:R-:W-:Y:S02]  /*26530*/  R2UR UR5, R2 ;  /* 0x00000000020572ca */ /* 0x004fe400000e0000 */
[----:B------:R-:W2:Y:S01]  /*26540*/  LDL.LU R2, [R1+0x10] ;  /* 0x0000100001027983 */ /* 0x000ea20000300800 */
[----:B---3--:R-:W-:Y:S02]  /*26550*/  R2UR UR11, R3 ;  /* 0x00000000030b72ca */ /* 0x008fe400000e0000 */
[----:B------:R-:W-:Y:S02]  /*26560*/  R2UR UR12, R16 ;  /* 0x00000000100c72ca */ /* 0x000fe400000e0000 */
[----:B-----5:R-:W-:Y:S01]  /*26570*/  R2UR UR13, R17 ;  /* 0x00000000110d72ca */ /* 0x020fe200000e0000 */
[----:B------:R-:W-:Y:S01]  /*26580*/  UIADD3 UR9, UR9, 0x38830, URZ ;  /* 0x0003883009097890 */ /* 0x000fe2000fffe03f */
[----:B------:R-:W-:-:S02]  /*26590*/  PLOP3.LUT P0, PT, PT, PT, PT, 0x80, 0x0 ;  /* 0x000000000000781c */ /* 0x000fc40003f0f070 */
[----:B------:R-:W-:Y:S02]  /*265a0*/  UIADD3 UR8, UR14, 0x24400, URZ ;  /* 0x000244000e087890 */ /* 0x000fe4000fffe03f */
[----:B------:R-:W-:-:S03]  /*265b0*/  UIADD3 UR15, UR14, 0x26c00, URZ ;  /* 0x00026c000e0f7890 */ /* 0x000fc6000fffe03f */
[----:B------:R-:W-:Y:S02]  /*265c0*/  UIMAD UR11, UR11, 0x50, UR5 ;  /* 0x000000500b0b78a4 */ /* 0x000fe4000f8e0205 */
[----:B------:R-:W-:Y:S02]  /*265d0*/  UIADD3.X UR5, URZ, UR39, URZ, UP0, !UPT ;  /* 0x000000273f057290 */ /* 0x000fe400087fe43f */
[----:B------:R-:W-:Y:S01]  /*265e0*/  UIADD3 UR16, UR14, 0x29400, URZ ;  /* 0x000294000e107890 */ /* 0x000fe2000fffe03f */
[----:B------:R-:W-:Y:S01]  /*265f0*/  UMOV UR10, URZ ;  /* 0x0000003f000a7c82 */ /* 0x000fe20008000000 */
[----:B------:R-:W-:Y:S01]  /*26600*/  UMOV UR6, 0x0 ;  /* 0x0000000000067882 */ /* 0x000fe20000000000 */
[----:B------:R-:W-:Y:S01]  /*26610*/  UMOV UR7, 0x14f00000 ;  /* 0x14f0000000077882 */ /* 0x000fe20000000000 */
[----:B------:R-:W-:Y:S01]  /*26620*/  UMOV UR17, 0x40 ;  /* 0x0000004000117882 */ /* 0x000fe20000000000 */
[----:B------:R-:W-:Y:S02]  /*26630*/  UIADD3 UR14, UR14, 0x2bc00, URZ ;  /* 0x0002bc000e0e7890 */ /* 0x000fe4000fffe03f */
[----:B------:R1:W-:Y:S02]  /*26640*/  UTMALDG.4D [UR8], [UR4], desc[UR6] ;  /* 0x00000608040075b4 */ /* 0x0003e40008019000 */
[----:B-1----:R-:W-:Y:S01]  /*26650*/  UMOV UR8, UR15 ;  /* 0x0000000f00087c82 */ /* 0x002fe20008000000 */
[----:B------:R-:W-:Y:S01]  /*26660*/  UMOV UR10, UR17 ;  /* 0x00000011000a7c82 */ /* 0x000fe20008000000 */
[----:B------:R-:W-:Y:S01]  /*26670*/  UMOV UR15, 0x80 ;  /* 0x00000080000f7882 */ /* 0x000fe20000000000 */
[----:B------:R1:W-:Y:S02]  /*26680*/  UTMALDG.4D [UR8], [UR4], desc[UR6] ;  /* 0x00000608040075b4 */ /* 0x0003e40008019000 */
[----:B-1----:R-:W-:Y:S01]  /*26690*/  UMOV UR8, UR16 ;  /* 0x0000001000087c82 */ /* 0x002fe20008000000 */
[----:B------:R-:W-:Y:S01]  /*266a0*/  UMOV UR10, UR15 ;  /* 0x0000000f000a7c82 */ /* 0x000fe20008000000 */
[----:B------:R-:W-:Y:S01]  /*266b0*/  UMOV UR15, 0xc0 ;  /* 0x000000c0000f7882 */ /* 0x000fe20000000000 */
[----:B------:R1:W-:Y:S02]  /*266c0*/  UTMALDG.4D [UR8], [UR4], desc[UR6] ;  /* 0x00000608040075b4 */ /* 0x0003e40008019000 */
[----:B-1----:R-:W-:Y:S01]  /*266d0*/  UMOV UR8, UR14 ;  /* 0x0000000e00087c82 */ /* 0x002fe20008000000 */
[----:B------:R-:W-:-:S02]  /*266e0*/  UMOV UR10, UR15 ;  /* 0x0000000f000a7c82 */ /* 0x000fc40008000000 */
[----:B------:R3:W-:Y:S01]  /*266f0*/  UTMALDG.4D [UR8], [UR4], desc[UR6] ;  /* 0x00000608040075b4 */ /* 0x0007e20008019000 */
[----:B--2---:R-:W-:-:S04]  /*26700*/  LOP3.LUT R2, R2, 0xfffffffe, RZ, 0xc0, !PT ;  /* 0xfffffffe02027812 */ /* 0x004fc800078ec0ff */
[----:B------:R-:W-:-:S05]  /*26710*/  @P0 LOP3.LUT R2, R2, 0x1, RZ, 0xfc, !PT ;  /* 0x0000000102020812 */ /* 0x000fca00078efcff */
[----:B------:R3:W-:Y:S01]  /*26720*/  STL [R1+0x10], R2 ;  /* 0x0000100201007387 */ /* 0x0007e20000100800 */
[----:B------:R-:W-:Y:S01]  /*26730*/  NOP ;  /* 0x0000000000007918 */ /* 0x000fe20000000000 */
.L_x_745:
[----:B------:R-:W2:Y:S04]  /*26740*/  LDL.LU R3, [R1+0x4c] ;  /* 0x00004c0001037983 */ /* 0x000ea80000300800 */
[----:B------:R-:W4:Y:S04]  /*26750*/  LDL.LU R5, [R1+0x34] ;  /* 0x0000340001057983 */ /* 0x000f280000300800 */
[----:B-1----:R-:W5:Y:S01]  /*26760*/  LDL.LU R4, [R1+0x58] ;  /* 0x0000580001047983 */ /* 0x002f620000300800 */
[----:B------:R-:W-:Y:S05]  /*26770*/  WARPSYNC.ALL ;  /* 0x0000000000007948 */ /* 0x000fea0003800000 */
[----:B---3--:R-:W-:Y:S01]  /*26780*/  ULDC.64 UR6, c[0x0][0xa00] ;  /* 0x0002800000067ab9 */ /* 0x008fe20000000a00 */
        /* <DEDUP_REMOVED lines=8> */
[----:B----4-:R-:W-:-:S03]  /*26810*/  SEL R5, R5, RZ, !P0 ;  /* 0x000000ff05057207 */ /* 0x010fc60004000000 */
[----:B------:R-:W-:Y:S01]  /*26820*/  IMAD R0, R0, UR4, RZ ;  /* 0x0000000400007c24 */ /* 0x000fe2000f8e02ff */
[----:B-----5:R-:W-:-:S03]  /*26830*/  SEL R4, R4, RZ, !P0 ;  /* 0x000000ff04047207 */ /* 0x020fc60004000000 */
        /* <DEDUP_REMOVED lines=8> */
[----:B-1----:R-:W-:Y:S01]  /*268c0*/  MOV R2, 0x0 ;  /* 0x0000000000027802 */ /* 0x002fe20000000f00 */
        /* <DEDUP_REMOVED lines=15> */
.L_x_751:
[----:B------:R-:W-:Y:S05]  /*269c0*/  BSYNC B6 ;  /* 0x0000000000067941 */ /* 0x000fea0003800000 */
.L_x_750:
[----:B-1----:R-:W2:Y:S01]  /*269d0*/  LDL.LU R0, [R1+0x4c] ;  /* 0x00004c0001007983 */ /* 0x002ea20000300800 */
[----:B------:R-:W-:Y:S01]  /*269e0*/  ULDC.64 UR4, c[0x0][0x2d8] ;  /* 0x0000b60000047ab9 */ /* 0x000fe20000000a00 */
[----:B------:R-:W1:Y:S01]  /*269f0*/  LDC R8, c[0x0][0x448] ;  /* 0x00011200ff087b82 */ /* 0x000e620000000800 */
[----:B------:R-:W-:Y:S01]  /*26a00*/  ULDC.64 UR6, c[0x0][0x280] ;  /* 0x0000a00000067ab9 */ /* 0x000fe20000000a00 */
[----:B------:R-:W3:Y:S04]  /*26a10*/  LDL.LU R5, [R1+0x38] ;  /* 0x0000380001057983 */ /* 0x000ee80000300800 */
[----:B------:R-:W3:Y:S04]  /*26a20*/  LDL.LU.64 R2, [R1+0x50] ;  /* 0x0000500001027983 */ /* 0x000ee80000300a00 */
[----:B------:R-:W4:Y:S01]  /*26a30*/  LDL.LU R4, [R1+0x34] ;  /* 0x0000340001047983 */ /* 0x000f220000300800 */
[----:B-1----:R-:W-:Y:S01]  /*26a40*/  ISETP.NE.AND P0, PT, R8, 0x1, PT ;  /* 0x000000010800780c */ /* 0x002fe20003f05270 */
[----:B------:R-:W1:-:S12]  /*26a50*/  S2R R9, SR_TID.X ;  /* 0x0000000000097919 */ /* 0x000e580000002100 */
[----:B------:R-:W0:Y:S01]  /*26a60*/  @P0 LDC R7, c[0x0][0x450] ;  /* 0x00011400ff070b82 */ /* 0x000e220000000800 */
[----:B---3--:R-:W-:Y:S02]  /*26a70*/  IMAD.MOV.U32 R3, RZ, RZ, R5 ;  /* 0x000000ffff037224 */ /* 0x008fe400078e0005 */
[----:B------:R-:W3:Y:S01]  /*26a80*/  LDL.LU R5, [R1+0x4] ;  /* 0x0000040001057983 */ /* 0x000ee20000300800 */
[----:B-1----:R-:W-:Y:S02]  /*26a90*/  IMAD.SHL.U32 R9, R9, 0x8, RZ ;  /* 0x0000000809097824 */ /* 0x002fe400078e00ff */
[C---:B------:R-:W-:Y:S01]  /*26aa0*/  IMAD.WIDE.U32 R2, R16.reuse, UR4, R2 ;  /* 0x0000000410027c25 */ /* 0x040fe2000f8e0002 */
[----:B------:R-:W1:Y:S02]  /*26ab0*/  S2R R10, SR_TID.X ;  /* 0x00000000000a7919 */ /* 0x000e640000002100 */
[----:B------:R-:W-:Y:S01]  /*26ac0*/  LOP3.LUT R9, R9, 0x38, RZ, 0xc0, !PT ;  /* 0x0000003809097812 */ /* 0x000fe200078ec0ff */
[----:B------:R-:W-:Y:S01]  /*26ad0*/  IMAD R3, R16, UR5, R3 ;  /* 0x0000000510037c24 */ /* 0x000fe2000f8e0203 */
[----:B------:R-:W-:-:S02]  /*26ae0*/  ULDC.64 UR4, c[0x0][0x2e0] ;  /* 0x0000b80000047ab9 */ /* 0x000fc40000000a00 */
[----:B--2---:R-:W-:Y:S01]  /*26af0*/  IMAD R0, R0, UR4, RZ ;  /* 0x0000000400007c24 */ /* 0x004fe2000f8e02ff */
[C---:B------:R-:W-:Y:S01]  /*26b00*/  LOP3.LUT R12, R9.reuse, 0x40, RZ, 0xfc, !PT ;  /* 0x00000040090c7812 */ /* 0x040fe200078efcff */
[C---:B----4-:R-:W-:Y:S01]  /*26b10*/  IMAD.WIDE.U32 R2, R4.reuse, UR4, R2 ;  /* 0x0000000404027c25 */ /* 0x050fe2000f8e0002 */
        /* <DEDUP_REMOVED lines=14> */
[----:B---3--:R-:W-:-:S05]  /*26c00*/  IMAD.SHL.U32 R5, R5, 0x80, RZ ;  /* 0x0000008005057824 */ /* 0x008fca00078e00ff */
        /* <DEDUP_REMOVED lines=121> */
.L_x_905:
        /* <DEDUP_REMOVED lines=14> */
.L_x_754:
[----:B------:R-:W-:Y:S05]  /*27480*/  BSYNC B0 ;  /* 0x0000000000007941 */ /* 0x000fea0003800000 */
.L_x_753:
[----:B------:R-:W-:Y:S01]  /*27490*/  NOP ;  /* 0x0000000000007918 */ /* 0x000fe20000000000 */
[----:B------:R-:W-:Y:S01]  /*274a0*/  PLOP3.LUT P0, PT, PT, PT, PT, 0x80, 0x0 ;  /* 0x000000000000781c */ /* 0x000fe20003f0f070 */
[----:B------:R-:W-:-:S12]  /*274b0*/  VIADD R11, R18, 0x38800 ;  /* 0x00038800120b7836 */ /* 0x000fd80000000000 */
.L_x_755:
        /* <DEDUP_REMOVED lines=16> */
[----:B------:R-:W4:Y:S03]  /*275c0*/  SYNCS.PHASECHK.TRANS64.TRYWAIT P0, [R18+URZ+0x38820], R0 ;  /* 0x03882000120075a7 */ /* 0x000f26000800017f */
[----:B---34-:R-:W-:Y:S05]  /*275d0*/  @!P0 BRA `(.L_x_757) ;  /* 0x0000005800ac8947 */ /* 0x018fea0003800000 */
.L_x_906:
[----:B------:R-:W-:Y:S05]  /*275e0*/  BSYNC B0 ;  /* 0x0000000000007941 */ /* 0x000fea0003800000 */
.L_x_756:
[----:B0-2---:R-:W3:Y:S04]  /*275f0*/  LDL R3, [R1+0x48] ;  /* 0x0000480001037983 */ /* 0x005ee80000100800 */
[----:B------:R-:W2:Y:S01]  /*27600*/  LDL R2, [R1+0x30] ;  /* 0x0000300001027983 */ /* 0x000ea20000100800 */
[----:B------:R-:W-:Y:S01]  /*27610*/  BSSY B0, `(.L_x_758) ;  /* 0x00002a3000007945 */ /* 0x000fe20003800000 */
[----:B---3--:R-:W-:-:S05]  /*27620*/  VIADD R0, R3, 0xfffffffe ;  /* 0xfffffffe03007836 */ /* 0x008fca0000000000 */
[----:B--2---:R-:W-:-:S13]  /*27630*/  ISETP.GE.AND P0, PT, R0, R2, PT ;  /* 0x000000020000720c */ /* 0x004fda0003f06270 */
[----:B------:R-:W-:Y:S05]  /*27640*/  @!P0 BRA `(.L_x_759) ;  /* 0x00000028007c8947 */ /* 0x000fea0003800000 */
[----:B-1----:R-:W2:Y:S04]  /*27650*/  LDL.LU R5, [R1+0x60] ;  /* 0x0000600001057983 */ /* 0x002ea80000300800 */
[----:B------:R-:W3:Y:S04]  /*27660*/  LDL.LU R4, [R1+0x44] ;  /* 0x0000440001047983 */ /* 0x000ee80000300800 */
        /* <DEDUP_REMOVED lines=19> */
[----:B--2---:R-:W-:Y:S02]  /*277a0*/  LOP3.LUT P1, RZ, R4, 0x1, RZ, 0xc0, !PT ;  /* 0x0000000104ff7812 */ /* 0x004fe4000782c0ff */
        /* <DEDUP_REMOVED lines=25> */
[----:B------:R-:W-:-:S05]  /*27940*/  LEA.HI.X R5, R2, UR5, R3, 0x2, P0 ;  /* 0x0000000502057c11 */ /* 0x000fca00080f1403 */
[----:B------:R0:W5:Y:S04]  /*27950*/  LDG.E R4, desc[UR8][R4.64] ;  /* 0x0000000804047981 */ /* 0x000168000c1e1900 */
.L_x_764:
[----:B------:R-:W-:Y:S01]  /*27960*/  IMAD R3, R8, 0x8, R18 ;  /* 0x0000000808037824 */ /* 0x000fe200078e0212 */
[----:B------:R-:W-:Y:S01]  /*27970*/  SHF.L.U32 R2, R10, 0x1f, RZ ;  /* 0x0000001f0a027819 */ /* 0x000fe200000006ff */
[----:B------:R-:W-:Y:S03]  /*27980*/  BSSY B3, `(.L_x_765) ;  /* 0x0000003000037945 */ /* 0x000fe60003800000 */
[----:B------:R-:W1:Y:S02]  /*27990*/  SYNCS.PHASECHK.TRANS64.TRYWAIT P0, [R3+URZ+0x38840], R2 ;  /* 0x03884002030075a7 */ /* 0x000e64000800017f */
[----:B-1----:R-:W-:Y:S05]  /*279a0*/  @!P0 BRA `(.L_x_766) ;  /* 0x0000005400cc8947 */ /* 0x002fea0003800000 */
.L_x_907:
[----:B------:R-:W-:Y:S05]  /*279b0*/  BSYNC B3 ;  /* 0x0000000000037941 */ /* 0x000fea0003800000 */
.L_x_765:
        /* <DEDUP_REMOVED lines=12> */
.L_x_768:
[----:B------:R-:W-:Y:S05]  /*27a80*/  BSYNC B3 ;  /* 0x0000000000037941 */ /* 0x000fea0003800000 */
.L_x_767:
        /* <DEDUP_REMOVED lines=12> */
.L_x_769:
        /* <DEDUP_REMOVED lines=16> */
.L_x_770:
        /* <DEDUP_REMOVED lines=16> */
.L_x_771:
        /* <DEDUP_REMOVED lines=16> */
.L_x_772:
        /* <DEDUP_REMOVED lines=16> */
.L_x_908:
[----:B------:R-:W-:Y:S05]  /*27f50*/  BSYNC B3 ;  /* 0x0000000000037941 */ /* 0x000fea0003800000 */
.L_x_773:
        /* <DEDUP_REMOVED lines=12> */
.L_x_776:
[----:B------:R-:W-:Y:S05]  /*28020*/  BSYNC B3 ;  /* 0x0000000000037941 */ /* 0x000fea0003800000 */
.L_x_775:
        /* <DEDUP_REMOVED lines=13> */
.L_x_777:
        /* <DEDUP_REMOVED lines=15> */
.L_x_778:
        /* <DEDUP_REMOVED lines=15> */
.L_x_779:
        /* <DEDUP_REMOVED lines=15> */
.L_x_780:
        /* <DEDUP_REMOVED lines=12> */
.L_x_763:
[----:B------:R-:W-:Y:S05]  /*28490*/  BSYNC B1 ;  /* 0x0000000000017941 */ /* 0x000fea0003800000 */
.L_x_762:
[----:B0-----:R-:W2:Y:S01]  /*284a0*/  LDL.LU R0, [R1+0x48] ;  /* 0x0000480001007983 */ /* 0x001ea20000300800 */
[----:B------:R-:W-:-:S03]  /*284b0*/  IMAD.MOV.U32 R19, RZ, RZ, R8 ;  /* 0x000000ffff137224 */ /* 0x000fc600078e0008 */
[----:B------:R0:W-:Y:S02]  /*284c0*/  STL [R1+0x18], R10 ;  /* 0x0000180a01007387 */ /* 0x0001e40000100800 */
[----:B0-2---:R-:W-:-:S07]  /*284d0*/  VIADD R0, R0, 0xfffffffd ;  /* 0xfffffffd00007836 */ /* 0x005fce0000000000 */
.L_x_761:
[----:B------:R-:W-:Y:S05]  /*284e0*/  BSYNC B2 ;  /* 0x0000000000027941 */ /* 0x000fea0003800000 */
.L_x_760:
[----:B------:R-:W-:Y:S01]  /*284f0*/  VIADD R9, R9, 0xfffffffe ;  /* 0xfffffffe09097836 */ /* 0x000fe20000000000 */
[----:B------:R-:W-:-:S04]  /*28500*/  LOP3.LUT R7, RZ, R7, RZ, 0x33, !PT ;  /* 0x00000007ff077212 */ /* 0x000fc800078e33ff */
[----:B------:R-:W-:-:S13]  /*28510*/  ISETP.NE.AND P0, PT, R9, R7, PT ;  /* 0x000000070900720c */ /* 0x000fda0003f05270 */
[----:B------:R-:W-:Y:S05]  /*28520*/  @!P0 BRA `(.L_x_759) ;  /* 0x0000001800c48947 */ /* 0x000fea0003800000 */
[----:B------:R-:W-:-:S07]  /*28530*/  IMAD.MOV.U32 R9, RZ, RZ, R17 ;  /* 0x000000ffff097224 */ /* 0x000fce00078e0011 */
.L_x_819:
        /* <DEDUP_REMOVED lines=8> */
[----:B--2---:R-:W-:Y:S02]  /*285c0*/  LOP3.LUT P1, RZ, R3, 0x1, RZ, 0xc0, !PT ;  /* 0x0000000103ff7812 */ /* 0x004fe4000782c0ff */
        /* <DEDUP_REMOVED lines=27> */
.L_x_783:
[----:B------:R-:W-:Y:S01]  /*28780*/  IMAD R3, R4, 0x8, R18 ;  /* 0x0000000804037824 */ /* 0x000fe200078e0212 */
[----:B------:R-:W-:Y:S01]  /*28790*/  SHF.L.U32 R2, R5, 0x1f, RZ ;  /* 0x0000001f05027819 */ /* 0x000fe200000006ff */
[----:B------:R-:W-:Y:S03]  /*287a0*/  BSSY B2, `(.L_x_784) ;  /* 0x0000003000027945 */ /* 0x000fe60003800000 */
[----:B------:R-:W1:Y:S02]  /*287b0*/  SYNCS.PHASECHK.TRANS64.TRYWAIT P0, [R3+URZ+0x38840], R2 ;  /* 0x03884002030075a7 */ /* 0x000e64000800017f */
[----:B-1----:R-:W-:Y:S05]  /*287c0*/  @!P0 BRA `(.L_x_785) ;  /* 0x00000048006c8947 */ /* 0x002fea0003800000 */
.L_x_909:
[----:B------:R-:W-:Y:S05]  /*287d0*/  BSYNC B2 ;  /* 0x0000000000027941 */ /* 0x000fea0003800000 */
.L_x_784:
[----:B------:R-:W2:Y:S01]  /*287e0*/  S2R R7, SR_TID.X ;  /* 0x0000000000077919 */ /* 0x000ea20000002100 */
[----:B------:R-:W-:Y:S01]  /*287f0*/  BSSY B2, `(.L_x_786) ;  /* 0x000000b000027945 */ /* 0x000fe20003800000 */
        /* <DEDUP_REMOVED lines=10> */
.L_x_787:
[----:B------:R-:W-:Y:S05]  /*288a0*/  BSYNC B2 ;  /* 0x0000000000027941 */ /* 0x000fea0003800000 */
.L_x_786:
[----:B-1----:R-:W2:Y:S01]  /*288b0*/  LDL R2, [R1+0x1c] ;  /* 0x00001c0001027983 */ /* 0x002ea20000100800 */
[----:B------:R-:W-:Y:S01]  /*288c0*/  IMAD.MOV.U32 R10, RZ, RZ, RZ ;  /* 0x000000ffff0a7224 */ /* 0x000fe200078e00ff */
[----:B------:R-:W-:Y:S01]  /*288d0*/  UIADD3 UR4, UP0, UR38, 0x370, URZ ;  /* 0x0000037026047890 */ /* 0x000fe2000ff1e03f */
[----:B------:R-:W-:Y:S01]  /*288e0*/  IMAD R7, R4, 0xa000, R18 ;  /* 0x0000a00004077824 */ /* 0x000fe200078e0212 */
[----:B------:R-:W-:Y:S01]  /*288f0*/  PLOP3.LUT P0, PT, PT, PT, PT, 0x80, 0x0 ;  /* 0x000000000000781c */ /* 0x000fe20003f0f070 */
[----:B------:R-:W-:Y:S01]  /*28900*/  VIADD R3, R3, 0x38830 ;  /* 0x0003883003037836 */ /* 0x000fe20000000000 */
[----:B------:R-:W-:Y:S01]  /*28910*/  R2UR UR10, R10 ;  /* 0x000000000a0a72ca */ /* 0x000fe200000e0000 */
[----:B0-----:R-:W-:Y:S01]  /*28920*/  VIADD R8, R7, 0x24400 ;  /* 0x0002440007087836 */ /* 0x001fe20000000000 */
[----:B------:R-:W-:Y:S01]  /*28930*/  UIADD3.X UR5, URZ, UR39, URZ, UP0, !UPT ;  /* 0x000000273f057290 */ /* 0x000fe200087fe43f */
[----:B------:R-:W-:Y:S01]  /*28940*/  UMOV UR6, 0x0 ;  /* 0x0000000000067882 */ /* 0x000fe20000000000 */
[----:B------:R-:W-:Y:S01]  /*28950*/  UMOV UR7, 0x14f00000 ;  /* 0x14f0000000077882 */ /* 0x000fe20000000000 */
[----:B--2---:R-:W-:-:S10]  /*28960*/  IMAD R2, R6, 0x50, R2 ;  /* 0x0000005006027824 */ /* 0x004fd400078e0202 */
.L_x_788:
        /* <DEDUP_REMOVED lines=16> */
.L_x_789:
        /* <DEDUP_REMOVED lines=16> */
.L_x_790:
        /* <DEDUP_REMOVED lines=16> */
.L_x_791:
        /* <DEDUP_REMOVED lines=16> */
.L_x_910:
[----:B------:R-:W-:Y:S05]  /*28d70*/  BSYNC B2 ;  /* 0x0000000000027941 */ /* 0x000fea0003800000 */
.L_x_792:
        /* <DEDUP_REMOVED lines=11> */
.L_x_795:
[----:B------:R-:W-:Y:S05]  /*28e30*/  BSYNC B2 ;  /* 0x0000000000027941 */ /* 0x000fea0003800000 */
.L_x_794:
        /* <DEDUP_REMOVED lines=12> */
.L_x_796:
        /* <DEDUP_REMOVED lines=15> */
.L_x_797:
        /* <DEDUP_REMOVED lines=15> */
.L_x_798:
        /* <DEDUP_REMOVED lines=15> */
.L_x_799:
        /* <DEDUP_REMOVED lines=12> */
.L_x_782:
[----:B------:R-:W-:Y:S05]  /*29290*/  BSYNC B1 ;  /* 0x0000000000017941 */ /* 0x000fea0003800000 */
.L_x_781:
[----:B------:R-:W2:Y:S01]  /*292a0*/  LDL R2, [R1+0x10] ;  /* 0x0000100001027983 */ /* 0x000ea20000100800 */
[----:B------:R-:W-:Y:S01]  /*292b0*/  VIADD R19, R4, 0x1 ;  /* 0x0000000104137836 */ /* 0x000fe20000000000 */
[----:B------:R-:W-:Y:S01]  /*292c0*/  BSSY B1, `(.L_x_800) ;  /* 0x00000d3000017945 */ /* 0x000fe20003800000 */
[----:B0-----:R-:W-:-:S03]  /*292d0*/  VIADD R6, R0, 0xffffffff ;  /* 0xffffffff00067836 */ /* 0x001fc60000000000 */
[----:B------:R-:W-:-:S04]  /*292e0*/  ISETP.NE.AND P0, PT, R19, 0x2, PT ;  /* 0x000000021300780c */ /* 0x000fc80003f05270 */
[----:B------:R-:W-:Y:S02]  /*292f0*/  SEL R19, R19, RZ, P0 ;  /* 0x000000ff13137207 */ /* 0x000fe40000000000 */
[----:B--2---:R-:W-:Y:S02]  /*29300*/  LOP3.LUT P1, RZ, R2, 0x1, RZ, 0xc0, !PT ;  /* 0x0000000102ff7812 */ /* 0x004fe4000782c0ff */
        /* <DEDUP_REMOVED lines=29> */
.L_x_802:
[----:B------:R-:W-:Y:S01]  /*294e0*/  IMAD R2, R19, 0x8, R18 ;  /* 0x0000000813027824 */ /* 0x000fe200078e0212 */
[----:B------:R-:W-:Y:S01]  /*294f0*/  SHF.L.U32 R3, R10, 0x1f, RZ ;  /* 0x0000001f0a037819 */ /* 0x000fe200000006ff */
[----:B------:R-:W-:Y:S03]  /*29500*/  BSSY B2, `(.L_x_803) ;  /* 0x0000003000027945 */ /* 0x000fe60003800000 */
[----:B------:R-:W2:Y:S02]  /*29510*/  SYNCS.PHASECHK.TRANS64.TRYWAIT P0, [R2+URZ+0x38840], R3 ;  /* 0x03884003020075a7 */ /* 0x000ea4000800017f */
[----:B--2---:R-:W-:Y:S05]  /*29520*/  @!P0 BRA `(.L_x_804) ;  /* 0x0000003c003c8947 */ /* 0x004fea0003800000 */
.L_x_911:
[----:B------:R-:W-:Y:S05]  /*29530*/  BSYNC B2 ;  /* 0x0000000000027941 */ /* 0x000fea0003800000 */
.L_x_803:
        /* <DEDUP_REMOVED lines=12> */
.L_x_806:
[----:B------:R-:W-:Y:S05]  /*29600*/  BSYNC B2 ;  /* 0x0000000000027941 */ /* 0x000fea0003800000 */
.L_x_805:
[----:B--2---:R-:W2:Y:S01]  /*29610*/  LDL R2, [R1+0x1c] ;  /* 0x00001c0001027983 */ /* 0x004ea20000100800 */
[----:B------:R-:W-:Y:S01]  /*29620*/  IMAD.MOV.U32 R14, RZ, RZ, RZ ;  /* 0x000000ffff0e7224 */ /* 0x000fe200078e00ff */
[----:B------:R-:W-:Y:S01]  /*29630*/  UIADD3 UR4, UP0, UR38, 0x370, URZ ;  /* 0x0000037026047890 */ /* 0x000fe2000ff1e03f */
[C---:B------:R-:W-:Y:S01]  /*29640*/  IMAD R3, R19.reuse, 0x8, R11 ;  /* 0x0000000813037824 */ /* 0x040fe200078e020b */
[----:B------:R-:W-:Y:S01]  /*29650*/  PLOP3.LUT P0, PT, PT, PT, PT, 0x80, 0x0 ;  /* 0x000000000000781c */ /* 0x000fe20003f0f070 */
[----:B------:R-:W-:Y:S01]  /*29660*/  IMAD R8, R19, 0xa000, R18 ;  /* 0x0000a00013087824 */ /* 0x000fe200078e0212 */
[----:B------:R-:W-:Y:S01]  /*29670*/  R2UR UR10, R14 ;  /* 0x000000000e0a72ca */ /* 0x000fe200000e0000 */
[----:B------:R-:W-:Y:S01]  /*29680*/  VIADD R3, R3, 0x30 ;  /* 0x0000003003037836 */ /* 0x000fe20000000000 */
[----:B------:R-:W-:Y:S01]  /*29690*/  UIADD3.X UR5, URZ, UR39, URZ, UP0, !UPT ;  /* 0x000000273f057290 */ /* 0x000fe200087fe43f */
[----:B0-----:R-:W-:Y:S01]  /*296a0*/  VIADD R10, R8, 0x24400 ;  /* 0x00024400080a7836 */ /* 0x001fe20000000000 */
[----:B------:R-:W-:Y:S01]  /*296b0*/  UMOV UR6, 0x0 ;  /* 0x0000000000067882 */ /* 0x000fe20000000000 */
[----:B------:R-:W-:Y:S01]  /*296c0*/  UMOV UR7, 0x14f00000 ;  /* 0x14f0000000077882 */ /* 0x000fe20000000000 */
[----:B--2---:R-:W-:-:S09]  /*296d0*/  IMAD R2, R7, 0x50, R2 ;  /* 0x0000005007027824 */ /* 0x004fd200078e0202 */
.L_x_807:
        /* <DEDUP_REMOVED lines=16> */
.L_x_808:
        /* <DEDUP_REMOVED lines=16> */
.L_x_809:
        /* <DEDUP_REMOVED lines=16> */
.L_x_810:
        /* <DEDUP_REMOVED lines=15> */
.L_x_912:
[----:B------:R-:W-:Y:S05]  /*29ad0*/  BSYNC B2 ;  /* 0x0000000000027941 */ /* 0x000fea0003800000 */
.L_x_811:
        /* <DEDUP_REMOVED lines=9> */
[----:B--2---:R-:W-:Y:S05]  /*29b70*/  @!P0 BRA `(.L_x_814) ;  /* 0x0000000000048947 */ /* 0x004fea0003800000 */
[----:B------:R-:W-:Y:S01]  /*29b80*/  BPT.TRAP 0x1 ;  /* 0x000000040000795c */ /* 0x000fe20000300000 */
.L_x_814:
[----:B------:R-:W-:Y:S05]  /*29b90*/  BSYNC B2 ;  /* 0x0000000000027941 */ /* 0x000fea0003800000 */
.L_x_813:
        /* <DEDUP_REMOVED lines=12> */
.L_x_815:
        /* <DEDUP_REMOVED lines=15> */
.L_x_816:
        /* <DEDUP_REMOVED lines=15> */
.L_x_817:
        /* <DEDUP_REMOVED lines=15> */
.L_x_818:
        /* <DEDUP_REMOVED lines=12> */
.L_x_801:
[----:B------:R-:W-:Y:S05]  /*29ff0*/  BSYNC B1 ;  /* 0x0000000000017941 */ /* 0x000fea0003800000 */
.L_x_800:
[----:B------:R-:W2:Y:S01]  /*2a000*/  LDL R2, [R1+0x30] ;  /* 0x0000300001027983 */ /* 0x000ea20000100800 */
[----:B------:R-:W-:Y:S01]  /*2a010*/  VIADD R0, R0, 0xfffffffe ;  /* 0xfffffffe00007836 */ /* 0x000fe20000000000 */
[----:B--2---:R-:W-:-:S13]  /*2a020*/  ISETP.GT.AND P0, PT, R6, R2, PT ;  /* 0x000000020600720c */ /* 0x004fda0003f04270 */
[----:B------:R-:W-:Y:S05]  /*2a030*/  @P0 BRA `(.L_x_819) ;  /* 0xffffffe400400947 */ /* 0x000fea000383ffff */
.L_x_759:
[----:B------:R-:W-:Y:S05]  /*2a040*/  BSYNC B0 ;  /* 0x0000000000007941 */ /* 0x000fea0003800000 */
.L_x_758:
        /* <DEDUP_REMOVED lines=19> */
.L_x_821:
[----:B------:R-:W-:Y:S05]  /*2a180*/  BSYNC B0 ;  /* 0x0000000000007941 */ /* 0x000fea0003800000 */
.L_x_820:
[----:B--2---:R-:W2:Y:S01]  /*2a190*/  LDL R0, [R1+0x10] ;  /* 0x0000100001007983 */ /* 0x004ea20000100800 */
[----:B------:R-:W-:Y:S01]  /*2a1a0*/  BSSY B0, `(.L_x_822) ;  /* 0x0000058000007945 */ /* 0x000fe20003800000 */
[----:B--2---:R-:W-:-:S13]  /*2a1b0*/  LOP3.LUT P0, RZ, R0, 0x1, RZ, 0xc0, !PT ;  /* 0x0000000100ff7812 */ /* 0x004fda000780c0ff */
        /* <DEDUP_REMOVED lines=8> */
.L_x_913:
[----:B------:R-:W-:Y:S05]  /*2a240*/  BSYNC B1 ;  /* 0x0000000000017941 */ /* 0x000fea0003800000 */
.L_x_824:
        /* <DEDUP_REMOVED lines=9> */
.L_x_827:
[----:B------:R-:W-:Y:S05]  /*2a2e0*/  BSYNC B1 ;  /* 0x0000000000017941 */ /* 0x000fea0003800000 */
.L_x_826:
        /* <DEDUP_REMOVED lines=12> */
.L_x_828:
        /* <DEDUP_REMOVED lines=15> */
.L_x_829:
        /* <DEDUP_REMOVED lines=15> */
.L_x_830:
        /* <DEDUP_REMOVED lines=15> */
.L_x_831:
        /* <DEDUP_REMOVED lines=10> */
.L_x_823:
[----:B------:R-:W-:Y:S05]  /*2a720*/  BSYNC B0 ;  /* 0x0000000000007941 */ /* 0x000fea0003800000 */
.L_x_822:
[----:B------:R-:W2:Y:S01]  /*2a730*/  LDL.LU R4, [R1+0x18] ;  /* 0x0000180001047983 */ /* 0x000ea20000300800 */
[----:B------:R-:W-:-:S05]  /*2a740*/  VIADD R19, R19, 0x1 ;  /* 0x0000000113137836 */ /* 0x000fca0000000000 */
[----:B------:R-:W-:-:S04]  /*2a750*/  ISETP.NE.AND P0, PT, R19, 0x2, PT ;  /* 0x000000021300780c */ /* 0x000fc80003f05270 */
[----:B------:R-:W-:Y:S02]  /*2a760*/  SEL R0, RZ, 0x1, P0 ;  /* 0x00000001ff007807 */ /* 0x000fe40000000000 */
[----:B------:R-:W-:Y:S02]  /*2a770*/  SEL R19, R19, RZ, P0 ;  /* 0x000000ff13137207 */ /* 0x000fe40000000000 */
[----:B--2---:R-:W-:-:S05]  /*2a780*/  LOP3.LUT R4, R4, R0, RZ, 0x3c, !PT ;  /* 0x0000000004047212 */ /* 0x004fca00078e3cff */
[----:B------:R2:W-:Y:S02]  /*2a790*/  STL [R1+0x18], R4 ;  /* 0x0000180401007387 */ /* 0x0005e40000100800 */
.L_x_738:
[----:B------:R-:W-:Y:S05]  /*2a7a0*/  BSYNC B7 ;  /* 0x0000000000077941 */ /* 0x000fea0003800000 */
.L_x_736:
[----:B-1----:R-:W3:Y:S02]  /*2a7b0*/  LDL R0, [R1+0x10] ;  /* 0x0000100001007983 */ /* 0x002ee40000100800 */
[----:B---3--:R-:W-:-:S13]  /*2a7c0*/  LOP3.LUT P0, RZ, R0, 0x2, RZ, 0xc0, !PT ;  /* 0x0000000200ff7812 */ /* 0x008fda000780c0ff */
[----:B------:R-:W-:Y:S05]  /*2a7d0*/  @!P0 BRA `(.L_x_832) ;  /* 0x00000000002c8947 */ /* 0x000fea0003800000 */
[----:B------:R-:W-:Y:S05]  /*2a7e0*/  WARPSYNC.ALL ;  /* 0x0000000000007948 */ /* 0x000fea0003800000 */
[----:B------:R-:W1:Y:S08]  /*2a7f0*/  S2UR UR5, SR_CgaCtaId ;  /* 0x00000000000579c3 */ /* 0x000e700000008800 */
[----:B------:R-:W-:Y:S06]  /*2a800*/  BAR.SYNC.DEFER_BLOCKING 0x5, 0x180 ;  /* 0x0146000000007b1d */ /* 0x000fec0000010000 */
[----:B------:R-:W-:-:S02]  /*2a810*/  UMOV UR4, 0x400 ;  /* 0x0000040000047882 */ /* 0x000fc40000000000 */
[----:B-1----:R-:W-:-:S06]  /*2a820*/  ULEA UR4, UR5, UR4, 0x18 ;  /* 0x0000000405047291 */ /* 0x002fcc000f8ec03f */
[----:B------:R-:W-:-:S05]  /*2a830*/  IMAD.U32 R18, RZ, RZ, UR4 ;  /* 0x00000004ff127e24 */ /* 0x000fca000f8e00ff */
[----:B--2---:R-:W1:Y:S04]  /*2a840*/  LDS.128 R4, [R18+0x388d0] ;  /* 0x0388d00012047984 */ /* 0x004e680000000c00 */
[----:B-1----:R1:W-:Y:S04]  /*2a850*/  STL.64 [R1], R4 ;  /* 0x0000000401007387 */ /* 0x0023e80000100a00 */
[----:B------:R1:W-:Y:S01]  /*2a860*/  STL.64 [R1+0x8], R6 ;  /* 0x0000080601007387 */ /* 0x0003e20000100a00 */
[----:B------:R-:W-:Y:S06]  /*2a870*/  BAR.ARV 0x4, 0x180 ;  /* 0x0106000000007b1d */ /* 0x000fec0000002000 */
[----:B------:R-:W-:Y:S05]  /*2a880*/  BRA `(.L_x_833) ;  /* 0x0000000c00287947 */ /* 0x000fea0003800000 */
.L_x_832:
[----:B------:R-:W1:Y:S01]  /*2a890*/  S2R R16, SR_TID.X ;  /* 0x0000000000107919 */ /* 0x000e620000002100 */
[----:B------:R-:W-:Y:S01]  /*2a8a0*/  UMOV UR4, 0xffffffff ;  /* 0xffffffff00047882 */ /* 0x000fe20000000000 */
[----:B-1----:R-:W-:-:S04]  /*2a8b0*/  LOP3.LUT R16, R16, 0x1f, RZ, 0xc0, !PT ;  /* 0x0000001f10107812 */ /* 0x002fc800078ec0ff */
[----:B------:R-:W-:Y:S01]  /*2a8c0*/  ISETP.NE.AND P0, PT, R16, 0x1f, PT ;  /* 0x0000001f1000780c */ /* 0x000fe20003f05270 */
[----:B------:R-:W-:-:S12]  /*2a8d0*/  BRA.DIV UR4, `(.L_x_834) ;  /* 0x0000002a048c7947 */ /* 0x000fd8000b800000 */
[----:B------:R-:W0:Y:S01]  /*2a8e0*/  LDL.LU R2, [R1] ;  /* 0x0000000001027983 */ /* 0x000e220000300800 */
[----:B------:R-:W-:-:S03]  /*2a8f0*/  ULDC UR4, c[0x0][0xc3c] ;  /* 0x00030f0000047ab9 */ /* 0x000fc60000000800 */
[----:B------:R-:W3:Y:S01]  /*2a900*/  LDL R3, [R1+0xc] ;  /* 0x00000c0001037983 */ /* 0x000ee20000100800 */
[----:B------:R-:W-:Y:S01]  /*2a910*/  ULDC.64 UR6, c[0x0][0x208] ;  /* 0x0000820000067ab9 */ /* 0x000fe20000000a00 */
[----:B0-----:R-:W-:Y:S02]  /*2a920*/  IMAD.MOV.U32 R10, RZ, RZ, R2 ;  /* 0x000000ffff0a7224 */ /* 0x001fe400078e0002 */
[----:B---3--:R-:W-:-:S05]  /*2a930*/  IMAD.IADD R0, R3, 0x1, R16 ;  /* 0x0000000103007824 */ /* 0x008fca00078e0210 */
[----:B------:R-:W-:-:S13]  /*2a940*/  ISETP.GE.OR P1, PT, R0, UR4, !P0 ;  /* 0x0000000400007c0c */ /* 0x000fda000c726670 */
[----:B------:R-:W0:Y:S08]  /*2a950*/  @!P1 LDC.64 R2, c[0x0][0xc80] ;  /* 0x00032000ff029b82 */ /* 0x000e300000000a00 */
[----:B------:R-:W1:Y:S01]  /*2a960*/  @!P1 LDC.64 R6, c[0x0][0xc78] ;  /* 0x00031e00ff069b82 */ /* 0x000e620000000a00 */
[----:B0-----:R-:W-:-:S05]  /*2a970*/  @!P1 IMAD.WIDE R2, R0, 0x4, R2 ;  /* 0x0000000400029825 */ /* 0x001fca00078e0202 */
[----:B------:R1:W3:Y:S02]  /*2a980*/  @!P1 LDG.E R8, desc[UR6][R2.64] ;  /* 0x0000000602089981 */ /* 0x0002e4000c1e1900 */
[----:B-1----:R-:W-:-:S06]  /*2a990*/  @!P1 IMAD.WIDE R2, R0, 0x4, R6 ;  /* 0x0000000400029825 */ /* 0x002fcc00078e0206 */
[----:B------:R-:W4:Y:S01]  /*2a9a0*/  @!P1 LDG.E R2, desc[UR6][R2.64] ;  /* 0x0000000602029981 */ /* 0x000f22000c1e1900 */
[----:B--2---:R-:W-:Y:S01]  /*2a9b0*/  IMAD.MOV.U32 R4, RZ, RZ, RZ ;  /* 0x000000ffff047224 */ /* 0x004fe200078e00ff */
        /* <DEDUP_REMOVED lines=9> */
[----:B----4-:R-:W-:Y:S01]  /*2aa50*/  @!P1 IMAD.MOV.U32 R6, RZ, RZ, R2 ;  /* 0x000000ffff069224 */ /* 0x010fe200078e0002 */
[----:B------:R-:W-:-:S03]  /*2aa60*/  ISETP.NE.AND P1, PT, R16, RZ, PT ;  /* 0x000000ff1000720c */ /* 0x000fc60003f25270 */
[----:B------:R-:W-:-:S05]  /*2aa70*/  IMAD R2, R6, R4, RZ ;  /* 0x0000000406027224 */ /* 0x000fca00078e02ff */
        /* <DEDUP_REMOVED lines=15> */
[----:B------:R0:W1:Y:S02]  /*2ab70*/  SHFL.IDX PT, R9, R7, 0x1f, 0x1f ;  /* 0x03e01f0007097f89 */ /* 0x00006400000e0000 */
.L_x_923:
[----:B------:R-:W-:Y:S02]  /*2ab80*/  ULDC UR4, c[0x0][0xc38] ;  /* 0x00030e0000047ab9 */ /* 0x000fe40000000800 */
[----:B------:R-:W-:-:S04]  /*2ab90*/  IMAD.U32 R2, RZ, RZ, UR4 ;  /* 0x00000004ff027e24 */ /* 0x000fc8000f8e00ff */
[----:B-1----:R-:W-:-:S04]  /*2aba0*/  IMAD R9, R9, R2, RZ ;  /* 0x0000000209097224 */ /* 0x002fc800078e02ff */
[----:B------:R-:W-:-:S05]  /*2abb0*/  IMAD.IADD R0, R0, 0x1, R9 ;  /* 0x0000000100007824 */ /* 0x000fca00078e0209 */
[----:B------:R-:W-:-:S13]  /*2abc0*/  ISETP.GT.AND P6, PT, R0, R5, PT ;  /* 0x000000050000720c */ /* 0x000fda0003fc4270 */
[----:B------:R-:W-:Y:S05]  /*2abd0*/  @P6 BRA `(.L_x_835) ;  /* 0x0000000000b06947 */ /* 0x000fea0003800000 */
.L_x_838:
[----:B------:R-:W2:Y:S01]  /*2abe0*/  LDL.LU R3, [R1+0xc] ;  /* 0x00000c0001037983 */ /* 0x000ea20000300800 */
[----:B------:R-:W1:Y:S01]  /*2abf0*/  LDC R2, c[0x0][0xc3c] ;  /* 0x00030f00ff027b82 */ /* 0x000e620000000800 */
        /* <DEDUP_REMOVED lines=34> */
[----:B0-----:R-:W-:-:S05]  /*2ae20*/  IMAD.IADD R7, R2, 0x1, R3 ;  /* 0x0000000102077824 */ /* 0x001fca00078e0203 */
[----:B------:R0:W1:Y:S02]  /*2ae30*/  SHFL.IDX PT, R9, R7, 0x1f, 0x1f ;  /* 0x03e01f0007097f89 */ /* 0x00006400000e0000 */
.L_x_931:
[----:B------:R-:W-:Y:S02]  /*2ae40*/  ULDC UR4, c[0x0][0xc38] ;  /* 0x00030e0000047ab9 */ /* 0x000fe40000000800 */
[----:B------:R-:W-:-:S04]  /*2ae50*/  IMAD.U32 R2, RZ, RZ, UR4 ;  /* 0x00000004ff027e24 */ /* 0x000fc8000f8e00ff */
[----:B-1----:R-:W-:-:S04]  /*2ae60*/  IMAD R9, R9, R2, RZ ;  /* 0x0000000209097224 */ /* 0x002fc800078e02ff */
[----:B------:R-:W-:-:S05]  /*2ae70*/  IMAD.IADD R0, R9, 0x1, R0 ;  /* 0x0000000109007824 */ /* 0x000fca00078e0200 */
[----:B------:R-:W-:-:S13]  /*2ae80*/  ISETP.GT.AND P6, PT, R0, R5, PT ;  /* 0x000000050000720c */ /* 0x000fda0003fc4270 */
[----:B------:R-:W-:Y:S05]  /*2ae90*/  @!P6 BRA `(.L_x_838) ;  /* 0xfffffffc0050e947 */ /* 0x000fea000383ffff */
.L_x_835:
[----:B------:R-:W-:Y:S01]  /*2aea0*/  IMAD.IADD R9, R0, 0x1, -R9 ;  /* 0x0000000100097824 */ /* 0x000fe200078e0a09 */
[----:B------:R-:W-:-:S03]  /*2aeb0*/  UMOV UR4, 0xffffffff ;  /* 0xffffffff00047882 */ /* 0x000fc60000000000 */
[----:B------:R-:W-:-:S05]  /*2aec0*/  IMAD R0, R7, R2, R9 ;  /* 0x0000000207007224 */ /* 0x000fca00078e0209 */
[----:B------:R-:W-:Y:S01]  /*2aed0*/  ISETP.GT.AND P6, PT, R0, R5, PT ;  /* 0x000000050000720c */ /* 0x000fe20003fc4270 */
[----:B------:R-:W-:-:S12]  /*2aee0*/  BRA.DIV UR4, `(.L_x_839) ;  /* 0x0000002e04447947 */ /* 0x000fd8000b800000 */
[----:B------:R-:W-:-:S04]  /*2aef0*/  VOTE.ANY R3, PT, !P6 ;  /* 0x0000000000037806 */ /* 0x000fc800070e0100 */
[----:B------:R-:W1:Y:S02]  /*2af00*/  POPC R0, R3 ;  /* 0x0000000300007309 */ /* 0x000e640000000000 */
[----:B-1----:R1:W2:Y:S04]  /*2af10*/  SHFL.IDX PT, R4, R4, R0, 0x1f ;  /* 0x00001f0004047589 */ /* 0x0022a800000e0000 */
[----:B------:R1:W3:Y:S02]  /*2af20*/  SHFL.IDX PT, R6, R6, R0, 0x1f ;  /* 0x00001f0006067589 */ /* 0x0002e400000e0000 */
.L_x_936:
[----:B------:R-:W-:-:S13]  /*2af30*/  ISETP.NE.AND P0, PT, R3, RZ, PT ;  /* 0x000000ff0300720c */ /* 0x000fda0003f05270 */
[----:B------:R-:W-:Y:S05]  /*2af40*/  @!P0 BRA `(.L_x_840) ;  /* 0x0000000000148947 */ /* 0x000fea0003800000 */
[----:B------:R-:W-:Y:S01]  /*2af50*/  UMOV UR4, 0xffffffff ;  /* 0xffffffff00047882 */ /* 0x000fe20000000000 */
[----:B------:R-:W-:Y:S02]  /*2af60*/  VIADD R12, R0, 0xffffffff ;  /* 0xffffffff000c7836 */ /* 0x000fe40000000000 */
[----:B------:R-:W-:Y:S05]  /*2af70*/  BRA.DIV UR4, `(.L_x_841) ;  /* 0x0000002e047c7947 */ /* 0x000fea000b800000 */
[----:B0-----:R0:W4:Y:S02]  /*2af80*/  SHFL.IDX PT, R7, R7, R12, 0x1f ;  /* 0x00001f0c07077589 */ /* 0x00112400000e0000 */
.L_x_939:
[----:B----4-:R-:W-:-:S07]  /*2af90*/  IMAD.MOV.U32 R8, RZ, RZ, R7 ;  /* 0x000000ffff087224 */ /* 0x010fce00078e0007 */
.L_x_840:
[----:B------:R-:W4:Y:S01]  /*2afa0*/  LDL.LU R10, [R1+0xc] ;  /* 0x00000c00010a7983 */ /* 0x000f220000300800 */
[----:B0-2---:R-:W-:Y:S01]  /*2afb0*/  IABS R7, R4 ;  /* 0x0000000400077213 */ /* 0x005fe20000000000 */
[----:B------:R-:W-:-:S03]  /*2afc0*/  IMAD R9, R8, R2, R9 ;  /* 0x0000000208097224 */ /* 0x000fc600078e0209 */
[----:B------:R-:W0:Y:S01]  /*2afd0*/  I2F.RP R2, R7 ;  /* 0x0000000700027306 */ /* 0x000e220000209400 */
[----:B------:R-:W-:Y:S01]  /*2afe0*/  IMAD.IADD R5, R5, 0x1, -R9 ;  /* 0x0000000105057824 */ /* 0x000fe200078e0a09 */
[----:B------:R2:W-:Y:S02]  /*2aff0*/  STL [R1], R9 ;  /* 0x0000000901007387 */ /* 0x0005e40000100800 */
[----:B--2---:R-:W-:-:S04]  /*2b000*/  IABS R9, R4 ;  /* 0x0000000400097213 */ /* 0x004fc80000000000 */
[----:B0-----:R-:W0:Y:S01]  /*2b010*/  MUFU.RCP R2, R2 ;  /* 0x0000000200027308 */ /* 0x001e220000001000 */
[----:B------:R-:W-:Y:S02]  /*2b020*/  IMAD.MOV R9, RZ, RZ, -R9 ;  /* 0x000000ffff097224 */ /* 0x000fe400078e0a09 */
[----:B0-----:R-:W-:-:S05]  /*2b030*/  VIADD R2, R2, 0xffffffe ;  /* 0x0ffffffe02027836 */ /* 0x001fca0000000000 */
[----:B------:R-:W0:Y:S02]  /*2b040*/  F2I.FTZ.U32.TRUNC.NTZ R3, R2 ;  /* 0x0000000200037305 */ /* 0x000e24000021f000 */
[----:B0-----:R-:W-:-:S04]  /*2b050*/  IMAD.MOV R2, RZ, RZ, -R3 ;  /* 0x000000ffff027224 */ /* 0x001fc800078e0a03 */
        /* <DEDUP_REMOVED lines=11> */
[----:B---3--:R-:W-:-:S04]  /*2b110*/  IABS R7, R6 ;  /* 0x0000000600077213 */ /* 0x008fc80000000000 */
[----:B------:R-:W0:Y:S07]  /*2b120*/  I2F.RP R2, R7 ;  /* 0x0000000700027306 */ /* 0x000e2e0000209400 */
[----:B------:R-:W-:Y:S01]  /*2b130*/  @P0 VIADD R8, R8, 0x1 ;  /* 0x0000000108080836 */ /* 0x000fe20000000000 */
[----:B0-----:R-:W0:Y:S02]  /*2b140*/  MUFU.RCP R2, R2 ;  /* 0x0000000200027308 */ /* 0x001e240000001000 */
[----:B0-----:R-:W-:-:S06]  /*2b150*/  VIADD R2, R2, 0xffffffe ;  /* 0x0ffffffe02027836 */ /* 0x001fcc0000000000 */
[----:B------:R-:W0:Y:S02]  /*2b160*/  F2I.FTZ.U32.TRUNC.NTZ R3, R2 ;  /* 0x0000000200037305 */ /* 0x000e24000021f000 */
[----:B0-----:R-:W-:-:S04]  /*2b170*/  IMAD.MOV R2, RZ, RZ, -R3 ;  /* 0x000000ffff027224 */ /* 0x001fc800078e0a03 */
        /* <DEDUP_REMOVED lines=12> */
[----:B------:R-:W-:Y:S02]  /*2b240*/  IMAD R3, R2, R9, R3 ;  /* 0x0000000902037224 */ /* 0x000fe400078e0203 */
[----:B------:R-:W-:-:S03]  /*2b250*/  IMAD.IADD R4, R5, 0x1, -R4 ;  /* 0x0000000105047824 */ /* 0x000fc600078e0a04 */
[----:B------:R-:W-:-:S13]  /*2b260*/  ISETP.GT.U32.AND P1, PT, R7, R3, PT ;  /* 0x000000030700720c */ /* 0x000fda0003f24070 */
[----:B------:R-:W-:Y:S02]  /*2b270*/  @!P1 IMAD.IADD R3, R3, 0x1, -R7 ;  /* 0x0000000103039824 */ /* 0x000fe400078e0a07 */
[----:B------:R-:W-:Y:S01]  /*2b280*/  @!P1 VIADD R2, R2, 0x1 ;  /* 0x0000000102029836 */ /* 0x000fe20000000000 */
[----:B------:R-:W-:Y:S02]  /*2b290*/  ISETP.NE.AND P1, PT, R6, RZ, PT ;  /* 0x000000ff0600720c */ /* 0x000fe40003f25270 */
[----:B------:R-:W-:Y:S02]  /*2b2a0*/  ISETP.GE.U32.AND P0, PT, R3, R7, PT ;  /* 0x000000070300720c */ /* 0x000fe40003f06070 */
[----:B------:R-:W-:-:S04]  /*2b2b0*/  LOP3.LUT R3, R8, R6, RZ, 0x3c, !PT ;  /* 0x0000000608037212 */ /* 0x000fc800078e3cff */
[----:B------:R-:W-:-:S07]  /*2b2c0*/  ISETP.GE.AND P2, PT, R3, RZ, PT ;  /* 0x000000ff0300720c */ /* 0x000fce0003f46270 */
[----:B------:R-:W-:-:S06]  /*2b2d0*/  @P0 VIADD R2, R2, 0x1 ;  /* 0x0000000102020836 */ /* 0x000fcc0000000000 */
[----:B------:R-:W-:Y:S01]  /*2b2e0*/  @!P2 IMAD.MOV R2, RZ, RZ, -R2 ;  /* 0x000000ffff02a224 */ /* 0x000fe200078e0a02 */
[----:B------:R-:W-:-:S05]  /*2b2f0*/  @!P1 LOP3.LUT R2, RZ, R6, RZ, 0x33, !PT ;  /* 0x00000006ff029212 */ /* 0x000fca00078e33ff */
[--C-:B------:R-:W-:Y:S02]  /*2b300*/  IMAD.MOV R3, RZ, RZ, -R2.reuse ;  /* 0x000000ffff037224 */ /* 0x100fe400078e0a02 */
[C---:B------:R-:W-:Y:S02]  /*2b310*/  IMAD R2, R6.reuse, 0x1000000, R2 ;  /* 0x0100000006027824 */ /* 0x040fe400078e0202 */
[----:B------:R-:W-:Y:S02]  /*2b320*/  IMAD R3, R6, R3, R8 ;  /* 0x0000000306037224 */ /* 0x000fe400078e0208 */
[----:B----4-:R-:W-:Y:S02]  /*2b330*/  IMAD.IADD R10, R0, 0x1, R10 ;  /* 0x00000001000a7824 */ /* 0x010fe400078e020a */
[----:B-1----:R-:W-:-:S05]  /*2b340*/  IMAD R0, R3, 0x10000, R2 ;  /* 0x0001000003007824 */ /* 0x002fca00078e0202 */
[----:B------:R0:W-:Y:S04]  /*2b350*/  STL [R1+0x8], R0 ;  /* 0x0000080001007387 */ /* 0x0001e80000100800 */
[----:B------:R0:W-:Y:S04]  /*2b360*/  STL [R1+0xc], R10 ;  /* 0x00000c0a01007387 */ /* 0x0001e80000100800 */
[----:B------:R0:W-:Y:S01]  /*2b370*/  STL [R1+0x4], R4 ;  /* 0x0000040401007387 */ /* 0x0001e20000100800 */
[----:B------:R-:W-:Y:S05]  /*2b380*/  BRA `(.L_x_842) ;  /* 0x0000000000287947 */ /* 0x000fea0003800000 */
.L_x_836:
[----:B------:R-:W-:Y:S01]  /*2b390*/  UMOV UR4, URZ ;  /* 0x0000003f00047c82 */ /* 0x000fe20008000000 */
[----:B------:R-:W-:Y:S01]  /*2b3a0*/  ULDC UR6, c[0x0][0xc3c] ;  /* 0x00030f0000067ab9 */ /* 0x000fe20000000800 */
[----:B------:R-:W-:Y:S01]  /*2b3b0*/  UMOV UR5, URZ ;  /* 0x0000003f00057c82 */ /* 0x000fe20008000000 */
[----:B------:R-:W-:Y:S01]  /*2b3c0*/  IMAD.U32 R3, RZ, RZ, UR4 ;  /* 0x00000004ff037e24 */ /* 0x000fe2000f8e00ff */
[----:B------:R1:W-:Y:S01]  /*2b3d0*/  STL [R1], R5 ;  /* 0x0000000501007387 */ /* 0x0003e20000100800 */
[----:B------:R-:W-:Y:S02]  /*2b3e0*/  IMAD.U32 R0, RZ, RZ, UR6 ;  /* 0x00000006ff007e24 */ /* 0x000fe4000f8e00ff */
[----:B------:R-:W-:Y:S01]  /*2b3f0*/  IMAD.U32 R2, RZ, RZ, UR5 ;  /* 0x00000005ff027e24 */ /* 0x000fe2000f8e00ff */
[----:B------:R1:W-:Y:S04]  /*2b400*/  STL [R1+0x4], R3 ;  /* 0x0000040301007387 */ /* 0x0003e80000100800 */
[----:B------:R1:W-:Y:S04]  /*2b410*/  STL [R1+0xc], R0 ;  /* 0x00000c0001007387 */ /* 0x0003e80000100800 */
[----:B------:R1:W-:Y:S02]  /*2b420*/  STL [R1+0x8], R2 ;  /* 0x0000080201007387 */ /* 0x0003e40000100800 */
.L_x_842:
[----:B-1----:R-:W2:Y:S04]  /*2b430*/  LDL R2, [R1+0xc] ;  /* 0x00000c0001027983 */ /* 0x002ea80000100800 */
[----:B------:R-:W3:Y:S04]  /*2b440*/  LDL R3, [R1+0x8] ;  /* 0x0000080001037983 */ /* 0x000ee80000100800 */
[----:B------:R-:W4:Y:S04]  /*2b450*/  LDL R5, [R1+0x4] ;  /* 0x0000040001057983 */ /* 0x000f280000100800 */
[----:B0-----:R-:W4:Y:S01]  /*2b460*/  LDL R4, [R1] ;  /* 0x0000000001047983 */ /* 0x001f220000100800 */
[----:B------:R-:W0:Y:S01]  /*2b470*/  S2R R0, SR_TID.X ;  /* 0x0000000000007919 */ /* 0x000e220000002100 */
[----:B------:R-:W-:Y:S05]  /*2b480*/  WARPSYNC.ALL ;  /* 0x0000000000007948 */ /* 0x000fea0003800000 */
[----:B0-----:R-:W-:Y:S01]  /*2b490*/  LOP3.LUT R0, R0, 0x1f, RZ, 0xc0, !PT ;  /* 0x0000001f00007812 */ /* 0x001fe200078ec0ff */
[----:B------:R-:W-:Y:S03]  /*2b4a0*/  BAR.SYNC.DEFER_BLOCKING 0x4, 0x180 ;  /* 0x0106000000007b1d */ /* 0x000fe60000010000 */
[----:B------:R-:W-:-:S13]  /*2b4b0*/  ISETP.NE.AND P0, PT, R0, RZ, PT ;  /* 0x000000ff0000720c */ /* 0x000fda0003f05270 */
[----:B------:R-:W0:Y:S01]  /*2b4c0*/  @!P0 S2R R0, SR_CgaCtaId ;  /* 0x0000000000008919 */ /* 0x000e220000008800 */
[----:B--2---:R-:W-:Y:S01]  /*2b4d0*/  IMAD.MOV.U32 R7, RZ, RZ, R2 ;  /* 0x000000ffff077224 */ /* 0x004fe200078e0002 */
[----:B------:R-:W-:Y:S01]  /*2b4e0*/  @!P0 MOV R2, 0x400 ;  /* 0x0000040000028802 */ /* 0x000fe20000000f00 */
[----:B---3--:R-:W-:-:S03]  /*2b4f0*/  IMAD.MOV.U32 R6, RZ, RZ, R3 ;  /* 0x000000ffff067224 */ /* 0x008fc600078e0003 */
[----:B0-----:R-:W-:-:S05]  /*2b500*/  @!P0 LEA R18, R0, R2, 0x18 ;  /* 0x0000000200128211 */ /* 0x001fca00078ec0ff */
[----:B----4-:R0:W-:Y:S01]  /*2b510*/  @!P0 STS.128 [R18+0x388d0], R4 ;  /* 0x0388d00412008388 */ /* 0x0101e20000000c00 */
[----:B------:R-:W-:Y:S06]  /*2b520*/  BAR.ARV 0x5, 0x180 ;  /* 0x0146000000007b1d */ /* 0x000fec0000002000 */
.L_x_833:
[----:B------:R-:W2:Y:S01]  /*2b530*/  LDL R0, [R1+0xc] ;  /* 0x00000c0001007983 */ /* 0x000ea20000100800 */
[----:B------:R-:W-:Y:S02]  /*2b540*/  ULDC UR4, c[0x0][0xc3c] ;  /* 0x00030f0000047ab9 */ /* 0x000fe40000000800 */
[----:B--2---:R-:W-:-:S13]  /*2b550*/  ISETP.GE.AND P0, PT, R0, UR4, PT ;  /* 0x0000000400007c0c */ /* 0x004fda000bf06270 */
[----:B------:R-:W-:Y:S05]  /*2b560*/  @!P0 BRA `(.L_x_843) ;  /* 0xffffff8000108947 */ /* 0x000fea000383ffff */
[----:B------:R-:W-:Y:S05]  /*2b570*/  BSYNC B8 ;  /* 0x0000000000087941 */ /* 0x000fea0003800000 */
.L_x_684:
[----:B-1----:R-:W3:Y:S01]  /*2b580*/  LDL.LU R0, [R1+0x64] ;  /* 0x0000640001007983 */ /* 0x002ee20000300800 */
[----:B------:R-:W-:Y:S01]  /*2b590*/  BSSY B0, `(.L_x_844) ;  /* 0x000000b000007945 */ /* 0x000fe20003800000 */
[----:B0-----:R-:W0:Y:S01]  /*2b5a0*/  S2R R5, SR_CgaCtaId ;  /* 0x0000000000057919 */ /* 0x001e220000008800 */
        /* <DEDUP_REMOVED lines=9> */
.L_x_940:
[----:B------:R-:W-:Y:S05]  /*2b640*/  BSYNC B0 ;  /* 0x0000000000007941 */ /* 0x000fea0003800000 */
.L_x_844:
[----:B------:R-:W-:-:S03]  /*2b650*/  UMOV UR4, 0xffffffff ;  /* 0xffffffff00047882 */ /* 0x000fc60000000000 */
[----:B------:R-:W-:Y:S05]  /*2b660*/  BRA.DIV UR4, `(.L_x_846) ;  /* 0x0000002604fc7947 */ /* 0x000fea000b800000 */
[----:B------:R-:W1:Y:S02]  /*2b670*/  S2R R2, SR_TID.X ;  /* 0x0000000000027919 */ /* 0x000e640000002100 */
[----:B-1----:R-:W-:-:S04]  /*2b680*/  SHF.R.U32.HI R2, RZ, 0x5, R2 ;  /* 0x00000005ff027819 */ /* 0x002fc80000011602 */
[----:B------:R-:W-:-:S05]  /*2b690*/  LOP3.LUT R2, R2, 0x3, RZ, 0xc0, !PT ;  /* 0x0000000302027812 */ /* 0x000fca00078ec0ff */
[----:B------:R1:W3:Y:S02]  /*2b6a0*/  SHFL.IDX PT, R14, R2, RZ, 0x1f ;  /* 0x00001fff020e7589 */ /* 0x0002e400000e0000 */
.L_x_943:
[----:B---3--:R-:W-:-:S13]  /*2b6b0*/  ISETP.NE.AND P0, PT, R14, RZ, PT ;  /* 0x000000ff0e00720c */ /* 0x008fda0003f05270 */
[----:B------:R-:W-:Y:S05]  /*2b6c0*/  @P0 BRA `(.L_x_444) ;  /* 0x00000000008c0947 */ /* 0x000fea0003800000 */
[----:B------:R-:W-:-:S03]  /*2b6d0*/  UMOV UR4, 0xffffffff ;  /* 0xffffffff00047882 */ /* 0x000fc60000000000 */
[----:B------:R-:W-:Y:S05]  /*2b6e0*/  BRA.DIV UR4, `(.L_x_847) ;  /* 0x0000002a04107947 */ /* 0x000fea000b800000 */
[----:B------:R-:W-:-:S13]  /*2b6f0*/  ELECT P6, URZ, PT ;  /* 0x00000000003f782f */ /* 0x000fda00038c0000 */
.L_x_946:
[----:B------:R-:W-:Y:S05]  /*2b700*/  @!P6 BRA `(.L_x_444) ;  /* 0x00000000007ce947 */ /* 0x000fea0003800000 */
[----:B------:R-:W-:-:S06]  /*2b710*/  ULOP3.LUT UR4, UR60, 0x2, URZ, 0xfc, !UPT ;  /* 0x000000023c047892 */ /* 0x000fcc000f8efc3f */
[----:B-1----:R-:W-:-:S05]  /*2b720*/  IMAD.U32 R2, RZ, RZ, UR4 ;  /* 0x00000004ff027e24 */ /* 0x002fca000f8e00ff */
[----:B------:R-:W-:-:S13]  /*2b730*/  ISETP.NE.AND P2, PT, R2, 0x3, PT ;  /* 0x000000030200780c */ /* 0x000fda0003f45270 */
[----:B------:R-:W-:Y:S05]  /*2b740*/  @!P2 BRA `(.L_x_848) ;  /* 0x000000000004a947 */ /* 0x000fea0003800000 */
[----:B------:R-:W-:Y:S01]  /*2b750*/  BPT.TRAP 0x1 ;  /* 0x000000040000795c */ /* 0x000fe20000300000 */
.L_x_848:
[----:B------:R-:W3:Y:S01]  /*2b760*/  LDL.LU R7, [R1+0x18] ;  /* 0x0000180001077983 */ /* 0x000ee20000300800 */
[----:B------:R-:W-:Y:S02]  /*2b770*/  VIADD R2, R0, 0x38840 ;  /* 0x0003884000027836 */ /* 0x000fe40000000000 */
[C---:B0-----:R-:W-:Y:S02]  /*2b780*/  VIADD R3, R19.reuse, 0x1 ;  /* 0x0000000113037836 */ /* 0x041fe40000000000 */
[----:B------:R-:W-:-:S03]  /*2b790*/  IMAD R6, R19, 0x8, R2 ;  /* 0x0000000813067824 */ /* 0x000fc600078e0202 */
[----:B------:R-:W-:-:S04]  /*2b7a0*/  ISETP.NE.AND P1, PT, R3, 0x2, PT ;  /* 0x000000020300780c */ /* 0x000fc80003f25270 */
[----:B------:R-:W-:Y:S02]  /*2b7b0*/  SEL R4, RZ, 0x1, P1 ;  /* 0x00000001ff047807 */ /* 0x000fe40000800000 */
[----:B------:R-:W-:Y:S02]  /*2b7c0*/  SEL R3, R3, RZ, P1 ;  /* 0x000000ff03037207 */ /* 0x000fe40000800000 */
[C---:B---3--:R-:W-:Y:S02]  /*2b7d0*/  SHF.L.U32 R5, R7.reuse, 0x1f, RZ ;  /* 0x0000001f07057819 */ /* 0x048fe400000006ff */
[----:B------:R-:W-:Y:S01]  /*2b7e0*/  LOP3.LUT R4, R7, R4, RZ, 0x3c, !PT ;  /* 0x0000000407047212 */ /* 0x000fe200078e3cff */
[----:B------:R-:W-:Y:S01]  /*2b7f0*/  IMAD R7, R3, 0x8, R2 ;  /* 0x0000000803077824 */ /* 0x000fe200078e0202 */
[----:B------:R-:W0:Y:S02]  /*2b800*/  SYNCS.PHASECHK.TRANS64.TRYWAIT P0, [R6+URZ], R5 ;  /* 0x00000005060075a7 */ /* 0x000e24000800017f */
[----:B------:R-:W-:Y:S01]  /*2b810*/  SHF.L.U32 R2, R4, 0x1f, RZ ;  /* 0x0000001f04027819 */ /* 0x000fe200000006ff */
[----:B0-----:R-:W-:Y:S06]  /*2b820*/  @!P0 BRA `(.L_x_849) ;  /* 0x0000002400e08947 */ /* 0x001fec0003800000 */
.L_x_947:
[----:B------:R-:W1:Y:S02]  /*2b830*/  SYNCS.PHASECHK.TRANS64.TRYWAIT P0, [R7+URZ], R2 ;  /* 0x00000002070075a7 */ /* 0x000e64000800017f */
[----:B-1----:R-:W-:Y:S05]  /*2b840*/  @!P0 BRA `(.L_x_850) ;  /* 0x0000002400ec8947 */ /* 0x002fea0003800000 */
.L_x_948:
[----:B------:R-:W-:Y:S05]  /*2b850*/  @!P2 BRA `(.L_x_851) ;  /* 0x000000000004a947 */ /* 0x000fea0003800000 */
[----:B------:R-:W-:Y:S01]  /*2b860*/  BPT.TRAP 0x1 ;  /* 0x000000040000795c */ /* 0x000fe20000300000 */
.L_x_851:
[----:B------:R-:W-:-:S04]  /*2b870*/  VIADD R0, R0, 0x38860 ;  /* 0x0003886000007836 */ /* 0x000fc80000000000 */
[----:B------:R-:W-:-:S04]  /*2b880*/  IMAD R4, R19, 0x8, R0 ;  /* 0x0000000813047824 */ /* 0x000fc800078e0200 */
[----:B------:R-:W3:Y:S02]  /*2b890*/  SYNCS.PHASECHK.TRANS64.TRYWAIT P0, [R4+URZ], R5 ;  /* 0x00000005040075a7 */ /* 0x000ee4000800017f */
[----:B---3--:R-:W-:Y:S05]  /*2b8a0*/  @!P0 BRA `(.L_x_852) ;  /* 0x0000002400e88947 */ /* 0x008fea0003800000 */
.L_x_949:
[----:B------:R-:W-:-:S07]  /*2b8b0*/  IMAD R3, R3, 0x8, R0 ;  /* 0x0000000803037824 */ /* 0x000fce00078e0200 */
.L_x_853:
[----:B----4-:R4:W0:Y:S02]  /*2b8c0*/  SYNCS.PHASECHK.TRANS64.TRYWAIT P0, [R3+URZ], R2 ;  /* 0x00000002030075a7 */ /* 0x010824000800017f */
[----:B0-----:R-:W-:Y:S05]  /*2b8d0*/  @!P0 NANOSLEEP.SYNCS 0x989680 ;  /* 0x009896800000895d */ /* 0x001fea0003900000 */
[----:B------:R-:W0:Y:S02]  /*2b8e0*/  @!P0 SYNCS.PHASECHK.TRANS64 P0, [R3+URZ], R2 ;  /* 0x00000002030085a7 */ /* 0x000e24000800007f */
[----:B0-----:R-:W-:Y:S05]  /*2b8f0*/  @!P0 BRA `(.L_x_853) ;  /* 0xfffffffc00f08947 */ /* 0x001fea000383ffff */
.L_x_444:
[----:B------:R-:W-:Y:S05]  /*2b900*/  BSYNC B9 ;  /* 0x0000000000097941 */ /* 0x000fea0003800000 */
.L_x_441:
[----:B------:R-:W-:Y:S05]  /*2b910*/  EXIT ;  /* 0x000000000000794d */ /* 0x000fea0003800000 */
.L_x_466:
[----:B-1----:R1:W2:Y:S02]  /*2b920*/  SYNCS.PHASECHK.TRANS64.TRYWAIT P6, [R3+URZ+0x38890], R0 ;  /* 0x03889000030075a7 */ /* 0x0022a400080c017f */
[----:B--2---:R-:W-:Y:S05]  /*2b930*/  @!P6 NANOSLEEP.SYNCS 0x989680 ;  /* 0x009896800000e95d */ /* 0x004fea0003900000 */
[----:B------:R-:W2:Y:S02]  /*2b940*/  @!P6 SYNCS.PHASECHK.TRANS64 P6, [R3+URZ+0x38890], R0 ;  /* 0x038890000300e5a7 */ /* 0x000ea400080c007f */
[----:B--2---:R-:W-:Y:S05]  /*2b950*/  @!P6 BRA `(.L_x_466) ;  /* 0xfffffffc00f0e947 */ /* 0x004fea000383ffff */
[----:B------:R-:W-:Y:S05]  /*2b960*/  BRA `(.L_x_854) ;  /* 0xfffffd8400ac7947 */ /* 0x000fea000383ffff */
.L_x_522:
[----:B--2---:R2:W3:Y:S02]  /*2b970*/  SYNCS.PHASECHK.TRANS64.TRYWAIT P5, [R3+URZ+0x38890], R0 ;  /* 0x03889000030075a7 */ /* 0x0044e400080a017f */
[----:B---3--:R-:W-:Y:S05]  /*2b980*/  @!P5 NANOSLEEP.SYNCS 0x989680 ;  /* 0x009896800000d95d */ /* 0x008fea0003900000 */
[----:B------:R-:W3:Y:S02]  /*2b990*/  @!P5 SYNCS.PHASECHK.TRANS64 P5, [R3+URZ+0x38890], R0 ;  /* 0x038890000300d5a7 */ /* 0x000ee400080a007f */
[----:B---3--:R-:W-:Y:S05]  /*2b9a0*/  @!P5 BRA `(.L_x_522) ;  /* 0xfffffffc00f0d947 */ /* 0x008fea000383ffff */
[----:B------:R-:W-:Y:S05]  /*2b9b0*/  BRA `(.L_x_855) ;  /* 0xfffffdbc00807947 */ /* 0x000fea000383ffff */
.L_x_547:
[----:B-1----:R1:W2:Y:S02]  /*2b9c0*/  SYNCS.PHASECHK.TRANS64.TRYWAIT P4, [R3+URZ+0x38890], R0 ;  /* 0x03889000030075a7 */ /* 0x0022a4000808017f */
[----:B--2---:R-:W-:Y:S05]  /*2b9d0*/  @!P4 NANOSLEEP.SYNCS 0x989680 ;  /* 0x009896800000c95d */ /* 0x004fea0003900000 */
[----:B------:R-:W2:Y:S02]  /*2b9e0*/  @!P4 SYNCS.PHASECHK.TRANS64 P4, [R3+URZ+0x38890], R0 ;  /* 0x038890000300c5a7 */ /* 0x000ea4000808007f */
[----:B--2---:R-:W-:Y:S05]  /*2b9f0*/  @!P4 BRA `(.L_x_547) ;  /* 0xfffffffc00f0c947 */ /* 0x004fea000383ffff */
[----:B------:R-:W-:Y:S05]  /*2ba00*/  BRA `(.L_x_856) ;  /* 0xfffffdf0006c7947 */ /* 0x000fea000383ffff */
.L_x_555:
[----:B--2---:R2:W3:Y:S02]  /*2ba10*/  SYNCS.PHASECHK.TRANS64.TRYWAIT P4, [R3+URZ+0x388b0], R0 ;  /* 0x0388b000030075a7 */ /* 0x0044e4000808017f */
[----:B---3--:R-:W-:Y:S05]  /*2ba20*/  @!P4 NANOSLEEP.SYNCS 0x989680 ;  /* 0x009896800000c95d */ /* 0x008fea0003900000 */
[----:B------:R-:W3:Y:S02]  /*2ba30*/  @!P4 SYNCS.PHASECHK.TRANS64 P4, [R3+URZ+0x388b0], R0 ;  /* 0x0388b0000300c5a7 */ /* 0x000ee4000808007f */
[----:B---3--:R-:W-:Y:S05]  /*2ba40*/  @!P4 BRA `(.L_x_555) ;  /* 0xfffffffc00f0c947 */ /* 0x008fea000383ffff */
[----:B------:R-:W-:Y:S05]  /*2ba50*/  BRA `(.L_x_857) ;  /* 0xfffffdf4008c7947 */ /* 0x000fea000383ffff */
.L_x_577:
[----:B------:R-:W-:Y:S01]  /*2ba60*/  BSSY B1, `(.L_x_858) ;  /* 0x0000008000017945 */ /* 0x000fe20003800000 */
[----:B------:R-:W-:Y:S02]  /*2ba70*/  IMAD.MOV.U32 R13, RZ, RZ, R25 ;  /* 0x000000ffff0d7224 */ /* 0x000fe400078e0019 */
[----:B------:R-:W-:Y:S02]  /*2ba80*/  IMAD.MOV.U32 R12, RZ, RZ, RZ ;  /* 0x000000ffff0c7224 */ /* 0x000fe400078e00ff */
[----:B------:R-:W-:Y:S02]  /*2ba90*/  IMAD.MOV.U32 R11, RZ, RZ, 0x181f ;  /* 0x0000181fff0b7424 */ /* 0x000fe400078e00ff */
[----:B------:R-:W-:-:S07]  /*2baa0*/  IMAD.MOV.U32 R15, RZ, RZ, -0x1 ;  /* 0xffffffffff0f7424 */ /* 0x000fce00078e00ff */
[----:B------:R-:W-:Y:S05]  /*2bab0*/  WARPSYNC.COLLECTIVE R15, `(.L_x_859) ;  /* 0x000000000f087348 */ /* 0x000fea0003c00000 */
[----:B------:R0:W1:Y:S02]  /*2bac0*/  SHFL.IDX P6, R14, R13, R12, R11 ;  /* 0x0000000c0d0e7389 */ /* 0x00006400000c000b */
[----:B01----:R-:W-:Y:S01]  /*2bad0*/  ENDCOLLECTIVE ;  /* 0x000000000000791b */ /* 0x003fe20003800000 */
.L_x_859:
[----:B------:R-:W-:Y:S05]  /*2bae0*/  BSYNC B1 ;  /* 0x0000000000017941 */ /* 0x000fea0003800000 */
.L_x_858:
[----:B------:R-:W-:Y:S02]  /*2baf0*/  IMAD.MOV.U32 R13, RZ, RZ, R24 ;  /* 0x000000ffff0d7224 */ /* 0x000fe400078e0018 */
[----:B------:R-:W-:Y:S02]  /*2bb00*/  IMAD.MOV.U32 R12, RZ, RZ, RZ ;  /* 0x000000ffff0c7224 */ /* 0x000fe400078e00ff */
[----:B------:R-:W-:Y:S02]  /*2bb10*/  IMAD.MOV.U32 R11, RZ, RZ, 0x181f ;  /* 0x0000181fff0b7424 */ /* 0x000fe400078e00ff */
[----:B------:R-:W-:Y:S02]  /*2bb20*/  IMAD.MOV.U32 R15, RZ, RZ, -0x1 ;  /* 0xffffffffff0f7424 */ /* 0x000fe400078e00ff */
[----:B------:R-:W-:-:S07]  /*2bb30*/  IMAD.MOV.U32 R0, RZ, RZ, R14 ;  /* 0x000000ffff007224 */ /* 0x000fce00078e000e */
[----:B------:R-:W-:Y:S05]  /*2bb40*/  WARPSYNC.COLLECTIVE R15, `(.L_x_860) ;  /* 0x000000000f087348 */ /* 0x000fea0003c00000 */
[----:B------:R0:W1:Y:S02]  /*2bb50*/  SHFL.IDX P6, R14, R13, R12, R11 ;  /* 0x0000000c0d0e7389 */ /* 0x00006400000c000b */
[----:B01----:R-:W-:Y:S01]  /*2bb60*/  ENDCOLLECTIVE ;  /* 0x000000000000791b */ /* 0x003fe20003800000 */
.L_x_860:
[----:B------:R-:W-:Y:S02]  /*2bb70*/  IMAD.MOV.U32 R13, RZ, RZ, R27 ;  /* 0x000000ffff0d7224 */ /* 0x000fe400078e001b */
[----:B------:R-:W-:-:S07]  /*2bb80*/  IMAD.MOV.U32 R3, RZ, RZ, R14 ;  /* 0x000000ffff037224 */ /* 0x000fce00078e000e */
[----:B------:R-:W-:Y:S05]  /*2bb90*/  WARPSYNC.COLLECTIVE R15, `(.L_x_861) ;  /* 0x000000000f087348 */ /* 0x000fea0003c00000 */
[----:B------:R0:W1:Y:S02]  /*2bba0*/  SHFL.IDX P6, R14, R13, R12, R11 ;  /* 0x0000000c0d0e7389 */ /* 0x00006400000c000b */
[----:B01----:R-:W-:Y:S01]  /*2bbb0*/  ENDCOLLECTIVE ;  /* 0x000000000000791b */ /* 0x003fe20003800000 */
.L_x_861:
[----:B------:R-:W-:Y:S02]  /*2bbc0*/  IMAD.MOV.U32 R13, RZ, RZ, R32 ;  /* 0x000000ffff0d7224 */ /* 0x000fe400078e0020 */
[----:B------:R-:W-:-:S07]  /*2bbd0*/  IMAD.MOV.U32 R27, RZ, RZ, R14 ;  /* 0x000000ffff1b7224 */ /* 0x000fce00078e000e */
[----:B------:R-:W-:Y:S05]  /*2bbe0*/  WARPSYNC.COLLECTIVE R15, `(.L_x_862) ;  /* 0x000000000f087348 */ /* 0x000fea0003c00000 */
[----:B------:R0:W1:Y:S02]  /*2bbf0*/  SHFL.IDX P6, R14, R13, R12, R11 ;  /* 0x0000000c0d0e7389 */ /* 0x00006400000c000b */
[----:B01----:R-:W-:Y:S01]  /*2bc00*/  ENDCOLLECTIVE ;  /* 0x000000000000791b */ /* 0x003fe20003800000 */
.L_x_862:
[----:B------:R-:W-:Y:S01]  /*2bc10*/  IMAD.MOV.U32 R32, RZ, RZ, R14 ;  /* 0x000000ffff207224 */ /* 0x000fe200078e000e */
[----:B------:R-:W-:Y:S06]  /*2bc20*/  BRA `(.L_x_863) ;  /* 0xfffffe0400f07947 */ /* 0x000fec000383ffff */
.L_x_581:
[----:B0-----:R0:W1:Y:S02]  /*2bc30*/  SYNCS.PHASECHK.TRANS64.TRYWAIT P0, [R18+URZ+0x38800], R35 ;  /* 0x03880023120075a7 */ /* 0x001064000800017f */
[----:B-1----:R-:W-:Y:S05]  /*2bc40*/  @!P0 NANOSLEEP.SYNCS 0x989680 ;  /* 0x009896800000895d */ /* 0x002fea0003900000 */
[----:B------:R-:W1:Y:S02]  /*2bc50*/  @!P0 SYNCS.PHASECHK.TRANS64 P0, [R18+URZ+0x38800], R35 ;  /* 0x03880023120085a7 */ /* 0x000e64000800007f */
[----:B-1----:R-:W-:Y:S05]  /*2bc60*/  @!P0 BRA `(.L_x_581) ;  /* 0xfffffffc00f08947 */ /* 0x002fea000383ffff */
[----:B------:R-:W-:Y:S05]  /*2bc70*/  BRA `(.L_x_864) ;  /* 0xfffffe0c00b07947 */ /* 0x000fea000383ffff */
.L_x_613:
        /* <DEDUP_REMOVED lines=8> */
.L_x_866:
[----:B------:R-:W-:Y:S05]  /*2bd00*/  BSYNC B1 ;  /* 0x0000000000017941 */ /* 0x000fea0003800000 */
.L_x_865:
        /* <DEDUP_REMOVED lines=8> */
.L_x_867:
[----:B------:R-:W-:Y:S02]  /*2bd90*/  IMAD.MOV.U32 R13, RZ, RZ, R27 ;  /* 0x000000ffff0d7224 */ /* 0x000fe400078e001b */
[----:B------:R-:W-:-:S07]  /*2bda0*/  IMAD.MOV.U32 R3, RZ, RZ, R14 ;  /* 0x000000ffff037224 */ /* 0x000fce00078e000e */
[----:B------:R-:W-:Y:S05]  /*2bdb0*/  WARPSYNC.COLLECTIVE R15, `(.L_x_868) ;  /* 0x000000000f087348 */ /* 0x000fea0003c00000 */
[----:B------:R0:W1:Y:S02]  /*2bdc0*/  SHFL.IDX P6, R14, R13, R12, R11 ;  /* 0x0000000c0d0e7389 */ /* 0x00006400000c000b */
[----:B01----:R-:W-:Y:S01]  /*2bdd0*/  ENDCOLLECTIVE ;  /* 0x000000000000791b */ /* 0x003fe20003800000 */
.L_x_868:
[----:B------:R-:W-:Y:S02]  /*2bde0*/  IMAD.MOV.U32 R13, RZ, RZ, R32 ;  /* 0x000000ffff0d7224 */ /* 0x000fe400078e0020 */
[----:B------:R-:W-:-:S07]  /*2bdf0*/  IMAD.MOV.U32 R33, RZ, RZ, R14 ;  /* 0x000000ffff217224 */ /* 0x000fce00078e000e */
[----:B------:R-:W-:Y:S05]  /*2be00*/  WARPSYNC.COLLECTIVE R15, `(.L_x_869) ;  /* 0x000000000f087348 */ /* 0x000fea0003c00000 */
[----:B------:R0:W1:Y:S02]  /*2be10*/  SHFL.IDX P6, R14, R13, R12, R11 ;  /* 0x0000000c0d0e7389 */ /* 0x00006400000c000b */
[----:B01----:R-:W-:Y:S01]  /*2be20*/  ENDCOLLECTIVE ;  /* 0x000000000000791b */ /* 0x003fe20003800000 */
.L_x_869:
[----:B------:R-:W-:Y:S01]  /*2be30*/  IMAD.MOV.U32 R32, RZ, RZ, R14 ;  /* 0x000000ffff207224 */ /* 0x000fe200078e000e */
[----:B------:R-:W-:Y:S06]  /*2be40*/  BRA `(.L_x_870) ;  /* 0xfffffe3800907947 */ /* 0x000fec000383ffff */
.L_x_617:
[----:B0-----:R0:W1:Y:S02]  /*2be50*/  SYNCS.PHASECHK.TRANS64.TRYWAIT P0, [R18+URZ+0x38800], R21 ;  /* 0x03880015120075a7 */ /* 0x001064000800017f */
[----:B-1----:R-:W-:Y:S05]  /*2be60*/  @!P0 NANOSLEEP.SYNCS 0x989680 ;  /* 0x009896800000895d */ /* 0x002fea0003900000 */
[----:B------:R-:W1:Y:S02]  /*2be70*/  @!P0 SYNCS.PHASECHK.TRANS64 P0, [R18+URZ+0x38800], R21 ;  /* 0x03880015120085a7 */ /* 0x000e64000800007f */
[----:B-1----:R-:W-:Y:S05]  /*2be80*/  @!P0 BRA `(.L_x_617) ;  /* 0xfffffffc00f08947 */ /* 0x002fea000383ffff */
[----:B------:R-:W-:Y:S05]  /*2be90*/  BRA `(.L_x_871) ;  /* 0xfffffe4000047947 */ /* 0x000fea000383ffff */
.L_x_635:
[----:B-1----:R1:W2:Y:S02]  /*2bea0*/  SYNCS.PHASECHK.TRANS64.TRYWAIT P2, [R0+URZ+0x38830], R3 ;  /* 0x03883003000075a7 */ /* 0x0022a4000804017f */
[----:B--2---:R-:W-:Y:S05]  /*2beb0*/  @!P2 NANOSLEEP.SYNCS 0x989680 ;  /* 0x009896800000a95d */ /* 0x004fea0003900000 */
[----:B------:R-:W2:Y:S02]  /*2bec0*/  @!P2 SYNCS.PHASECHK.TRANS64 P2, [R0+URZ+0x38830], R3 ;  /* 0x038830030000a5a7 */ /* 0x000ea4000804007f */
[----:B--2---:R-:W-:Y:S05]  /*2bed0*/  @!P2 BRA `(.L_x_635) ;  /* 0xfffffffc00f0a947 */ /* 0x004fea000383ffff */
[----:B------:R-:W-:Y:S05]  /*2bee0*/  BRA `(.L_x_634) ;  /* 0xfffffe7400347947 */ /* 0x000fea000383ffff */
.L_x_642:
[----:B-1----:R1:W2:Y:S02]  /*2bef0*/  SYNCS.PHASECHK.TRANS64.TRYWAIT P2, [R11+URZ+0x38830], R4 ;  /* 0x038830040b0075a7 */ /* 0x0022a4000804017f */
[----:B--2---:R-:W-:Y:S05]  /*2bf00*/  @!P2 NANOSLEEP.SYNCS 0x989680 ;  /* 0x009896800000a95d */ /* 0x004fea0003900000 */
[----:B------:R-:W2:Y:S02]  /*2bf10*/  @!P2 SYNCS.PHASECHK.TRANS64 P2, [R11+URZ+0x38830], R4 ;  /* 0x038830040b00a5a7 */ /* 0x000ea4000804007f */
[----:B--2---:R-:W-:Y:S05]  /*2bf20*/  @!P2 BRA `(.L_x_642) ;  /* 0xfffffffc00f0a947 */ /* 0x004fea000383ffff */
[----:B------:R-:W-:Y:S05]  /*2bf30*/  BRA `(.L_x_641) ;  /* 0xfffffec000bc7947 */ /* 0x000fea000383ffff */
.L_x_647:
[----:B-1----:R1:W2:Y:S02]  /*2bf40*/  SYNCS.PHASECHK.TRANS64.TRYWAIT P2, [R9+URZ+0x38850], R0 ;  /* 0x03885000090075a7 */ /* 0x0022a4000804017f */
[----:B--2---:R-:W-:Y:S05]  /*2bf50*/  @!P2 NANOSLEEP.SYNCS 0x989680 ;  /* 0x009896800000a95d */ /* 0x004fea0003900000 */
[----:B------:R-:W2:Y:S02]  /*2bf60*/  @!P2 SYNCS.PHASECHK.TRANS64 P2, [R9+URZ+0x38850], R0 ;  /* 0x038850000900a5a7 */ /* 0x000ea4000804007f */
[----:B--2---:R-:W-:Y:S05]  /*2bf70*/  @!P2 BRA `(.L_x_647) ;  /* 0xfffffffc00f0a947 */ /* 0x004fea000383ffff */
[----:B------:R-:W-:Y:S05]  /*2bf80*/  BRA `(.L_x_646) ;  /* 0xfffffef800847947 */ /* 0x000fea000383ffff */
.L_x_653:
[----:B-1----:R1:W2:Y:S02]  /*2bf90*/  SYNCS.PHASECHK.TRANS64.TRYWAIT P0, [R0+URZ+0x38850], R3 ;  /* 0x03885003000075a7 */ /* 0x0022a4000800017f */
[----:B--2---:R-:W-:Y:S05]  /*2bfa0*/  @!P0 NANOSLEEP.SYNCS 0x989680 ;  /* 0x009896800000895d */ /* 0x004fea0003900000 */
[----:B------:R-:W2:Y:S02]  /*2bfb0*/  @!P0 SYNCS.PHASECHK.TRANS64 P0, [R0+URZ+0x38850], R3 ;  /* 0x03885003000085a7 */ /* 0x000ea4000800007f */
[----:B--2---:R-:W-:Y:S05]  /*2bfc0*/  @!P0 BRA `(.L_x_653) ;  /* 0xfffffffc00f08947 */ /* 0x004fea000383ffff */
[----:B------:R-:W-:Y:S05]  /*2bfd0*/  BRA `(.L_x_652) ;  /* 0xffffff1000907947 */ /* 0x000fea000383ffff */
.L_x_692:
[----:B------:R-:W1:Y:S01]  /*2bfe0*/  S2R R5, SR_TID.X ;  /* 0x0000000000057919 */ /* 0x000e620000002100 */
[----:B------:R-:W-:Y:S01]  /*2bff0*/  BSSY B1, `(.L_x_872) ;  /* 0x000000a000017945 */ /* 0x000fe20003800000 */
[----:B------:R-:W-:Y:S02]  /*2c000*/  IMAD.MOV.U32 R12, RZ, RZ, RZ ;  /* 0x000000ffff0c7224 */ /* 0x000fe400078e00ff */
[----:B0-----:R-:W-:Y:S02]  /*2c010*/  IMAD.MOV.U32 R11, RZ, RZ, 0x1f ;  /* 0x0000001fff0b7424 */ /* 0x001fe400078e00ff */
[----:B------:R-:W-:Y:S01]  /*2c020*/  IMAD.MOV.U32 R15, RZ, RZ, -0x1 ;  /* 0xffffffffff0f7424 */ /* 0x000fe200078e00ff */
[----:B-1----:R-:W-:-:S04]  /*2c030*/  SHF.R.U32.HI R5, RZ, 0x5, R5 ;  /* 0x00000005ff057819 */ /* 0x002fc80000011605 */
[----:B------:R-:W-:-:S05]  /*2c040*/  LOP3.LUT R5, R5, 0x3, RZ, 0xc0, !PT ;  /* 0x0000000305057812 */ /* 0x000fca00078ec0ff */
[----:B------:R-:W-:-:S07]  /*2c050*/  IMAD.MOV.U32 R13, RZ, RZ, R5 ;  /* 0x000000ffff0d7224 */ /* 0x000fce00078e0005 */
[----:B------:R-:W-:Y:S05]  /*2c060*/  WARPSYNC.COLLECTIVE R15, `(.L_x_873) ;  /* 0x000000000f087348 */ /* 0x000fea0003c00000 */
[----:B------:R0:W1:Y:S02]  /*2c070*/  SHFL.IDX P6, R14, R13, R12, R11 ;  /* 0x0000000c0d0e7389 */ /* 0x00006400000c000b */
[----:B01----:R-:W-:Y:S01]  /*2c080*/  ENDCOLLECTIVE ;  /* 0x000000000000791b */ /* 0x003fe20003800000 */
.L_x_873:
[----:B------:R-:W-:Y:S05]  /*2c090*/  BSYNC B1 ;  /* 0x0000000000017941 */ /* 0x000fea0003800000 */
.L_x_872:
[----:B------:R-:W-:Y:S05]  /*2c0a0*/  BRA `(.L_x_874) ;  /* 0xffffff7c00d47947 */ /* 0x000fea000383ffff */
.L_x_694:
[----:B------:R-:W-:Y:S01]  /*2c0b0*/  BSSY B1, `(.L_x_875) ;  /* 0x0000006000017945 */ /* 0x000fe20003800000 */
[----:B------:R-:W-:-:S07]  /*2c0c0*/  IMAD.MOV.U32 R15, RZ, RZ, -0x1 ;  /* 0xffffffffff0f7424 */ /* 0x000fce00078e00ff */
[----:B01----:R-:W-:Y:S05]  /*2c0d0*/  WARPSYNC.COLLECTIVE R15, `(.L_x_876) ;  /* 0x000000000f0c7348 */ /* 0x003fea0003c00000 */
[----:B------:R-:W-:Y:S02]  /*2c0e0*/  ELECT P6, UR62, PT ;  /* 0x00000000003e782f */ /* 0x000fe400038c0000 */
[----:B------:R-:W-:Y:S01]  /*2c0f0*/  MOV R14, UR62 ;  /* 0x0000003e000e7c02 */ /* 0x000fe20008000f00 */
[----:B01----:R-:W-:Y:S10]  /*2c100*/  ENDCOLLECTIVE ;  /* 0x000000000000791b */ /* 0x003ff40003800000 */
.L_x_876:
[----:B------:R-:W-:Y:S05]  /*2c110*/  BSYNC B1 ;  /* 0x0000000000017941 */ /* 0x000fea0003800000 */
.L_x_875:
[----:B------:R-:W-:Y:S05]  /*2c120*/  BRA `(.L_x_693) ;  /* 0xffffff7c00cc7947 */ /* 0x000fea000383ffff */
.L_x_696:
[----:B-1----:R1:W2:Y:S02]  /*2c130*/  SYNCS.PHASECHK.TRANS64.TRYWAIT P0, [R18+URZ+0x38820], R2 ;  /* 0x03882002120075a7 */ /* 0x0022a4000800017f */
[----:B--2---:R-:W-:Y:S05]  /*2c140*/  @!P0 NANOSLEEP.SYNCS 0x989680 ;  /* 0x009896800000895d */ /* 0x004fea0003900000 */
[----:B------:R-:W2:Y:S02]  /*2c150*/  @!P0 SYNCS.PHASECHK.TRANS64 P0, [R18+URZ+0x38820], R2 ;  /* 0x03882002120085a7 */ /* 0x000ea4000800007f */
[----:B--2---:R-:W-:Y:S05]  /*2c160*/  @!P0 BRA `(.L_x_696) ;  /* 0xfffffffc00f08947 */ /* 0x004fea000383ffff */
[----:B------:R-:W-:Y:S05]  /*2c170*/  BRA `(.L_x_877) ;  /* 0xffffff7c00dc7947 */ /* 0x000fea000383ffff */
.L_x_700:
[----:B--2---:R2:W3:Y:S02]  /*2c180*/  SYNCS.PHASECHK.TRANS64.TRYWAIT P0, [R6+URZ+0x388a0], R8 ;  /* 0x0388a008060075a7 */ /* 0x0044e4000800017f */
[----:B---3--:R-:W-:Y:S05]  /*2c190*/  @!P0 NANOSLEEP.SYNCS 0x989680 ;  /* 0x009896800000895d */ /* 0x008fea0003900000 */
[----:B------:R-:W3:Y:S02]  /*2c1a0*/  @!P0 SYNCS.PHASECHK.TRANS64 P0, [R6+URZ+0x388a0], R8 ;  /* 0x0388a008060085a7 */ /* 0x000ee4000800007f */
[----:B---3--:R-:W-:Y:S05]  /*2c1b0*/  @!P0 BRA `(.L_x_700) ;  /* 0xfffffffc00f08947 */ /* 0x008fea000383ffff */
[----:B------:R-:W-:Y:S05]  /*2c1c0*/  BRA `(.L_x_878) ;  /* 0xffffff7c00fc7947 */ /* 0x000fea000383ffff */
.L_x_708:
[----:B0-----:R0:W1:Y:S02]  /*2c1d0*/  SYNCS.PHASECHK.TRANS64.TRYWAIT P0, [R6+URZ+0x388c0], R8 ;  /* 0x0388c008060075a7 */ /* 0x001064000800017f */
[----:B-1----:R-:W-:Y:S05]  /*2c1e0*/  @!P0 NANOSLEEP.SYNCS 0x989680 ;  /* 0x009896800000895d */ /* 0x002fea0003900000 */
[----:B------:R-:W1:Y:S02]  /*2c1f0*/  @!P0 SYNCS.PHASECHK.TRANS64 P0, [R6+URZ+0x388c0], R8 ;  /* 0x0388c008060085a7 */ /* 0x000e64000800007f */
[----:B-1----:R-:W-:Y:S05]  /*2c200*/  @!P0 BRA `(.L_x_708) ;  /* 0xfffffffc00f08947 */ /* 0x002fea000383ffff */
[----:B------:R-:W-:Y:S05]  /*2c210*/  BRA `(.L_x_879) ;  /* 0xffffff84003c7947 */ /* 0x000fea000383ffff */
.L_x_718:
[----:B-1----:R1:W2:Y:S02]  /*2c220*/  SYNCS.PHASECHK.TRANS64.TRYWAIT P2, [R6+URZ+0x388a0], R5 ;  /* 0x0388a005060075a7 */ /* 0x0022a4000804017f */
[----:B--2---:R-:W-:Y:S05]  /*2c230*/  @!P2 NANOSLEEP.SYNCS 0x989680 ;  /* 0x009896800000a95d */ /* 0x004fea0003900000 */
[----:B------:R-:W2:Y:S02]  /*2c240*/  @!P2 SYNCS.PHASECHK.TRANS64 P2, [R6+URZ+0x388a0], R5 ;  /* 0x0388a0050600a5a7 */ /* 0x000ea4000804007f */
[----:B--2---:R-:W-:Y:S05]  /*2c250*/  @!P2 BRA `(.L_x_718) ;  /* 0xfffffffc00f0a947 */ /* 0x004fea000383ffff */
[----:B------:R-:W-:Y:S05]  /*2c260*/  BRA `(.L_x_880) ;  /* 0xffffff8800c47947 */ /* 0x000fea000383ffff */
.L_x_726:
[----:B0-----:R0:W2:Y:S02]  /*2c270*/  SYNCS.PHASECHK.TRANS64.TRYWAIT P2, [R6+URZ+0x388c0], R5 ;  /* 0x0388c005060075a7 */ /* 0x0010a4000804017f */
[----:B--2---:R-:W-:Y:S05]  /*2c280*/  @!P2 NANOSLEEP.SYNCS 0x989680 ;  /* 0x009896800000a95d */ /* 0x004fea0003900000 */
[----:B------:R-:W2:Y:S02]  /*2c290*/  @!P2 SYNCS.PHASECHK.TRANS64 P2, [R6+URZ+0x388c0], R5 ;  /* 0x0388c0050600a5a7 */ /* 0x000ea4000804007f */
[----:B--2---:R-:W-:Y:S05]  /*2c2a0*/  @!P2 BRA `(.L_x_726) ;  /* 0xfffffffc00f0a947 */ /* 0x004fea000383ffff */
[----:B------:R-:W-:Y:S05]  /*2c2b0*/  BRA `(.L_x_881) ;  /* 0xffffff9000007947 */ /* 0x000fea000383ffff */
.L_x_744:
        /* <DEDUP_REMOVED lines=11> */
.L_x_883:
[----:B------:R-:W-:Y:S05]  /*2c370*/  BSYNC B0 ;  /* 0x0000000000007941 */ /* 0x000fea0003800000 */
.L_x_882:
[----:B------:R-:W-:Y:S05]  /*2c380*/  BRA `(.L_x_884) ;  /* 0xffffff9c00807947 */ /* 0x000fea000383ffff */
.L_x_746:
[----:B------:R-:W-:Y:S01]  /*2c390*/  BSSY B0, `(.L_x_885) ;  /* 0x0000006000007945 */ /* 0x000fe20003800000 */
[----:B------:R-:W-:-:S07]  /*2c3a0*/  IMAD.MOV.U32 R15, RZ, RZ, -0x1 ;  /* 0xffffffffff0f7424 */ /* 0x000fce00078e00ff */
[----:B01----:R-:W-:Y:S05]  /*2c3b0*/  WARPSYNC.COLLECTIVE R15, `(.L_x_886) ;  /* 0x000000000f0c7348 */ /* 0x003fea0003c00000 */
[----:B------:R-:W-:Y:S02]  /*2c3c0*/  ELECT P6, UR62, PT ;  /* 0x00000000003e782f */ /* 0x000fe400038c0000 */
[----:B------:R-:W-:Y:S01]  /*2c3d0*/  MOV R14, UR62 ;  /* 0x0000003e000e7c02 */ /* 0x000fe20008000f00 */
[----:B01----:R-:W-:Y:S10]  /*2c3e0*/  ENDCOLLECTIVE ;  /* 0x000000000000791b */ /* 0x003ff40003800000 */
.L_x_886:
[----:B------:R-:W-:Y:S05]  /*2c3f0*/  BSYNC B0 ;  /* 0x0000000000007941 */ /* 0x000fea0003800000 */
.L_x_885:
[----:B------:R-:W-:Y:S05]  /*2c400*/  BRA `(.L_x_887) ;  /* 0xffffff9c008c7947 */ /* 0x000fea000383ffff */
.L_x_748:
[----:B-1----:R1:W2:Y:S02]  /*2c410*/  SYNCS.PHASECHK.TRANS64.TRYWAIT P0, [R0+URZ+0x38840], R2 ;  /* 0x03884002000075a7 */ /* 0x0022a4000800017f */
[----:B--2---:R-:W-:Y:S05]  /*2c420*/  @!P0 NANOSLEEP.SYNCS 0x989680 ;  /* 0x009896800000895d */ /* 0x004fea0003900000 */
[----:B------:R-:W2:Y:S02]  /*2c430*/  @!P0 SYNCS.PHASECHK.TRANS64 P0, [R0+URZ+0x38840], R2 ;  /* 0x03884002000085a7 */ /* 0x000ea4000800007f */
[----:B--2---:R-:W-:Y:S05]  /*2c440*/  @!P0 BRA `(.L_x_748) ;  /* 0xfffffffc00f08947 */ /* 0x004fea000383ffff */
[----:B------:R-:W-:Y:S05]  /*2c450*/  BRA `(.L_x_888) ;  /* 0xffffff9c00f07947 */ /* 0x000fea000383ffff */
.L_x_752:
        /* <DEDUP_REMOVED lines=15> */
.L_x_889:
[----:B------:R-:W-:Y:S02]  /*2c550*/  IMAD.MOV.U32 R13, RZ, RZ, R4 ;  /* 0x000000ffff0d7224 */ /* 0x000fe400078e0004 */
[----:B------:R-:W-:-:S07]  /*2c560*/  IMAD.MOV.U32 R6, RZ, RZ, R14 ;  /* 0x000000ffff067224 */ /* 0x000fce00078e000e */
[----:B------:R-:W-:Y:S05]  /*2c570*/  WARPSYNC.COLLECTIVE R15, `(.L_x_890) ;  /* 0x000000000f087348 */ /* 0x000fea0003c00000 */
[----:B------:R0:W1:Y:S02]  /*2c580*/  SHFL.IDX P6, R14, R13, R12, R11 ;  /* 0x0000000c0d0e7389 */ /* 0x00006400000c000b */
[----:B01----:R-:W-:Y:S01]  /*2c590*/  ENDCOLLECTIVE ;  /* 0x000000000000791b */ /* 0x003fe20003800000 */
.L_x_890:
        /* <DEDUP_REMOVED lines=20> */
.L_x_891:
[----:B------:R-:W-:Y:S02]  /*2c6e0*/  IMAD.MOV.U32 R13, RZ, RZ, R4 ;  /* 0x000000ffff0d7224 */ /* 0x000fe400078e0004 */
[----:B------:R-:W-:-:S07]  /*2c6f0*/  IMAD.MOV.U32 R6, RZ, RZ, R14 ;  /* 0x000000ffff067224 */ /* 0x000fce00078e000e */
[----:B------:R-:W-:Y:S05]  /*2c700*/  WARPSYNC.COLLECTIVE R15, `(.L_x_892) ;  /* 0x000000000f087348 */ /* 0x000fea0003c00000 */
[----:B------:R0:W1:Y:S02]  /*2c710*/  SHFL.IDX P6, R14, R13, R12, R11 ;  /* 0x0000000c0d0e7389 */ /* 0x00006400000c000b */
[----:B01----:R-:W-:Y:S01]  /*2c720*/  ENDCOLLECTIVE ;  /* 0x000000000000791b */ /* 0x003fe20003800000 */
.L_x_892:
        /* <DEDUP_REMOVED lines=20> */
.L_x_893:
[----:B------:R-:W-:Y:S02]  /*2c870*/  IMAD.MOV.U32 R13, RZ, RZ, R4 ;  /* 0x000000ffff0d7224 */ /* 0x000fe400078e0004 */
[----:B------:R-:W-:-:S07]  /*2c880*/  IMAD.MOV.U32 R6, RZ, RZ, R14 ;  /* 0x000000ffff067224 */ /* 0x000fce00078e000e */
[----:B------:R-:W-:Y:S05]  /*2c890*/  WARPSYNC.COLLECTIVE R15, `(.L_x_894) ;  /* 0x000000000f087348 */ /* 0x000fea0003c00000 */
[----:B------:R0:W1:Y:S02]  /*2c8a0*/  SHFL.IDX P6, R14, R13, R12, R11 ;  /* 0x0000000c0d0e7389 */ /* 0x00006400000c000b */
[----:B01----:R-:W-:Y:S01]  /*2c8b0*/  ENDCOLLECTIVE ;  /* 0x000000000000791b */ /* 0x003fe20003800000 */
.L_x_894:
        /* <DEDUP_REMOVED lines=20> */
.L_x_895:
[----:B------:R-:W-:Y:S02]  /*2ca00*/  IMAD.MOV.U32 R13, RZ, RZ, R4 ;  /* 0x000000ffff0d7224 */ /* 0x000fe400078e0004 */
[----:B------:R-:W-:-:S07]  /*2ca10*/  IMAD.MOV.U32 R6, RZ, RZ, R14 ;  /* 0x000000ffff067224 */ /* 0x000fce00078e000e */
[----:B------:R-:W-:Y:S05]  /*2ca20*/  WARPSYNC.COLLECTIVE R15, `(.L_x_896) ;  /* 0x000000000f087348 */ /* 0x000fea0003c00000 */
[----:B------:R0:W1:Y:S02]  /*2ca30*/  SHFL.IDX P6, R14, R13, R12, R11 ;  /* 0x0000000c0d0e7389 */ /* 0x00006400000c000b */
[----:B01----:R-:W-:Y:S01]  /*2ca40*/  ENDCOLLECTIVE ;  /* 0x000000000000791b */ /* 0x003fe20003800000 */
.L_x_896:
        /* <DEDUP_REMOVED lines=20> */
.L_x_897:
[----:B------:R-:W-:Y:S02]  /*2cb90*/  IMAD.MOV.U32 R13, RZ, RZ, R4 ;  /* 0x000000ffff0d7224 */ /* 0x000fe400078e0004 */
[----:B------:R-:W-:-:S07]  /*2cba0*/  IMAD.MOV.U32 R6, RZ, RZ, R14 ;  /* 0x000000ffff067224 */ /* 0x000fce00078e000e */
[----:B------:R-:W-:Y:S05]  /*2cbb0*/  WARPSYNC.COLLECTIVE R15, `(.L_x_898) ;  /* 0x000000000f087348 */ /* 0x000fea0003c00000 */
[----:B------:R0:W1:Y:S02]  /*2cbc0*/  SHFL.IDX P6, R14, R13, R12, R11 ;  /* 0x0000000c0d0e7389 */ /* 0x00006400000c000b */
[----:B01----:R-:W-:Y:S01]  /*2cbd0*/  ENDCOLLECTIVE ;  /* 0x000000000000791b */ /* 0x003fe20003800000 */
.L_x_898:
        /* <DEDUP_REMOVED lines=20> */
.L_x_899:
[----:B------:R-:W-:Y:S02]  /*2cd20*/  IMAD.MOV.U32 R13, RZ, RZ, R4 ;  /* 0x000000ffff0d7224 */ /* 0x000fe400078e0004 */
[----:B------:R-:W-:-:S07]  /*2cd30*/  IMAD.MOV.U32 R6, RZ, RZ, R14 ;  /* 0x000000ffff067224 */ /* 0x000fce00078e000e */
[----:B------:R-:W-:Y:S05]  /*2cd40*/  WARPSYNC.COLLECTIVE R15, `(.L_x_900) ;  /* 0x000000000f087348 */ /* 0x000fea0003c00000 */
[----:B------:R0:W1:Y:S02]  /*2cd50*/  SHFL.IDX P6, R14, R13, R12, R11 ;  /* 0x0000000c0d0e7389 */ /* 0x00006400000c000b */
[----:B01----:R-:W-:Y:S01]  /*2cd60*/  ENDCOLLECTIVE ;  /* 0x000000000000791b */ /* 0x003fe20003800000 */
.L_x_900:
        /* <DEDUP_REMOVED lines=18> */
.L_x_901:
[----:B------:R-:W-:-:S05]  /*2ce90*/  VIADD R7, R0, 0x60 ;  /* 0x0000006000077836 */ /* 0x000fca0000000000 */
[----:B------:R-:W-:Y:S01]  /*2cea0*/  ISETP.GE.AND P5, PT, R7, R2, PT ;  /* 0x000000020700720c */ /* 0x000fe20003fa6270 */
[----:B------:R-:W-:Y:S02]  /*2ceb0*/  IMAD.MOV.U32 R13, RZ, RZ, R4 ;  /* 0x000000ffff0d7224 */ /* 0x000fe400078e0004 */
[----:B------:R-:W-:-:S10]  /*2cec0*/  IMAD.MOV.U32 R8, RZ, RZ, R14 ;  /* 0x000000ffff087224 */ /* 0x000fd400078e000e */
[----:B------:R-:W-:Y:S05]  /*2ced0*/  WARPSYNC.COLLECTIVE R15, `(.L_x_902) ;  /* 0x000000000f087348 */ /* 0x000fea0003c00000 */
[----:B------:R0:W1:Y:S02]  /*2cee0*/  SHFL.IDX P6, R14, R13, R12, R11 ;  /* 0x0000000c0d0e7389 */ /* 0x00006400000c000b */
[----:B01----:R-:W-:Y:S01]  /*2cef0*/  ENDCOLLECTIVE ;  /* 0x000000000000791b */ /* 0x003fe20003800000 */
.L_x_902:
        /* <DEDUP_REMOVED lines=18> */
.L_x_903:
[----:B------:R-:W-:Y:S02]  /*2d020*/  IMAD.MOV.U32 R13, RZ, RZ, R4 ;  /* 0x000000ffff0d7224 */ /* 0x000fe400078e0004 */
[----:B------:R-:W-:-:S07]  /*2d030*/  IMAD.MOV.U32 R5, RZ, RZ, R14 ;  /* 0x000000ffff057224 */ /* 0x000fce00078e000e */
[----:B------:R-:W-:Y:S05]  /*2d040*/  WARPSYNC.COLLECTIVE R15, `(.L_x_904) ;  /* 0x000000000f087348 */ /* 0x000fea0003c00000 */
[----:B------:R0:W1:Y:S02]  /*2d050*/  SHFL.IDX P6, R14, R13, R12, R11 ;  /* 0x0000000c0d0e7389 */ /* 0x00006400000c000b */
[----:B01----:R-:W-:Y:S01]  /*2d060*/  ENDCOLLECTIVE ;  /* 0x000000000000791b */ /* 0x003fe20003800000 */
.L_x_904:
[----:B------:R-:W-:Y:S01]  /*2d070*/  IMAD.MOV.U32 R3, RZ, RZ, R14 ;  /* 0x000000ffff037224 */ /* 0x000fe200078e000e */
[----:B------:R-:W-:Y:S06]  /*2d080*/  BRA `(.L_x_905) ;  /* 0xffffffa000c47947 */ /* 0x000fec000383ffff */
.L_x_757:
[----:B---3--:R3:W4:Y:S02]  /*2d090*/  SYNCS.PHASECHK.TRANS64.TRYWAIT P0, [R18+URZ+0x38820], R0 ;  /* 0x03882000120075a7 */ /* 0x008724000800017f */
[----:B----4-:R-:W-:Y:S05]  /*2d0a0*/  @!P0 NANOSLEEP.SYNCS 0x989680 ;  /* 0x009896800000895d */ /* 0x010fea0003900000 */
[----:B------:R-:W4:Y:S02]  /*2d0b0*/  @!P0 SYNCS.PHASECHK.TRANS64 P0, [R18+URZ+0x38820], R0 ;  /* 0x03882000120085a7 */ /* 0x000f24000800007f */
[----:B----4-:R-:W-:Y:S05]  /*2d0c0*/  @!P0 BRA `(.L_x_757) ;  /* 0xfffffffc00f08947 */ /* 0x010fea000383ffff */
[----:B------:R-:W-:Y:S05]  /*2d0d0*/  BRA `(.L_x_906) ;  /* 0xffffffa400407947 */ /* 0x000fea000383ffff */
.L_x_766:
[----:B-1----:R1:W2:Y:S02]  /*2d0e0*/  SYNCS.PHASECHK.TRANS64.TRYWAIT P0, [R3+URZ+0x38840], R2 ;  /* 0x03884002030075a7 */ /* 0x0022a4000800017f */
[----:B--2---:R-:W-:Y:S05]  /*2d0f0*/  @!P0 NANOSLEEP.SYNCS 0x989680 ;  /* 0x009896800000895d */ /* 0x004fea0003900000 */
[----:B------:R-:W2:Y:S02]  /*2d100*/  @!P0 SYNCS.PHASECHK.TRANS64 P0, [R3+URZ+0x38840], R2 ;  /* 0x03884002030085a7 */ /* 0x000ea4000800007f */
[----:B--2---:R-:W-:Y:S05]  /*2d110*/  @!P0 BRA `(.L_x_766) ;  /* 0xfffffffc00f08947 */ /* 0x004fea000383ffff */
[----:B------:R-:W-:Y:S05]  /*2d120*/  BRA `(.L_x_907) ;  /* 0xffffffa800207947 */ /* 0x000fea000383ffff */
.L_x_774:
[----:B0-----:R0:W1:Y:S02]  /*2d130*/  SYNCS.PHASECHK.TRANS64.TRYWAIT P0, [R3+URZ+0x60], R2 ;  /* 0x00006002030075a7 */ /* 0x001064000800017f */
[----:B-1----:R-:W-:Y:S05]  /*2d140*/  @!P0 NANOSLEEP.SYNCS 0x989680 ;  /* 0x009896800000895d */ /* 0x002fea0003900000 */
[----:B------:R-:W1:Y:S02]  /*2d150*/  @!P0 SYNCS.PHASECHK.TRANS64 P0, [R3+URZ+0x60], R2 ;  /* 0x00006002030085a7 */ /* 0x000e64000800007f */
[----:B-1----:R-:W-:Y:S05]  /*2d160*/  @!P0 BRA `(.L_x_774) ;  /* 0xfffffffc00f08947 */ /* 0x002fea000383ffff */
[----:B------:R-:W-:Y:S05]  /*2d170*/  BRA `(.L_x_908) ;  /* 0xffffffac00747947 */ /* 0x000fea000383ffff */
.L_x_785:
[----:B-1----:R1:W2:Y:S02]  /*2d180*/  SYNCS.PHASECHK.TRANS64.TRYWAIT P0, [R3+URZ+0x38840], R2 ;  /* 0x03884002030075a7 */ /* 0x0022a4000800017f */
[----:B--2---:R-:W-:Y:S05]  /*2d190*/  @!P0 NANOSLEEP.SYNCS 0x989680 ;  /* 0x009896800000895d */ /* 0x004fea0003900000 */
[----:B------:R-:W2:Y:S02]  /*2d1a0*/  @!P0 SYNCS.PHASECHK.TRANS64 P0, [R3+URZ+0x38840], R2 ;  /* 0x03884002030085a7 */ /* 0x000ea4000800007f */
[----:B--2---:R-:W-:Y:S05]  /*2d1b0*/  @!P0 BRA `(.L_x_785) ;  /* 0xfffffffc00f08947 */ /* 0x004fea000383ffff */
[----:B------:R-:W-:Y:S05]  /*2d1c0*/  BRA `(.L_x_909) ;  /* 0xffffffb400807947 */ /* 0x000fea000383ffff */
.L_x_793:
[----:B0-----:R0:W1:Y:S02]  /*2d1d0*/  SYNCS.PHASECHK.TRANS64.TRYWAIT P0, [R2+URZ+0x60], R3 ;  /* 0x00006003020075a7 */ /* 0x001064000800017f */
[----:B-1----:R-:W-:Y:S05]  /*2d1e0*/  @!P0 NANOSLEEP.SYNCS 0x989680 ;  /* 0x009896800000895d */ /* 0x002fea0003900000 */
[----:B------:R-:W1:Y:S02]  /*2d1f0*/  @!P0 SYNCS.PHASECHK.TRANS64 P0, [R2+URZ+0x60], R3 ;  /* 0x00006003020085a7 */ /* 0x000e64000800007f */
[----:B-1----:R-:W-:Y:S05]  /*2d200*/  @!P0 BRA `(.L_x_793) ;  /* 0xfffffffc00f08947 */ /* 0x002fea000383ffff */
[----:B------:R-:W-:Y:S05]  /*2d210*/  BRA `(.L_x_910) ;  /* 0xffffffb800d47947 */ /* 0x000fea000383ffff */
.L_x_804:
[----:B--2---:R2:W3:Y:S02]  /*2d220*/  SYNCS.PHASECHK.TRANS64.TRYWAIT P0, [R2+URZ+0x38840], R3 ;  /* 0x03884003020075a7 */ /* 0x0044e4000800017f */
[----:B---3--:R-:W-:Y:S05]  /*2d230*/  @!P0 NANOSLEEP.SYNCS 0x989680 ;  /* 0x009896800000895d */ /* 0x008fea0003900000 */
[----:B------:R-:W3:Y:S02]  /*2d240*/  @!P0 SYNCS.PHASECHK.TRANS64 P0, [R2+URZ+0x38840], R3 ;  /* 0x03884003020085a7 */ /* 0x000ee4000800007f */
[----:B---3--:R-:W-:Y:S05]  /*2d250*/  @!P0 BRA `(.L_x_804) ;  /* 0xfffffffc00f08947 */ /* 0x008fea000383ffff */
[----:B------:R-:W-:Y:S05]  /*2d260*/  BRA `(.L_x_911) ;  /* 0xffffffc000b07947 */ /* 0x000fea000383ffff */
.L_x_812:
[----:B0-----:R0:W1:Y:S02]  /*2d270*/  SYNCS.PHASECHK.TRANS64.TRYWAIT P0, [R2+URZ+0x60], R5 ;  /* 0x00006005020075a7 */ /* 0x001064000800017f */
[----:B-1----:R-:W-:Y:S05]  /*2d280*/  @!P0 NANOSLEEP.SYNCS 0x989680 ;  /* 0x009896800000895d */ /* 0x002fea0003900000 */
[----:B------:R-:W1:Y:S02]  /*2d290*/  @!P0 SYNCS.PHASECHK.TRANS64 P0, [R2+URZ+0x60], R5 ;  /* 0x00006005020085a7 */ /* 0x000e64000800007f */
[----:B-1----:R-:W-:Y:S05]  /*2d2a0*/  @!P0 BRA `(.L_x_812) ;  /* 0xfffffffc00f08947 */ /* 0x002fea000383ffff */
[----:B------:R-:W-:Y:S05]  /*2d2b0*/  BRA `(.L_x_912) ;  /* 0xffffffc800047947 */ /* 0x000fea000383ffff */
.L_x_825:
[----:B--2---:R2:W3:Y:S02]  /*2d2c0*/  SYNCS.PHASECHK.TRANS64.TRYWAIT P0, [R0+URZ+0x38860], R2 ;  /* 0x03886002000075a7 */ /* 0x0044e4000800017f */
[----:B---3--:R-:W-:Y:S05]  /*2d2d0*/  @!P0 NANOSLEEP.SYNCS 0x989680 ;  /* 0x009896800000895d */ /* 0x008fea0003900000 */
[----:B------:R-:W3:Y:S02]  /*2d2e0*/  @!P0 SYNCS.PHASECHK.TRANS64 P0, [R0+URZ+0x38860], R2 ;  /* 0x03886002000085a7 */ /* 0x000ee4000800007f */
[----:B---3--:R-:W-:Y:S05]  /*2d2f0*/  @!P0 BRA `(.L_x_825) ;  /* 0xfffffffc00f08947 */ /* 0x008fea000383ffff */
[----:B------:R-:W-:Y:S05]  /*2d300*/  BRA `(.L_x_913) ;  /* 0xffffffcc00cc7947 */ /* 0x000fea000383ffff */
.L_x_834:
[----:B------:R-:W3:Y:S01]  /*2d310*/  LDL R0, [R1] ;  /* 0x0000000001007983 */ /* 0x000ee20000100800 */
[----:B------:R-:W-:Y:S01]  /*2d320*/  BSSY B0, `(.L_x_914) ;  /* 0x0000008000007945 */ /* 0x000fe20003800000 */
[----:B------:R-:W-:Y:S02]  /*2d330*/  IMAD.MOV.U32 R12, RZ, RZ, RZ ;  /* 0x000000ffff0c7224 */ /* 0x000fe400078e00ff */
[----:B0-----:R-:W-:Y:S02]  /*2d340*/  IMAD.MOV.U32 R11, RZ, RZ, 0x1f ;  /* 0x0000001fff0b7424 */ /* 0x001fe400078e00ff */
[----:B------:R-:W-:Y:S02]  /*2d350*/  IMAD.MOV.U32 R15, RZ, RZ, -0x1 ;  /* 0xffffffffff0f7424 */ /* 0x000fe400078e00ff */
[----:B---3--:R-:W-:-:S07]  /*2d360*/  IMAD.MOV.U32 R13, RZ, RZ, R0 ;  /* 0x000000ffff0d7224 */ /* 0x008fce00078e0000 */
[----:B--2---:R-:W-:Y:S05]  /*2d370*/  WARPSYNC.COLLECTIVE R15, `(.L_x_915) ;  /* 0x000000000f087348 */ /* 0x004fea0003c00000 */
[----:B------:R0:W1:Y:S02]  /*2d380*/  SHFL.IDX P6, R14, R13, R12, R11 ;  /* 0x0000000c0d0e7389 */ /* 0x00006400000c000b */
[----:B012---:R-:W-:Y:S01]  /*2d390*/  ENDCOLLECTIVE ;  /* 0x000000000000791b */ /* 0x007fe20003800000 */
.L_x_915:
[----:B------:R-:W-:Y:S05]  /*2d3a0*/  BSYNC B0 ;  /* 0x0000000000007941 */ /* 0x000fea0003800000 */
.L_x_914:
        /* <DEDUP_REMOVED lines=9> */
.L_x_916:
        /* <DEDUP_REMOVED lines=27> */
.L_x_917:
        /* <DEDUP_REMOVED lines=8> */
.L_x_918:
        /* <DEDUP_REMOVED lines=8> */
.L_x_919:
        /* <DEDUP_REMOVED lines=8> */
.L_x_920:
        /* <DEDUP_REMOVED lines=8> */
.L_x_921:
        /* <DEDUP_REMOVED lines=9> */
.L_x_922:
[----:B------:R-:W-:Y:S01]  /*2d880*/  IMAD.MOV.U32 R9, RZ, RZ, R14 ;  /* 0x000000ffff097224 */ /* 0x000fe200078e000e */
[----:B------:R-:W-:Y:S06]  /*2d890*/  BRA `(.L_x_923) ;  /* 0xffffffd000b87947 */ /* 0x000fec000383ffff */
.L_x_837:
[----:B------:R-:W-:Y:S01]  /*2d8a0*/  BSSY B0, `(.L_x_924) ;  /* 0x0000008000007945 */ /* 0x000fe20003800000 */
[----:B------:R-:W-:Y:S02]  /*2d8b0*/  IMAD.MOV.U32 R13, RZ, RZ, R2 ;  /* 0x000000ffff0d7224 */ /* 0x000fe400078e0002 */
[----:B------:R-:W-:Y:S02]  /*2d8c0*/  IMAD.MOV.U32 R12, RZ, RZ, 0x1 ;  /* 0x00000001ff0c7424 */ /* 0x000fe400078e00ff */
[----:B------:R-:W-:Y:S02]  /*2d8d0*/  IMAD.MOV.U32 R11, RZ, RZ, RZ ;  /* 0x000000ffff0b7224 */ /* 0x000fe400078e00ff */
[----:B------:R-:W-:-:S07]  /*2d8e0*/  IMAD.MOV.U32 R15, RZ, RZ, -0x1 ;  /* 0xffffffffff0f7424 */ /* 0x000fce00078e00ff */
[----:B0-----:R-:W-:Y:S05]  /*2d8f0*/  WARPSYNC.COLLECTIVE R15, `(.L_x_925) ;  /* 0x000000000f087348 */ /* 0x001fea0003c00000 */
[----:B------:R1:W2:Y:S02]  /*2d900*/  SHFL.UP P6, R14, R13, R12, R11 ;  /* 0x0400000c0d0e7389 */ /* 0x0002a400000c000b */
[----:B012---:R-:W-:Y:S01]  /*2d910*/  ENDCOLLECTIVE ;  /* 0x000000000000791b */ /* 0x007fe20003800000 */
.L_x_925:
[----:B------:R-:W-:Y:S05]  /*2d920*/  BSYNC B0 ;  /* 0x0000000000007941 */ /* 0x000fea0003800000 */
.L_x_924:
        /* <DEDUP_REMOVED lines=10> */
.L_x_926:
        /* <DEDUP_REMOVED lines=8> */
.L_x_927:
        /* <DEDUP_REMOVED lines=8> */
.L_x_928:
        /* <DEDUP_REMOVED lines=8> */
.L_x_929:
        /* <DEDUP_REMOVED lines=9> */
.L_x_930:
[----:B------:R-:W-:Y:S01]  /*2dbe0*/  IMAD.MOV.U32 R9, RZ, RZ, R14 ;  /* 0x000000ffff097224 */ /* 0x000fe200078e000e */
[----:B------:R-:W-:Y:S06]  /*2dbf0*/  BRA `(.L_x_931) ;  /* 0xffffffd000907947 */ /* 0x000fec000383ffff */
.L_x_839:
[----:B------:R-:W-:Y:S01]  /*2dc00*/  BSSY B0, `(.L_x_932) ;  /* 0x0000006000007945 */ /* 0x000fe20003800000 */
[----:B------:R-:W-:Y:S01]  /*2dc10*/  PLOP3.LUT P6, PT, P6, PT, PT, 0x8, 0x0 ;  /* 0x000000000000781c */ /* 0x000fe200037ce170 */
[----:B------:R-:W-:-:S12]  /*2dc20*/  IMAD.MOV.U32 R15, RZ, RZ, -0x1 ;  /* 0xffffffffff0f7424 */ /* 0x000fd800078e00ff */
[----:B0-----:R-:W-:Y:S05]  /*2dc30*/  WARPSYNC.COLLECTIVE R15, `(.L_x_933) ;  /* 0x000000000f087348 */ /* 0x001fea0003c00000 */
[----:B------:R-:W-:Y:S01]  /*2dc40*/  VOTE.ANY R14, PT, P6 ;  /* 0x00000000000e7806 */ /* 0x000fe200030e0100 */
[----:B0-----:R-:W-:Y:S06]  /*2dc50*/  ENDCOLLECTIVE ;  /* 0x000000000000791b */ /* 0x001fec0003800000 */
.L_x_933:
[----:B------:R-:W-:Y:S05]  /*2dc60*/  BSYNC B0 ;  /* 0x0000000000007941 */ /* 0x000fea0003800000 */
.L_x_932:
        /* <DEDUP_REMOVED lines=9> */
.L_x_934:
[----:B------:R-:W-:Y:S02]  /*2dd00*/  IMAD.MOV.U32 R13, RZ, RZ, R6 ;  /* 0x000000ffff0d7224 */ /* 0x000fe400078e0006 */
[----:B------:R-:W-:-:S07]  /*2dd10*/  IMAD.MOV.U32 R4, RZ, RZ, R14 ;  /* 0x000000ffff047224 */ /* 0x000fce00078e000e */
[----:B------:R-:W-:Y:S05]  /*2dd20*/  WARPSYNC.COLLECTIVE R15, `(.L_x_935) ;  /* 0x000000000f087348 */ /* 0x000fea0003c00000 */
[----:B------:R0:W1:Y:S02]  /*2dd30*/  SHFL.IDX P6, R14, R13, R12, R11 ;  /* 0x0000000c0d0e7389 */ /* 0x00006400000c000b */
[----:B01----:R-:W-:Y:S01]  /*2dd40*/  ENDCOLLECTIVE ;  /* 0x000000000000791b */ /* 0x003fe20003800000 */
.L_x_935:
[----:B------:R-:W-:Y:S01]  /*2dd50*/  IMAD.MOV.U32 R6, RZ, RZ, R14 ;  /* 0x000000ffff067224 */ /* 0x000fe200078e000e */
[----:B------:R-:W-:Y:S06]  /*2dd60*/  BRA `(.L_x_936) ;  /* 0xffffffd000707947 */ /* 0x000fec000383ffff */
.L_x_841:
[----:B------:R-:W-:Y:S01]  /*2dd70*/  BSSY B0, `(.L_x_937) ;  /* 0x0000007000007945 */ /* 0x000fe20003800000 */
[----:B------:R-:W-:Y:S02]  /*2dd80*/  IMAD.MOV.U32 R13, RZ, RZ, R7 ;  /* 0x000000ffff0d7224 */ /* 0x000fe400078e0007 */
[----:B------:R-:W-:Y:S02]  /*2dd90*/  IMAD.MOV.U32 R11, RZ, RZ, 0x1f ;  /* 0x0000001fff0b7424 */ /* 0x000fe400078e00ff */
[----:B------:R-:W-:-:S07]  /*2dda0*/  IMAD.MOV.U32 R15, RZ, RZ, -0x1 ;  /* 0xffffffffff0f7424 */ /* 0x000fce00078e00ff */
[----:B0123--:R-:W-:Y:S05]  /*2ddb0*/  WARPSYNC.COLLECTIVE R15, `(.L_x_938) ;  /* 0x000000000f087348 */ /* 0x00ffea0003c00000 */
[----:B------:R4:W0:Y:S02]  /*2ddc0*/  SHFL.IDX P6, R14, R13, R12, R11 ;  /* 0x0000000c0d0e7389 */ /* 0x00082400000c000b */
[----:B01234-:R-:W-:Y:S01]  /*2ddd0*/  ENDCOLLECTIVE ;  /* 0x000000000000791b */ /* 0x01ffe20003800000 */
.L_x_938:
[----:B------:R-:W-:Y:S05]  /*2dde0*/  BSYNC B0 ;  /* 0x0000000000007941 */ /* 0x000fea0003800000 */
.L_x_937:
[----:B------:R-:W-:Y:S01]  /*2ddf0*/  IMAD.MOV.U32 R7, RZ, RZ, R14 ;  /* 0x000000ffff077224 */ /* 0x000fe200078e000e */
[----:B------:R-:W-:Y:S06]  /*2de00*/  BRA `(.L_x_939) ;  /* 0xffffffd000607947 */ /* 0x000fec000383ffff */
.L_x_845:
[----:B0-----:R0:W1:Y:S02]  /*2de10*/  SYNCS.PHASECHK.TRANS64.TRYWAIT P0, [R0+URZ+0x38820], R3 ;  /* 0x03882003000075a7 */ /* 0x001064000800017f */
[----:B-1----:R-:W-:Y:S05]  /*2de20*/  @!P0 NANOSLEEP.SYNCS 0x989680 ;  /* 0x009896800000895d */ /* 0x002fea0003900000 */
[----:B------:R-:W1:Y:S02]  /*2de30*/  @!P0 SYNCS.PHASECHK.TRANS64 P0, [R0+URZ+0x38820], R3 ;  /* 0x03882003000085a7 */ /* 0x000e64000800007f */
[----:B-1----:R-:W-:Y:S05]  /*2de40*/  @!P0 BRA `(.L_x_845) ;  /* 0xfffffffc00f08947 */ /* 0x002fea000383ffff */
[----:B------:R-:W-:Y:S05]  /*2de50*/  BRA `(.L_x_940) ;  /* 0xffffffd400f87947 */ /* 0x000fea000383ffff */
.L_x_846:
[----:B------:R-:W1:Y:S01]  /*2de60*/  S2R R2, SR_TID.X ;  /* 0x0000000000027919 */ /* 0x000e620000002100 */
[----:B------:R-:W-:Y:S01]  /*2de70*/  BSSY B0, `(.L_x_941) ;  /* 0x000000a000007945 */ /* 0x000fe20003800000 */
[----:B------:R-:W-:Y:S02]  /*2de80*/  IMAD.MOV.U32 R12, RZ, RZ, RZ ;  /* 0x000000ffff0c7224 */ /* 0x000fe400078e00ff */
[----:B--2---:R-:W-:Y:S02]  /*2de90*/  IMAD.MOV.U32 R11, RZ, RZ, 0x1f ;  /* 0x0000001fff0b7424 */ /* 0x004fe400078e00ff */
[----:B------:R-:W-:Y:S01]  /*2dea0*/  IMAD.MOV.U32 R15, RZ, RZ, -0x1 ;  /* 0xffffffffff0f7424 */ /* 0x000fe200078e00ff */
[----:B-1----:R-:W-:-:S04]  /*2deb0*/  SHF.R.U32.HI R2, RZ, 0x5, R2 ;  /* 0x00000005ff027819 */ /* 0x002fc80000011602 */
[----:B------:R-:W-:-:S05]  /*2dec0*/  LOP3.LUT R2, R2, 0x3, RZ, 0xc0, !PT ;  /* 0x0000000302027812 */ /* 0x000fca00078ec0ff */
[----:B------:R-:W-:-:S07]  /*2ded0*/  IMAD.MOV.U32 R13, RZ, RZ, R2 ;  /* 0x000000ffff0d7224 */ /* 0x000fce00078e0002 */
[----:B0-----:R-:W-:Y:S05]  /*2dee0*/  WARPSYNC.COLLECTIVE R15, `(.L_x_942) ;  /* 0x000000000f087348 */ /* 0x001fea0003c00000 */
[----:B------:R1:W2:Y:S02]  /*2def0*/  SHFL.IDX P6, R14, R13, R12, R11 ;  /* 0x0000000c0d0e7389 */ /* 0x0002a400000c000b */
[----:B012---:R-:W-:Y:S01]  /*2df00*/  ENDCOLLECTIVE ;  /* 0x000000000000791b */ /* 0x007fe20003800000 */
.L_x_942:
[----:B------:R-:W-:Y:S05]  /*2df10*/  BSYNC B0 ;  /* 0x0000000000007941 */ /* 0x000fea0003800000 */
.L_x_941:
[----:B------:R-:W-:Y:S05]  /*2df20*/  BRA `(.L_x_943) ;  /* 0xffffffd400e07947 */ /* 0x000fea000383ffff */
.L_x_847:
[----:B------:R-:W-:Y:S01]  /*2df30*/  BSSY B0, `(.L_x_944) ;  /* 0x0000006000007945 */ /* 0x000fe20003800000 */
[----:B------:R-:W-:-:S07]  /*2df40*/  IMAD.MOV.U32 R15, RZ, RZ, -0x1 ;  /* 0xffffffffff0f7424 */ /* 0x000fce00078e00ff */
[----:B012---:R-:W-:Y:S05]  /*2df50*/  WARPSYNC.COLLECTIVE R15, `(.L_x_945) ;  /* 0x000000000f0c7348 */ /* 0x007fea0003c00000 */
[----:B------:R-:W-:Y:S02]  /*2df60*/  ELECT P6, UR62, PT ;  /* 0x00000000003e782f */ /* 0x000fe400038c0000 */
[----:B------:R-:W-:Y:S01]  /*2df70*/  MOV R14, UR62 ;  /* 0x0000003e000e7c02 */ /* 0x000fe20008000f00 */
[----:B012---:R-:W-:Y:S10]  /*2df80*/  ENDCOLLECTIVE ;  /* 0x000000000000791b */ /* 0x007ff40003800000 */
.L_x_945:
[----:B------:R-:W-:Y:S05]  /*2df90*/  BSYNC B0 ;  /* 0x0000000000007941 */ /* 0x000fea0003800000 */
.L_x_944:
[----:B------:R-:W-:Y:S05]  /*2dfa0*/  BRA `(.L_x_946) ;  /* 0xffffffd400d47947 */ /* 0x000fea000383ffff */
.L_x_849:
[----:B0-----:R0:W1:Y:S02]  /*2dfb0*/  SYNCS.PHASECHK.TRANS64.TRYWAIT P0, [R6+URZ], R5 ;  /* 0x00000005060075a7 */ /* 0x001064000800017f */
[----:B-1----:R-:W-:Y:S05]  /*2dfc0*/  @!P0 NANOSLEEP.SYNCS 0x989680 ;  /* 0x009896800000895d */ /* 0x002fea0003900000 */
[----:B------:R-:W1:Y:S02]  /*2dfd0*/  @!P0 SYNCS.PHASECHK.TRANS64 P0, [R6+URZ], R5 ;  /* 0x00000005060085a7 */ /* 0x000e64000800007f */
[----:B-1----:R-:W-:Y:S05]  /*2dfe0*/  @!P0 BRA `(.L_x_849) ;  /* 0xfffffffc00f08947 */ /* 0x002fea000383ffff */
[----:B------:R-:W-:Y:S05]  /*2dff0*/  BRA `(.L_x_947) ;  /* 0xffffffd8000c7947 */ /* 0x000fea000383ffff */
.L_x_850:
[----:B-1----:R1:W3:Y:S02]  /*2e000*/  SYNCS.PHASECHK.TRANS64.TRYWAIT P0, [R7+URZ], R2 ;  /* 0x00000002070075a7 */ /* 0x0022e4000800017f */
[----:B---3--:R-:W-:Y:S05]  /*2e010*/  @!P0 NANOSLEEP.SYNCS 0x989680 ;  /* 0x009896800000895d */ /* 0x008fea0003900000 */
[----:B------:R-:W3:Y:S02]  /*2e020*/  @!P0 SYNCS.PHASECHK.TRANS64 P0, [R7+URZ], R2 ;  /* 0x00000002070085a7 */ /* 0x000ee4000800007f */
[----:B---3--:R-:W-:Y:S05]  /*2e030*/  @!P0 BRA `(.L_x_850) ;  /* 0xfffffffc00f08947 */ /* 0x008fea000383ffff */
[----:B------:R-:W-:Y:S05]  /*2e040*/  BRA `(.L_x_948) ;  /* 0xffffffd800007947 */ /* 0x000fea000383ffff */
.L_x_852:
[----:B---3--:R3:W4:Y:S02]  /*2e050*/  SYNCS.PHASECHK.TRANS64.TRYWAIT P0, [R4+URZ], R5 ;  /* 0x00000005040075a7 */ /* 0x008724000800017f */
[----:B----4-:R-:W-:Y:S05]  /*2e060*/  @!P0 NANOSLEEP.SYNCS 0x989680 ;  /* 0x009896800000895d */ /* 0x010fea0003900000 */
[----:B------:R-:W4:Y:S02]  /*2e070*/  @!P0 SYNCS.PHASECHK.TRANS64 P0, [R4+URZ], R5 ;  /* 0x00000005040085a7 */ /* 0x000f24000800007f */
[----:B----4-:R-:W-:Y:S05]  /*2e080*/  @!P0 BRA `(.L_x_852) ;  /* 0xfffffffc00f08947 */ /* 0x010fea000383ffff */
[----:B------:R-:W-:Y:S05]  /*2e090*/  BRA `(.L_x_949) ;  /* 0xffffffd800047947 */ /* 0x000fea000383ffff */
.L_x_950:
        /* <DEDUP_REMOVED lines=14> */
.L_x_3202:


//--------------------- .text._ZN7cutlass13device_kernelIN5flash11enable_sm90INS1_16FlashAttnFwdSm90INS1_25CollectiveMainloopFwdSm90ILi2EN4cute5tupleIJNS5_1CILi1EEES8_S8_EEENS6_IJNS7_ILi128EEENS7_ILi64EEENS7_ILi256EEEEEELi256ENS_10bfloat16_tEfNS_4arch4Sm90ELb0ELb1ELb0ELb0ELb0ELb0ELb0ELb1ELb1ELb1ELb1ELb0EEENS1_21CollectiveEpilogueFwdINS6_IJSA_SC_SB_EEES9_SE_SG_Li256ELb0ELb1ELb1ELb0EEENS1_19SingleTileSchedulerILb0ELb1ELb1ELi128EEEEEEEEEvNT_6ParamsE --------------------------
	.section	.text._ZN7cutlass13device_kernelIN5flash11enable_sm90INS1_16FlashAttnFwdSm90INS1_25CollectiveMainloopFwdSm90ILi2EN4cute5tupleIJNS5_1CILi1EEES8_S8_EEENS6_IJNS7_ILi128EEENS7_ILi64EEENS7_ILi256EEEEEELi256ENS_10bfloat16_tEfNS_4arch4Sm90ELb0ELb1ELb0ELb0ELb0ELb0ELb0ELb1ELb1ELb1ELb1ELb0EEENS1_21CollectiveEpilogueFwdINS6_IJSA_SC_SB_EEES9_SE_SG_Li256ELb0ELb1ELb1ELb0EEENS1_19SingleTileSchedulerILb0ELb1ELb1ELi128EEEEEEEEEvNT_6ParamsE,"ax",@progbits
	.align	128
.text._ZN7cutlass13device_kernelIN5flash11enable_sm90INS1_16FlashAttnFwdSm90INS1_25CollectiveMainloopFwdSm90ILi2EN4cute5tupleIJNS5_1CILi1EEES8_S8_EEENS6_IJNS7_ILi128EEENS7_ILi64EEENS7_ILi256EEEEEELi256ENS_10bfloat16_tEfNS_4arch4Sm90ELb0ELb1ELb0ELb0ELb0ELb0ELb0ELb1ELb1ELb1ELb1ELb0EEENS1_21CollectiveEpilogueFwdINS6_IJSA_SC_SB_EEES9_SE_SG_Li256ELb0ELb1ELb1ELb0EEENS1_19SingleTileSchedulerILb0ELb1ELb1ELi128EEEEEEEEEvNT_6ParamsE:
        .type           _ZN7cutlass13device_kernelIN5flash11enable_sm90INS1_16FlashAttnFwdSm90INS1_25CollectiveMainloopFwdSm90ILi2EN4cute5tupleIJNS5_1CILi1EEES8_S8_EEENS6_IJNS7_ILi128EEENS7_ILi64EEENS7_ILi256EEEEEELi256ENS_10bfloat16_tEfNS_4arch4Sm90ELb0ELb1ELb0ELb0ELb0ELb0ELb0ELb1ELb1ELb1ELb1ELb0EEENS1_21CollectiveEpilogueFwdINS6_IJSA_SC_SB_EEES9_SE_SG_Li256ELb0ELb1ELb1ELb0EEENS1_19SingleTileSchedulerILb0ELb1ELb1ELi128EEEEEEEEEvNT_6ParamsE,@function
        .size           _ZN7cutlass13device_kernelIN5flash11enable_sm90INS1_16FlashAttnFwdSm90INS1_25CollectiveMainloopFwdSm90ILi2EN4cute5tupleIJNS5_1CILi1EEES8_S8_EEENS6_IJNS7_ILi128EEENS7_ILi64EEENS7_ILi256EEEEEELi256ENS_10bfloat16_tEfNS_4arch4Sm90ELb0ELb1ELb0ELb0ELb0ELb0ELb0ELb1ELb1ELb1ELb1ELb0EEENS1_21CollectiveEpilogueFwdINS6_IJSA_SC_SB_EEES9_SE_SG_Li256ELb0ELb1ELb1ELb0EEENS1_19SingleTileSchedulerILb0ELb1ELb1ELi128EEEEEEEEEvNT_6ParamsE,(.L_x_3203 - _ZN7cutlass13device_kernelIN5flash11enable_sm90INS1_16FlashAttnFwdSm90INS1_25CollectiveMainloopFwdSm90ILi2EN4cute5tupleIJNS5_1CILi1EEES8_S8_EEENS6_IJNS7_ILi128EEENS7_ILi64EEENS7_ILi256EEEEEELi256ENS_10bfloat16_tEfNS_4arch4Sm90ELb0ELb1ELb0ELb0ELb0ELb0ELb0ELb1ELb1ELb1ELb1ELb0EEENS1_21CollectiveEpilogueFwdINS6_IJSA_SC_SB_EEES9_SE_SG_Li256ELb0ELb1ELb1ELb0EEENS1_19SingleTileSchedulerILb0ELb1ELb1ELi128EEEEEEEEEvNT_6ParamsE)
        .other          _ZN7cutlass13device_kernelIN5flash11enable_sm90INS1_16FlashAttnFwdSm90INS1_25CollectiveMainloopFwdSm90ILi2EN4cute5tupleIJNS5_1CILi1EEES8_S8_EEENS6_IJNS7_ILi128EEENS7_ILi64EEENS7_ILi256EEEEEELi256ENS_10bfloat16_tEfNS_4arch4Sm90ELb0ELb1ELb0ELb0ELb0ELb0ELb0ELb1ELb1ELb1ELb1ELb0EEENS1_21CollectiveEpilogueFwdINS6_IJSA_SC_SB_EEES9_SE_SG_Li256ELb0ELb1ELb1ELb0EEENS1_19SingleTileSchedulerILb0ELb1ELb1ELi128EEEEEEEEEvNT_6ParamsE,@"STO_CUDA_ENTRY STV_DEFAULT"
_ZN7cutlass13device_kernelIN5flash11enable_sm90INS1_16FlashAttnFwdSm90INS1_25CollectiveMainloopFwdSm90ILi2EN4cute5tupleIJNS5_1CILi1EEES8_S8_EEENS6_IJNS7_ILi128EEENS7_ILi64EEENS7_ILi256EEEEEELi256ENS_10bfloat16_tEfNS_4arch4Sm90ELb0ELb1ELb0ELb0ELb0ELb0ELb0ELb1ELb1ELb1ELb1ELb0EEENS1_21CollectiveEpilogueFwdINS6_IJSA_SC_SB_EEES9_SE_SG_Li256ELb0ELb1ELb1ELb0EEENS1_19SingleTileSchedulerILb0ELb1ELb1ELi128EEEEEEEEEvNT_6ParamsE:
        /* <DEDUP_REMOVED lines=18> */
.L_x_952:
[----:B------:R-:W-:Y:S05]  /*0120*/  BSYNC B0 ;  /* 0x0000000000007941 */ /* 0x000fea0003800000 */
.L_x_951:
        /* <DEDUP_REMOVED lines=41> */
.L_x_953:
        /* <DEDUP_REMOVED lines=22> */
.L_x_954:
        /* <DEDUP_REMOVED lines=18> */
.L_x_955:
        /* <DEDUP_REMOVED lines=22> */
.L_x_956:
        /* <DEDUP_REMOVED lines=22> */
.L_x_957:
[----:B0-----:R-:W-:Y:S01]  /*0900*/  UMOV UR4, 0x1 ;  /* 0x0000000100047882 */ /* 0x001fe20000000000 */
[----:B------:R-:W-:Y:S01]  /*0910*/  PLOP3.LUT P0, PT, PT, PT, UP0, 0x80, 0x0 ;  /* 0x000000000000781c */ /* 0x000fe20003f0f008 */
[----:B------:R-:W-:Y:S01]  /*0920*/  USEL UR4, UR4, 0x2, !UP0 ;  /* 0x0000000204047887 */ /* 0x000fe2000c000000 */
[----:B------:R-:W-:Y:S01]  /*0930*/  NOP ;  /* 0x0000000000007918 */ /* 0x000fe20000000000 */
[----:B------:R-:W-:Y:S04]  /*0940*/  BSSY B6, `(.L_x_958) ;  /* 0x0001366000067945 */ /* 0x000fe80003800000 */
[----:B------:R-:W-:-:S05]  /*0950*/  IMAD.U32 R2, RZ, RZ, UR4 ;  /* 0x00000004ff027e24 */ /* 0x000fca000f8e00ff */
[----:B------:R0:W-:Y:S01]  /*0960*/  STL [R1+0xc], R2 ;  /* 0x00000c0201007387 */ /* 0x0001e20000100800 */
[----:B-12-4-:R-:W-:Y:S06]  /*0970*/  BAR.SYNC.DEFER_BLOCKING 0x0 ;  /* 0x0000000000007b1d */ /* 0x016fec0000010000 */
[----:B------:R-:W-:Y:S05]  /*0980*/  @!P0 BRA `(.L_x_959) ;  /* 0x000000e800588947 */ /* 0x000fea0003800000 */
.L_x_960:
[----:B------:R-:W-:-:S08]  /*0990*/  NOP ;  /* 0x0000000000007918 */ /* 0x000fd00000000000 */
[----:B------:R-:W1:Y:S02]  /*09a0*/  USETMAXREG.TRY_ALLOC.CTAPOOL UP0, 0xf0 ;  /* 0x000000f0000079c8 */ /* 0x000e640008000600 */
[----:B-1----:R-:W-:-:S13]  /*09b0*/  PLOP3.LUT P0, PT, PT, PT, UP0, 0x80, 0x0 ;  /* 0x000000000000781c */ /* 0x002fda0003f0f008 */
[----:B------:R-:W-:Y:S05]  /*09c0*/  @!P0 BRA `(.L_x_960) ;  /* 0xfffffffc00f08947 */ /* 0x000fea000383ffff */
[----:B------:R-:W1:Y:S01]  /*09d0*/  S2UR UR6, SR_CTAID.Y ;  /* 0x00000000000679c3 */ /* 0x000e620000002600 */
[----:B------:R-:W-:Y:S02]  /*09e0*/  ULDC UR7, c[0x0][0xc50] ;  /* 0x0003140000077ab9 */ /* 0x000fe40000000800 */
[----:B------:R-:W-:-:S05]  /*09f0*/  UISETP.NE.AND UP0, UPT, UR7, 0x1, UPT ;  /* 0x000000010700788c */ /* 0x000fca000bf05270 */
[----:B------:R-:W2:Y:S06]  /*0a00*/  S2UR UR8, SR_CTAID.Z ;  /* 0x00000000000879c3 */ /* 0x000eac0000002700 */
[----:B------:R-:W-:Y:S01]  /*0a10*/  @UP0 ULDC UR4, c[0x0][0xc54] ;  /* 0x0003150000040ab9 */ /* 0x000fe20000000800 */
[----:B------:R-:W-:Y:S01]  /*0a20*/  @UP0 ULDC UR9, c[0x0][0xc58] ;  /* 0x0003160000090ab9 */ /* 0x000fe20000000800 */
[----:B-1----:R-:W-:Y:S02]  /*0a30*/  UIMAD.WIDE.U32 UR4, UR6, UR4, URZ ;  /* 0x00000004060472a5 */ /* 0x002fe4000f8e003f */
[----:B------:R-:W-:-:S02]  /*0a40*/  UMOV UR10, UR6 ;  /* 0x00000006000a7c82 */ /* 0x000fc40008000000 */
[----:B------:R-:W-:Y:S01]  /*0a50*/  @UP0 USHF.R.U32.HI UR10, URZ, UR9, UR5 ;  /* 0x000000093f0a0299 */ /* 0x000fe20008011605 */
[----:B------:R-:W-:Y:S06]  /*0a60*/  BAR.ARV 0x8, 0x180 ;  /* 0x0206000000007b1d */ /* 0x000fec0000002000 */
[----:B------:R-:W-:Y:S01]  /*0a70*/  IMAD.U32 R0, RZ, RZ, UR10 ;  /* 0x0000000aff007e24 */ /* 0x000fe2000f8e00ff */
[----:B--2---:R-:W-:Y:S01]  /*0a80*/  ISETP.LE.AND P0, PT, RZ, UR8, PT ;  /* 0x00000008ff007c0c */ /* 0x004fe2000bf03270 */
[----:B------:R-:W-:-:S03]  /*0a90*/  UIADD3 UR4, -UR10, URZ, URZ ;  /* 0x0000003f0a047290 */ /* 0x000fc6000fffe13f */
[----:B------:R3:W-:Y:S01]  /*0aa0*/  STL [R1], R0 ;  /* 0x0000000001007387 */ /* 0x0007e20000100800 */
[----:B------:R-:W-:-:S08]  /*0ab0*/  UIMAD UR6, UR7, UR4, UR6 ;  /* 0x00000004070672a4 */ /* 0x000fd0000f8e0206 */
[----:B------:R-:W-:Y:S05]  /*0ac0*/  @!P0 BRA `(.L_x_961) ;  /* 0x0000013400348947 */ /* 0x000fea0003800000 */
[----:B------:R-:W1:Y:S01]  /*0ad0*/  S2UR UR38, SR_CTAID.X ;  /* 0x00000000002679c3 */ /* 0x000e620000002500 */
[----:B------:R-:W-:Y:S01]  /*0ae0*/  ULDC UR7, c[0x0][0x448] ;  /* 0x0001120000077ab9 */ /* 0x000fe20000000800 */
[----:B------:R-:W-:Y:S01]  /*0af0*/  ULDC.64 UR4, c[0x0][0x418] ;  /* 0x0001060000047ab9 */ /* 0x000fe20000000a00 */
[----:B---3--:R-:W2:Y:S01]  /*0b00*/  S2R R0, SR_TID.X ;  /* 0x0000000000007919 */ /* 0x008ea20000002100 */
[----:B------:R-:W-:Y:S02]  /*0b10*/  UISETP.NE.AND UP1, UPT, UR7, 0x1, UPT ;  /* 0x000000010700788c */ /* 0x000fe4000bf25270 */
[----:B------:R-:W-:Y:S01]  /*0b20*/  UISETP.NE.U32.AND UP0, UPT, UR4, URZ, UPT ;  /* 0x0000003f0400728c */ /* 0x000fe2000bf05070 */
[----:B------:R-:W-:Y:S01]  /*0b30*/  ULDC UR7, c[0x0][0x424] ;  /* 0x0001090000077ab9 */ /* 0x000fe20000000800 */
[----:B------:R-:W-:Y:S02]  /*0b40*/  ULDC UR42, c[0x0][0x288] ;  /* 0x0000a200002a7ab9 */ /* 0x000fe40000000800 */
[----:B------:R-:W-:-:S02]  /*0b50*/  UISETP.NE.AND.EX UP0, UPT, UR5, URZ, UPT, UP0 ;  /* 0x0000003f0500728c */ /* 0x000fc4000bf05300 */
[----:B------:R-:W-:Y:S01]  /*0b60*/  UIADD3 UR10, -UR42, 0x1, URZ ;  /* 0x000000012a0a7890 */ /* 0x000fe2000fffe13f */
[----:B------:R-:W-:Y:S01]  /*0b70*/  ULDC.64 UR4, c[0x0][0x9e0] ;  /* 0x0002780000047ab9 */ /* 0x000fe20000000a00 */
[----:B------:R-:W-:Y:S02]  /*0b80*/  USEL UR12, UR7, 0x1, UP0 ;  /* 0x00000001070c7887 */ /* 0x000fe40008000000 */
[----:B------:R-:W-:Y:S01]  /*0b90*/  UISETP.GE.AND UP0, UPT, UR5, 0x1, UPT ;  /* 0x000000010500788c */ /* 0x000fe2000bf06270 */
[----:B------:R-:W-:Y:S01]  /*0ba0*/  @UP1 ULDC UR9, c[0x0][0x44c] ;  /* 0x0001130000091ab9 */ /* 0x000fe20000000800 */
[----:B------:R-:W-:Y:S01]  /*0bb0*/  ULDC UR13, c[0x0][0x2f0] ;  /* 0x0000bc00000d7ab9 */ /* 0x000fe20000000800 */
[----:B------:R-:W-:Y:S01]  /*0bc0*/  @UP1 ULDC UR11, c[0x0][0x450] ;  /* 0x00011400000b1ab9 */ /* 0x000fe20000000800 */
[----:B------:R-:W-:Y:S02]  /*0bd0*/  UIMAD UR10, UR12, UR13, UR10 ;  /* 0x0000000d0c0a72a4 */ /* 0x000fe4000f8e020a */
[----:B------:R-:W-:Y:S01]  /*0be0*/  PLOP3.LUT P1, PT, PT, PT, UP0, 0x80, 0x0 ;  /* 0x000000000000781c */ /* 0x000fe20003f2f008 */
[----:B-1----:R-:W-:Y:S01]  /*0bf0*/  USHF.L.U32 UR38, UR38, 0x7, URZ ;  /* 0x0000000726267899 */ /* 0x002fe2000800063f */
[----:B------:R-:W-:-:S03]  /*0c00*/  IMAD.U32 R17, RZ, RZ, UR12 ;  /* 0x0000000cff117e24 */ /* 0x000fc6000f8e00ff */
[----:B------:R-:W-:Y:S02]  /*0c10*/  @UP1 UIADD3 UR8, UR38, 0x7f, URZ ;  /* 0x0000007f26081890 */ /* 0x000fe4000fffe03f */
[----:B------:R-:W-:Y:S02]  /*0c20*/  UIADD3 UR7, UR38, 0x7f, URZ ;  /* 0x0000007f26077890 */ /* 0x000fe4000fffe03f */
[----:B------:R-:W-:Y:S01]  /*0c30*/  UIMAD.WIDE.U32 UR8, UR8, UR9, URZ ;  /* 0x00000009080872a5 */ /* 0x000fe2000f8e003f */
[----:B--2---:R-:W-:-:S03]  /*0c40*/  VIADD R18, R0, 0xffffff80 ;  /* 0xffffff8000127836 */ /* 0x004fc60000000000 */
[----:B------:R-:W-:-:S04]  /*0c50*/  @UP1 USHF.R.U32.HI UR7, URZ, UR11, UR9 ;  /* 0x0000000b3f071299 */ /* 0x000fc80008011609 */
[----:B------:R-:W-:-:S04]  /*0c60*/  UIADD3 UR10, UR10, UR7, URZ ;  /* 0x000000070a0a7290 */ /* 0x000fc8000fffe03f */
[----:B------:R-:W-:Y:S01]  /*0c70*/  UIADD3 UR4, UR10, UR4, URZ ;  /* 0x000000040a047290 */ /* 0x000fe2000fffe03f */
[----:B------:R-:W-:Y:S11]  /*0c80*/  @!P1 BRA `(.L_x_962) ;  /* 0x0000000000449947 */ /* 0x000ff60003800000 */
[----:B------:R-:W-:Y:S01]  /*0c90*/  ISETP.LT.AND P0, PT, RZ, UR10, PT ;  /* 0x0000000aff007c0c */ /* 0x000fe2000bf01270 */
[----:B------:R-:W-:-:S12]  /*0ca0*/  UIADD3 UR7, UR10, -0x1, URZ ;  /* 0xffffffff0a077890 */ /* 0x000fd8000fffe03f */
[----:B------:R-:W-:Y:S05]  /*0cb0*/  @P0 BRA `(.L_x_963) ;  /* 0x00000000001c0947 */ /* 0x000fea0003800000 */
[----:B------:R-:W-:Y:S02]  /*0cc0*/  UISETP.NE.AND UP0, UPT, UR5, 0x1, UPT ;  /* 0x000000010500788c */ /* 0x000fe4000bf05270 */
[----:B------:R-:W-:-:S09]  /*0cd0*/  UIADD3 UR7, -UR10, URZ, URZ ;  /* 0x0000003f0a077290 */ /* 0x000fd2000fffe13f */
[----:B------:R-:W-:Y:S02]  /*0ce0*/  @UP0 ULDC.64 UR10, c[0x0][0x9e8] ;  /* 0x00027a00000a0ab9 */ /* 0x000fe40000000a00 */
[----:B------:R-:W-:-:S04]  /*0cf0*/  UIMAD.WIDE.U32 UR8, UR7, UR10, URZ ;  /* 0x0000000a070872a5 */ /* 0x000fc8000f8e003f */
[----:B------:R-:W-:-:S04]  /*0d00*/  @UP0 USHF.R.U32.HI UR7, URZ, UR11, UR9 ;  /* 0x0000000b3f070299 */ /* 0x000fc80008011609 */
[----:B------:R-:W-:Y:S01]  /*0d10*/  ULOP3.LUT UR7, URZ, UR7, URZ, 0x33, !UPT ;  /* 0x000000073f077292 */ /* 0x000fe2000f8e333f */
[----:B------:R-:W-:Y:S11]  /*0d20*/  BRA `(.L_x_964) ;  /* 0x0000000000107947 */ /* 0x000ff60003800000 */
.L_x_963:
[----:B------:R-:W-:-:S11]  /*0d30*/  UISETP.NE.AND UP0, UPT, UR5, 0x1, UPT ;  /* 0x000000010500788c */ /* 0x000fd6000bf05270 */
[----:B------:R-:W-:Y:S02]  /*0d40*/  @UP0 ULDC.64 UR10, c[0x0][0x9e8] ;  /* 0x00027a00000a0ab9 */ /* 0x000fe40000000a00 */
[----:B------:R-:W-:-:S04]  /*0d50*/  UIMAD.WIDE.U32 UR8, UR7, UR10, URZ ;  /* 0x0000000a070872a5 */ /* 0x000fc8000f8e003f */
[----:B------:R-:W-:-:S12]  /*0d60*/  @UP0 USHF.R.U32.HI UR7, URZ, UR11, UR9 ;  /* 0x0000000b3f070299 */ /* 0x000fd80008011609 */
.L_x_964:
[----:B------:R-:W-:-:S04]  /*0d70*/  UIMAD UR7, UR7, UR5, UR5 ;  /* 0x00000005070772a4 */ /* 0x000fc8000f8e0205 */
[----:B------:R-:W-:-:S04]  /*0d80*/  UISETP.LT.AND UP0, UPT, UR4, UR7, UPT ;  /* 0x000000070400728c */ /* 0x000fc8000bf01270 */
[----:B------:R-:W-:-:S12]  /*0d90*/  USEL UR4, UR4, UR7, UP0 ;  /* 0x0000000704047287 */ /* 0x000fd80008000000 */
.L_x_962:
[----:B------:R-:W-:Y:S01]  /*0da0*/  R2UR UR15, R17 ;  /* 0x00000000110f72ca */ /* 0x000fe200000e0000 */
[----:B------:R-:W-:Y:S01]  /*0db0*/  UIADD3 UR10, UR4, 0x3f, URZ ;  /* 0x0000003f040a7890 */ /* 0x000fe2000fffe03f */
[----:B------:R-:W-:Y:S01]  /*0dc0*/  @UP1 ULDC UR8, c[0x0][0x44c] ;  /* 0x0001130000081ab9 */ /* 0x000fe20000000800 */
[----:B------:R-:W-:Y:S02]  /*0dd0*/  @UP1 ULDC UR14, c[0x0][0x450] ;  /* 0x00011400000e1ab9 */ /* 0x000fe40000000800 */
[----:B------:R-:W-:Y:S02]  /*0de0*/  USHF.R.S32.HI UR11, URZ, 0x1f, UR10 ;  /* 0x0000001f3f0b7899 */ /* 0x000fe4000801140a */
[----:B------:R-:W-:Y:S02]  /*0df0*/  UIMAD.WIDE.U32 UR8, UR38, UR8, URZ ;  /* 0x00000008260872a5 */ /* 0x000fe4000f8e003f */
[----:B------:R-:W-:Y:S01]  /*0e00*/  ULEA.HI UR11, UR11, UR10, URZ, 0x6 ;  /* 0x0000000a0b0b7291 */ /* 0x000fe2000f8f303f */
[----:B------:R-:W-:Y:S01]  /*0e10*/  UMOV UR12, UR38 ;  /* 0x00000026000c7c82 */ /* 0x000fe20008000000 */
[----:B------:R-:W-:-:S02]  /*0e20*/  @UP1 USHF.R.U32.HI UR12, URZ, UR14, UR9 ;  /* 0x0000000e3f0c1299 */ /* 0x000fc40008011609 */
[----:B------:R-:W-:Y:S02]  /*0e30*/  UIMAD UR7, UR15, UR13, 0x3f ;  /* 0x0000003f0f0774a4 */ /* 0x000fe4000f8e020d */
[----:B------:R-:W-:Y:S02]  /*0e40*/  USHF.R.S32.HI UR11, URZ, 0x6, UR11 ;  /* 0x000000063f0b7899 */ /* 0x000fe4000801140b */
[----:B------:R-:W-:Y:S02]  /*0e50*/  USHF.R.S32.HI UR4, URZ, 0x1f, UR7 ;  /* 0x0000001f3f047899 */ /* 0x000fe40008011407 */
[----:B------:R-:W-:Y:S02]  /*0e60*/  UIMAD UR42, UR15, UR13, -UR42 ;  /* 0x0000000d0f2a72a4 */ /* 0x000fe4000f8e0a2a */
[----:B------:R-:W-:Y:S02]  /*0e70*/  ULEA.HI UR4, UR4, UR7, URZ, 0x6 ;  /* 0x0000000704047291 */ /* 0x000fe4000f8f303f */
[----:B------:R-:W-:-:S02]  /*0e80*/  UIADD3 UR7, UR42, UR12, URZ ;  /* 0x0000000c2a077290 */ /* 0x000fc4000fffe03f */
[----:B------:R-:W-:Y:S01]  /*0e90*/  USHF.R.S32.HI UR4, URZ, 0x6, UR4 ;  /* 0x000000063f047899 */ /* 0x000fe20008011404 */
[----:B------:R-:W-:-:S03]  /*0ea0*/  ULDC UR8, c[0x0][0x9dc] ;  /* 0x0002770000087ab9 */ /* 0x000fc60000000800 */
[----:B------:R-:W-:-:S04]  /*0eb0*/  UISETP.LT.AND UP0, UPT, UR4, UR11, UPT ;  /* 0x0000000b0400728c */ /* 0x000fc8000bf01270 */
[----:B------:R-:W-:Y:S02]  /*0ec0*/  USEL UR11, UR4, UR11, UP0 ;  /* 0x0000000b040b7287 */ /* 0x000fe40008000000 */
[----:B------:R-:W-:Y:S01]  /*0ed0*/  UIADD3 UR4, UR7, -UR8, URZ ;  /* 0x8000000807047290 */ /* 0x000fe2000fffe03f */
[----:B------:R-:W-:Y:S11]  /*0ee0*/  @!P1 BRA `(.L_x_965) ;  /* 0x0000000000449947 */ /* 0x000ff60003800000 */
[----:B------:R-:W-:-:S06]  /*0ef0*/  UISETP.GT.AND UP0, UPT, UR7, -0x1, UPT ;  /* 0xffffffff0700788c */ /* 0x000fcc000bf04270 */
[----:B------:R-:W-:-:S13]  /*0f00*/  PLOP3.LUT P0, PT, PT, PT, UP0, 0x80, 0x0 ;  /* 0x000000000000781c */ /* 0x000fda0003f0f008 */
[----:B------:R-:W-:Y:S05]  /*0f10*/  @P0 BRA `(.L_x_966) ;  /* 0x00000000001c0947 */ /* 0x000fea0003800000 */
[----:B------:R-:W-:Y:S02]  /*0f20*/  UISETP.NE.AND UP0, UPT, UR5, 0x1, UPT ;  /* 0x000000010500788c */ /* 0x000fe4000bf05270 */
[----:B------:R-:W-:-:S09]  /*0f30*/  ULOP3.LUT UR7, URZ, UR7, URZ, 0x33, !UPT ;  /* 0x000000073f077292 */ /* 0x000fd2000f8e333f */
[----:B------:R-:W-:Y:S02]  /*0f40*/  @UP0 ULDC.64 UR12, c[0x0][0x9e8] ;  /* 0x00027a00000c0ab9 */ /* 0x000fe40000000a00 */
[----:B------:R-:W-:-:S04]  /*0f50*/  UIMAD.WIDE.U32 UR8, UR7, UR12, URZ ;  /* 0x0000000c070872a5 */ /* 0x000fc8000f8e003f */
[----:B------:R-:W-:-:S04]  /*0f60*/  @UP0 USHF.R.U32.HI UR7, URZ, UR13, UR9 ;  /* 0x0000000d3f070299 */ /* 0x000fc80008011609 */
[----:B------:R-:W-:Y:S01]  /*0f70*/  ULOP3.LUT UR7, URZ, UR7, URZ, 0x33, !UPT ;  /* 0x000000073f077292 */ /* 0x000fe2000f8e333f */
[----:B------:R-:W-:Y:S11]  /*0f80*/  BRA `(.L_x_967) ;  /* 0x0000000000107947 */ /* 0x000ff60003800000 */
.L_x_966:
[----:B------:R-:W-:-:S11]  /*0f90*/  UISETP.NE.AND UP0, UPT, UR5, 0x1, UPT ;  /* 0x000000010500788c */ /* 0x000fd6000bf05270 */
[----:B------:R-:W-:Y:S02]  /*0fa0*/  @UP0 ULDC.64 UR12, c[0x0][0x9e8] ;  /* 0x00027a00000c0ab9 */ /* 0x000fe40000000a00 */
[----:B------:R-:W-:-:S04]  /*0fb0*/  UIMAD.WIDE.U32 UR8, UR7, UR12, URZ ;  /* 0x0000000c070872a5 */ /* 0x000fc8000f8e003f */
[----:B------:R-:W-:-:S12]  /*0fc0*/  @UP0 USHF.R.U32.HI UR7, URZ, UR13, UR9 ;  /* 0x0000000d3f070299 */ /* 0x000fd80008011609 */
.L_x_967:
[----:B------:R-:W-:-:S04]  /*0fd0*/  UIMAD UR5, UR7, UR5, URZ ;  /* 0x00000005070572a4 */ /* 0x000fc8000f8e023f */
[----:B------:R-:W-:-:S04]  /*0fe0*/  UISETP.LT.AND UP0, UPT, UR4, UR5, UPT ;  /* 0x000000050400728c */ /* 0x000fc8000bf01270 */
[----:B------:R-:W-:-:S12]  /*0ff0*/  USEL UR4, UR4, UR5, !UP0 ;  /* 0x0000000504047287 */ /* 0x000fd8000c000000 */
.L_x_965:
[----:B------:R-:W-:Y:S02]  /*1000*/  USHF.R.S32.HI UR5, URZ, 0x1f, UR4 ;  /* 0x0000001f3f057899 */ /* 0x000fe40008011404 */
[----:B------:R-:W-:Y:S02]  /*1010*/  USHF.R.U32.HI UR12, URZ, 0x10, UR6 ;  /* 0x000000103f0c7899 */ /* 0x000fe40008011606 */
[----:B------:R-:W-:Y:S02]  /*1020*/  ULEA.HI UR5, UR5, UR4, URZ, 0x6 ;  /* 0x0000000405057291 */ /* 0x000fe4000f8f303f */
[----:B------:R-:W-:Y:S02]  /*1030*/  ULOP3.LUT UR7, UR6, 0xffff, URZ, 0xc0, !UPT ;  /* 0x0000ffff06077892 */ /* 0x000fe4000f8ec03f */
[----:B------:R-:W-:Y:S01]  /*1040*/  USHF.R.S32.HI UR5, URZ, 0x6, UR5 ;  /* 0x000000063f057899 */ /* 0x000fe20008011405 */
[----:B------:R-:W-:-:S03]  /*1050*/  UMOV UR4, URZ ;  /* 0x0000003f00047c82 */ /* 0x000fc60008000000 */
[----:B------:R-:W-:-:S04]  /*1060*/  UISETP.LT.AND UP0, UPT, URZ, UR5, UPT ;  /* 0x000000053f00728c */ /* 0x000fc8000bf01270 */
[----:B------:R-:W-:Y:S02]  /*1070*/  USEL UR10, URZ, UR5, !UP0 ;  /* 0x000000053f0a7287 */ /* 0x000fe4000c000000 */
[----:B------:R-:W-:Y:S02]  /*1080*/  UISETP.NE.AND UP0, UPT, UR12, URZ, UPT ;  /* 0x0000003f0c00728c */ /* 0x000fe4000bf05270 */
[----:B------:R-:W-:-:S06]  /*1090*/  UISETP.GT.AND UP1, UPT, UR11, UR10, UPT ;  /* 0x0000000a0b00728c */ /* 0x000fcc000bf24270 */
[----:B------:R-:W-:-:S03]  /*10a0*/  PLOP3.LUT P0, PT, PT, PT, UP1, 0x80, 0x0 ;  /* 0x000000000000781c */ /* 0x000fc60003f0f018 */
[----:B------:R-:W-:-:S10]  /*10b0*/  @!UP0 ULDC UR12, c[0x0][0x9f0] ;  /* 0x00027c00000c8ab9 */ /* 0x000fd40000000800 */
[----:B------:R-:W-:Y:S05]  /*10c0*/  @!P0 BRA `(.L_x_968) ;  /* 0x0000000000888947 */ /* 0x000fea0003800000 */
[----:B------:R-:W-:Y:S01]  /*10d0*/  IMAD.U32 R3, RZ, RZ, UR12 ;  /* 0x0000000cff037e24 */ /* 0x000fe2000f8e00ff */
[----:B------:R-:W-:-:S04]  /*10e0*/  UIADD3 UR4, UR12, -0x1, UR11 ;  /* 0xffffffff0c047890 */ /* 0x000fc8000fffe00b */
[-C--:B------:R-:W-:Y:S01]  /*10f0*/  IABS R0, R3.reuse ;  /* 0x0000000300007213 */ /* 0x080fe20000000000 */
[----:B------:R-:W-:Y:S01]  /*1100*/  UIADD3 UR6, -UR10, UR4, URZ ;  /* 0x000000040a067290 */ /* 0x000fe2000fffe13f */
[----:B------:R-:W-:Y:S02]  /*1110*/  IABS R5, R3 ;  /* 0x0000000300057213 */ /* 0x000fe40000000000 */
[----:B------:R-:W-:Y:S01]  /*1120*/  R2UR UR13, R0 ;  /* 0x00000000000d72ca */ /* 0x000fe200000e0000 */
[----:B------:R-:W-:Y:S02]  /*1130*/  UMOV UR4, URZ ;  /* 0x0000003f00047c82 */ /* 0x000fe40008000000 */
[----:B------:R-:W-:Y:S01]  /*1140*/  IMAD.U32 R4, RZ, RZ, UR6 ;  /* 0x00000006ff047e24 */ /* 0x000fe2000f8e00ff */
[----:B------:R-:W-:-:S04]  /*1150*/  ULOP3.LUT UR6, UR6, UR12, URZ, 0x3c, !UPT ;  /* 0x0000000c06067292 */ /* 0x000fc8000f8e3c3f */
[----:B------:R-:W-:-:S05]  /*1160*/  IABS R4, R4 ;  /* 0x0000000400047213 */ /* 0x000fca0000000000 */
[----:B------:R-:W1:Y:S01]  /*1170*/  I2F.RP R0, UR13 ;  /* 0x0000000d00007d06 */ /* 0x000e620008209400 */
[----:B------:R-:W-:-:S05]  /*1180*/  IMAD.MOV.U32 R3, RZ, RZ, R4 ;  /* 0x000000ffff037224 */ /* 0x000fca00078e0004 */
[----:B------:R-:W-:Y:S02]  /*1190*/  R2UR UR9, R3 ;  /* 0x00000000030972ca */ /* 0x000fe400000e0000 */
[----:B-1----:R-:W0:Y:S02]  /*11a0*/  MUFU.RCP R0, R0 ;  /* 0x0000000000007308 */ /* 0x002e240000001000 */
[----:B0-----:R-:W-:Y:S02]  /*11b0*/  VIADD R2, R0, 0xffffffe ;  /* 0x0ffffffe00027836 */ /* 0x001fe40000000000 */
        /* <DEDUP_REMOVED lines=19> */
.L_x_968:
[----:B------:R-:W-:Y:S01]  /*12f0*/  UIMAD UR5, UR7, UR4, UR10 ;  /* 0x00000004070572a4 */ /* 0x000fe2000f8e020a */
[----:B------:R-:W-:Y:S01]  /*1300*/  IMAD.U32 R0, RZ, RZ, UR11 ;  /* 0x0000000bff007e24 */ /* 0x000fe2000f8e00ff */
[----:B------:R-:W-:Y:S01]  /*1310*/  PLOP3.LUT P0, PT, PT, PT, PT, 0x80, 0x0 ;  /* 0x000000000000781c */ /* 0x000fe20003f0f070 */
[----:B------:R-:W-:Y:S01]  /*1320*/  IMAD.U32 R3, RZ, RZ, UR4 ;  /* 0x00000004ff037e24 */ /* 0x000fe2000f8e00ff */
[----:B------:R-:W-:Y:S01]  /*1330*/  CS2R R150, SRZ ;  /* 0x0000000000967805 */ /* 0x000fe2000001ff00 */
[----:B0-----:R-:W-:Y:S01]  /*1340*/  IMAD.MOV.U32 R2, RZ, RZ, RZ ;  /* 0x000000ffff027224 */ /* 0x001fe200078e00ff */
[----:B------:R-:W-:Y:S01]  /*1350*/  CS2R R148, SRZ ;  /* 0x0000000000947805 */ /* 0x000fe2000001ff00 */
[----:B------:R-:W-:Y:S01]  /*1360*/  IMAD.U32 R22, RZ, RZ, UR5 ;  /* 0x00000005ff167e24 */ /* 0x000fe2000f8e00ff */
[----:B------:R-:W-:Y:S02]  /*1370*/  VIADDMNMX R0, R3, UR5, R0, PT ;  /* 0x0000000503007c46 */ /* 0x000fe4000b800100 */
[----:B------:R-:W-:-:S02]  /*1380*/  CS2R R146, SRZ ;  /* 0x0000000000927805 */ /* 0x000fc4000001ff00 */
[----:B------:R-:W-:Y:S02]  /*1390*/  CS2R R144, SRZ ;  /* 0x0000000000907805 */ /* 0x000fe4000001ff00 */
[----:B------:R-:W-:Y:S02]  /*13a0*/  CS2R R142, SRZ ;  /* 0x00000000008e7805 */ /* 0x000fe4000001ff00 */
[----:B------:R-:W-:Y:S01]  /*13b0*/  R2UR UR39, R0 ;  /* 0x00000000002772ca */ /* 0x000fe200000e0000 */
[----:B------:R-:W-:Y:S01]  /*13c0*/  IMAD.MOV.U32 R0, RZ, RZ, RZ ;  /* 0x000000ffff007224 */ /* 0x000fe200078e00ff */
        /* <DEDUP_REMOVED lines=11> */
[----:B------:R-:W-:Y:S01]  /*1480*/  UISETP.GT.AND UP0, UPT, UR39, UR5, UPT ;  /* 0x000000052700728c */ /* 0x000fe2000bf04270 */
[----:B------:R-:W-:Y:S02]  /*1490*/  CS2R R118, SRZ ;  /* 0x0000000000767805 */ /* 0x000fe4000001ff00 */
[----:B------:R-:W-:Y:S02]  /*14a0*/  CS2R R116, SRZ ;  /* 0x0000000000747805 */ /* 0x000fe4000001ff00 */
[----:B------:R-:W-:Y:S02]  /*14b0*/  CS2R R114, SRZ ;  /* 0x0000000000727805 */ /* 0x000fe4000001ff00 */
[----:B------:R-:W-:-:S02]  /*14c0*/  CS2R R112, SRZ ;  /* 0x0000000000707805 */ /* 0x000fc4000001ff00 */
[----:B------:R-:W-:Y:S02]  /*14d0*/  CS2R R110, SRZ ;  /* 0x00000000006e7805 */ /* 0x000fe4000001ff00 */
[----:B------:R-:W-:Y:S02]  /*14e0*/  PLOP3.LUT P1, PT, PT, PT, UP0, 0x80, 0x0 ;  /* 0x000000000000781c */ /* 0x000fe40003f2f008 */
        /* <DEDUP_REMOVED lines=42> */
[----:B------:R-:W-:Y:S01]  /*1790*/  CS2R R24, SRZ ;  /* 0x0000000000187805 */ /* 0x000fe2000001ff00 */
[----:B------:R-:W-:Y:S06]  /*17a0*/  @!P1 BRA `(.L_x_969) ;  /* 0x000000b4006c9947 */ /* 0x000fec0003800000 */
[----:B------:R-:W-:Y:S01]  /*17b0*/  SHF.R.S32.HI R23, RZ, 0x1f, R18 ;  /* 0x0000001fff177819 */ /* 0x000fe20000011412 */
[----:B------:R-:W0:Y:S01]  /*17c0*/  S2UR UR7, SR_CgaCtaId ;  /* 0x00000000000779c3 */ /* 0x000e220000008800 */
[----:B------:R-:W-:Y:S02]  /*17d0*/  UMOV UR6, 0x400 ;  /* 0x0000040000067882 */ /* 0x000fe40000000000 */
[----:B------:R-:W-:-:S04]  /*17e0*/  LEA.HI R56, R23, R18, RZ, 0x7 ;  /* 0x0000001217387211 */ /* 0x000fc800078f38ff */
[----:B------:R-:W-:-:S05]  /*17f0*/  SHF.R.S32.HI R57, RZ, 0x7, R56 ;  /* 0x00000007ff397819 */ /* 0x000fca0000011438 */
        /* <DEDUP_REMOVED lines=21> */
[----:B------:R-:W-:Y:S01]  /*1950*/  IMAD.U32 R10, RZ, RZ, UR6 ;  /* 0x00000006ff0a7e24 */ /* 0x000fe2000f8e00ff */
[----:B------:R-:W-:Y:S01]  /*1960*/  MOV R7, UR5 ;  /* 0x0000000500077c02 */ /* 0x000fe20008000f00 */
[----:B------:R-:W-:Y:S02]  /*1970*/  IMAD.U32 R6, RZ, RZ, UR4 ;  /* 0x00000004ff067e24 */ /* 0x000fe4000f8e00ff */
[----:B------:R-:W-:-:S02]  /*1980*/  IMAD.U32 R11, RZ, RZ, UR7 ;  /* 0x00000007ff0b7e24 */ /* 0x000fc4000f8e00ff */
[----:B------:R-:W-:Y:S02]  /*1990*/  IMAD.MOV.U32 R8, RZ, RZ, 0x70 ;  /* 0x00000070ff087424 */ /* 0x000fe400078e00ff */
[----:B------:R-:W-:Y:S02]  /*19a0*/  IMAD.MOV.U32 R12, RZ, RZ, 0x1 ;  /* 0x00000001ff0c7424 */ /* 0x000fe400078e00ff */
[----:B0-----:R-:W-:-:S07]  /*19b0*/  IMAD.MOV.U32 R13, RZ, RZ, RZ ;  /* 0x000000ffff0d7224 */ /* 0x001fce00078e00ff */
[----:B------:R-:W-:-:S07]  /*19c0*/  LEPC R20, `(.L_x_970) ;  /* 0x000000001014794e */ /* 0x000fce0000000000 */
[----:B-1----:R-:W-:Y:S05]  /*19d0*/  CALL.ABS.NOINC R2 ;  /* 0x0000000002007343 */ /* 0x002fea0003c00000 */
.L_x_970:
[----:B------:R-:W-:Y:S02]  /*19e0*/  R2UR UR4, R16 ;  /* 0x00000000100472ca */ /* 0x000fe400000e0000 */
[----:B------:R-:W-:-:S11]  /*19f0*/  SHF.L.U32 R0, RZ, 0x1f, RZ ;  /* 0x0000001fff007819 */ /* 0x000fd600000006ff */
[----:B------:R-:W0:Y:S02]  /*1a00*/  SYNCS.PHASECHK.TRANS64.TRYWAIT P0, [UR4+0x30800], R0 ;  /* 0x03080000ff0075a7 */ /* 0x000e240008000144 */
[----:B0-----:R-:W-:Y:S05]  /*1a10*/  @!P0 BRA `(.L_x_971) ;  /* 0x0000012400688947 */ /* 0x001fea0003800000 */
.L_x_1145:
[----:B------:R-:W2:Y:S02]  /*1a20*/  LDL R2, [R1+0xc] ;  /* 0x00000c0001027983 */ /* 0x000ea40000100800 */
[----:B--2---:R-:W-:-:S13]  /*1a30*/  R2UR UR4, R2 ;  /* 0x00000000020472ca */ /* 0x004fda00000e0000 */
[----:B------:R-:W-:-:S06]  /*1a40*/  ULOP3.LUT UR4, UR4, 0x1, URZ, 0xfc, !UPT ;  /* 0x0000000104047892 */ /* 0x000fcc000f8efc3f */
[----:B------:R-:W-:-:S05]  /*1a50*/  IMAD.U32 R2, RZ, RZ, UR4 ;  /* 0x00000004ff027e24 */ /* 0x000fca000f8e00ff */
[----:B------:R-:W-:-:S13]  /*1a60*/  ISETP.NE.AND P4, PT, R2, 0x3, PT ;  /* 0x000000030200780c */ /* 0x000fda0003f85270 */
[----:B------:R-:W-:Y:S05]  /*1a70*/  @!P4 BRA `(.L_x_972) ;  /* 0x000000000004c947 */ /* 0x000fea0003800000 */
[----:B------:R-:W-:Y:S01]  /*1a80*/  BPT.TRAP 0x1 ;  /* 0x000000040000795c */ /* 0x000fe20000300000 */
.L_x_972:
[----:B------:R-:W-:-:S13]  /*1a90*/  R2UR UR4, R16 ;  /* 0x00000000100472ca */ /* 0x000fda00000e0000 */
[----:B------:R1:W2:Y:S01]  /*1aa0*/  SYNCS.PHASECHK.TRANS64.TRYWAIT P0, [UR4+0x30830], R0 ;  /* 0x03083000ff0075a7 */ /* 0x0002a20008000144 */
[----:B------:R-:W-:Y:S05]  /*1ab0*/  @!P4 BRA `(.L_x_973) ;  /* 0x000000000004c947 */ /* 0x000fea0003800000 */
[----:B------:R-:W-:Y:S01]  /*1ac0*/  BPT.TRAP 0x1 ;  /* 0x000000040000795c */ /* 0x000fe20000300000 */
.L_x_973:
[----:B------:R-:W3:Y:S01]  /*1ad0*/  S2R R2, SR_TID.X ;  /* 0x0000000000027919 */ /* 0x000ee20000002100 */
[----:B------:R-:W-:-:S05]  /*1ae0*/  IMAD.U32 R6, RZ, RZ, UR36 ;  /* 0x00000024ff067e24 */ /* 0x000fca000f8e00ff */
[----:B------:R-:W-:Y:S02]  /*1af0*/  LOP3.LUT R6, R6, 0x10000, RZ, 0xfc, !PT ;  /* 0x0001000006067812 */ /* 0x000fe400078efcff */
[----:B---3--:R-:W-:-:S04]  /*1b00*/  LOP3.LUT R2, R2, 0x7f, RZ, 0xc0, !PT ;  /* 0x0000007f02027812 */ /* 0x008fc800078ec0ff */
[----:B------:R-:W-:Y:S01]  /*1b10*/  ISETP.NE.AND P5, PT, R2, RZ, PT ;  /* 0x000000ff0200720c */ /* 0x000fe20003fa5270 */
[----:B--2---:R-:W-:-:S12]  /*1b20*/  @P0 BRA `(.L_x_974) ;  /* 0x00000000000c0947 */ /* 0x004fd80003800000 */
[----:B------:R-:W-:-:S13]  /*1b30*/  R2UR UR4, R16 ;  /* 0x00000000100472ca */ /* 0x000fda00000e0000 */
[----:B------:R-:W2:Y:S02]  /*1b40*/  SYNCS.PHASECHK.TRANS64.TRYWAIT P0, [UR4+0x30830], R0 ;  /* 0x03083000ff0075a7 */ /* 0x000ea40008000144 */
[----:B--2---:R-:W-:Y:S05]  /*1b50*/  @!P0 BRA `(.L_x_975) ;  /* 0x0000012400348947 */ /* 0x004fea0003800000 */
.L_x_974:
[----:B------:R-:W-:Y:S05]  /*1b60*/  WARPSYNC.ALL ;  /* 0x0000000000007948 */ /* 0x000fea0003800000 */
[----:B------:R-:W-:Y:S01]  /*1b70*/  IMAD.MOV.U32 R7, RZ, RZ, 0x40000040 ;  /* 0x40000040ff077424 */ /* 0x000fe200078e00ff */
[----:B------:R-:W-:Y:S01]  /*1b80*/  R2UR UR14, R16 ;  /* 0x00000000100e72ca */ /* 0x000fe200000e0000 */
[----:B------:R-:W-:Y:S01]  /*1b90*/  WARPGROUP.ARRIVE ;  /* 0x00000000000079c5 */ /* 0x000fe20000000000 */
[----:B------:R-:W-:Y:S01]  /*1ba0*/  R2UR UR8, R6 ;  /* 0x00000000060872ca */ /* 0x000fe200000e0000 */
[----:B------:R-:W-:Y:S01]  /*1bb0*/  UMOV UR11, 0x40000040 ;  /* 0x40000040000b7882 */ /* 0x000fe20000000000 */
[----:B------:R-:W-:Y:S01]  /*1bc0*/  R2UR UR9, R7 ;  /* 0x00000000070972ca */ /* 0x000fe200000e0000 */
[----:B------:R-:W-:Y:S01]  /*1bd0*/  UMOV UR13, 0x40000040 ;  /* 0x40000040000d7882 */ /* 0x000fe20000000000 */
[----:B------:R-:W-:Y:S01]  /*1be0*/  UMOV UR7, 0x40000040 ;  /* 0x4000004000077882 */ /* 0x000fe20000000000 */
[----:B------:R-:W-:Y:S01]  /*1bf0*/  UMOV UR5, UR13 ;  /* 0x0000000d00057c82 */ /* 0x000fe20008000000 */
[----:B------:R-:W-:Y:S01]  /*1c00*/  IMAD.U32 R9, RZ, RZ, UR13 ;  /* 0x0000000dff097e24 */ /* 0x000fe2000f8e00ff */
[----:B------:R-:W-:Y:S01]  /*1c10*/  UMOV UR13, 0x40000040 ;  /* 0x40000040000d7882 */ /* 0x000fe20000000000 */
[----:B------:R-:W-:Y:S01]  /*1c20*/  UMOV UR17, 0x40000040 ;  /* 0x4000004000117882 */ /* 0x000fe20000000000 */
[----:B------:R-:W-:Y:S01]  /*1c30*/  UMOV UR21, 0x40000040 ;  /* 0x4000004000157882 */ /* 0x000fe20000000000 */
[----:B------:R-:W-:Y:S01]  /*1c40*/  UMOV UR25, 0x40000040 ;  /* 0x4000004000197882 */ /* 0x000fe20000000000 */
[----:B------:R-:W-:Y:S01]  /*1c50*/  UIADD3 UR4, UR14, 0x20400, URZ ;  /* 0x000204000e047890 */ /* 0x000fe2000fffe03f */
[----:B0-----:R-:W-:Y:S01]  /*1c60*/  LOP3.LUT R3, R56, 0xffffff80, RZ, 0xc0, !PT ;  /* 0xffffff8038037812 */ /* 0x001fe200078ec0ff */
[----:B------:R-:W-:Y:S01]  /*1c70*/  UMOV UR29, 0x40000040 ;  /* 0x40000040001d7882 */ /* 0x000fe20000000000 */
[----:B------:R-:W-:Y:S01]  /*1c80*/  UMOV UR33, 0x40000040 ;  /* 0x4000004000217882 */ /* 0x000fe20000000000 */
[----:B------:R-:W-:Y:S01]  /*1c90*/  USHF.R.U32.HI UR4, URZ, 0x4, UR4 ;  /* 0x000000043f047899 */ /* 0x000fe20008011604 */
[----:B------:R-:W-:Y:S01]  /*1ca0*/  LEA.HI R23, R23, R18, RZ, 0x2 ;  /* 0x0000001217177211 */ /* 0x000fe200078f10ff */
[----:B------:R-:W-:Y:S01]  /*1cb0*/  UMOV UR37, 0x40000040 ;  /* 0x4000004000257882 */ /* 0x000fe20000000000 */
[----:B------:R-:W-:Y:S01]  /*1cc0*/  UMOV UR41, 0x40000040 ;  /* 0x4000004000297882 */ /* 0x000fe20000000000 */
[----:B------:R-:W-:Y:S01]  /*1cd0*/  ULOP3.LUT UR4, UR4, 0x3fff, URZ, 0xc0, !UPT ;  /* 0x00003fff04047892 */ /* 0x000fe2000f8ec03f */
[C---:B------:R-:W-:Y:S01]  /*1ce0*/  IMAD.IADD R3, R18.reuse, 0x1, -R3 ;  /* 0x0000000112037824 */ /* 0x040fe200078e0a03 */
[----:B------:R-:W-:Y:S01]  /*1cf0*/  UMOV UR45, 0x40000040 ;  /* 0x40000040002d7882 */ /* 0x000fe20000000000 */
[----:B------:R-:W-:Y:S01]  /*1d00*/  UMOV UR49, 0x40000040 ;  /* 0x4000004000317882 */ /* 0x000fe20000000000 */
[----:B------:R-:W-:Y:S01]  /*1d10*/  ULOP3.LUT UR15, UR4, 0x10000, URZ, 0xfc, !UPT ;  /* 0x00010000040f7892 */ /* 0x000fe2000f8efc3f */
[----:B------:R-:W-:Y:S01]  /*1d20*/  LOP3.LUT R23, R23, 0xfffffffc, RZ, 0xc0, !PT ;  /* 0xfffffffc17177812 */ /* 0x000fe200078ec0ff */
[----:B------:R-:W-:Y:S01]  /*1d30*/  UMOV UR53, 0x40000040 ;  /* 0x4000004000357882 */ /* 0x000fe20000000000 */
[----:B-1----:R-:W-:Y:S01]  /*1d40*/  SHF.R.S32.HI R0, RZ, 0x1f, R3 ;  /* 0x0000001fff007819 */ /* 0x002fe20000011403 */
[----:B------:R-:W-:Y:S01]  /*1d50*/  UIADD3 UR6, UR15, 0x2, URZ ;  /* 0x000000020f067890 */ /* 0x000fe2000fffe03f */
[----:B------:R-:W-:Y:S01]  /*1d60*/  LEA.HI R14, R57, R57, RZ, 0x1 ;  /* 0x00000039390e7211 */ /* 0x000fe200078f08ff */
[----:B------:R-:W-:Y:S01]  /*1d70*/  IMAD.IADD R23, R18, 0x1, -R23 ;  /* 0x0000000112177824 */ /* 0x000fe200078e0a17 */
[----:B------:R-:W-:Y:S01]  /*1d80*/  UMOV UR10, UR15 ;  /* 0x0000000f000a7c82 */ /* 0x000fe20008000000 */
[-C--:B------:R-:W-:Y:S01]  /*1d90*/  LEA.HI R2, R0, R3.reuse, RZ, 0x2 ;  /* 0x0000000300027211 */ /* 0x080fe200078f10ff */
[----:B------:R-:W-:Y:S01]  /*1da0*/  HGMMA.64x64x16.F32.BF16 R24, gdesc[UR8], RZ, !UPT, gsb0 ;  /* 0x00e00000081879f0 */ /* 0x000fe2000c0018ff */
[----:B------:R-:W-:Y:S01]  /*1db0*/  R2UR UR10, R6 ;  /* 0x00000000060a72ca */ /* 0x000fe200000e0000 */
[----:B------:R-:W-:Y:S01]  /*1dc0*/  UMOV UR9, 0x40000040 ;  /* 0x4000004000097882 */ /* 0x000fe20000000000 */
[----:B------:R-:W-:Y:S01]  /*1dd0*/  LEA.HI R4, R0, R3, RZ, 0x5 ;  /* 0x0000000300047211 */ /* 0x000fe200078f28ff */
[----:B------:R-:W-:Y:S01]  /*1de0*/  IMAD.U32 R13, RZ, RZ, UR9 ;  /* 0x00000009ff0d7e24 */ /* 0x000fe2000f8e00ff */
[--C-:B------:R-:W-:Y:S01]  /*1df0*/  SHF.R.S32.HI R0, RZ, 0x2, R2.reuse ;  /* 0x00000002ff007819 */ /* 0x100fe20000011402 */
[----:B------:R-:W-:Y:S01]  /*1e00*/  IMAD.U32 R19, RZ, RZ, UR15 ;  /* 0x0000000fff137e24 */ /* 0x000fe2000f8e00ff */
[----:B------:R-:W-:Y:S01]  /*1e10*/  SHF.R.S32.HI R5, RZ, 0x1f, R2 ;  /* 0x0000001fff057819 */ /* 0x000fe20000011402 */
[----:B------:R-:W-:Y:S01]  /*1e20*/  ULEA UR27, UR39, 0xffffffc0, 0x6 ;  /* 0xffffffc0271b7891 */ /* 0x000fe2000f8e303f */
[----:B------:R-:W-:-:S02]  /*1e30*/  SHF.R.S32.HI R4, RZ, 0x5, R4 ;  /* 0x00000005ff047819 */ /* 0x000fc40000011404 */
[-C--:B------:R-:W-:Y:S02]  /*1e40*/  LEA.HI R5, R5, R0.reuse, RZ, 0x3 ;  /* 0x0000000005057211 */ /* 0x080fe400078f18ff */
[----:B------:R-:W-:Y:S01]  /*1e50*/  LOP3.LUT R14, R14, 0x3fffffe, RZ, 0xc0, !PT ;  /* 0x03fffffe0e0e7812 */ /* 0x000fe200078ec0ff */
[----:B------:R-:W-:Y:S01]  /*1e60*/  UIADD3 UR4, UR10, 0x2, URZ ;  /* 0x000000020a047890 */ /* 0x000fe2000fffe03f */
[----:B------:R-:W-:Y:S01]  /*1e70*/  LEA.HI R15, R23, R23, RZ, 0x1 ;  /* 0x00000017170f7211 */ /* 0x000fe200078f08ff */
[----:B------:R-:W-:Y:S01]  /*1e80*/  UIADD3 UR16, UR10, 0x402, URZ ;  /* 0x000004020a107890 */ /* 0x000fe2000fffe03f */
[----:B------:R-:W-:Y:S01]  /*1e90*/  LEA R18, R4, UR38, 0x4 ;  /* 0x0000002604127c11 */ /* 0x000fe2000f8e20ff */
[----:B------:R-:W-:Y:S01]  /*1ea0*/  UIADD3 UR20, UR10, 0x404, URZ ;  /* 0x000004040a147890 */ /* 0x000fe2000fffe03f */
[----:B------:R-:W-:Y:S01]  /*1eb0*/  LOP3.LUT R5, R5, 0xfffffff8, RZ, 0xc0, !PT ;  /* 0xfffffff805057812 */ /* 0x000fe200078ec0ff */
[----:B------:R-:W-:Y:S01]  /*1ec0*/  UIADD3 UR24, UR10, 0x406, URZ ;  /* 0x000004060a187890 */ /* 0x000fe2000fffe03f */
[----:B------:R-:W-:Y:S01]  /*1ed0*/  LOP3.LUT R4, R15, 0x1ffffffe, RZ, 0xc0, !PT ;  /* 0x1ffffffe0f047812 */ /* 0x000fe200078ec0ff */
[----:B------:R-:W-:Y:S01]  /*1ee0*/  UMOV UR12, UR4 ;  /* 0x00000004000c7c82 */ /* 0x000fe20008000000 */
[----:B------:R-:W-:Y:S01]  /*1ef0*/  UIADD3 UR28, UR10, 0x800, URZ ;  /* 0x000008000a1c7890 */ /* 0x000fe2000fffe03f */
[----:B------:R-:W-:Y:S01]  /*1f00*/  IMAD.U32 R8, RZ, RZ, UR12 ;  /* 0x0000000cff087e24 */ /* 0x000fe2000f8e00ff */
[----:B------:R-:W-:Y:S01]  /*1f10*/  UMOV UR4, UR12 ;  /* 0x0000000c00047c82 */ /* 0x000fe20008000000 */
[----:B------:R-:W-:Y:S01]  /*1f20*/  UIADD3 UR12, UR10, 0x400, URZ ;  /* 0x000004000a0c7890 */ /* 0x000fe2000fffe03f */
[----:B------:R-:W-:Y:S01]  /*1f30*/  IADD3 R5, R18, R0, -R5 ;  /* 0x0000000012057210 */ /* 0x000fe20007ffe805 */
[----:B------:R-:W-:Y:S01]  /*1f40*/  UIADD3 UR32, UR10, 0x802, URZ ;  /* 0x000008020a207890 */ /* 0x000fe2000fffe03f */
[----:B------:R-:W-:Y:S01]  /*1f50*/  IMAD.IADD R14, R57, 0x1, -R14 ;  /* 0x00000001390e7824 */ /* 0x000fe200078e0a0e */
[----:B------:R-:W-:Y:S01]  /*1f60*/  UIADD3 UR36, UR10, 0x804, URZ ;  /* 0x000008040a247890 */ /* 0x000fe2000fffe03f */
[----:B------:R-:W-:Y:S01]  /*1f70*/  IADD3 R4, R23, -R4, RZ ;  /* 0x8000000417047210 */ /* 0x000fe20007ffe0ff */
[----:B------:R-:W-:Y:S01]  /*1f80*/  UIADD3 UR40, UR10, 0x806, URZ ;  /* 0x000008060a287890 */ /* 0x000fe2000fffe03f */
[----:B------:R-:W-:Y:S01]  /*1f90*/  IMAD R5, R14, 0x40, R5 ;  /* 0x000000400e057824 */ /* 0x000fe200078e0205 */
[----:B------:R-:W-:Y:S01]  /*1fa0*/  UIADD3 UR44, UR10, 0xc00, URZ ;  /* 0x00000c000a2c7890 */ /* 0x000fe2000fffe03f */
[----:B------:R-:W0:Y:S01]  /*1fb0*/  LDC.64 R56, c[0x0][0x9e0] ;  /* 0x00027800ff387b82 */ /* 0x000e220000000a00 */
[----:B------:R-:W-:Y:S01]  /*1fc0*/  UIADD3 UR48, UR10, 0xc02, URZ ;  /* 0x00000c020a307890 */ /* 0x000fe2000fffe03f */
[----:B------:R-:W-:Y:S01]  /*1fd0*/  IMAD R18, R4, 0x8, R5 ;  /* 0x0000000804127824 */ /* 0x000fe200078e0205 */
[----:B------:R-:W-:Y:S01]  /*1fe0*/  UIADD3 UR52, UR10, 0xc04, URZ ;  /* 0x00000c040a347890 */ /* 0x000fe2000fffe03f */
[----:B------:R-:W-:Y:S01]  /*1ff0*/  R2UR UR11, R17 ;  /* 0x00000000110b72ca */ /* 0x000fe200000e0000 */
[----:B------:R-:W-:Y:S01]  /*2000*/  IMAD.U32 R0, RZ, RZ, UR14 ;  /* 0x0000000eff007e24 */ /* 0x000fe2000f8e00ff */
[----:B------:R-:W-:Y:S01]  /*2010*/  LOP3.LUT R2, R2, 0x7ffffffc, RZ, 0xc0, !PT ;  /* 0x7ffffffc02027812 */ /* 0x000fe200078ec0ff */
[----:B------:R-:W-:-:S02]  /*2020*/  IMAD.MOV.U32 R4, RZ, RZ, R18 ;  /* 0x000000ffff047224 */ /* 0x000fc400078e0012 */
[----:B------:R-:W-:-:S05]  /*2030*/  @!P5 VIADD R0, R0, 0x30840 ;  /* 0x000308400000d836 */ /* 0x000fca0000000000 */
[----:B------:R-:W-:Y:S02]  /*2040*/  @!P5 PRMT R0, RZ, 0x654, R0 ;  /* 0x00000654ff00d816 */ /* 0x000fe40000000000 */
[----:B0-----:R-:W-:Y:S01]  /*2050*/  ISETP.GE.AND P6, PT, R57, 0x1, PT ;  /* 0x000000013900780c */ /* 0x001fe20003fc6270 */
[----:B------:R-:W-:Y:S02]  /*2060*/  WARPGROUP.DEPBAR.LE gsb0, 0x0 ;  /* 0x00008000000079c5 */ /* 0x000fe40000010000 */
[----:B------:R-:W-:-:S06]  /*2070*/  WARPGROUP.ARRIVE ;  /* 0x00000000000079c5 */ /* 0x000fcc0000000000 */
[----:B------:R-:W-:Y:S01]  /*2080*/  HGMMA.64x64x16.F32.BF16 R24, gdesc[UR4], R24, gsb0 ;  /* 0x00e00000041879f0 */ /* 0x000fe20008001818 */
[----:B------:R-:W-:Y:S02]  /*2090*/  UIADD3 UR4, UR10, 0x4, URZ ;  /* 0x000000040a047890 */ /* 0x000fe4000fffe03f */
[----:B------:R-:W-:Y:S01]  /*20a0*/  UIADD3 UR6, UR15, 0x4, URZ ;  /* 0x000000040f067890 */ /* 0x000fe2000fffe03f */
[----:B------:R-:W-:Y:S01]  /*20b0*/  UMOV UR5, UR9 ;  /* 0x0000000900057c82 */ /* 0x000fe20008000000 */
[----:B------:R-:W-:Y:S01]  /*20c0*/  UMOV UR7, 0x40000040 ;  /* 0x4000004000077882 */ /* 0x000fe20000000000 */
[----:B------:R-:W-:Y:S02]  /*20d0*/  UMOV UR9, 0x40000040 ;  /* 0x4000004000097882 */ /* 0x000fe40000000000 */
[----:B------:R-:W-:Y:S02]  /*20e0*/  UMOV UR8, UR4 ;  /* 0x0000000400087c82 */ /* 0x000fe40008000000 */
[----:B------:R-:W-:Y:S01]  /*20f0*/  UMOV UR4, UR8 ;  /* 0x0000000800047c82 */ /* 0x000fe20008000000 */
[----:B------:R-:W-:Y:S01]  /*2100*/  IMAD.U32 R12, RZ, RZ, UR8 ;  /* 0x00000008ff0c7e24 */ /* 0x000fe2000f8e00ff */
[----:B------:R-:W-:-:S02]  /*2110*/  UIADD3 UR8, UR10, 0x6, URZ ;  /* 0x000000060a087890 */ /* 0x000fc4000fffe03f */
[----:B------:R-:W-:Y:S01]  /*2120*/  UIADD3 UR10, UR10, 0xc06, URZ ;  /* 0x00000c060a0a7890 */ /* 0x000fe2000fffe03f */
[----:B------:R-:W-:Y:S02]  /*2130*/  WARPGROUP.DEPBAR.LE gsb0, 0x0 ;  /* 0x00008000000079c5 */ /* 0x000fe40000010000 */
[----:B------:R-:W-:-:S06]  /*2140*/  WARPGROUP.ARRIVE ;  /* 0x00000000000079c5 */ /* 0x000fcc0000000000 */
[----:B------:R-:W-:Y:S01]  /*2150*/  HGMMA.64x64x16.F32.BF16 R24, gdesc[UR4], R24, gsb0 ;  /* 0x00e00000041879f0 */ /* 0x000fe20008001818 */
[----:B------:R-:W-:Y:S01]  /*2160*/  UIADD3 UR6, UR15, 0x6, URZ ;  /* 0x000000060f067890 */ /* 0x000fe2000fffe03f */
[----:B------:R-:W-:Y:S01]  /*2170*/  UMOV UR4, UR8 ;  /* 0x0000000800047c82 */ /* 0x000fe20008000000 */
[----:B------:R-:W-:Y:S01]  /*2180*/  UMOV UR5, UR9 ;  /* 0x0000000900057c82 */ /* 0x000fe20008000000 */
[----:B------:R-:W-:Y:S01]  /*2190*/  UMOV UR7, 0x40000040 ;  /* 0x4000004000077882 */ /* 0x000fe20000000000 */
        /* <DEDUP_REMOVED lines=82> */
[----:B------:R-:W-:Y:S01]  /*26c0*/  UMOV UR5, 0x40000040 ;  /* 0x4000004000057882 */ /* 0x000fe20000000000 */
[----:B------:R-:W-:Y:S01]  /*26d0*/  UMOV UR7, 0x40000040 ;  /* 0x4000004000077882 */ /* 0x000fe20000000000 */
[----:B------:R-:W-:Y:S01]  /*26e0*/  IMAD.U32 R10, RZ, RZ, UR4 ;  /* 0x00000004ff0a7e24 */ /* 0x000fe2000f8e00ff */
[----:B------:R-:W-:Y:S01]  /*26f0*/  ULDC UR10, c[0x0][0x2f0] ;  /* 0x0000bc00000a7ab9 */ /* 0x000fe20000000800 */
[----:B------:R-:W-:Y:S01]  /*2700*/  IMAD.U32 R11, RZ, RZ, UR5 ;  /* 0x00000005ff0b7e24 */ /* 0x000fe2000f8e00ff */
[----:B------:R-:W-:Y:S02]  /*2710*/  WARPGROUP.DEPBAR.LE gsb0, 0x0 ;  /* 0x00008000000079c5 */ /* 0x000fe40000010000 */
[----:B------:R-:W-:-:S06]  /*2720*/  WARPGROUP.ARRIVE ;  /* 0x00000000000079c5 */ /* 0x000fcc0000000000 */
[----:B------:R-:W-:Y:S01]  /*2730*/  HGMMA.64x64x16.F32.BF16 R24, gdesc[UR4], R24, gsb0 ;  /* 0x00e00000041879f0 */ /* 0x000fe20008001818 */
[----:B------:R-:W-:Y:S02]  /*2740*/  ULDC UR4, c[0x0][0x448] ;  /* 0x0001120000047ab9 */ /* 0x000fe40000000800 */
[----:B------:R-:W-:-:S03]  /*2750*/  UISETP.NE.AND UP0, UPT, UR4, 0x1, UPT ;  /* 0x000000010400788c */ /* 0x000fc6000bf05270 */
[----:B------:R-:W-:Y:S02]  /*2760*/  UMOV UR4, 0xffffffc0 ;  /* 0xffffffc000047882 */ /* 0x000fe40000000000 */
[----:B------:R-:W-:Y:S01]  /*2770*/  UIMAD UR4, UR39, UR4, 0x40 ;  /* 0x00000040270474a4 */ /* 0x000fe2000f8e0204 */
[----:B------:R-:W-:Y:S02]  /*2780*/  PLOP3.LUT P0, PT, PT, PT, UP0, 0x80, 0x0 ;  /* 0x000000000000781c */ /* 0x000fe40003f0f008 */
[----:B------:R-:W-:-:S03]  /*2790*/  PLOP3.LUT P1, PT, PT, PT, UP0, 0x80, 0x0 ;  /* 0x000000000000781c */ /* 0x000fc60003f2f008 */
[----:B------:R-:W-:Y:S01]  /*27a0*/  @UP0 ULDC UR5, c[0x0][0x44c] ;  /* 0x0001130000050ab9 */ /* 0x000fe20000000800 */
[----:B------:R-:W-:-:S07]  /*27b0*/  @UP0 ULDC UR6, c[0x0][0x450] ;  /* 0x0001140000060ab9 */ /* 0x000fce0000000800 */
[----:B------:R-:W-:Y:S01]  /*27c0*/  @P0 IMAD.HI.U32 R5, R18, UR5, RZ ;  /* 0x0000000512050c27 */ /* 0x000fe2000f8e00ff */
[----:B------:R-:W-:-:S04]  /*27d0*/  UIADD3 UR5, UR4, 0x1, URZ ;  /* 0x0000000104057890 */ /* 0x000fc8000fffe03f */
[----:B------:R-:W-:Y:S01]  /*27e0*/  @P1 SHF.R.U32.HI R4, RZ, UR6, R5 ;  /* 0x00000006ff041c19 */ /* 0x000fe20008011605 */
[----:B------:R-:W-:Y:S01]  /*27f0*/  IMAD.IADD R5, R3, 0x1, -R2 ;  /* 0x0000000103057824 */ /* 0x000fe200078e0a02 */
[----:B------:R-:W-:Y:S01]  /*2800*/  UIMAD UR6, UR11, UR10, UR4 ;  /* 0x0000000a0b0672a4 */ /* 0x000fe2000f8e0204 */
[----:B------:R-:W-:Y:S01]  /*2810*/  IMAD.U32 R2, RZ, RZ, UR5 ;  /* 0x00000005ff027e24 */ /* 0x000fe2000f8e00ff */
[----:B------:R-:W-:Y:S01]  /*2820*/  ULDC UR5, c[0x0][0x9dc] ;  /* 0x0002770000057ab9 */ /* 0x000fe20000000800 */
[----:B------:R-:W0:Y:S01]  /*2830*/  SHFL.IDX PT, R14, R4, RZ, 0x1c1f ;  /* 0x001c1fff040e7589 */ /* 0x000e2200000e0000 */
[----:B------:R-:W-:Y:S01]  /*2840*/  IMAD.U32 R3, RZ, RZ, UR10 ;  /* 0x0000000aff037e24 */ /* 0x000fe2000f8e00ff */
[----:B------:R-:W-:Y:S01]  /*2850*/  ULOP3.LUT UR7, URZ, UR5, URZ, 0x33, !UPT ;  /* 0x000000053f077292 */ /* 0x000fe2000f8e333f */
[----:B------:R-:W-:-:S04]  /*2860*/  IMAD R2, R5, -0x2, R2 ;  /* 0xfffffffe05027824 */ /* 0x000fc800078e0202 */
[----:B------:R-:W-:Y:S01]  /*2870*/  IMAD R2, R3, UR11, R2 ;  /* 0x0000000b03027c24 */ /* 0x000fe2000f8e0202 */
[----:B------:R-:W-:Y:S01]  /*2880*/  ULDC UR11, c[0x0][0x288] ;  /* 0x0000a200000b7ab9 */ /* 0x000fe20000000800 */
[----:B------:R-:W-:Y:S02]  /*2890*/  IMAD.U32 R20, RZ, RZ, UR7 ;  /* 0x00000007ff147e24 */ /* 0x000fe4000f8e00ff */
[----:B------:R-:W-:-:S04]  /*28a0*/  VIADD R3, R2, -UR11 ;  /* 0x8000000b02037c36 */ /* 0x000fc80008000000 */
[C---:B------:R-:W-:Y:S02]  /*28b0*/  IMAD.IADD R58, R3.reuse, 0x1, R56 ;  /* 0x00000001033a7824 */ /* 0x040fe400078e0238 */
[----:B------:R-:W-:-:S04]  /*28c0*/  VIADD R21, R3, UR7 ;  /* 0x0000000703157c36 */ /* 0x000fc80008000000 */
[----:B0-----:R-:W-:Y:S01]  /*28d0*/  IMAD.IADD R2, R21, 0x1, R14 ;  /* 0x0000000115027824 */ /* 0x001fe200078e020e */
[----:B------:R-:W-:Y:S02]  /*28e0*/  WARPGROUP.DEPBAR.LE gsb0, 0x0 ;  /* 0x00008000000079c5 */ /* 0x000fe40000010000 */
[----:B------:R0:W-:Y:S02]  /*28f0*/  @!P5 SYNCS.ARRIVE.TRANS64.RED.A1T0 RZ, [R0+URZ], RZ ;  /* 0x000000ff00ffd9a7 */ /* 0x0001e4000810043f */
[----:B0-----:R-:W-:-:S04]  /*2900*/  IMAD.U32 R0, RZ, RZ, UR6 ;  /* 0x00000006ff007e24 */ /* 0x001fc8000f8e00ff */
[----:B------:R-:W-:-:S05]  /*2910*/  IMAD R15, R5, -0x2, R0 ;  /* 0xfffffffe050f7824 */ /* 0x000fca00078e0200 */
[----:B------:R-:W-:Y:S01]  /*2920*/  VIADDMNMX R0, R14, R58, R15, PT ;  /* 0x0000003a0e007246 */ /* 0x000fe2000380010f */
[----:B------:R-:W-:Y:S06]  /*2930*/  @!P6 BRA `(.L_x_976) ;  /* 0x00000000005ce947 */ /* 0x000fec0003800000 */
[----:B------:R-:W-:Y:S01]  /*2940*/  R2UR UR5, R17 ;  /* 0x00000000110572ca */ /* 0x000fe200000e0000 */
[----:B------:R-:W-:Y:S01]  /*2950*/  IMAD.U32 R3, RZ, RZ, UR10 ;  /* 0x0000000aff037e24 */ /* 0x000fe2000f8e00ff */
[----:B------:R-:W-:Y:S11]  /*2960*/  BSSY B0, `(.L_x_977) ;  /* 0x0000010000007945 */ /* 0x000ff60003800000 */
[----:B------:R-:W-:-:S04]  /*2970*/  IMAD R3, R3, UR5, R14 ;  /* 0x0000000503037c24 */ /* 0x000fc8000f8e020e */
[----:B------:R-:W-:-:S05]  /*2980*/  VIADD R3, R3, -UR11 ;  /* 0x8000000b03037c36 */ /* 0x000fca0008000000 */
[----:B------:R-:W-:-:S13]  /*2990*/  ISETP.GT.AND P0, PT, R3, -0x1, PT ;  /* 0xffffffff0300780c */ /* 0x000fda0003f04270 */
[----:B------:R-:W-:Y:S05]  /*29a0*/  @P0 BRA `(.L_x_978) ;  /* 0x00000000001c0947 */ /* 0x000fea0003800000 */
[----:B------:R-:W-:Y:S02]  /*29b0*/  ISETP.NE.AND P0, PT, R57, 0x1, PT ;  /* 0x000000013900780c */ /* 0x000fe40003f05270 */
[----:B------:R-:W-:-:S11]  /*29c0*/  LOP3.LUT R3, RZ, R3, RZ, 0x33, !PT ;  /* 0x00000003ff037212 */ /* 0x000fd600078e33ff */
[----:B------:R-:W0:Y:S02]  /*29d0*/  @P0 LDC.64 R60, c[0x0][0x9e8] ;  /* 0x00027a00ff3c0b82 */ /* 0x000e240000000a00 */
[----:B0-----:R-:W-:-:S05]  /*29e0*/  @P0 IMAD.HI.U32 R14, R3, R60, RZ ;  /* 0x0000003c030e0227 */ /* 0x001fca00078e00ff */
[----:B------:R-:W-:-:S04]  /*29f0*/  @P0 SHF.R.U32.HI R3, RZ, R61, R14 ;  /* 0x0000003dff030219 */ /* 0x000fc8000001160e */
[----:B------:R-:W-:Y:S01]  /*2a00*/  LOP3.LUT R3, RZ, R3, RZ, 0x33, !PT ;  /* 0x00000003ff037212 */ /* 0x000fe200078e33ff */
[----:B------:R-:W-:Y:S06]  /*2a10*/  BRA `(.L_x_979) ;  /* 0x0000000000107947 */ /* 0x000fec0003800000 */
.L_x_978:
[----:B------:R-:W-:-:S13]  /*2a20*/  ISETP.NE.AND P0, PT, R57, 0x1, PT ;  /* 0x000000013900780c */ /* 0x000fda0003f05270 */
[----:B------:R-:W0:Y:S02]  /*2a30*/  @P0 LDC.64 R60, c[0x0][0x9e8] ;  /* 0x00027a00ff3c0b82 */ /* 0x000e240000000a00 */
[----:B0-----:R-:W-:-:S05]  /*2a40*/  @P0 IMAD.HI.U32 R14, R3, R60, RZ ;  /* 0x0000003c030e0227 */ /* 0x001fca00078e00ff */
[----:B------:R-:W-:-:S07]  /*2a50*/  @P0 SHF.R.U32.HI R3, RZ, R61, R14 ;  /* 0x0000003dff030219 */ /* 0x000fce000001160e */
.L_x_979:
[----:B------:R-:W-:Y:S05]  /*2a60*/  BSYNC B0 ;  /* 0x0000000000007941 */ /* 0x000fea0003800000 */
.L_x_977:
[----:B------:R-:W-:-:S04]  /*2a70*/  IMAD R14, R3, R57, -UR27 ;  /* 0x8000001b030e7e24 */ /* 0x000fc8000f8e0239 */
[----:B------:R-:W-:-:S05]  /*2a80*/  IMAD R3, R5, -0x2, R14 ;  /* 0xfffffffe05037824 */ /* 0x000fca00078e020e */
[----:B------:R-:W-:Y:S02]  /*2a90*/  VIMNMX R2, R2, R3, !PT ;  /* 0x0000000302027248 */ /* 0x000fe40007fe0100 */
[----:B------:R-:W-:-:S07]  /*2aa0*/  VIADDMNMX R0, R3, R57, R0, PT ;  /* 0x0000003903007246 */ /* 0x000fce0003800100 */
.L_x_976:
[----:B------:R-:W-:Y:S01]  /*2ab0*/  UISETP.GE.AND UP1, UPT, UR4, 0x2, UPT ;  /* 0x000000020400788c */ /* 0x000fe2000bf26270 */
[----:B------:R-:W0:Y:S01]  /*2ac0*/  SHFL.IDX PT, R4, R4, 0x1, 0x1c1f ;  /* 0x003c1f0004047f89 */ /* 0x000e2200000e0000 */
[----:B------:R-:W-:Y:S02]  /*2ad0*/  UISETP.GE.AND UP4, UPT, UR4, 0x9, UPT ;  /* 0x000000090400788c */ /* 0x000fe4000bf86270 */
[----:B------:R-:W-:Y:S02]  /*2ae0*/  UISETP.GE.AND UP2, UPT, UR4, 0x1, UPT ;  /* 0x000000010400788c */ /* 0x000fe4000bf46270 */
[----:B------:R-:W-:Y:S01]  /*2af0*/  PLOP3.LUT P1, PT, PT, PT, UP1, 0x40, 0x0 ;  /* 0x000000000000781c */ /* 0x000fe20003f2e818 */
[----:B------:R-:W-:Y:S01]  /*2b00*/  UP2UR UR26, UPR, URZ, 0x2 ;  /* 0x000000023f1a7883 */ /* 0x000fe20008000000 */
[----:B------:R-:W-:Y:S01]  /*2b10*/  PLOP3.LUT P0, PT, PT, PT, UP4, 0x40, 0x0 ;  /* 0x000000000000781c */ /* 0x000fe20003f0e848 */
[----:B------:R-:W-:Y:S01]  /*2b20*/  UISETP.GE.AND UP1, UPT, UR4, 0x12, UPT ;  /* 0x000000120400788c */ /* 0x000fe2000bf26270 */
[----:B------:R-:W-:Y:S01]  /*2b30*/  ISETP.GT.AND P1, PT, R2, 0x1, P1 ;  /* 0x000000010200780c */ /* 0x000fe20000f24270 */
[----:B------:R-:W-:Y:S01]  /*2b40*/  UISETP.GE.AND UP3, UPT, UR4, 0xa, UPT ;  /* 0x0000000a0400788c */ /* 0x000fe2000bf66270 */
[----:B------:R-:W-:Y:S01]  /*2b50*/  PLOP3.LUT P2, PT, PT, PT, UP2, 0x40, 0x0 ;  /* 0x000000000000781c */ /* 0x000fe20003f4e828 */
[----:B------:R-:W-:Y:S01]  /*2b60*/  UP2UR UR18, UPR, URZ, 0x2 ;  /* 0x000000023f127883 */ /* 0x000fe20008000000 */
[----:B------:R-:W-:Y:S01]  /*2b70*/  ISETP.LT.OR P1, PT, R0, 0x2, P1 ;  /* 0x000000020000780c */ /* 0x000fe20000f21670 */
[----:B------:R-:W-:Y:S01]  /*2b80*/  UP2UR UR23, UPR, URZ, 0x4 ;  /* 0x000000043f177883 */ /* 0x000fe20008000000 */
[C---:B------:R-:W-:Y:S01]  /*2b90*/  ISETP.GT.AND P0, PT, R2.reuse, 0x8, P0 ;  /* 0x000000080200780c */ /* 0x040fe20000704270 */
[----:B------:R-:W-:Y:S01]  /*2ba0*/  UISETP.GE.AND UP2, UPT, UR4, 0x11, UPT ;  /* 0x000000110400788c */ /* 0x000fe2000bf46270 */
[----:B------:R-:W-:Y:S01]  /*2bb0*/  ISETP.GT.AND P2, PT, R2, RZ, P2 ;  /* 0x000000ff0200720c */ /* 0x000fe20001744270 */
[----:B------:R-:W-:Y:S01]  /*2bc0*/  UP2UR UR22, UPR, URZ, 0x10 ;  /* 0x000000103f167883 */ /* 0x000fe20008000000 */
[----:B------:R-:W-:Y:S01]  /*2bd0*/  FSEL R60, R25, -INF , !P1 ;  /* 0xff800000193c7808 */ /* 0x000fe20004800000 */
[----:B------:R-:W-:Y:S01]  /*2be0*/  UP2UR UR15, UPR, URZ, 0x4 ;  /* 0x000000043f0f7883 */ /* 0x000fe20008000000 */
[----:B------:R-:W-:Y:S01]  /*2bf0*/  PLOP3.LUT P1, PT, PT, PT, UP1, 0x40, 0x0 ;  /* 0x000000000000781c */ /* 0x000fe20003f2e818 */
[----:B------:R-:W-:Y:S01]  /*2c00*/  UISETP.GE.AND UP1, UPT, UR4, 0x19, UPT ;  /* 0x000000190400788c */ /* 0x000fe2000bf26270 */
[----:B------:R-:W-:Y:S01]  /*2c10*/  PLOP3.LUT P3, PT, PT, PT, UP3, 0x40, 0x0 ;  /* 0x000000000000781c */ /* 0x000fe20003f6e838 */
[----:B------:R-:W-:Y:S01]  /*2c20*/  UP2UR UR5, UPR, URZ, 0x8 ;  /* 0x000000083f057883 */ /* 0x000fe20008000000 */
[C---:B------:R-:W-:Y:S01]  /*2c30*/  ISETP.LT.OR P0, PT, R0.reuse, 0x9, P0 ;  /* 0x000000090000780c */ /* 0x040fe20000701670 */
[----:B------:R-:W-:Y:S01]  /*2c40*/  UP2UR UR19, UPR, URZ, 0x2 ;  /* 0x000000023f137883 */ /* 0x000fe20008000000 */
[----:B------:R-:W-:Y:S01]  /*2c50*/  ISETP.LT.OR P2, PT, R0, 0x1, P2 ;  /* 0x000000010000780c */ /* 0x000fe20001741670 */
[----:B------:R-:W-:Y:S01]  /*2c60*/  UISETP.GE.AND UP3, UPT, UR4, 0x31, UPT ;  /* 0x000000310400788c */ /* 0x000fe2000bf66270 */
[----:B------:R-:W-:Y:S01]  /*2c70*/  ISETP.GT.AND P3, PT, R2, 0x9, P3 ;  /* 0x000000090200780c */ /* 0x000fe20001f64270 */
[----:B------:R-:W-:Y:S01]  /*2c80*/  UISETP.GE.AND UP4, UPT, UR4, 0x32, UPT ;  /* 0x000000320400788c */ /* 0x000fe2000bf86270 */
[----:B------:R-:W-:Y:S01]  /*2c90*/  FSEL R28, R28, -INF , !P0 ;  /* 0xff8000001c1c7808 */ /* 0x000fe20004000000 */
[----:B------:R-:W-:Y:S01]  /*2ca0*/  UISETP.GE.AND UP5, UPT, UR4, 0x39, UPT ;  /* 0x000000390400788c */ /* 0x000fe2000bfa6270 */
[----:B------:R-:W-:Y:S01]  /*2cb0*/  FSEL R24, R24, -INF , !P2 ;  /* 0xff80000018187808 */ /* 0x000fe20005000000 */
[----:B------:R-:W-:Y:S01]  /*2cc0*/  UISETP.GE.AND UP6, UPT, UR4, 0x3a, UPT ;  /* 0x0000003a0400788c */ /* 0x000fe2000bfc6270 */
[----:B------:R-:W-:Y:S01]  /*2cd0*/  PLOP3.LUT P0, PT, PT, PT, UP1, 0x40, 0x0 ;  /* 0x000000000000781c */ /* 0x000fe20003f0e818 */
[----:B------:R-:W-:Y:S01]  /*2ce0*/  UISETP.GE.AND UP1, UPT, UR4, 0x1a, UPT ;  /* 0x0000001a0400788c */ /* 0x000fe2000bf26270 */
[----:B------:R-:W-:Y:S01]  /*2cf0*/  PLOP3.LUT P2, PT, PT, PT, UP2, 0x40, 0x0 ;  /* 0x000000000000781c */ /* 0x000fe20003f4e828 */
[----:B------:R-:W-:Y:S01]  /*2d00*/  UISETP.GE.AND UP2, UPT, UR4, 0x2a, UPT ;  /* 0x0000002a0400788c */ /* 0x000fe2000bf46270 */
[----:B------:R-:W-:Y:S01]  /*2d10*/  ISETP.LT.OR P3, PT, R0, 0xa, P3 ;  /* 0x0000000a0000780c */ /* 0x000fe20001f61670 */
[----:B------:R-:W-:Y:S01]  /*2d20*/  UP2UR UR6, UPR, URZ, 0x2 ;  /* 0x000000023f067883 */ /* 0x000fe20008000000 */
[----:B------:R-:W-:-:S02]  /*2d30*/  ISETP.GT.AND P2, PT, R2, 0x10, P2 ;  /* 0x000000100200780c */ /* 0x000fc40001744270 */
[----:B------:R-:W-:Y:S02]  /*2d40*/  FSEL R62, R29, -INF , !P3 ;  /* 0xff8000001d3e7808 */ /* 0x000fe40005800000 */
[----:B------:R-:W-:Y:S01]  /*2d50*/  PLOP3.LUT P3, PT, PT, PT, UP1, 0x40, 0x0 ;  /* 0x000000000000781c */ /* 0x000fe20003f6e818 */
[----:B------:R-:W-:Y:S01]  /*2d60*/  UISETP.GE.AND UP1, UPT, UR4, 0x21, UPT ;  /* 0x000000210400788c */ /* 0x000fe2000bf26270 */
[----:B------:R-:W-:Y:S02]  /*2d70*/  ISETP.LT.OR P2, PT, R0, 0x11, P2 ;  /* 0x000000110000780c */ /* 0x000fe40001741670 */
[----:B------:R-:W-:Y:S01]  /*2d80*/  ISETP.GT.AND P1, PT, R2, 0x11, P1 ;  /* 0x000000110200780c */ /* 0x000fe20000f24270 */
[----:B------:R-:W-:Y:S01]  /*2d90*/  UP2UR UR14, UPR, URZ, 0x2 ;  /* 0x000000023f0e7883 */ /* 0x000fe20008000000 */
[----:B------:R-:W-:Y:S02]  /*2da0*/  FSEL R32, R32, -INF , !P2 ;  /* 0xff80000020207808 */ /* 0x000fe40005000000 */
[----:B------:R-:W-:Y:S01]  /*2db0*/  PLOP3.LUT P2, PT, PT, PT, UP1, 0x40, 0x0 ;  /* 0x000000000000781c */ /* 0x000fe20003f4e818 */
[----:B------:R-:W-:Y:S01]  /*2dc0*/  UISETP.GE.AND UP1, UPT, UR4, 0x22, UPT ;  /* 0x000000220400788c */ /* 0x000fe2000bf26270 */
[----:B------:R-:W-:-:S02]  /*2dd0*/  ISETP.LT.OR P1, PT, R0, 0x12, P1 ;  /* 0x000000120000780c */ /* 0x000fc40000f21670 */
[C---:B------:R-:W-:Y:S01]  /*2de0*/  ISETP.GT.AND P0, PT, R2.reuse, 0x18, P0 ;  /* 0x000000180200780c */ /* 0x040fe20000704270 */
[----:B------:R-:W-:Y:S01]  /*2df0*/  UP2UR UR7, UPR, URZ, 0x2 ;  /* 0x000000023f077883 */ /* 0x000fe20008000000 */
[----:B------:R-:W-:Y:S02]  /*2e00*/  ISETP.GT.AND P3, PT, R2, 0x19, P3 ;  /* 0x000000190200780c */ /* 0x000fe40001f64270 */
[----:B------:R-:W-:Y:S02]  /*2e10*/  FSEL R64, R33, -INF , !P1 ;  /* 0xff80000021407808 */ /* 0x000fe40004800000 */
[----:B------:R-:W-:Y:S01]  /*2e20*/  PLOP3.LUT P1, PT, PT, PT, UP1, 0x40, 0x0 ;  /* 0x000000000000781c */ /* 0x000fe20003f2e818 */
[----:B------:R-:W-:Y:S01]  /*2e30*/  UISETP.GE.AND UP1, UPT, UR4, 0x29, UPT ;  /* 0x000000290400788c */ /* 0x000fe2000bf26270 */
[C---:B------:R-:W-:Y:S02]  /*2e40*/  ISETP.LT.OR P0, PT, R0.reuse, 0x19, P0 ;  /* 0x000000190000780c */ /* 0x040fe40000701670 */
[----:B------:R-:W-:-:S02]  /*2e50*/  ISETP.LT.OR P3, PT, R0, 0x1a, P3 ;  /* 0x0000001a0000780c */ /* 0x000fc40001f61670 */
[----:B------:R-:W-:Y:S02]  /*2e60*/  FSEL R36, R36, -INF , !P0 ;  /* 0xff80000024247808 */ /* 0x000fe40004000000 */
[----:B------:R-:W-:Y:S02]  /*2e70*/  FSEL R66, R37, -INF , !P3 ;  /* 0xff80000025427808 */ /* 0x000fe40005800000 */
[----:B------:R-:W-:Y:S02]  /*2e80*/  PLOP3.LUT P0, PT, PT, PT, UP1, 0x40, 0x0 ;  /* 0x000000000000781c */ /* 0x000fe40003f0e818 */
[----:B------:R-:W-:Y:S02]  /*2e90*/  PLOP3.LUT P3, PT, PT, PT, UP2, 0x40, 0x0 ;  /* 0x000000000000781c */ /* 0x000fe40003f6e828 */
[C---:B------:R-:W-:Y:S02]  /*2ea0*/  ISETP.GT.AND P2, PT, R2.reuse, 0x20, P2 ;  /* 0x000000200200780c */ /* 0x040fe40001744270 */
[----:B------:R-:W-:-:S02]  /*2eb0*/  ISETP.GT.AND P1, PT, R2, 0x21, P1 ;  /* 0x000000210200780c */ /* 0x000fc40000f24270 */
[C---:B------:R-:W-:Y:S02]  /*2ec0*/  ISETP.GT.AND P0, PT, R2.reuse, 0x28, P0 ;  /* 0x000000280200780c */ /* 0x040fe40000704270 */
[----:B------:R-:W-:Y:S02]  /*2ed0*/  ISETP.GT.AND P3, PT, R2, 0x29, P3 ;  /* 0x000000290200780c */ /* 0x000fe40001f64270 */
[C---:B------:R-:W-:Y:S02]  /*2ee0*/  ISETP.LT.OR P2, PT, R0.reuse, 0x21, P2 ;  /* 0x000000210000780c */ /* 0x040fe40001741670 */
[C---:B------:R-:W-:Y:S02]  /*2ef0*/  ISETP.LT.OR P1, PT, R0.reuse, 0x22, P1 ;  /* 0x000000220000780c */ /* 0x040fe40000f21670 */
[C---:B------:R-:W-:Y:S02]  /*2f00*/  ISETP.LT.OR P0, PT, R0.reuse, 0x29, P0 ;  /* 0x000000290000780c */ /* 0x040fe40000701670 */
[----:B------:R-:W-:-:S02]  /*2f10*/  ISETP.LT.OR P3, PT, R0, 0x2a, P3 ;  /* 0x0000002a0000780c */ /* 0x000fc40001f61670 */
[----:B------:R-:W-:Y:S02]  /*2f20*/  FSEL R40, R40, -INF , !P2 ;  /* 0xff80000028287808 */ /* 0x000fe40005000000 */
[----:B------:R-:W-:Y:S02]  /*2f30*/  FSEL R68, R41, -INF , !P1 ;  /* 0xff80000029447808 */ /* 0x000fe40004800000 */
[----:B------:R-:W-:Y:S02]  /*2f40*/  FSEL R44, R44, -INF , !P0 ;  /* 0xff8000002c2c7808 */ /* 0x000fe40004000000 */
[----:B------:R-:W-:Y:S02]  /*2f50*/  FSEL R70, R45, -INF , !P3 ;  /* 0xff8000002d467808 */ /* 0x000fe40005800000 */
[----:B------:R-:W-:Y:S02]  /*2f60*/  PLOP3.LUT P2, PT, PT, PT, UP3, 0x40, 0x0 ;  /* 0x000000000000781c */ /* 0x000fe40003f4e838 */
[----:B------:R-:W-:-:S02]  /*2f70*/  PLOP3.LUT P1, PT, PT, PT, UP4, 0x40, 0x0 ;  /* 0x000000000000781c */ /* 0x000fc40003f2e848 */
[----:B------:R-:W-:Y:S02]  /*2f80*/  PLOP3.LUT P0, PT, PT, PT, UP5, 0x40, 0x0 ;  /* 0x000000000000781c */ /* 0x000fe40003f0e858 */
[----:B------:R-:W-:Y:S02]  /*2f90*/  PLOP3.LUT P3, PT, PT, PT, UP6, 0x40, 0x0 ;  /* 0x000000000000781c */ /* 0x000fe40003f6e868 */
[C---:B------:R-:W-:Y:S02]  /*2fa0*/  ISETP.GT.AND P2, PT, R2.reuse, 0x30, P2 ;  /* 0x000000300200780c */ /* 0x040fe40001744270 */
[C---:B------:R-:W-:Y:S02]  /*2fb0*/  ISETP.GT.AND P1, PT, R2.reuse, 0x31, P1 ;  /* 0x000000310200780c */ /* 0x040fe40000f24270 */
[C---:B------:R-:W-:Y:S02]  /*2fc0*/  ISETP.GT.AND P0, PT, R2.reuse, 0x38, P0 ;  /* 0x000000380200780c */ /* 0x040fe40000704270 */
[----:B------:R-:W-:Y:S01]  /*2fd0*/  ISETP.GT.AND P3, PT, R2, 0x39, P3 ;  /* 0x000000390200780c */ /* 0x000fe20001f64270 */
[----:B0-----:R-:W-:Y:S01]  /*2fe0*/  IMAD.IADD R2, R21, 0x1, R4 ;  /* 0x0000000115027824 */ /* 0x001fe200078e0204 */
[----:B------:R-:W-:-:S02]  /*2ff0*/  ISETP.LT.OR P2, PT, R0, 0x31, P2 ;  /* 0x000000310000780c */ /* 0x000fc40001741670 */
[C---:B------:R-:W-:Y:S02]  /*3000*/  ISETP.LT.OR P1, PT, R0.reuse, 0x32, P1 ;  /* 0x000000320000780c */ /* 0x040fe40000f21670 */
[C---:B------:R-:W-:Y:S02]  /*3010*/  ISETP.LT.OR P0, PT, R0.reuse, 0x39, P0 ;  /* 0x000000390000780c */ /* 0x040fe40000701670 */
[----:B------:R-:W-:Y:S02]  /*3020*/  ISETP.LT.OR P3, PT, R0, 0x3a, P3 ;  /* 0x0000003a0000780c */ /* 0x000fe40001f61670 */
[----:B------:R-:W-:Y:S02]  /*3030*/  VIADDMNMX R0, R4, R58, R15, PT ;  /* 0x0000003a04007246 */ /* 0x000fe4000380010f */
[----:B------:R-:W-:Y:S02]  /*3040*/  FSEL R48, R48, -INF , !P2 ;  /* 0xff80000030307808 */ /* 0x000fe40005000000 */
[----:B------:R-:W-:-:S02]  /*3050*/  FSEL R58, R49, -INF , !P1 ;  /* 0xff800000313a7808 */ /* 0x000fc40004800000 */
[----:B------:R-:W-:Y:S02]  /*3060*/  FSEL R52, R52, -INF , !P0 ;  /* 0xff80000034347808 */ /* 0x000fe40004000000 */
[----:B------:R-:W-:Y:S01]  /*3070*/  FSEL R72, R53, -INF , !P3 ;  /* 0xff80000035487808 */ /* 0x000fe20005800000 */
[----:B------:R-:W-:Y:S06]  /*3080*/  @!P6 BRA `(.L_x_980) ;  /* 0x00000000005ce947 */ /* 0x000fec0003800000 */
[----:B------:R-:W-:Y:S01]  /*3090*/  R2UR UR4, R17 ;  /* 0x00000000110472ca */ /* 0x000fe200000e0000 */
[----:B------:R-:W-:Y:S01]  /*30a0*/  IMAD.U32 R3, RZ, RZ, UR10 ;  /* 0x0000000aff037e24 */ /* 0x000fe2000f8e00ff */
[----:B------:R-:W-:Y:S11]  /*30b0*/  BSSY B0, `(.L_x_981) ;  /* 0x0000010000007945 */ /* 0x000ff60003800000 */
[----:B------:R-:W-:-:S05]  /*30c0*/  IMAD R3, R3, UR4, R4 ;  /* 0x0000000403037c24 */ /* 0x000fca000f8e0204 */
[----:B------:R-:W-:-:S04]  /*30d0*/  IADD3 R3, R3, -UR11, RZ ;  /* 0x8000000b03037c10 */ /* 0x000fc8000fffe0ff */
        /* <DEDUP_REMOVED lines=9> */
.L_x_982:
[----:B------:R-:W-:-:S13]  /*3170*/  ISETP.NE.AND P0, PT, R57, 0x1, PT ;  /* 0x000000013900780c */ /* 0x000fda0003f05270 */
[----:B------:R-:W0:Y:S02]  /*3180*/  @P0 LDC.64 R14, c[0x0][0x9e8] ;  /* 0x00027a00ff0e0b82 */ /* 0x000e240000000a00 */
[----:B0-----:R-:W-:-:S05]  /*3190*/  @P0 IMAD.HI.U32 R4, R3, R14, RZ ;  /* 0x0000000e03040227 */ /* 0x001fca00078e00ff */
[----:B------:R-:W-:-:S07]  /*31a0*/  @P0 SHF.R.U32.HI R3, RZ, R15, R4 ;  /* 0x0000000fff030219 */ /* 0x000fce0000011604 */
.L_x_983:
[----:B------:R-:W-:Y:S05]  /*31b0*/  BSYNC B0 ;  /* 0x0000000000007941 */ /* 0x000fea0003800000 */
.L_x_981:
[----:B------:R-:W-:-:S04]  /*31c0*/  IMAD R4, R3, R57, -UR27 ;  /* 0x8000001b03047e24 */ /* 0x000fc8000f8e0239 */
[----:B------:R-:W-:-:S05]  /*31d0*/  IMAD R3, R5, -0x2, R4 ;  /* 0xfffffffe05037824 */ /* 0x000fca00078e0204 */
[----:B------:R-:W-:Y:S02]  /*31e0*/  VIMNMX R2, R2, R3, !PT ;  /* 0x0000000302027248 */ /* 0x000fe40007fe0100 */
[----:B------:R-:W-:-:S07]  /*31f0*/  VIADDMNMX R0, R3, R57, R0, PT ;  /* 0x0000003903007246 */ /* 0x000fce0003800100 */
.L_x_980:
[----:B------:R-:W-:Y:S01]  /*3200*/  FMNMX.FTZ R3, R24, R60, !PT ;  /* 0x0000003c18037209 */ /* 0x000fe20007810000 */
[----:B------:R-:W-:Y:S02]  /*3210*/  UP2UR UR4, UPR, URZ, 0x8 ;  /* 0x000000083f047883 */ /* 0x000fe40008000000 */
[----:B------:R-:W-:Y:S01]  /*3220*/  UISETP.NE.AND UP3, UPT, UR22, URZ, UPT ;  /* 0x0000003f1600728c */ /* 0x000fe2000bf65270 */
[----:B------:R-:W-:Y:S01]  /*3230*/  FMNMX.FTZ R3, R28, R3, !PT ;  /* 0x000000031c037209 */ /* 0x000fe20007810000 */
[----:B------:R-:W-:Y:S02]  /*3240*/  UP2UR UR22, UPR, URZ, 0x10 ;  /* 0x000000103f167883 */ /* 0x000fe40008000000 */
[----:B------:R-:W-:Y:S01]  /*3250*/  UISETP.NE.AND UP4, UPT, UR26, URZ, UPT ;  /* 0x0000003f1a00728c */ /* 0x000fe2000bf85270 */
[----:B------:R-:W-:Y:S01]  /*3260*/  FMNMX.FTZ R3, R62, R3, !PT ;  /* 0x000000033e037209 */ /* 0x000fe20007810000 */
[----:B------:R-:W-:Y:S01]  /*3270*/  UP2UR UR26, UPR, URZ, 0x20 ;  /* 0x000000203f1a7883 */ /* 0x000fe20008000000 */
[----:B------:R-:W-:Y:S01]  /*3280*/  PLOP3.LUT P2, PT, PT, PT, UP3, 0x40, 0x0 ;  /* 0x000000000000781c */ /* 0x000fe20003f4e838 */
[----:B------:R-:W-:Y:S01]  /*3290*/  UISETP.NE.AND UP5, UPT, UR23, URZ, UPT ;  /* 0x0000003f1700728c */ /* 0x000fe2000bfa5270 */
[----:B------:R-:W-:Y:S01]  /*32a0*/  FMNMX.FTZ R3, R32, R3, !PT ;  /* 0x0000000320037209 */ /* 0x000fe20007810000 */
[----:B------:R-:W-:Y:S01]  /*32b0*/  UP2UR UR27, UPR, URZ, 0x1 ;  /* 0x000000013f1b7883 */ /* 0x000fe20008000000 */
[----:B------:R-:W-:Y:S01]  /*32c0*/  PLOP3.LUT P1, PT, PT, PT, UP4, 0x40, 0x0 ;  /* 0x000000000000781c */ /* 0x000fe20003f2e848 */
[----:B------:R-:W-:Y:S01]  /*32d0*/  UISETP.NE.AND UP0, UPT, UR15, URZ, UPT ;  /* 0x0000003f0f00728c */ /* 0x000fe2000bf05270 */
[----:B------:R-:W-:Y:S01]  /*32e0*/  FMNMX.FTZ R3, R64, R3, !PT ;  /* 0x0000000340037209 */ /* 0x000fe20007810000 */
[----:B------:R-:W-:Y:S01]  /*32f0*/  UISETP.NE.AND UP3, UPT, UR18, URZ, UPT ;  /* 0x0000003f1200728c */ /* 0x000fe2000bf65270 */
[----:B------:R-:W-:Y:S01]  /*3300*/  PLOP3.LUT P3, PT, PT, PT, UP5, 0x40, 0x0 ;  /* 0x000000000000781c */ /* 0x000fe20003f6e858 */
[----:B------:R-:W-:Y:S01]  /*3310*/  UISETP.NE.AND UP5, UPT, UR5, URZ, UPT ;  /* 0x0000003f0500728c */ /* 0x000fe2000bfa5270 */
[----:B------:R-:W-:Y:S01]  /*3320*/  FMNMX.FTZ R3, R36, R3, !PT ;  /* 0x0000000324037209 */ /* 0x000fe20007810000 */
[----:B------:R-:W-:Y:S01]  /*3330*/  UISETP.NE.AND UP4, UPT, UR19, URZ, UPT ;  /* 0x0000003f1300728c */ /* 0x000fe2000bf85270 */
[----:B------:R-:W-:Y:S01]  /*3340*/  ISETP.GT.AND P3, PT, R2, RZ, P3 ;  /* 0x000000ff0200720c */ /* 0x000fe20001f64270 */
[----:B------:R-:W-:Y:S01]  /*3350*/  ULDC UR5, c[0x0][0x988] ;  /* 0x0002620000057ab9 */ /* 0x000fe20000000800 */
[----:B------:R-:W-:Y:S01]  /*3360*/  FMNMX.FTZ R3, R66, R3, !PT ;  /* 0x0000000342037209 */ /* 0x000fe20007810000 */
[----:B------:R-:W-:Y:S01]  /*3370*/  UP2UR UR23, UPR, URZ, 0x40 ;  /* 0x000000403f177883 */ /* 0x000fe20008000000 */
[----:B------:R-:W-:Y:S01]  /*3380*/  ISETP.GT.AND P1, PT, R2, 0x1, P1 ;  /* 0x000000010200780c */ /* 0x000fe20000f24270 */
[----:B------:R-:W-:Y:S01]  /*3390*/  UISETP.NE.AND UP6, UPT, UR14, URZ, UPT ;  /* 0x0000003f0e00728c */ /* 0x000fe2000bfc5270 */
[----:B------:R-:W-:-:S02]  /*33a0*/  FMNMX.FTZ R3, R40, R3, !PT ;  /* 0x0000000328037209 */ /* 0x000fc40007810000 */
[----:B------:R-:W-:Y:S02]  /*33b0*/  ISETP.LT.OR P3, PT, R0, 0x1, P3 ;  /* 0x000000010000780c */ /* 0x000fe40001f61670 */
[----:B------:R-:W-:Y:S02]  /*33c0*/  FMNMX.FTZ R3, R68, R3, !PT ;  /* 0x0000000344037209 */ /* 0x000fe40007810000 */
[----:B------:R-:W-:Y:S02]  /*33d0*/  ISETP.LT.OR P1, PT, R0, 0x2, P1 ;  /* 0x000000020000780c */ /* 0x000fe40000f21670 */
[----:B------:R-:W-:Y:S02]  /*33e0*/  FMNMX.FTZ R3, R44, R3, !PT ;  /* 0x000000032c037209 */ /* 0x000fe40007810000 */
[----:B------:R-:W-:Y:S02]  /*33f0*/  ISETP.GT.AND P2, PT, R2, 0x8, P2 ;  /* 0x000000080200780c */ /* 0x000fe40001744270 */
[----:B------:R-:W-:-:S02]  /*3400*/  FMNMX.FTZ R3, R70, R3, !PT ;  /* 0x0000000346037209 */ /* 0x000fc40007810000 */
[----:B------:R-:W-:Y:S02]  /*3410*/  FSEL R26, R26, -INF , !P3 ;  /* 0xff8000001a1a7808 */ /* 0x000fe40005800000 */
[----:B------:R-:W-:Y:S02]  /*3420*/  FMNMX.FTZ R3, R48, R3, !PT ;  /* 0x0000000330037209 */ /* 0x000fe40007810000 */
[----:B------:R-:W-:Y:S01]  /*3430*/  PLOP3.LUT P3, PT, PT, PT, UP0, 0x40, 0x0 ;  /* 0x000000000000781c */ /* 0x000fe20003f6e808 */
[----:B------:R-:W-:Y:S01]  /*3440*/  UISETP.NE.AND UP0, UPT, UR7, URZ, UPT ;  /* 0x0000003f0700728c */ /* 0x000fe2000bf05270 */
[----:B------:R-:W-:Y:S02]  /*3450*/  FMNMX.FTZ R3, R58, R3, !PT ;  /* 0x000000033a037209 */ /* 0x000fe40007810000 */
[----:B------:R-:W-:Y:S02]  /*3460*/  FSEL R27, R27, -INF , !P1 ;  /* 0xff8000001b1b7808 */ /* 0x000fe40004800000 */
[----:B------:R-:W-:-:S02]  /*3470*/  FMNMX.FTZ R3, R52, R3, !PT ;  /* 0x0000000334037209 */ /* 0x000fc40007810000 */
[----:B------:R-:W-:Y:S02]  /*3480*/  ISETP.LT.OR P2, PT, R0, 0x9, P2 ;  /* 0x000000090000780c */ /* 0x000fe40001741670 */
[----:B------:R-:W-:Y:S02]  /*3490*/  FMNMX.FTZ R3, R72, R3, !PT ;  /* 0x0000000348037209 */ /* 0x000fe40007810000 */
[----:B------:R-:W-:Y:S01]  /*34a0*/  PLOP3.LUT P1, PT, PT, PT, UP3, 0x40, 0x0 ;  /* 0x000000000000781c */ /* 0x000fe20003f2e838 */
[----:B------:R-:W-:Y:S01]  /*34b0*/  UISETP.NE.AND UP3, UPT, UR4, URZ, UPT ;  /* 0x0000003f0400728c */ /* 0x000fe2000bf65270 */
[----:B------:R-:W-:Y:S01]  /*34c0*/  FSEL R30, R30, -INF , !P2 ;  /* 0xff8000001e1e7808 */ /* 0x000fe20005000000 */
[----:B------:R-:W0:Y:S01]  /*34d0*/  SHFL.BFLY PT, R4, R3, 0x2, 0x1f ;  /* 0x0c401f0003047f89 */ /* 0x000e2200000e0000 */
[----:B------:R-:W-:Y:S02]  /*34e0*/  ISETP.GT.AND P3, PT, R2, 0x10, P3 ;  /* 0x000000100200780c */ /* 0x000fe40001f64270 */
[----:B------:R-:W-:Y:S01]  /*34f0*/  PLOP3.LUT P2, PT, PT, PT, UP4, 0x40, 0x0 ;  /* 0x000000000000781c */ /* 0x000fe20003f4e848 */
[----:B------:R-:W-:Y:S01]  /*3500*/  UISETP.NE.AND UP4, UPT, UR22, URZ, UPT ;  /* 0x0000003f1600728c */ /* 0x000fe2000bf85270 */
[----:B------:R-:W-:-:S02]  /*3510*/  ISETP.LT.OR P3, PT, R0, 0x11, P3 ;  /* 0x000000110000780c */ /* 0x000fc40001f61670 */
[----:B------:R-:W-:Y:S02]  /*3520*/  ISETP.GT.AND P1, PT, R2, 0x11, P1 ;  /* 0x000000110200780c */ /* 0x000fe40000f24270 */
[----:B------:R-:W-:Y:S02]  /*3530*/  FSEL R34, R34, -INF , !P3 ;  /* 0xff80000022227808 */ /* 0x000fe40005800000 */
[----:B------:R-:W-:Y:S02]  /*3540*/  ISETP.LT.OR P1, PT, R0, 0x12, P1 ;  /* 0x000000120000780c */ /* 0x000fe40000f21670 */
[----:B------:R-:W-:Y:S02]  /*3550*/  ISETP.GT.AND P2, PT, R2, 0x18, P2 ;  /* 0x000000180200780c */ /* 0x000fe40001744270 */
[----:B------:R-:W-:Y:S01]  /*3560*/  PLOP3.LUT P3, PT, PT, PT, UP6, 0x40, 0x0 ;  /* 0x000000000000781c */ /* 0x000fe20003f6e868 */
[----:B------:R-:W-:Y:S01]  /*3570*/  UISETP.NE.AND UP6, UPT, UR23, URZ, UPT ;  /* 0x0000003f1700728c */ /* 0x000fe2000bfc5270 */
[----:B------:R-:W-:-:S02]  /*3580*/  FSEL R35, R35, -INF , !P1 ;  /* 0xff80000023237808 */ /* 0x000fc40004800000 */
[----:B------:R-:W-:Y:S02]  /*3590*/  ISETP.LT.OR P2, PT, R0, 0x19, P2 ;  /* 0x000000190000780c */ /* 0x000fe40001741670 */
[----:B------:R-:W-:Y:S01]  /*35a0*/  PLOP3.LUT P1, PT, PT, PT, UP0, 0x40, 0x0 ;  /* 0x000000000000781c */ /* 0x000fe20003f2e808 */
[----:B------:R-:W-:Y:S01]  /*35b0*/  UISETP.NE.AND UP0, UPT, UR27, URZ, UPT ;  /* 0x0000003f1b00728c */ /* 0x000fe2000bf05270 */
[----:B------:R-:W-:Y:S02]  /*35c0*/  ISETP.GT.AND P3, PT, R2, 0x20, P3 ;  /* 0x000000200200780c */ /* 0x000fe40001f64270 */
[----:B0-----:R-:W-:Y:S02]  /*35d0*/  FMNMX.FTZ R14, R3, R4, !PT ;  /* 0x00000004030e7209 */ /* 0x001fe40007810000 */
[----:B------:R-:W-:Y:S02]  /*35e0*/  FMNMX.FTZ R3, R26, R27, !PT ;  /* 0x0000001b1a037209 */ /* 0x000fe40007810000 */
[----:B------:R-:W-:Y:S01]  /*35f0*/  FSEL R38, R38, -INF , !P2 ;  /* 0xff80000026267808 */ /* 0x000fe20005000000 */
[----:B------:R-:W0:Y:S01]  /*3600*/  SHFL.BFLY PT, R15, R14, 0x1, 0x1f ;  /* 0x0c201f000e0f7f89 */ /* 0x000e2200000e0000 */
[----:B------:R-:W-:-:S02]  /*3610*/  PLOP3.LUT P2, PT, PT, PT, UP1, 0x40, 0x0 ;  /* 0x000000000000781c */ /* 0x000fc40003f4e818 */
[----:B------:R-:W-:Y:S01]  /*3620*/  ISETP.LT.OR P3, PT, R0, 0x21, P3 ;  /* 0x000000210000780c */ /* 0x000fe20001f61670 */
[----:B------:R-:W-:Y:S01]  /*3630*/  @UP0 ULDC UR4, c[0x0][0x450] ;  /* 0x0001140000040ab9 */ /* 0x000fe20000000800 */
[C---:B------:R-:W-:Y:S02]  /*3640*/  ISETP.GT.AND P1, PT, R2.reuse, 0x21, P1 ;  /* 0x000000210200780c */ /* 0x040fe40000f24270 */
[----:B------:R-:W-:Y:S02]  /*3650*/  ISETP.GT.AND P2, PT, R2, 0x28, P2 ;  /* 0x000000280200780c */ /* 0x000fe40001744270 */
[----:B------:R-:W-:Y:S02]  /*3660*/  FSEL R42, R42, -INF , !P3 ;  /* 0xff8000002a2a7808 */ /* 0x000fe40005800000 */
[C---:B------:R-:W-:Y:S02]  /*3670*/  ISETP.LT.OR P1, PT, R0.reuse, 0x22, P1 ;  /* 0x000000220000780c */ /* 0x040fe40000f21670 */
[----:B------:R-:W-:-:S02]  /*3680*/  ISETP.LT.OR P2, PT, R0, 0x29, P2 ;  /* 0x000000290000780c */ /* 0x000fc40001741670 */
[----:B------:R-:W-:Y:S02]  /*3690*/  PLOP3.LUT P3, PT, PT, PT, UP3, 0x40, 0x0 ;  /* 0x000000000000781c */ /* 0x000fe40003f6e838 */
[----:B------:R-:W-:Y:S02]  /*36a0*/  FSEL R43, R43, -INF , !P1 ;  /* 0xff8000002b2b7808 */ /* 0x000fe40004800000 */
[----:B------:R-:W-:Y:S02]  /*36b0*/  FSEL R46, R46, -INF , !P2 ;  /* 0xff8000002e2e7808 */ /* 0x000fe40005000000 */
[----:B------:R-:W-:Y:S02]  /*36c0*/  PLOP3.LUT P1, PT, PT, PT, UP4, 0x40, 0x0 ;  /* 0x000000000000781c */ /* 0x000fe40003f2e848 */
[----:B------:R-:W-:Y:S02]  /*36d0*/  ISETP.GT.AND P3, PT, R2, 0x30, P3 ;  /* 0x000000300200780c */ /* 0x000fe40001f64270 */
[----:B0-----:R-:W-:-:S02]  /*36e0*/  FMNMX.FTZ R4, R14, R15, !PT ;  /* 0x0000000f0e047209 */ /* 0x001fc40007810000 */
[----:B------:R-:W-:Y:S02]  /*36f0*/  FMNMX.FTZ R14, R30, R3, !PT ;  /* 0x000000031e0e7209 */ /* 0x000fe40007810000 */
[C---:B------:R-:W-:Y:S01]  /*3700*/  FSETP.NEU.FTZ.AND P0, PT, R4.reuse, -INF , PT ;  /* 0xff8000000400780b */ /* 0x040fe20003f1d000 */
[----:B------:R-:W-:Y:S01]  /*3710*/  FMUL.FTZ R15, R4, UR5 ;  /* 0x00000005040f7c20 */ /* 0x000fe20008410000 */
[----:B------:R-:W-:Y:S02]  /*3720*/  ISETP.GT.AND P1, PT, R2, 0x31, P1 ;  /* 0x000000310200780c */ /* 0x000fe40000f24270 */
[C---:B------:R-:W-:Y:S02]  /*3730*/  ISETP.LT.OR P3, PT, R0.reuse, 0x31, P3 ;  /* 0x000000310000780c */ /* 0x040fe40001f61670 */
[----:B------:R-:W-:Y:S02]  /*3740*/  FSEL R15, R15, RZ, P0 ;  /* 0x000000ff0f0f7208 */ /* 0x000fe40000000000 */
[----:B------:R-:W-:Y:S01]  /*3750*/  PLOP3.LUT P0, PT, PT, PT, UP5, 0x40, 0x0 ;  /* 0x000000000000781c */ /* 0x000fe20003f0e858 */
[----:B------:R-:W-:Y:S01]  /*3760*/  UISETP.NE.AND UP5, UPT, UR6, URZ, UPT ;  /* 0x0000003f0600728c */ /* 0x000fe2000bfa5270 */
[----:B------:R-:W-:Y:S01]  /*3770*/  ISETP.LT.OR P1, PT, R0, 0x32, P1 ;  /* 0x000000320000780c */ /* 0x000fe20000f21670 */
[--C-:B------:R-:W-:Y:S01]  /*3780*/  FFMA.FTZ R21, R60, UR5, -R15.reuse ;  /* 0x000000053c157c23 */ /* 0x100fe2000801080f */
[----:B------:R-:W-:Y:S01]  /*3790*/  ISETP.GT.AND P0, PT, R2, 0x9, P0 ;  /* 0x000000090200780c */ /* 0x000fe20000704270 */
[--C-:B------:R-:W-:Y:S01]  /*37a0*/  FFMA.FTZ R23, R62, UR5, -R15.reuse ;  /* 0x000000053e177c23 */ /* 0x100fe2000801080f */
[----:B------:R-:W-:Y:S01]  /*37b0*/  FSEL R50, R50, -INF , !P3 ;  /* 0xff80000032327808 */ /* 0x000fe20005800000 */
[--C-:B------:R-:W-:Y:S01]  /*37c0*/  FFMA.FTZ R25, R64, UR5, -R15.reuse ;  /* 0x0000000540197c23 */ /* 0x100fe2000801080f */
[----:B------:R-:W-:Y:S01]  /*37d0*/  ISETP.LT.OR P0, PT, R0, 0xa, P0 ;  /* 0x0000000a0000780c */ /* 0x000fe20000701670 */
[----:B------:R-:W-:Y:S01]  /*37e0*/  MUFU.EX2 R21, R21 ;  /* 0x0000001500157308 */ /* 0x000fe20000000800 */
[----:B------:R-:W-:Y:S01]  /*37f0*/  FSEL R51, R51, -INF , !P1 ;  /* 0xff80000033337808 */ /* 0x000fe20004800000 */
[--C-:B------:R-:W-:Y:S01]  /*3800*/  FFMA.FTZ R29, R66, UR5, -R15.reuse ;  /* 0x00000005421d7c23 */ /* 0x100fe2000801080f */
[----:B------:R-:W-:Y:S01]  /*3810*/  FSEL R31, R31, -INF , !P0 ;  /* 0xff8000001f1f7808 */ /* 0x000fe20004000000 */
[--C-:B------:R-:W-:Y:S01]  /*3820*/  FFMA.FTZ R37, R70, UR5, -R15.reuse ;  /* 0x0000000546257c23 */ /* 0x100fe2000801080f */
[----:B------:R-:W-:Y:S01]  /*3830*/  PLOP3.LUT P0, PT, PT, PT, UP5, 0x40, 0x0 ;  /* 0x000000000000781c */ /* 0x000fe20003f0e858 */
[----:B------:R-:W-:Y:S01]  /*3840*/  UISETP.NE.AND UP5, UPT, UR26, URZ, UPT ;  /* 0x0000003f1a00728c */ /* 0x000fe2000bfa5270 */
[----:B------:R-:W-:Y:S01]  /*3850*/  FMNMX.FTZ R3, R31, R14, !PT ;  /* 0x0000000e1f037209 */ /* 0x000fe20007810000 */
[----:B------:R-:W-:Y:S01]  /*3860*/  MUFU.EX2 R23, R23 ;  /* 0x0000001700177308 */ /* 0x000fe20000000800 */
[----:B------:R-:W-:Y:S01]  /*3870*/  ISETP.GT.AND P0, PT, R2, 0x19, P0 ;  /* 0x000000190200780c */ /* 0x000fe20000704270 */
[----:B------:R-:W-:Y:S01]  /*3880*/  FFMA.FTZ R41, R58, UR5, -R15 ;  /* 0x000000053a297c23 */ /* 0x000fe2000801080f */
[----:B------:R-:W-:Y:S01]  /*3890*/  FMNMX.FTZ R14, R34, R3, !PT ;  /* 0x00000003220e7209 */ /* 0x000fe20007810000 */
[----:B------:R-:W-:Y:S01]  /*38a0*/  @UP0 ULDC UR6, c[0x0][0x44c] ;  /* 0x0001130000060ab9 */ /* 0x000fe20000000800 */
[----:B------:R-:W-:Y:S01]  /*38b0*/  ISETP.LT.OR P0, PT, R0, 0x1a, P0 ;  /* 0x0000001a0000780c */ /* 0x000fe20000701670 */
[----:B------:R-:W-:Y:S01]  /*38c0*/  UIMAD.WIDE.U32 UR6, UR38, UR6, URZ ;  /* 0x00000006260672a5 */ /* 0x000fe2000f8e003f */
[----:B------:R-:W-:Y:S01]  /*38d0*/  FMNMX.FTZ R3, R35, R14, !PT ;  /* 0x0000000e23037209 */ /* 0x000fe20007810000 */
[----:B------:R-:W-:Y:S01]  /*38e0*/  MUFU.EX2 R25, R25 ;  /* 0x0000001900197308 */ /* 0x000fe20000000800 */
[----:B------:R-:W-:Y:S01]  /*38f0*/  FSEL R39, R39, -INF , !P0 ;  /* 0xff80000027277808 */ /* 0x000fe20004000000 */
[----:B------:R-:W-:Y:S01]  /*3900*/  @UP0 USHF.R.U32.HI UR38, URZ, UR4, UR7 ;  /* 0x000000043f260299 */ /* 0x000fe20008011607 */
[----:B------:R-:W-:Y:S01]  /*3910*/  PLOP3.LUT P0, PT, PT, PT, UP2, 0x40, 0x0 ;  /* 0x000000000000781c */ /* 0x000fe20003f0e828 */
[----:B------:R-:W-:Y:S01]  /*3920*/  UIADD3 UR6, UR39, -0x2, URZ ;  /* 0xfffffffe27067890 */ /* 0x000fe2000fffe03f */
[----:B------:R-:W-:Y:S01]  /*3930*/  FMNMX.FTZ R14, R38, R3, !PT ;  /* 0x00000003260e7209 */ /* 0x000fe20007810000 */
[----:B------:R-:W-:Y:S01]  /*3940*/  UIADD3 UR38, UR42, UR38, URZ ;  /* 0x000000262a267290 */ /* 0x000fe2000fffe03f */
[----:B------:R-:W-:Y:S01]  /*3950*/  ISETP.GT.AND P0, PT, R2, 0x29, P0 ;  /* 0x000000290200780c */ /* 0x000fe20000704270 */
[----:B------:R-:W-:Y:S01]  /*3960*/  MUFU.EX2 R29, R29 ;  /* 0x0000001d001d7308 */ /* 0x000fe20000000800 */
[----:B------:R-:W-:-:S02]  /*3970*/  FMNMX.FTZ R3, R39, R14, !PT ;  /* 0x0000000e27037209 */ /* 0x000fc40007810000 */
[----:B------:R-:W-:Y:S01]  /*3980*/  ISETP.LT.OR P0, PT, R0, 0x2a, P0 ;  /* 0x0000002a0000780c */ /* 0x000fe20000701670 */
[----:B------:R-:W-:Y:S01]  /*3990*/  VIADD R56, R56, UR38 ;  /* 0x0000002638387c36 */ /* 0x000fe20008000000 */
[----:B------:R-:W-:Y:S02]  /*39a0*/  FMNMX.FTZ R14, R42, R3, !PT ;  /* 0x000000032a0e7209 */ /* 0x000fe40007810000 */
[----:B------:R-:W-:Y:S01]  /*39b0*/  FSEL R47, R47, -INF , !P0 ;  /* 0xff8000002f2f7808 */ /* 0x000fe20004000000 */
[----:B------:R-:W-:Y:S01]  /*39c0*/  MUFU.EX2 R37, R37 ;  /* 0x0000002500257308 */ /* 0x000fe20000000800 */
[----:B------:R-:W-:Y:S02]  /*39d0*/  PLOP3.LUT P2, PT, PT, PT, UP5, 0x40, 0x0 ;  /* 0x000000000000781c */ /* 0x000fe40003f4e858 */
[----:B------:R-:W-:Y:S02]  /*39e0*/  PLOP3.LUT P0, PT, PT, PT, UP6, 0x40, 0x0 ;  /* 0x000000000000781c */ /* 0x000fe40003f0e868 */
[----:B------:R-:W-:Y:S01]  /*39f0*/  FMNMX.FTZ R3, R43, R14, !PT ;  /* 0x0000000e2b037209 */ /* 0x000fe20007810000 */
[--C-:B------:R-:W-:Y:S01]  /*3a00*/  FFMA.FTZ R14, R24, UR5, -R15.reuse ;  /* 0x00000005180e7c23 */ /* 0x100fe2000801080f */
[----:B------:R-:W-:Y:S01]  /*3a10*/  ISETP.GT.AND P2, PT, R2, 0x38, P2 ;  /* 0x000000380200780c */ /* 0x000fe20001744270 */
[--C-:B------:R-:W-:Y:S01]  /*3a20*/  FFMA.FTZ R24, R32, UR5, -R15.reuse ;  /* 0x0000000520187c23 */ /* 0x100fe2000801080f */
[----:B------:R-:W-:Y:S01]  /*3a30*/  ISETP.GT.AND P0, PT, R2, 0x39, P0 ;  /* 0x000000390200780c */ /* 0x000fe20000704270 */
[--C-:B------:R-:W-:Y:S01]  /*3a40*/  FFMA.FTZ R32, R40, UR5, -R15.reuse ;  /* 0x0000000528207c23 */ /* 0x100fe2000801080f */
[----:B------:R-:W-:Y:S01]  /*3a50*/  FMNMX.FTZ R2, R46, R3, !PT ;  /* 0x000000032e027209 */ /* 0x000fe20007810000 */
[----:B------:R-:W0:Y:S01]  /*3a60*/  MUFU.EX2 R14, R14 ;  /* 0x0000000e000e7308 */ /* 0x000e220000000800 */
[----:B------:R-:W-:Y:S01]  /*3a70*/  ISETP.LT.OR P2, PT, R0, 0x39, P2 ;  /* 0x000000390000780c */ /* 0x000fe20001741670 */
[----:B------:R-:W-:Y:S01]  /*3a80*/  FFMA.FTZ R40, R48, UR5, -R15 ;  /* 0x0000000530287c23 */ /* 0x000fe2000801080f */
[----:B------:R-:W-:-:S02]  /*3a90*/  FMNMX.FTZ R3, R47, R2, !PT ;  /* 0x000000022f037209 */ /* 0x000fc40007810000 */
[----:B------:R-:W-:Y:S02]  /*3aa0*/  ISETP.LT.OR P0, PT, R0, 0x3a, P0 ;  /* 0x0000003a0000780c */ /* 0x000fe40000701670 */
[----:B------:R-:W-:Y:S01]  /*3ab0*/  FMNMX.FTZ R2, R50, R3, !PT ;  /* 0x0000000332027209 */ /* 0x000fe20007810000 */
[----:B------:R-:W1:Y:S01]  /*3ac0*/  MUFU.EX2 R24, R24 ;  /* 0x0000001800187308 */ /* 0x000e620000000800 */
[----:B------:R-:W-:Y:S02]  /*3ad0*/  FSEL R54, R54, -INF , !P2 ;  /* 0xff80000036367808 */ /* 0x000fe40005000000 */
[----:B------:R-:W-:Y:S01]  /*3ae0*/  FMNMX.FTZ R3, R51, R2, !PT ;  /* 0x0000000233037209 */ /* 0x000fe20007810000 */
[--C-:B------:R-:W-:Y:S01]  /*3af0*/  FFMA.FTZ R2, R28, UR5, -R15.reuse ;  /* 0x000000051c027c23 */ /* 0x100fe2000801080f */
[----:B------:R-:W-:Y:S01]  /*3b00*/  FSEL R55, R55, -INF , !P0 ;  /* 0xff80000037377808 */ /* 0x000fe20004000000 */
[--C-:B------:R-:W-:Y:S01]  /*3b10*/  FFMA.FTZ R28, R36, UR5, -R15.reuse ;  /* 0x00000005241c7c23 */ /* 0x100fe2000801080f */
[----:B------:R-:W-:Y:S01]  /*3b20*/  FMNMX.FTZ R0, R54, R3, !PT ;  /* 0x0000000336007209 */ /* 0x000fe20007810000 */
[----:B------:R-:W-:Y:S01]  /*3b30*/  MUFU.EX2 R198, R2 ;  /* 0x0000000200c67308 */ /* 0x000fe20000000800 */
[----:B------:R-:W-:Y:S01]  /*3b40*/  FFMA.FTZ R36, R44, UR5, -R15 ;  /* 0x000000052c247c23 */ /* 0x000fe2000801080f */
[----:B0-----:R-:W-:-:S02]  /*3b50*/  F2FP.BF16.F32.PACK_AB R196, R21, R14 ;  /* 0x0000000e15c4723e */ /* 0x001fc400000010ff */
[----:B------:R-:W-:-:S04]  /*3b60*/  FMNMX.FTZ R0, R55, R0, !PT ;  /* 0x0000000037007209 */ /* 0x000fc80007810000 */
[----:B------:R-:W0:Y:S01]  /*3b70*/  MUFU.EX2 R28, R28 ;  /* 0x0000001c001c7308 */ /* 0x000e220000000800 */
[----:B------:R-:W2:Y:S01]  /*3b80*/  SHFL.BFLY PT, R3, R0, 0x2, 0x1f ;  /* 0x0c401f0000037f89 */ /* 0x000ea200000e0000 */
[----:B-1----:R-:W-:-:S06]  /*3b90*/  F2FP.BF16.F32.PACK_AB R192, R25, R24 ;  /* 0x0000001819c0723e */ /* 0x002fcc00000010ff */
[----:B------:R-:W-:Y:S08]  /*3ba0*/  MUFU.EX2 R32, R32 ;  /* 0x0000002000207308 */ /* 0x000ff00000000800 */
[----:B------:R-:W1:Y:S01]  /*3bb0*/  MUFU.EX2 R36, R36 ;  /* 0x0000002400247308 */ /* 0x000e620000000800 */
[----:B0-----:R-:W-:-:S07]  /*3bc0*/  F2FP.BF16.F32.PACK_AB R194, R29, R28 ;  /* 0x0000001c1dc2723e */ /* 0x001fce00000010ff */
[----:B------:R-:W-:Y:S01]  /*3bd0*/  MUFU.EX2 R40, R40 ;  /* 0x0000002800287308 */ /* 0x000fe20000000800 */
[----:B--2---:R-:W-:Y:S01]  /*3be0*/  FMNMX.FTZ R2, R0, R3, !PT ;  /* 0x0000000300027209 */ /* 0x004fe20007810000 */
[----:B------:R-:W-:-:S04]  /*3bf0*/  FFMA.FTZ R0, R68, UR5, -R15 ;  /* 0x0000000544007c23 */ /* 0x000fc8000801080f */
[----:B------:R-:W0:Y:S02]  /*3c00*/  SHFL.BFLY PT, R3, R2, 0x1, 0x1f ;  /* 0x0c201f0002037f89 */ /* 0x000e2400000e0000 */
[----:B------:R-:W2:Y:S01]  /*3c10*/  MUFU.EX2 R33, R0 ;  /* 0x0000000000217308 */ /* 0x000ea20000000800 */
[----:B-1----:R-:W-:-:S07]  /*3c20*/  F2FP.BF16.F32.PACK_AB R190, R37, R36 ;  /* 0x0000002425be723e */ /* 0x002fce00000010ff */
[----:B------:R-:W1:Y:S01]  /*3c30*/  MUFU.EX2 R41, R41 ;  /* 0x0000002900297308 */ /* 0x000e620000000800 */
[----:B--2---:R-:W-:Y:S02]  /*3c40*/  F2FP.BF16.F32.PACK_AB R188, R33, R32 ;  /* 0x0000002021bc723e */ /* 0x004fe400000010ff */
[----:B0-----:R-:W-:Y:S01]  /*3c50*/  FMNMX.FTZ R3, R2, R3, !PT ;  /* 0x0000000302037209 */ /* 0x001fe20007810000 */
[--C-:B------:R-:W-:Y:S01]  /*3c60*/  FFMA.FTZ R2, R52, UR5, -R15.reuse ;  /* 0x0000000534027c23 */ /* 0x100fe2000801080f */
[----:B------:R-:W-:Y:S01]  /*3c70*/  FFMA.FTZ R15, R72, UR5, -R15 ;  /* 0x00000005480f7c23 */ /* 0x000fe2000801080f */
[----:B-1----:R-:W-:Y:S02]  /*3c80*/  F2FP.BF16.F32.PACK_AB R184, R41, R40 ;  /* 0x0000002829b8723e */ /* 0x002fe400000010ff */
[C---:B------:R-:W-:Y:S01]  /*3c90*/  FMUL.FTZ R0, R3.reuse, UR5 ;  /* 0x0000000503007c20 */ /* 0x040fe20008410000 */
[----:B------:R-:W-:Y:S01]  /*3ca0*/  FSETP.NEU.FTZ.AND P0, PT, R3, -INF , PT ;  /* 0xff8000000300780b */ /* 0x000fe20003f1d000 */
[----:B------:R0:W-:Y:S03]  /*3cb0*/  MUFU.EX2 R45, R15 ;  /* 0x0000000f002d7308 */ /* 0x0001e60000000800 */
[----:B------:R-:W-:-:S05]  /*3cc0*/  FSEL R0, R0, RZ, P0 ;  /* 0x000000ff00007208 */ /* 0x000fca0000000000 */
[--C-:B------:R-:W-:Y:S01]  /*3cd0*/  FFMA.FTZ R26, R26, UR5, -R0.reuse ;  /* 0x000000051a1a7c23 */ /* 0x100fe20008010800 */
[--C-:B------:R-:W-:Y:S01]  /*3ce0*/  FFMA.FTZ R27, R27, UR5, -R0.reuse ;  /* 0x000000051b1b7c23 */ /* 0x100fe20008010800 */
[--C-:B------:R-:W-:Y:S01]  /*3cf0*/  FFMA.FTZ R30, R30, UR5, -R0.reuse ;  /* 0x000000051e1e7c23 */ /* 0x100fe20008010800 */
[--C-:B------:R-:W-:Y:S01]  /*3d00*/  FFMA.FTZ R31, R31, UR5, -R0.reuse ;  /* 0x000000051f1f7c23 */ /* 0x100fe20008010800 */
[----:B0-----:R-:W-:Y:S01]  /*3d10*/  FADD.FTZ R15, R14, R21 ;  /* 0x000000150e0f7221 */ /* 0x001fe20000010000 */
[--C-:B------:R-:W-:Y:S01]  /*3d20*/  FFMA.FTZ R34, R34, UR5, -R0.reuse ;  /* 0x0000000522227c23 */ /* 0x100fe20008010800 */
[----:B------:R-:W-:Y:S01]  /*3d30*/  MUFU.EX2 R26, R26 ;  /* 0x0000001a001a7308 */ /* 0x000fe20000000800 */
[--C-:B------:R-:W-:Y:S01]  /*3d40*/  FFMA.FTZ R35, R35, UR5, -R0.reuse ;  /* 0x0000000523237c23 */ /* 0x100fe20008010800 */
[----:B------:R-:W-:Y:S01]  /*3d50*/  FADD.FTZ R44, R198, R15 ;  /* 0x0000000fc62c7221 */ /* 0x000fe20000010000 */
[--C-:B------:R-:W-:Y:S01]  /*3d60*/  FFMA.FTZ R38, R38, UR5, -R0.reuse ;  /* 0x0000000526267c23 */ /* 0x100fe20008010800 */
[--C-:B------:R-:W-:Y:S01]  /*3d70*/  FFMA.FTZ R39, R39, UR5, -R0.reuse ;  /* 0x0000000527277c23 */ /* 0x100fe20008010800 */
[----:B------:R-:W-:Y:S01]  /*3d80*/  FFMA.FTZ R42, R42, UR5, -R0 ;  /* 0x000000052a2a7c23 */ /* 0x000fe20008010800 */
[----:B------:R-:W-:Y:S01]  /*3d90*/  FADD.FTZ R15, R23, R44 ;  /* 0x0000002c170f7221 */ /* 0x000fe20000010000 */
[--C-:B------:R-:W-:Y:S01]  /*3da0*/  FFMA.FTZ R43, R43, UR5, -R0.reuse ;  /* 0x000000052b2b7c23 */ /* 0x100fe20008010800 */
[----:B------:R-:W0:Y:S01]  /*3db0*/  MUFU.EX2 R27, R27 ;  /* 0x0000001b001b7308 */ /* 0x000e220000000800 */
[--C-:B------:R-:W-:Y:S01]  /*3dc0*/  FFMA.FTZ R46, R46, UR5, -R0.reuse ;  /* 0x000000052e2e7c23 */ /* 0x100fe20008010800 */
[----:B------:R-:W-:Y:S01]  /*3dd0*/  FADD.FTZ R44, R24, R15 ;  /* 0x0000000f182c7221 */ /* 0x000fe20000010000 */
[--C-:B------:R-:W-:Y:S01]  /*3de0*/  FFMA.FTZ R47, R47, UR5, -R0.reuse ;  /* 0x000000052f2f7c23 */ /* 0x100fe20008010800 */
[--C-:B------:R-:W-:Y:S01]  /*3df0*/  FFMA.FTZ R50, R50, UR5, -R0.reuse ;  /* 0x0000000532327c23 */ /* 0x100fe20008010800 */
[----:B------:R-:W-:Y:S01]  /*3e00*/  FFMA.FTZ R51, R51, UR5, -R0 ;  /* 0x0000000533337c23 */ /* 0x000fe20008010800 */
[----:B------:R-:W-:Y:S01]  /*3e10*/  FADD.FTZ R49, R25, R44 ;  /* 0x0000002c19317221 */ /* 0x000fe20000010000 */
[--C-:B------:R-:W-:Y:S01]  /*3e20*/  FFMA.FTZ R54, R54, UR5, -R0.reuse ;  /* 0x0000000536367c23 */ /* 0x100fe20008010800 */
[----:B------:R-:W1:Y:S01]  /*3e30*/  MUFU.EX2 R30, R30 ;  /* 0x0000001e001e7308 */ /* 0x000e620000000800 */
[----:B------:R-:W-:Y:S01]  /*3e40*/  FFMA.FTZ R0, R55, UR5, -R0 ;  /* 0x0000000537007c23 */ /* 0x000fe20008010800 */
[----:B------:R-:W-:Y:S01]  /*3e50*/  FADD.FTZ R48, R28, R49 ;  /* 0x000000311c307221 */ /* 0x000fe20000010000 */
[----:B------:R-:W-:-:S03]  /*3e60*/  F2FP.BF16.F32.PACK_AB R198, R23, R198 ;  /* 0x000000c617c6723e */ /* 0x000fc600000010ff */
[----:B------:R-:W-:Y:S02]  /*3e70*/  FADD.FTZ R49, R29, R48 ;  /* 0x000000301d317221 */ /* 0x000fe40000010000 */
[----:B------:R-:W2:Y:S01]  /*3e80*/  MUFU.EX2 R31, R31 ;  /* 0x0000001f001f7308 */ /* 0x000ea20000000800 */
[----:B0-----:R-:W-:Y:S01]  /*3e90*/  FADD.FTZ R15, R26, R27 ;  /* 0x0000001b1a0f7221 */ /* 0x001fe20000010000 */
[----:B------:R-:W-:Y:S01]  /*3ea0*/  FADD.FTZ R48, R32, R49 ;  /* 0x0000003120307221 */ /* 0x000fe20000010000 */
[----:B------:R-:W-:-:S03]  /*3eb0*/  F2FP.BF16.F32.PACK_AB R197, R27, R26 ;  /* 0x0000001a1bc5723e */ /* 0x000fc600000010ff */
[----:B------:R-:W-:Y:S02]  /*3ec0*/  FADD.FTZ R49, R33, R48 ;  /* 0x0000003021317221 */ /* 0x000fe40000010000 */
        /* <DEDUP_REMOVED lines=9> */
[----:B------:R-:W-:Y:S01]  /*3f60*/  FADD.FTZ R44, R36, R49 ;  /* 0x00000031242c7221 */ /* 0x000fe20000010000 */
[----:B------:R-:W-:-:S03]  /*3f70*/  F2FP.BF16.F32.PACK_AB R193, R35, R34 ;  /* 0x0000002223c1723e */ /* 0x000fc600000010ff */
[----:B------:R-:W-:Y:S02]  /*3f80*/  FADD.FTZ R21, R37, R44 ;  /* 0x0000002c25157221 */ /* 0x000fe40000010000 */
[----:B------:R-:W1:Y:S01]  /*3f90*/  MUFU.EX2 R42, R42 ;  /* 0x0000002a002a7308 */ /* 0x000e620000000800 */
[----:B--2---:R-:W-:Y:S01]  /*3fa0*/  FADD.FTZ R14, R38, R15 ;  /* 0x0000000f260e7221 */ /* 0x004fe20000010000 */
[----:B------:R-:W-:-:S04]  /*3fb0*/  FADD.FTZ R24, R40, R21 ;  /* 0x0000001528187221 */ /* 0x000fc80000010000 */
[----:B------:R-:W-:Y:S02]  /*3fc0*/  FADD.FTZ R21, R41, R24 ;  /* 0x0000001829157221 */ /* 0x000fe40000010000 */
        /* <DEDUP_REMOVED lines=11> */
[----:B-1----:R-:W-:Y:S01]  /*4080*/  FADD.FTZ R24, R2, R21 ;  /* 0x0000001502187221 */ /* 0x002fe20000010000 */
[----:B------:R-:W-:-:S03]  /*4090*/  F2FP.BF16.F32.PACK_AB R186, R45, R2 ;  /* 0x000000022dba723e */ /* 0x000fc600000010ff */
[----:B------:R-:W-:-:S03]  /*40a0*/  FADD.FTZ R15, R45, R24 ;  /* 0x000000182d0f7221 */ /* 0x000fc60000010000 */
[----:B------:R-:W1:Y:S01]  /*40b0*/  MUFU.EX2 R51, R51 ;  /* 0x0000003300337308 */ /* 0x000e620000000800 */
[C---:B--2---:R-:W-:Y:S01]  /*40c0*/  FADD.FTZ R21, R47.reuse, R14 ;  /* 0x0000000e2f157221 */ /* 0x044fe20000010000 */
[----:B------:R-:W-:-:S06]  /*40d0*/  F2FP.BF16.F32.PACK_AB R191, R47, R46 ;  /* 0x0000002e2fbf723e */ /* 0x000fcc00000010ff */
[----:B------:R-:W2:Y:S01]  /*40e0*/  MUFU.EX2 R54, R54 ;  /* 0x0000003600367308 */ /* 0x000ea20000000800 */
[----:B0-----:R-:W-:-:S07]  /*40f0*/  FADD.FTZ R2, R50, R21 ;  /* 0x0000001532027221 */ /* 0x001fce0000010000 */
[----:B------:R-:W0:Y:S01]  /*4100*/  MUFU.EX2 R187, R0 ;  /* 0x0000000000bb7308 */ /* 0x000e220000000800 */
[C---:B-1----:R-:W-:Y:S01]  /*4110*/  FADD.FTZ R21, R51.reuse, R2 ;  /* 0x0000000233157221 */ /* 0x042fe20000010000 */
[----:B------:R-:W-:-:S03]  /*4120*/  F2FP.BF16.F32.PACK_AB R185, R51, R50 ;  /* 0x0000003233b9723e */ /* 0x000fc600000010ff */
[----:B--2---:R-:W-:-:S04]  /*4130*/  FADD.FTZ R14, R54, R21 ;  /* 0x00000015360e7221 */ /* 0x004fc80000010000 */
[C---:B0-----:R-:W-:Y:S01]  /*4140*/  FADD.FTZ R14, R187.reuse, R14 ;  /* 0x0000000ebb0e7221 */ /* 0x041fe20000010000 */
[----:B------:R-:W-:Y:S01]  /*4150*/  F2FP.BF16.F32.PACK_AB R187, R187, R54 ;  /* 0x00000036bbbb723e */ /* 0x000fe200000010ff */
[----:B------:R-:W-:Y:S06]  /*4160*/  @!P6 BRA `(.L_x_984) ;  /* 0x000000000044e947 */ /* 0x000fec0003800000 */
[----:B------:R-:W-:Y:S01]  /*4170*/  ISETP.LT.AND P0, PT, RZ, UR38, PT ;  /* 0x00000026ff007c0c */ /* 0x000fe2000bf01270 */
[----:B------:R-:W-:-:S06]  /*4180*/  UIADD3 UR4, UR38, -0x1, URZ ;  /* 0xffffffff26047890 */ /* 0x000fcc000fffe03f */
[----:B------:R-:W-:-:S06]  /*4190*/  IMAD.U32 R0, RZ, RZ, UR4 ;  /* 0x00000004ff007e24 */ /* 0x000fcc000f8e00ff */
[----:B------:R-:W-:Y:S05]  /*41a0*/  @P0 BRA `(.L_x_985) ;  /* 0x00000000001c0947 */ /* 0x000fea0003800000 */
[----:B------:R-:W-:Y:S01]  /*41b0*/  ISETP.NE.AND P0, PT, R57, 0x1, PT ;  /* 0x000000013900780c */ /* 0x000fe20003f05270 */
[----:B------:R-:W-:-:S12]  /*41c0*/  IMAD R21, RZ, RZ, -UR38 ;  /* 0x80000026ff157e24 */ /* 0x000fd8000f8e02ff */
[----:B------:R-:W0:Y:S02]  /*41d0*/  @P0 LDC.64 R24, c[0x0][0x9e8] ;  /* 0x00027a00ff180b82 */ /* 0x000e240000000a00 */
[----:B0-----:R-:W-:-:S05]  /*41e0*/  @P0 IMAD.HI.U32 R0, R21, R24, RZ ;  /* 0x0000001815000227 */ /* 0x001fca00078e00ff */
[----:B------:R-:W-:-:S04]  /*41f0*/  @P0 SHF.R.U32.HI R21, RZ, R25, R0 ;  /* 0x00000019ff150219 */ /* 0x000fc80000011600 */
[----:B------:R-:W-:Y:S01]  /*4200*/  LOP3.LUT R0, RZ, R21, RZ, 0x33, !PT ;  /* 0x00000015ff007212 */ /* 0x000fe200078e33ff */
[----:B------:R-:W-:Y:S06]  /*4210*/  BRA `(.L_x_986) ;  /* 0x0000000000107947 */ /* 0x000fec0003800000 */
.L_x_985:
[----:B------:R-:W-:-:S13]  /*4220*/  ISETP.NE.AND P0, PT, R57, 0x1, PT ;  /* 0x000000013900780c */ /* 0x000fda0003f05270 */
[----:B------:R-:W0:Y:S02]  /*4230*/  @P0 LDC.64 R24, c[0x0][0x9e8] ;  /* 0x00027a00ff180b82 */ /* 0x000e240000000a00 */
[----:B0-----:R-:W-:-:S05]  /*4240*/  @P0 IMAD.HI.U32 R2, R0, R24, RZ ;  /* 0x0000001800020227 */ /* 0x001fca00078e00ff */
[----:B------:R-:W-:-:S07]  /*4250*/  @P0 SHF.R.U32.HI R0, RZ, R25, R2 ;  /* 0x00000019ff000219 */ /* 0x000fce0000011602 */
.L_x_986:
[----:B------:R-:W-:-:S05]  /*4260*/  IMAD R57, R0, R57, R57 ;  /* 0x0000003900397224 */ /* 0x000fca00078e0239 */
[----:B------:R-:W-:-:S07]  /*4270*/  VIMNMX R56, R56, R57, PT ;  /* 0x0000003938387248 */ /* 0x000fce0003fe0100 */
.L_x_984:
[----:B------:R-:W-:Y:S01]  /*4280*/  R2UR UR4, R22 ;  /* 0x00000000160472ca */ /* 0x000fe200000e0000 */
[----:B------:R-:W-:Y:S01]  /*4290*/  UMOV UR61, URZ ;  /* 0x0000003f003d7c82 */ /* 0x000fe20008000000 */
[----:B------:R-:W-:Y:S01]  /*42a0*/  SHF.R.S32.HI R21, RZ, 0x1f, R56 ;  /* 0x0000001fff157819 */ /* 0x000fe20000011438 */
[----:B------:R-:W-:Y:S01]  /*42b0*/  IMAD.MOV.U32 R0, RZ, RZ, 0x3f800000 ;  /* 0x3f800000ff007424 */ /* 0x000fe200078e00ff */
[----:B------:R-:W-:Y:S01]  /*42c0*/  CS2R R150, SRZ ;  /* 0x0000000000967805 */ /* 0x000fe2000001ff00 */
[----:B------:R-:W-:Y:S01]  /*42d0*/  IMAD.MOV.U32 R2, RZ, RZ, 0x3f800000 ;  /* 0x3f800000ff027424 */ /* 0x000fe200078e00ff */
[----:B------:R-:W-:Y:S02]  /*42e0*/  LEA.HI R21, R21, R56, RZ, 0x6 ;  /* 0x0000003815157211 */ /* 0x000fe400078f30ff */
[----:B------:R-:W-:Y:S02]  /*42f0*/  CS2R R148, SRZ ;  /* 0x0000000000947805 */ /* 0x000fe4000001ff00 */
[----:B------:R-:W-:-:S02]  /*4300*/  CS2R R146, SRZ ;  /* 0x0000000000927805 */ /* 0x000fc4000001ff00 */
[----:B------:R-:W-:Y:S02]  /*4310*/  CS2R R144, SRZ ;  /* 0x0000000000907805 */ /* 0x000fe4000001ff00 */
[----:B------:R-:W-:Y:S02]  /*4320*/  SHF.R.S32.HI R21, RZ, 0x6, R21 ;  /* 0x00000006ff157819 */ /* 0x000fe40000011415 */
[----:B------:R-:W-:Y:S02]  /*4330*/  CS2R R142, SRZ ;  /* 0x00000000008e7805 */ /* 0x000fe4000001ff00 */
[----:B------:R-:W-:Y:S02]  /*4340*/  CS2R R140, SRZ ;  /* 0x00000000008c7805 */ /* 0x000fe4000001ff00 */
[----:B------:R-:W-:Y:S02]  /*4350*/  CS2R R138, SRZ ;  /* 0x00000000008a7805 */ /* 0x000fe4000001ff00 */
[----:B------:R-:W-:Y:S01]  /*4360*/  VIMNMX R21, R21, UR4, !PT ;  /* 0x0000000415157c48 */ /* 0x000fe2000ffe0100 */
[----:B------:R-:W-:Y:S01]  /*4370*/  UMOV UR4, URZ ;  /* 0x0000003f00047c82 */ /* 0x000fe20008000000 */
[----:B------:R-:W-:-:S02]  /*4380*/  CS2R R136, SRZ ;  /* 0x0000000000887805 */ /* 0x000fc4000001ff00 */
[----:B------:R-:W-:Y:S02]  /*4390*/  CS2R R134, SRZ ;  /* 0x0000000000867805 */ /* 0x000fe4000001ff00 */
[----:B------:R-:W-:Y:S02]  /*43a0*/  ISETP.LE.AND P0, PT, R21, UR6, PT ;  /* 0x0000000615007c0c */ /* 0x000fe4000bf03270 */
        /* <DEDUP_REMOVED lines=56> */
[----:B------:R-:W-:Y:S01]  /*4730*/  UMOV UR4, URZ ;  /* 0x0000003f00047c82 */ /* 0x000fe20008000000 */
[----:B------:R-:W-:Y:S01]  /*4740*/  IMAD.MOV.U32 R2, RZ, RZ, 0x3f800000 ;  /* 0x3f800000ff027424 */ /* 0x000fe200078e00ff */
[----:B------:R-:W-:Y:S01]  /*4750*/  UMOV UR7, URZ ;  /* 0x0000003f00077c82 */ /* 0x000fe20008000000 */
[----:B------:R-:W-:Y:S02]  /*4760*/  IMAD.U32 R201, RZ, RZ, UR4 ;  /* 0x00000004ffc97e24 */ /* 0x000fe4000f8e00ff */
[----:B------:R-:W-:Y:S02]  /*4770*/  IMAD.MOV.U32 R0, RZ, RZ, 0x3f800000 ;  /* 0x3f800000ff007424 */ /* 0x000fe400078e00ff */
[----:B------:R-:W-:-:S07]  /*4780*/  IMAD.MOV.U32 R151, RZ, RZ, RZ ;  /* 0x000000ffff977224 */ /* 0x000fce00078e00ff */
.L_x_1004:
[----:B------:R-:W-:Y:S01]  /*4790*/  R2UR UR5, R201 ;  /* 0x00000000c90572ca */ /* 0x000fe200000e0000 */
[----:B------:R-:W-:-:S04]  /*47a0*/  UIADD3 UR4, UR7, 0x1, URZ ;  /* 0x0000000107047890 */ /* 0x000fc8000fffe03f */
[----:B------:R-:W-:-:S04]  /*47b0*/  UISETP.NE.AND UP1, UPT, UR4, 0x2, UPT ;  /* 0x000000020400788c */ /* 0x000fc8000bf25270 */
[----:B------:R-:W-:Y:S02]  /*47c0*/  USEL UR61, URZ, 0x1, UP1 ;  /* 0x000000013f3d7887 */ /* 0x000fe40008800000 */
[----:B------:R-:W-:Y:S02]  /*47d0*/  USEL UR4, UR4, URZ, UP1 ;  /* 0x0000003f04047287 */ /* 0x000fe40008800000 */
[----:B------:R-:W-:Y:S01]  /*47e0*/  ULOP3.LUT UR61, UR5, UR61, URZ, 0x3c, !UPT ;  /* 0x0000003d053d7292 */ /* 0x000fe2000f8e3c3f */
[----:B------:R-:W-:Y:S11]  /*47f0*/  @!P4 BRA `(.L_x_988) ;  /* 0x000000000004c947 */ /* 0x000ff60003800000 */
[----:B------:R-:W-:Y:S01]  /*4800*/  BPT.TRAP 0x1 ;  /* 0x000000040000795c */ /* 0x000fe20000300000 */
.L_x_988:
[----:B------:R-:W-:Y:S01]  /*4810*/  R2UR UR5, R16 ;  /* 0x00000000100572ca */ /* 0x000fe200000e0000 */
[----:B------:R-:W-:-:S05]  /*4820*/  IMAD.U32 R23, RZ, RZ, UR61 ;  /* 0x0000003dff177e24 */ /* 0x000fca000f8e00ff */
[----:B------:R-:W-:-:S07]  /*4830*/  SHF.L.U32 R23, R23, 0x1f, RZ ;  /* 0x0000001f17177819 */ /* 0x000fce00000006ff */
[----:B------:R-:W-:-:S09]  /*4840*/  ULEA UR60, UR4, UR5, 0x3 ;  /* 0x00000005043c7291 */ /* 0x000fd2000f8e183f */
[----:B------:R0:W1:Y:S01]  /*4850*/  SYNCS.PHASECHK.TRANS64.TRYWAIT P0, [UR60+0x30830], R23 ;  /* 0x03083017ff0075a7 */ /* 0x000062000800017c */
[----:B------:R-:W-:Y:S05]  /*4860*/  @!P4 BRA `(.L_x_989) ;  /* 0x000000000004c947 */ /* 0x000fea0003800000 */
[----:B------:R-:W-:Y:S01]  /*4870*/  BPT.TRAP 0x1 ;  /* 0x000000040000795c */ /* 0x000fe20000300000 */
.L_x_989:
[----:B-1----:R-:W-:Y:S05]  /*4880*/  @P0 BRA `(.L_x_990) ;  /* 0x0000000000080947 */ /* 0x002fea0003800000 */
[----:B------:R-:W1:Y:S02]  /*4890*/  SYNCS.PHASECHK.TRANS64.TRYWAIT P0, [UR60+0x30830], R23 ;  /* 0x03083017ff0075a7 */ /* 0x000e64000800017c */
[----:B-1----:R-:W-:Y:S05]  /*48a0*/  @!P0 BRA `(.L_x_991) ;  /* 0x000000f400fc8947 */ /* 0x002fea0003800000 */
.L_x_990:
[----:B------:R-:W-:Y:S01]  /*48b0*/  R2UR UR5, R19 ;  /* 0x00000000130572ca */ /* 0x000fe200000e0000 */
[----:B-1----:R-:W-:Y:S01]  /*48c0*/  WARPGROUP.ARRIVE ;  /* 0x00000000000079c5 */ /* 0x002fe20000000000 */
[----:B------:R-:W-:Y:S01]  /*48d0*/  R2UR UR56, R6 ;  /* 0x00000000063872ca */ /* 0x000fe200000e0000 */
[----:B------:R-:W-:Y:S01]  /*48e0*/  UMOV UR59, 0x40000040 ;  /* 0x40000040003b7882 */ /* 0x000fe20000000000 */
[----:B------:R-:W-:Y:S01]  /*48f0*/  R2UR UR57, R7 ;  /* 0x00000000073972ca */ /* 0x000fe200000e0000 */
[----:B------:R-:W-:Y:S01]  /*4900*/  UMOV UR55, 0x40000040 ;  /* 0x4000004000377882 */ /* 0x000fe20000000000 */
[----:B0-----:R-:W-:Y:S01]  /*4910*/  MOV R23, UR53 ;  /* 0x0000003500177c02 */ /* 0x001fe20008000f00 */
[----:B------:R-:W-:Y:S01]  /*4920*/  UMOV UR11, 0x40000040 ;  /* 0x40000040000b7882 */ /* 0x000fe20000000000 */
[----:B------:R-:W-:Y:S01]  /*4930*/  MOV R200, UR52 ;  /* 0x0000003400c87c02 */ /* 0x000fe20008000f00 */
[----:B------:R-:W-:Y:S01]  /*4940*/  UMOV UR15, 0x40000040 ;  /* 0x40000040000f7882 */ /* 0x000fe20000000000 */
[----:B------:R-:W-:Y:S01]  /*4950*/  R2UR UR52, R8 ;  /* 0x00000000083472ca */ /* 0x000fe200000e0000 */
[----:B------:R-:W-:Y:S01]  /*4960*/  UMOV UR19, 0x40000040 ;  /* 0x4000004000137882 */ /* 0x000fe20000000000 */
[----:B------:R-:W-:Y:S01]  /*4970*/  R2UR UR53, R9 ;  /* 0x00000000093572ca */ /* 0x000fe200000e0000 */
[----:B------:R-:W-:Y:S01]  /*4980*/  ULEA UR5, UR4, UR5, 0xb ;  /* 0x0000000504057291 */ /* 0x000fe2000f8e583f */
[-C--:B------:R-:W-:Y:S01]  /*4990*/  FMUL.FTZ R24, R24, R0.reuse ;  /* 0x0000000018187220 */ /* 0x080fe20000410000 */
[----:B------:R-:W-:Y:S01]  /*49a0*/  UMOV UR23, 0x40000040 ;  /* 0x4000004000177882 */ /* 0x000fe20000000000 */
[----:B------:R-:W-:Y:S01]  /*49b0*/  UMOV UR27, 0x40000040 ;  /* 0x40000040001b7882 */ /* 0x000fe20000000000 */
[----:B------:R-:W-:Y:S01]  /*49c0*/  UIADD3 UR10, UR5, 0x2, URZ ;  /* 0x00000002050a7890 */ /* 0x000fe2000fffe03f */
[-C--:B------:R-:W-:Y:S01]  /*49d0*/  FMUL.FTZ R25, R25, R0.reuse ;  /* 0x0000000019197220 */ /* 0x080fe20000410000 */
[----:B------:R-:W-:Y:S01]  /*49e0*/  UIADD3 UR14, UR5, 0x200, URZ ;  /* 0x00000200050e7890 */ /* 0x000fe2000fffe03f */
[-C--:B------:R-:W-:Y:S01]  /*49f0*/  FMUL.FTZ R28, R28, R0.reuse ;  /* 0x000000001c1c7220 */ /* 0x080fe20000410000 */
[----:B------:R-:W-:Y:S01]  /*4a00*/  UMOV UR58, UR5 ;  /* 0x00000005003a7c82 */ /* 0x000fe20008000000 */
[----:B------:R-:W-:Y:S01]  /*4a10*/  UIADD3 UR18, UR5, 0x202, URZ ;  /* 0x0000020205127890 */ /* 0x000fe2000fffe03f */
[----:B------:R-:W-:Y:S01]  /*4a20*/  HGMMA.64x64x16.F32.BF16 R152, gdesc[UR56], RZ, !UPT, gsb0 ;  /* 0x00e00000389879f0 */ /* 0x000fe2000c0018ff */
[----:B------:R-:W-:Y:S01]  /*4a30*/  UMOV UR54, UR10 ;  /* 0x0000000a00367c82 */ /* 0x000fe20008000000 */
[----:B------:R-:W-:Y:S01]  /*4a40*/  R2UR UR56, R12 ;  /* 0x000000000c3872ca */ /* 0x000fe200000e0000 */
[----:B------:R-:W-:Y:S01]  /*4a50*/  UIADD3 UR10, UR5, 0x4, URZ ;  /* 0x00000004050a7890 */ /* 0x000fe2000fffe03f */
[----:B------:R-:W-:Y:S01]  /*4a60*/  R2UR UR57, R13 ;  /* 0x000000000d3972ca */ /* 0x000fe200000e0000 */
[----:B------:R-:W-:Y:S01]  /*4a70*/  UMOV UR59, 0x40000040 ;  /* 0x40000040003b7882 */ /* 0x000fe20000000000 */
[----:B------:R-:W-:Y:S01]  /*4a80*/  UIADD3 UR22, UR5, 0x204, URZ ;  /* 0x0000020405167890 */ /* 0x000fe2000fffe03f */
[-C--:B------:R-:W-:Y:S01]  /*4a90*/  FMUL.FTZ R29, R29, R0.reuse ;  /* 0x000000001d1d7220 */ /* 0x080fe20000410000 */
[----:B------:R-:W-:Y:S01]  /*4aa0*/  UIADD3 UR26, UR5, 0x206, URZ ;  /* 0x00000206051a7890 */ /* 0x000fe2000fffe03f */
[-C--:B------:R-:W-:Y:S01]  /*4ab0*/  FMUL.FTZ R32, R32, R0.reuse ;  /* 0x0000000020207220 */ /* 0x080fe20000410000 */
        /* <DEDUP_REMOVED lines=73> */
[----:B------:R-:W-:Y:S01]  /*4f50*/  HGMMA.64x64x16.F32.BF16 R152, gdesc[UR52], R152, gsb0 ;  /* 0x00e00000349879f0 */ /* 0x000fe20008001898 */
[----:B------:R-:W-:Y:S01]  /*4f60*/  R2UR UR53, R23 ;  /* 0x00000000173572ca */ /* 0x000fe200000e0000 */
[----:B------:R-:W-:Y:S01]  /*4f70*/  UIADD3 UR54, UR5, 0x604, URZ ;  /* 0x0000060405367890 */ /* 0x000fe2000fffe03f */
[----:B------:R-:W-:Y:S01]  /*4f80*/  R2UR UR52, R200 ;  /* 0x00000000c83472ca */ /* 0x000fe200000e0000 */
[----:B------:R-:W-:Y:S01]  /*4f90*/  UMOV UR55, 0x40000040 ;  /* 0x4000004000377882 */ /* 0x000fe20000000000 */
[----:B------:R-:W-:Y:S01]  /*4fa0*/  UIADD3 UR5, UR5, 0x606, URZ ;  /* 0x0000060605057890 */ /* 0x000fe2000fffe03f */
        /* <DEDUP_REMOVED lines=68> */
[----:B------:R-:W-:Y:S01]  /*53f0*/  HGMMA.64x64x16.F32.BF16 R152, gdesc[UR56], R152, gsb0 ;  /* 0x00e00000389879f0 */ /* 0x000fe20008001898 */
[----:B------:R-:W-:Y:S01]  /*5400*/  R2UR UR56, R10 ;  /* 0x000000000a3872ca */ /* 0x000fe200000e0000 */
[----:B------:R-:W-:Y:S01]  /*5410*/  UMOV UR58, UR5 ;  /* 0x00000005003a7c82 */ /* 0x000fe20008000000 */
[----:B------:R-:W-:Y:S01]  /*5420*/  R2UR UR57, R11 ;  /* 0x000000000b3972ca */ /* 0x000fe200000e0000 */
[----:B------:R-:W-:Y:S01]  /*5430*/  UMOV UR59, 0x40000040 ;  /* 0x40000040003b7882 */ /* 0x000fe20000000000 */
[----:B------:R-:W-:Y:S02]  /*5440*/  WARPGROUP.DEPBAR.LE gsb0, 0x0 ;  /* 0x00008000000079c5 */ /* 0x000fe40000010000 */
[----:B------:R-:W-:-:S06]  /*5450*/  WARPGROUP.ARRIVE ;  /* 0x00000000000079c5 */ /* 0x000fcc0000000000 */
[----:B------:R-:W-:Y:S03]  /*5460*/  HGMMA.64x64x16.F32.BF16 R152, gdesc[UR8], R152, gsb0 ;  /* 0x00e00000089879f0 */ /* 0x000fe60008001898 */
        /* <DEDUP_REMOVED lines=37> */
[----:B------:R-:W-:Y:S05]  /*56c0*/  @!P4 BRA `(.L_x_992) ;  /* 0x000000000004c947 */ /* 0x000fea0003800000 */
[----:B------:R-:W-:Y:S01]  /*56d0*/  BPT.TRAP 0x1 ;  /* 0x000000040000795c */ /* 0x000fe20000300000 */
.L_x_992:
[----:B------:R-:W-:Y:S02]  /*56e0*/  R2UR UR10, R16 ;  /* 0x00000000100a72ca */ /* 0x000fe400000e0000 */
[----:B------:R-:W-:-:S11]  /*56f0*/  R2UR UR5, R201 ;  /* 0x00000000c90572ca */ /* 0x000fd600000e0000 */
[----:B------:R-:W-:Y:S02]  /*5700*/  ULEA UR14, UR7, UR10, 0x3 ;  /* 0x0000000a070e7291 */ /* 0x000fe4000f8e183f */
[----:B------:R-:W-:-:S05]  /*5710*/  IMAD.U32 R0, RZ, RZ, UR5 ;  /* 0x00000005ff007e24 */ /* 0x000fca000f8e00ff */
[----:B------:R-:W-:-:S04]  /*5720*/  SHF.L.U32 R0, R0, 0x1f, RZ ;  /* 0x0000001f00007819 */ /* 0x000fc800000006ff */
[----:B------:R0:W1:Y:S01]  /*5730*/  SYNCS.PHASECHK.TRANS64.TRYWAIT P0, [UR14+0x30850], R0 ;  /* 0x03085000ff0075a7 */ /* 0x000062000800014e */
[----:B------:R-:W-:Y:S05]  /*5740*/  @!P4 BRA `(.L_x_993) ;  /* 0x000000000004c947 */ /* 0x000fea0003800000 */
[----:B------:R-:W-:Y:S01]  /*5750*/  BPT.TRAP 0x1 ;  /* 0x000000040000795c */ /* 0x000fe20000300000 */
.L_x_993:
[----:B-1----:R-:W-:Y:S05]  /*5760*/  @P0 BRA `(.L_x_994) ;  /* 0x0000000000080947 */ /* 0x002fea0003800000 */
[----:B------:R-:W1:Y:S02]  /*5770*/  SYNCS.PHASECHK.TRANS64.TRYWAIT P0, [UR14+0x30850], R0 ;  /* 0x03085000ff0075a7 */ /* 0x000e64000800014e */
[----:B-1----:R-:W-:Y:S05]  /*5780*/  @!P0 BRA `(.L_x_995) ;  /* 0x000000e8005c8947 */ /* 0x002fea0003800000 */
.L_x_994:
[----:B------:R-:W-:Y:S01]  /*5790*/  R2UR UR5, R16 ;  /* 0x00000000100572ca */ /* 0x000fe200000e0000 */
[----:B------:R-:W-:Y:S01]  /*57a0*/  WARPGROUP.ARRIVE ;  /* 0x00000000000079c5 */ /* 0x000fe20000000000 */
[----:B------:R-:W-:Y:S01]  /*57b0*/  UMOV UR11, 0x40000040 ;  /* 0x40000040000b7882 */ /* 0x000fe20000000000 */
[----:B------:R-:W-:Y:S01]  /*57c0*/  PLOP3.LUT P0, PT, PT, PT, UP0, 0x80, 0x0 ;  /* 0x000000000000781c */ /* 0x000fe20003f0f008 */
[----:B------:R-:W-:Y:S01]  /*57d0*/  IMAD.MOV.U32 R2, RZ, RZ, R18 ;  /* 0x000000ffff027224 */ /* 0x000fe200078e0012 */
[----:B------:R-:W-:Y:S01]  /*57e0*/  PLOP3.LUT P1, PT, PT, PT, UP0, 0x80, 0x0 ;  /* 0x000000000000781c */ /* 0x000fe20003f2f008 */
[----:B------:R-:W-:Y:S01]  /*57f0*/  ULDC UR18, c[0x0][0x2f0] ;  /* 0x0000bc0000127ab9 */ /* 0x000fe20000000800 */
[----:B------:R-:W-:Y:S01]  /*5800*/  R2UR UR22, R17 ;  /* 0x00000000111672ca */ /* 0x000fe200000e0000 */
[----:B------:R-:W-:Y:S01]  /*5810*/  ULDC UR19, c[0x0][0x288] ;  /* 0x0000a20000137ab9 */ /* 0x000fe20000000800 */
[----:B------:R-:W-:-:S04]  /*5820*/  R2UR UR15, R20 ;  /* 0x00000000140f72ca */ /* 0x000fc800000e0000 */
[----:B------:R-:W-:-:S04]  /*5830*/  UIADD3 UR5, UR5, 0x400, URZ ;  /* 0x0000040005057890 */ /* 0x000fc8000fffe03f */
[----:B------:R-:W-:-:S04]  /*5840*/  USHF.R.U32.HI UR5, URZ, 0x4, UR5 ;  /* 0x000000043f057899 */ /* 0x000fc80008011605 */
[----:B------:R-:W-:-:S04]  /*5850*/  ULOP3.LUT UR5, UR5, 0x3fff, URZ, 0xc0, !UPT ;  /* 0x00003fff05057892 */ /* 0x000fc8000f8ec03f */
[----:B------:R-:W-:-:S04]  /*5860*/  ULOP3.LUT UR5, UR5, 0x2000000, URZ, 0xfc, !UPT ;  /* 0x0200000005057892 */ /* 0x000fc8000f8efc3f */
[----:B------:R-:W-:Y:S02]  /*5870*/  ULEA UR5, UR7, UR5, 0xb ;  /* 0x0000000507057291 */ /* 0x000fe4000f8e583f */
[----:B------:R-:W-:-:S05]  /*5880*/  USHF.L.U32 UR7, UR6, 0x6, URZ ;  /* 0x0000000606077899 */ /* 0x000fca000800063f */
[----:B------:R-:W-:Y:S02]  /*5890*/  UMOV UR10, UR5 ;  /* 0x00000005000a7c82 */ /* 0x000fe40008000000 */
        /* <DEDUP_REMOVED lines=14> */
[----:B------:R-:W-:Y:S02]  /*5980*/  UMOV UR11, 0x40000040 ;  /* 0x40000040000b7882 */ /* 0x000fe40000000000 */
[----:B------:R-:W-:Y:S02]  /*5990*/  @UP0 ULDC UR5, c[0x0][0x44c] ;  /* 0x0001130000050ab9 */ /* 0x000fe40000000800 */
[----:B01----:R-:W-:Y:S01]  /*59a0*/  @P0 IMAD.HI.U32 R0, R18, UR5, RZ ;  /* 0x0000000512000c27 */ /* 0x003fe2000f8e00ff */
[----:B------:R-:W-:-:S04]  /*59b0*/  @UP0 ULDC UR5, c[0x0][0x450] ;  /* 0x0001140000050ab9 */ /* 0x000fc80000000800 */
[----:B------:R-:W-:Y:S01]  /*59c0*/  @P1 SHF.R.U32.HI R2, RZ, UR5, R0 ;  /* 0x00000005ff021c19 */ /* 0x000fe20008011600 */
[----:B------:R-:W-:Y:S01]  /*59d0*/  UIADD3 UR5, -UR7, 0x1, URZ ;  /* 0x0000000107057890 */ /* 0x000fe2000fffe13f */
[----:B------:R-:W-:-:S04]  /*59e0*/  IMAD.U32 R0, RZ, RZ, UR60 ;  /* 0x0000003cff007e24 */ /* 0x000fc8000f8e00ff */
[----:B------:R-:W-:-:S05]  /*59f0*/  @!P5 VIADD R0, R0, 0x30840 ;  /* 0x000308400000d836 */ /* 0x000fca0000000000 */
[----:B------:R-:W-:Y:S01]  /*5a00*/  @!P5 PRMT R0, RZ, 0x654, R0 ;  /* 0x00000654ff00d816 */ /* 0x000fe20000000000 */
[----:B------:R-:W-:Y:S02]  /*5a10*/  WARPGROUP.DEPBAR.LE gsb0, 0x0 ;  /* 0x00008000000079c5 */ /* 0x000fe40000010000 */
[----:B------:R-:W-:-:S06]  /*5a20*/  WARPGROUP.ARRIVE ;  /* 0x00000000000079c5 */ /* 0x000fcc0000000000 */
[----:B------:R-:W-:Y:S01]  /*5a30*/  HGMMA.64x256x16.F32.BF16 R24, R184, gdesc[UR8].tnspB, R24, gsb0 ;  /* 0x43e00008b8187df0 */ /* 0x000fe20008001818 */
[----:B------:R-:W-:Y:S01]  /*5a40*/  UMOV UR10, UR18 ;  /* 0x00000012000a7c82 */ /* 0x000fe20008000000 */
[----:B------:R-:W-:Y:S01]  /*5a50*/  UMOV UR11, UR19 ;  /* 0x00000013000b7c82 */ /* 0x000fe20008000000 */
[----:B------:R-:W-:Y:S01]  /*5a60*/  IMAD.U32 R188, RZ, RZ, UR10 ;  /* 0x0000000affbc7e24 */ /* 0x000fe2000f8e00ff */
[----:B------:R-:W-:Y:S01]  /*5a70*/  ULDC UR18, c[0x0][0x9e0] ;  /* 0x0002780000127ab9 */ /* 0x000fe20000000800 */
[----:B------:R-:W-:Y:S02]  /*5a80*/  WARPGROUP.DEPBAR.LE gsb0, 0x0 ;  /* 0x00008000000079c5 */ /* 0x000fe40000010000 */
[----:B------:R-:W0:Y:S01]  /*5a90*/  SHFL.IDX PT, R184, R2, RZ, 0x1c1f ;  /* 0x001c1fff02b87589 */ /* 0x000e2200000e0000 */
[----:B------:R-:W-:Y:S01]  /*5aa0*/  IMAD.U32 R186, RZ, RZ, UR5 ;  /* 0x00000005ffba7e24 */ /* 0x000fe2000f8e00ff */
[----:B------:R0:W-:Y:S03]  /*5ab0*/  @!P5 SYNCS.ARRIVE.TRANS64.RED.A1T0 RZ, [R0+URZ], RZ ;  /* 0x000000ff00ffd9a7 */ /* 0x0001e6000810043f */
[----:B------:R-:W-:-:S04]  /*5ac0*/  IMAD R23, R5, -0x2, R186 ;  /* 0xfffffffe05177824 */ /* 0x000fc800078e02ba */
[----:B------:R-:W-:-:S04]  /*5ad0*/  IMAD R23, R188, UR22, R23 ;  /* 0x00000016bc177c24 */ /* 0x000fc8000f8e0217 */
[----:B------:R-:W-:-:S04]  /*5ae0*/  VIADD R23, R23, -UR11 ;  /* 0x8000000b17177c36 */ /* 0x000fc80008000000 */
[C---:B------:R-:W-:Y:S01]  /*5af0*/  VIADD R186, R23.reuse, UR18 ;  /* 0x0000001217ba7c36 */ /* 0x040fe20008000000 */
[----:B------:R-:W-:-:S03]  /*5b00*/  IADD3 R187, R23, UR15, RZ ;  /* 0x0000000f17bb7c10 */ /* 0x000fc6000fffe0ff */
[--C-:B0-----:R-:W-:Y:S02]  /*5b10*/  IMAD.IADD R0, R186, 0x1, R184.reuse ;  /* 0x00000001ba007824 */ /* 0x101fe400078e02b8 */
[----:B------:R-:W-:Y:S01]  /*5b20*/  IMAD.IADD R23, R187, 0x1, R184 ;  /* 0x00000001bb177824 */ /* 0x000fe200078e02b8 */
        /* <DEDUP_REMOVED lines=8> */
[----:B------:R-:W-:Y:S01]  /*5bb0*/  ULDC UR5, c[0x0][0x9e4] ;  /* 0x0002790000057ab9 */ /* 0x000fe20000000800 */
[----:B------:R-:W-:Y:S01]  /*5bc0*/  LOP3.LUT R185, RZ, R185, RZ, 0x33, !PT ;  /* 0x000000b9ffb97212 */ /* 0x000fe200078e33ff */
[----:B------:R-:W-:-:S05]  /*5bd0*/  IMAD.U32 R189, RZ, RZ, UR5 ;  /* 0x00000005ffbd7e24 */ /* 0x000fca000f8e00ff */
[----:B------:R-:W-:-:S13]  /*5be0*/  ISETP.NE.AND P0, PT, R189, 0x1, PT ;  /* 0x00000001bd00780c */ /* 0x000fda0003f05270 */
[----:B------:R-:W0:Y:S02]  /*5bf0*/  @P0 LDC.64 R190, c[0x0][0x9e8] ;  /* 0x00027a00ffbe0b82 */ /* 0x000e240000000a00 */
[----:B0-----:R-:W-:-:S05]  /*5c00*/  @P0 IMAD.HI.U32 R184, R185, R190, RZ ;  /* 0x000000beb9b80227 */ /* 0x001fca00078e00ff */
[----:B------:R-:W-:-:S04]  /*5c10*/  @P0 SHF.R.U32.HI R185, RZ, R191, R184 ;  /* 0x000000bfffb90219 */ /* 0x000fc800000116b8 */
[----:B------:R-:W-:Y:S01]  /*5c20*/  LOP3.LUT R185, RZ, R185, RZ, 0x33, !PT ;  /* 0x000000b9ffb97212 */ /* 0x000fe200078e33ff */
[----:B------:R-:W-:Y:S06]  /*5c30*/  BRA `(.L_x_999) ;  /* 0x0000000000187947 */ /* 0x000fec0003800000 */
.L_x_998:
[----:B------:R-:W-:Y:S02]  /*5c40*/  ULDC UR5, c[0x0][0x9e4] ;  /* 0x0002790000057ab9 */ /* 0x000fe40000000800 */
[----:B------:R-:W-:-:S05]  /*5c50*/  IMAD.U32 R189, RZ, RZ, UR5 ;  /* 0x00000005ffbd7e24 */ /* 0x000fca000f8e00ff */
[----:B------:R-:W-:-:S13]  /*5c60*/  ISETP.NE.AND P0, PT, R189, 0x1, PT ;  /* 0x00000001bd00780c */ /* 0x000fda0003f05270 */
[----:B------:R-:W0:Y:S02]  /*5c70*/  @P0 LDC.64 R190, c[0x0][0x9e8] ;  /* 0x00027a00ffbe0b82 */ /* 0x000e240000000a00 */
[----:B0-----:R-:W-:-:S05]  /*5c80*/  @P0 IMAD.HI.U32 R184, R185, R190, RZ ;  /* 0x000000beb9b80227 */ /* 0x001fca00078e00ff */
[----:B------:R-:W-:-:S07]  /*5c90*/  @P0 SHF.R.U32.HI R185, RZ, R191, R184 ;  /* 0x000000bfffb90219 */ /* 0x000fce00000116b8 */
.L_x_999:
[----:B------:R-:W-:Y:S05]  /*5ca0*/  BSYNC B0 ;  /* 0x0000000000007941 */ /* 0x000fea0003800000 */
.L_x_997:
[----:B------:R-:W-:-:S04]  /*5cb0*/  IMAD R184, R185, R189, -UR7 ;  /* 0x80000007b9b87e24 */ /* 0x000fc8000f8e02bd */
[----:B------:R-:W-:-:S05]  /*5cc0*/  IMAD R184, R5, -0x2, R184 ;  /* 0xfffffffe05b87824 */ /* 0x000fca00078e02b8 */
[----:B------:R-:W-:Y:S02]  /*5cd0*/  VIADDMNMX R0, R184, R189, R0, PT ;  /* 0x000000bdb8007246 */ /* 0x000fe40003800100 */
[----:B------:R-:W-:-:S07]  /*5ce0*/  VIMNMX R23, R23, R184, !PT ;  /* 0x000000b817177248 */ /* 0x000fce0007fe0100 */
.L_x_996:
[----:B------:R-:W-:-:S06]  /*5cf0*/  UISETP.GT.AND UP1, UPT, UR6, -0x1, UPT ;  /* 0xffffffff0600788c */ /* 0x000fcc000bf24270 */
[----:B------:R-:W-:-:S04]  /*5d00*/  PLOP3.LUT P0, PT, PT, PT, UP1, 0x80, 0x0 ;  /* 0x000000000000781c */ /* 0x000fc80003f0f018 */
[C---:B------:R-:W-:Y:S02]  /*5d10*/  ISETP.GT.AND P1, PT, R23.reuse, RZ, P0 ;  /* 0x000000ff1700720c */ /* 0x040fe40000724270 */
[C---:B------:R-:W-:Y:S02]  /*5d20*/  ISETP.GT.AND P3, PT, R23.reuse, 0x1, P0 ;  /* 0x000000011700780c */ /* 0x040fe40000764270 */
[----:B------:R-:W-:Y:S02]  /*5d30*/  ISETP.LT.OR P2, PT, R0, 0x1, P1 ;  /* 0x000000010000780c */ /* 0x000fe40000f41670 */
[C---:B------:R-:W-:Y:S02]  /*5d40*/  ISETP.GT.AND P1, PT, R23.reuse, 0x8, P0 ;  /* 0x000000081700780c */ /* 0x040fe40000724270 */
[----:B------:R-:W-:Y:S02]  /*5d50*/  FSEL R185, R152, -INF , !P2 ;  /* 0xff80000098b97808 */ /* 0x000fe40005000000 */
[----:B------:R-:W-:Y:S01]  /*5d60*/  ISETP.GT.AND P2, PT, R23, 0x9, P0 ;  /* 0x000000091700780c */ /* 0x000fe20000744270 */
[----:B------:R-:W0:Y:S01]  /*5d70*/  SHFL.IDX PT, R152, R2, 0x1, 0x1c1f ;  /* 0x003c1f0002987f89 */ /* 0x000e2200000e0000 */
[----:B------:R-:W-:-:S02]  /*5d80*/  ISETP.LT.OR P3, PT, R0, 0x2, P3 ;  /* 0x000000020000780c */ /* 0x000fc40001f61670 */
[C---:B------:R-:W-:Y:S02]  /*5d90*/  ISETP.LT.OR P1, PT, R0.reuse, 0x9, P1 ;  /* 0x000000090000780c */ /* 0x040fe40000f21670 */
[----:B------:R-:W-:Y:S02]  /*5da0*/  ISETP.LT.OR P2, PT, R0, 0xa, P2 ;  /* 0x0000000a0000780c */ /* 0x000fe40001741670 */
[----:B------:R-:W-:Y:S02]  /*5db0*/  FSEL R153, R153, -INF , !P3 ;  /* 0xff80000099997808 */ /* 0x000fe40005800000 */
[----:B------:R-:W-:Y:S02]  /*5dc0*/  FSEL R156, R156, -INF , !P1 ;  /* 0xff8000009c9c7808 */ /* 0x000fe40004800000 */
[----:B------:R-:W-:Y:S02]  /*5dd0*/  FSEL R157, R157, -INF , !P2 ;  /* 0xff8000009d9d7808 */ /* 0x000fe40005000000 */
[----:B------:R-:W-:-:S02]  /*5de0*/  ISETP.GT.AND P3, PT, R23, 0x10, P0 ;  /* 0x000000101700780c */ /* 0x000fc40000764270 */
[C---:B------:R-:W-:Y:S02]  /*5df0*/  ISETP.GT.AND P1, PT, R23.reuse, 0x11, P0 ;  /* 0x000000111700780c */ /* 0x040fe40000724270 */
[----:B------:R-:W-:Y:S02]  /*5e00*/  ISETP.GT.AND P2, PT, R23, 0x18, P0 ;  /* 0x000000181700780c */ /* 0x000fe40000744270 */
[C---:B------:R-:W-:Y:S02]  /*5e10*/  ISETP.LT.OR P3, PT, R0.reuse, 0x11, P3 ;  /* 0x000000110000780c */ /* 0x040fe40001f61670 */
[C---:B------:R-:W-:Y:S02]  /*5e20*/  ISETP.LT.OR P1, PT, R0.reuse, 0x12, P1 ;  /* 0x000000120000780c */ /* 0x040fe40000f21670 */
[----:B------:R-:W-:Y:S01]  /*5e30*/  ISETP.LT.OR P2, PT, R0, 0x19, P2 ;  /* 0x000000190000780c */ /* 0x000fe20001741670 */
[----:B0-----:R-:W-:Y:S01]  /*5e40*/  IMAD.IADD R2, R187, 0x1, R152 ;  /* 0x00000001bb027824 */ /* 0x001fe200078e0298 */
[----:B------:R-:W-:-:S02]  /*5e50*/  FSEL R160, R160, -INF , !P3 ;  /* 0xff800000a0a07808 */ /* 0x000fc40005800000 */
[----:B------:R-:W-:Y:S02]  /*5e60*/  FSEL R161, R161, -INF , !P1 ;  /* 0xff800000a1a17808 */ /* 0x000fe40004800000 */
[----:B------:R-:W-:Y:S02]  /*5e70*/  FSEL R164, R164, -INF , !P2 ;  /* 0xff800000a4a47808 */ /* 0x000fe40005000000 */
[C---:B------:R-:W-:Y:S02]  /*5e80*/  ISETP.GT.AND P3, PT, R23.reuse, 0x19, P0 ;  /* 0x000000191700780c */ /* 0x040fe40000764270 */
[C---:B------:R-:W-:Y:S02]  /*5e90*/  ISETP.GT.AND P1, PT, R23.reuse, 0x20, P0 ;  /* 0x000000201700780c */ /* 0x040fe40000724270 */
[----:B------:R-:W-:Y:S02]  /*5ea0*/  ISETP.GT.AND P2, PT, R23, 0x21, P0 ;  /* 0x000000211700780c */ /* 0x000fe40000744270 */
        /* <DEDUP_REMOVED lines=11> */
[----:B------:R-:W-:Y:S02]  /*5f60*/  ISETP.LT.OR P2, PT, R0, 0x31, P2 ;  /* 0x000000310000780c */ /* 0x000fe40001741670 */
        /* <DEDUP_REMOVED lines=8> */
[----:B------:R-:W-:Y:S01]  /*5ff0*/  ISETP.LT.OR P2, PT, R0, 0x3a, P2 ;  /* 0x0000003a0000780c */ /* 0x000fe20001741670 */
[----:B------:R-:W-:Y:S01]  /*6000*/  IMAD.IADD R0, R186, 0x1, R152 ;  /* 0x00000001ba007824 */ /* 0x000fe200078e0298 */
[----:B------:R-:W-:Y:S02]  /*6010*/  FSEL R177, R177, -INF , !P3 ;  /* 0xff800000b1b17808 */ /* 0x000fe40005800000 */
[----:B------:R-:W-:Y:S02]  /*6020*/  FSEL R180, R180, -INF , !P1 ;  /* 0xff800000b4b47808 */ /* 0x000fe40004800000 */
[----:B------:R-:W-:Y:S01]  /*6030*/  FSEL R181, R181, -INF , !P2 ;  /* 0xff800000b5b57808 */ /* 0x000fe20005000000 */
        /* <DEDUP_REMOVED lines=17> */
.L_x_1002:
[----:B------:R-:W-:Y:S02]  /*6150*/  ULDC UR5, c[0x0][0x9e4] ;  /* 0x0002790000057ab9 */ /* 0x000fe40000000800 */
[----:B------:R-:W-:-:S05]  /*6160*/  IMAD.U32 R184, RZ, RZ, UR5 ;  /* 0x00000005ffb87e24 */ /* 0x000fca000f8e00ff */
[----:B------:R-:W-:-:S13]  /*6170*/  ISETP.NE.AND P1, PT, R184, 0x1, PT ;  /* 0x00000001b800780c */ /* 0x000fda0003f25270 */
[----:B------:R-:W0:Y:S02]  /*6180*/  @P1 LDC.64 R186, c[0x0][0x9e8] ;  /* 0x00027a00ffba1b82 */ /* 0x000e240000000a00 */
[----:B0-----:R-:W-:-:S05]  /*6190*/  @P1 IMAD.HI.U32 R152, R23, R186, RZ ;  /* 0x000000ba17981227 */ /* 0x001fca00078e00ff */
[----:B------:R-:W-:-:S07]  /*61a0*/  @P1 SHF.R.U32.HI R23, RZ, R187, R152 ;  /* 0x000000bbff171219 */ /* 0x000fce0000011698 */
.L_x_1003:
[----:B------:R-:W-:Y:S05]  /*61b0*/  BSYNC B0 ;  /* 0x0000000000007941 */ /* 0x000fea0003800000 */
.L_x_1001:
[----:B------:R-:W-:-:S04]  /*61c0*/  IMAD R152, R23, R184, -UR7 ;  /* 0x8000000717987e24 */ /* 0x000fc8000f8e02b8 */
[----:B------:R-:W-:-:S05]  /*61d0*/  IMAD R23, R5, -0x2, R152 ;  /* 0xfffffffe05177824 */ /* 0x000fca00078e0298 */
[----:B------:R-:W-:Y:S02]  /*61e0*/  VIADDMNMX R0, R23, R184, R0, PT ;  /* 0x000000b817007246 */ /* 0x000fe40003800100 */
[----:B------:R-:W-:-:S07]  /*61f0*/  VIMNMX R2, R2, R23, !PT ;  /* 0x0000001702027248 */ /* 0x000fce0007fe0100 */
.L_x_1000:
[----:B------:R-:W-:Y:S01]  /*6200*/  FMNMX.FTZ R152, R185, R4, !PT ;  /* 0x00000004b9987209 */ /* 0x000fe20007810000 */
[----:B------:R-:W-:Y:S01]  /*6210*/  ULDC UR5, c[0x0][0x988] ;  /* 0x0002620000057ab9 */ /* 0x000fe20000000800 */
[----:B------:R-:W-:Y:S01]  /*6220*/  ISETP.GT.AND P1, PT, R2, 0x1, P0 ;  /* 0x000000010200780c */ /* 0x000fe20000724270 */
[----:B------:R-:W-:Y:S01]  /*6230*/  UMOV UR7, UR4 ;  /* 0x0000000400077c82 */ /* 0x000fe20008000000 */
[----:B------:R-:W-:Y:S01]  /*6240*/  FMNMX.FTZ R23, R153, R152, !PT ;  /* 0x0000009899177209 */ /* 0x000fe20007810000 */
[----:B------:R-:W-:Y:S01]  /*6250*/  IMAD.U32 R201, RZ, RZ, UR61 ;  /* 0x0000003dffc97e24 */ /* 0x000fe2000f8e00ff */
[----:B------:R-:W-:Y:S02]  /*6260*/  ISETP.LT.OR P1, PT, R0, 0x2, P1 ;  /* 0x000000020000780c */ /* 0x000fe40000f21670 */
[----:B------:R-:W-:Y:S02]  /*6270*/  FMNMX.FTZ R152, R156, R23, !PT ;  /* 0x000000179c987209 */ /* 0x000fe40007810000 */
[----:B------:R-:W-:-:S02]  /*6280*/  FSEL R155, R155, -INF , !P1 ;  /* 0xff8000009b9b7808 */ /* 0x000fc40004800000 */
[----:B------:R-:W-:Y:S02]  /*6290*/  FMNMX.FTZ R23, R157, R152, !PT ;  /* 0x000000989d177209 */ /* 0x000fe40007810000 */
[----:B------:R-:W-:Y:S02]  /*62a0*/  ISETP.GT.AND P1, PT, R2, RZ, P0 ;  /* 0x000000ff0200720c */ /* 0x000fe40000724270 */
[----:B------:R-:W-:Y:S02]  /*62b0*/  FMNMX.FTZ R152, R160, R23, !PT ;  /* 0x00000017a0987209 */ /* 0x000fe40007810000 */
[----:B------:R-:W-:Y:S02]  /*62c0*/  ISETP.LT.OR P1, PT, R0, 0x1, P1 ;  /* 0x000000010000780c */ /* 0x000fe40000f21670 */
[----:B------:R-:W-:Y:S02]  /*62d0*/  FMNMX.FTZ R23, R161, R152, !PT ;  /* 0x00000098a1177209 */ /* 0x000fe40007810000 */
[----:B------:R-:W-:-:S02]  /*62e0*/  ISETP.GT.AND P2, PT, R2, 0x8, P0 ;  /* 0x000000080200780c */ /* 0x000fc40000744270 */
[----:B------:R-:W-:Y:S02]  /*62f0*/  FMNMX.FTZ R152, R164, R23, !PT ;  /* 0x00000017a4987209 */ /* 0x000fe40007810000 */
[----:B------:R-:W-:Y:S02]  /*6300*/  FSEL R154, R154, -INF , !P1 ;  /* 0xff8000009a9a7808 */ /* 0x000fe40004800000 */
        /* <DEDUP_REMOVED lines=18> */
[----:B------:R-:W-:Y:S01]  /*6430*/  ISETP.GT.AND P1, PT, R2, 0x18, P0 ;  /* 0x000000180200780c */ /* 0x000fe20000724270 */
[----:B------:R-:W0:Y:S01]  /*6440*/  SHFL.BFLY PT, R23, R152, 0x2, 0x1f ;  /* 0x0c401f0098177f89 */ /* 0x000e2200000e0000 */
[----:B------:R-:W-:Y:S02]  /*6450*/  ISETP.LT.OR P3, PT, R0, 0x12, P3 ;  /* 0x000000120000780c */ /* 0x000fe40001f61670 */
[----:B------:R-:W-:Y:S02]  /*6460*/  ISETP.GT.AND P2, PT, R2, 0x19, P0 ;  /* 0x000000190200780c */ /* 0x000fe40000744270 */
[----:B------:R-:W-:-:S02]  /*6470*/  ISETP.LT.OR P1, PT, R0, 0x19, P1 ;  /* 0x000000190000780c */ /* 0x000fc40000f21670 */
[----:B------:R-:W-:Y:S02]  /*6480*/  FSEL R163, R163, -INF , !P3 ;  /* 0xff800000a3a37808 */ /* 0x000fe40005800000 */
[----:B------:R-:W-:Y:S02]  /*6490*/  ISETP.GT.AND P3, PT, R2, 0x20, P0 ;  /* 0x000000200200780c */ /* 0x000fe40000764270 */
[----:B------:R-:W-:Y:S02]  /*64a0*/  ISETP.LT.OR P2, PT, R0, 0x1a, P2 ;  /* 0x0000001a0000780c */ /* 0x000fe40001741670 */
[----:B------:R-:W-:Y:S02]  /*64b0*/  FSEL R166, R166, -INF , !P1 ;  /* 0xff800000a6a67808 */ /* 0x000fe40004800000 */
[----:B------:R-:W-:Y:S02]  /*64c0*/  ISETP.LT.OR P3, PT, R0, 0x21, P3 ;  /* 0x000000210000780c */ /* 0x000fe40001f61670 */
[----:B------:R-:W-:-:S02]  /*64d0*/  ISETP.GT.AND P1, PT, R2, 0x21, P0 ;  /* 0x000000210200780c */ /* 0x000fc40000724270 */
[----:B------:R-:W-:Y:S02]  /*64e0*/  FSEL R167, R167, -INF , !P2 ;  /* 0xff800000a7a77808 */ /* 0x000fe40005000000 */
[----:B------:R-:W-:Y:S02]  /*64f0*/  FSEL R170, R170, -INF , !P3 ;  /* 0xff800000aaaa7808 */ /* 0x000fe40005800000 */
[----:B------:R-:W-:Y:S02]  /*6500*/  ISETP.GT.AND P2, PT, R2, 0x28, P0 ;  /* 0x000000280200780c */ /* 0x000fe40000744270 */
[----:B0-----:R-:W-:Y:S02]  /*6510*/  FMNMX.FTZ R184, R152, R23, !PT ;  /* 0x0000001798b87209 */ /* 0x001fe40007810000 */
[----:B------:R-:W-:Y:S02]  /*6520*/  FMNMX.FTZ R152, R154, R3, !PT ;  /* 0x000000039a987209 */ /* 0x000fe40007810000 */
[----:B------:R-:W-:Y:S01]  /*6530*/  ISETP.LT.OR P1, PT, R0, 0x22, P1 ;  /* 0x000000220000780c */ /* 0x000fe20000f21670 */
[----:B------:R-:W0:Y:S01]  /*6540*/  SHFL.BFLY PT, R23, R184, 0x1, 0x1f ;  /* 0x0c201f00b8177f89 */ /* 0x000e2200000e0000 */
[----:B------:R-:W-:-:S02]  /*6550*/  FMNMX.FTZ R187, R155, R152, !PT ;  /* 0x000000989bbb7209 */ /* 0x000fc40007810000 */
[----:B------:R-:W-:Y:S02]  /*6560*/  ISETP.LT.OR P2, PT, R0, 0x29, P2 ;  /* 0x000000290000780c */ /* 0x000fe40001741670 */
[----:B------:R-:W-:Y:S02]  /*6570*/  FMNMX.FTZ R152, R158, R187, !PT ;  /* 0x000000bb9e987209 */ /* 0x000fe40007810000 */
[----:B------:R-:W-:Y:S02]  /*6580*/  FSEL R171, R171, -INF , !P1 ;  /* 0xff800000abab7808 */ /* 0x000fe40004800000 */
[----:B------:R-:W-:Y:S02]  /*6590*/  FMNMX.FTZ R187, R159, R152, !PT ;  /* 0x000000989fbb7209 */ /* 0x000fe40007810000 */
[----:B------:R-:W-:Y:S02]  /*65a0*/  ISETP.GT.AND P1, PT, R2, 0x29, P0 ;  /* 0x000000290200780c */ /* 0x000fe40000724270 */
[----:B------:R-:W-:-:S02]  /*65b0*/  FMNMX.FTZ R152, R162, R187, !PT ;  /* 0x000000bba2987209 */ /* 0x000fc40007810000 */
[----:B------:R-:W-:Y:S02]  /*65c0*/  FSEL R174, R174, -INF , !P2 ;  /* 0xff800000aeae7808 */ /* 0x000fe40005000000 */
[----:B------:R-:W-:Y:S02]  /*65d0*/  FMNMX.FTZ R187, R163, R152, !PT ;  /* 0x00000098a3bb7209 */ /* 0x000fe40007810000 */
[----:B------:R-:W-:Y:S02]  /*65e0*/  ISETP.GT.AND P2, PT, R2, 0x30, P0 ;  /* 0x000000300200780c */ /* 0x000fe40000744270 */
[----:B------:R-:W-:Y:S02]  /*65f0*/  FMNMX.FTZ R152, R166, R187, !PT ;  /* 0x000000bba6987209 */ /* 0x000fe40007810000 */
[----:B------:R-:W-:Y:S02]  /*6600*/  ISETP.LT.OR P1, PT, R0, 0x2a, P1 ;  /* 0x0000002a0000780c */ /* 0x000fe40000f21670 */
[----:B0-----:R-:W-:-:S02]  /*6610*/  FMNMX.FTZ R23, R184, R23, !PT ;  /* 0x00000017b8177209 */ /* 0x001fc40007810000 */
[----:B------:R-:W-:Y:S02]  /*6620*/  FMNMX.FTZ R187, R167, R152, !PT ;  /* 0x00000098a7bb7209 */ /* 0x000fe40007810000 */
[C---:B------:R-:W-:Y:S01]  /*6630*/  FSETP.NEU.FTZ.AND P3, PT, R23.reuse, -INF , PT ;  /* 0xff8000001700780b */ /* 0x040fe20003f7d000 */
[----:B------:R-:W-:Y:S01]  /*6640*/  FMUL.FTZ R184, R23, UR5 ;  /* 0x0000000517b87c20 */ /* 0x000fe20008410000 */
[----:B------:R-:W-:Y:S02]  /*6650*/  FMNMX.FTZ R152, R170, R187, !PT ;  /* 0x000000bbaa987209 */ /* 0x000fe40007810000 */
[----:B------:R-:W-:Y:S02]  /*6660*/  ISETP.LT.OR P2, PT, R0, 0x31, P2 ;  /* 0x000000310000780c */ /* 0x000fe40001741670 */
[----:B------:R-:W-:Y:S02]  /*6670*/  FSEL R200, R184, RZ, P3 ;  /* 0x000000ffb8c87208 */ /* 0x000fe40001800000 */
[----:B------:R-:W-:-:S02]  /*6680*/  FSEL R175, R175, -INF , !P1 ;  /* 0xff800000afaf7808 */ /* 0x000fc40004800000 */
[----:B------:R-:W-:Y:S01]  /*6690*/  ISETP.GT.AND P1, PT, R2, 0x31, P0 ;  /* 0x000000310200780c */ /* 0x000fe20000724270 */
[--C-:B------:R-:W-:Y:S01]  /*66a0*/  FFMA.FTZ R196, R153, UR5, -R200.reuse ;  /* 0x0000000599c47c23 */ /* 0x100fe200080108c8 */
[----:B------:R-:W-:Y:S01]  /*66b0*/  FMNMX.FTZ R153, R171, R152, !PT ;  /* 0x00000098ab997209 */ /* 0x000fe20007810000 */
[--C-:B------:R-:W-:Y:S01]  /*66c0*/  FFMA.FTZ R194, R164, UR5, -R200.reuse ;  /* 0x00000005a4c27c23 */ /* 0x100fe200080108c8 */
[----:B------:R-:W-:Y:S01]  /*66d0*/  FSEL R178, R178, -INF , !P2 ;  /* 0xff800000b2b27808 */ /* 0x000fe20005000000 */
[--C-:B------:R-:W-:Y:S01]  /*66e0*/  FFMA.FTZ R185, R185, UR5, -R200.reuse ;  /* 0x00000005b9b97c23 */ /* 0x100fe200080108c8 */
[----:B------:R-:W-:Y:S01]  /*66f0*/  FMNMX.FTZ R152, R174, R153, !PT ;  /* 0x00000099ae987209 */ /* 0x000fe20007810000 */
[--C-:B------:R-:W-:Y:S01]  /*6700*/  FFMA.FTZ R198, R156, UR5, -R200.reuse ;  /* 0x000000059cc67c23 */ /* 0x100fe200080108c8 */
[----:B------:R-:W-:Y:S01]  /*6710*/  ISETP.GT.AND P2, PT, R2, 0x38, P0 ;  /* 0x000000380200780c */ /* 0x000fe20000744270 */
[----:B------:R-:W-:Y:S01]  /*6720*/  MUFU.EX2 R196, R196 ;  /* 0x000000c400c47308 */ /* 0x000fe20000000800 */
[----:B------:R-:W-:Y:S01]  /*6730*/  ISETP.LT.OR P1, PT, R0, 0x32, P1 ;  /* 0x000000320000780c */ /* 0x000fe20000f21670 */
[--C-:B------:R-:W-:Y:S01]  /*6740*/  FFMA.FTZ R192, R160, UR5, -R200.reuse ;  /* 0x00000005a0c07c23 */ /* 0x100fe200080108c8 */
[----:B------:R-:W-:Y:S01]  /*6750*/  FMNMX.FTZ R153, R175, R152, !PT ;  /* 0x00000098af997209 */ /* 0x000fe20007810000 */
[--C-:B------:R-:W-:Y:S01]  /*6760*/  FFMA.FTZ R188, R168, UR5, -R200.reuse ;  /* 0x00000005a8bc7c23 */ /* 0x100fe200080108c8 */
[----:B------:R-:W-:Y:S01]  /*6770*/  ISETP.GT.AND P0, PT, R2, 0x39, P0 ;  /* 0x000000390200780c */ /* 0x000fe20000704270 */
[--C-:B------:R-:W-:Y:S01]  /*6780*/  FFMA.FTZ R190, R172, UR5, -R200.reuse ;  /* 0x00000005acbe7c23 */ /* 0x100fe200080108c8 */
[----:B------:R-:W-:Y:S01]  /*6790*/  ISETP.LT.OR P2, PT, R0, 0x39, P2 ;  /* 0x000000390000780c */ /* 0x000fe20001741670 */
[----:B------:R-:W-:Y:S01]  /*67a0*/  MUFU.EX2 R185, R185 ;  /* 0x000000b900b97308 */ /* 0x000fe20000000800 */
[----:B------:R-:W-:Y:S01]  /*67b0*/  FSEL R179, R179, -INF , !P1 ;  /* 0xff800000b3b37808 */ /* 0x000fe20004800000 */
[--C-:B------:R-:W-:Y:S01]  /*67c0*/  FFMA.FTZ R184, R176, UR5, -R200.reuse ;  /* 0x00000005b0b87c23 */ /* 0x100fe200080108c8 */
[----:B------:R-:W-:Y:S01]  /*67d0*/  FMNMX.FTZ R2, R178, R153, !PT ;  /* 0x00000099b2027209 */ /* 0x000fe20007810000 */
[--C-:B------:R-:W-:Y:S01]  /*67e0*/  FFMA.FTZ R153, R157, UR5, -R200.reuse ;  /* 0x000000059d997c23 */ /* 0x100fe200080108c8 */
[----:B------:R-:W-:Y:S01]  /*67f0*/  ISETP.LT.OR P0, PT, R0, 0x3a, P0 ;  /* 0x0000003a0000780c */ /* 0x000fe20000701670 */
[--C-:B------:R-:W-:Y:S01]  /*6800*/  FFMA.FTZ R186, R180, UR5, -R200.reuse ;  /* 0x00000005b4ba7c23 */ /* 0x100fe200080108c8 */
[----:B------:R-:W-:Y:S01]  /*6810*/  FSEL R182, R182, -INF , !P2 ;  /* 0xff800000b6b67808 */ /* 0x000fe20005000000 */
[----:B------:R-:W-:Y:S01]  /*6820*/  MUFU.EX2 R198, R198 ;  /* 0x000000c600c67308 */ /* 0x000fe20000000800 */
[----:B------:R-:W-:Y:S01]  /*6830*/  FMNMX.FTZ R157, R179, R2, !PT ;  /* 0x00000002b39d7209 */ /* 0x000fe20007810000 */
[----:B------:R-:W-:Y:S01]  /*6840*/  FFMA.FTZ R181, R181, UR5, -R200 ;  /* 0x00000005b5b57c23 */ /* 0x000fe200080108c8 */
[----:B------:R-:W-:-:S02]  /*6850*/  FSEL R183, R183, -INF , !P0 ;  /* 0xff800000b7b77808 */ /* 0x000fc40004000000 */
[----:B------:R-:W-:Y:S01]  /*6860*/  FMNMX.FTZ R0, R182, R157, !PT ;  /* 0x0000009db6007209 */ /* 0x000fe20007810000 */
[--C-:B------:R-:W-:Y:S01]  /*6870*/  FFMA.FTZ R157, R161, UR5, -R200.reuse ;  /* 0x00000005a19d7c23 */ /* 0x100fe200080108c8 */
[--C-:B------:R-:W-:Y:S01]  /*6880*/  FFMA.FTZ R161, R165, UR5, -R200.reuse ;  /* 0x00000005a5a17c23 */ /* 0x100fe200080108c8 */
[--C-:B------:R-:W-:Y:S01]  /*6890*/  FFMA.FTZ R165, R169, UR5, -R200.reuse ;  /* 0x00000005a9a57c23 */ /* 0x100fe200080108c8 */
[----:B------:R-:W-:Y:S01]  /*68a0*/  FMNMX.FTZ R0, R183, R0, !PT ;  /* 0x00000000b7007209 */ /* 0x000fe20007810000 */
[--C-:B------:R-:W-:Y:S01]  /*68b0*/  FFMA.FTZ R169, R173, UR5, -R200.reuse ;  /* 0x00000005ada97c23 */ /* 0x100fe200080108c8 */
[----:B------:R-:W-:Y:S01]  /*68c0*/  FFMA.FTZ R173, R177, UR5, -R200 ;  /* 0x00000005b1ad7c23 */ /* 0x000fe200080108c8 */
[----:B------:R-:W-:Y:S01]  /*68d0*/  FSEL R177, R23, RZ, P3 ;  /* 0x000000ff17b17208 */ /* 0x000fe20001800000 */
[----:B------:R-:W-:Y:S01]  /*68e0*/  MUFU.EX2 R153, R153 ;  /* 0x0000009900997308 */ /* 0x000fe20000000800 */
[----:B------:R-:W0:Y:S07]  /*68f0*/  SHFL.BFLY PT, R187, R0, 0x2, 0x1f ;  /* 0x0c401f0000bb7f89 */ /* 0x000e2e00000e0000 */
[----:B------:R-:W-:Y:S08]  /*6900*/  MUFU.EX2 R192, R192 ;  /* 0x000000c000c07308 */ /* 0x000ff00000000800 */
[----:B------:R-:W-:Y:S08]  /*6910*/  MUFU.EX2 R157, R157 ;  /* 0x0000009d009d7308 */ /* 0x000ff00000000800 */
[----:B------:R-:W-:Y:S01]  /*6920*/  MUFU.EX2 R194, R194 ;  /* 0x000000c200c27308 */ /* 0x000fe20000000800 */
[----:B0-----:R-:W-:Y:S01]  /*6930*/  FMNMX.FTZ R187, R0, R187, !PT ;  /* 0x000000bb00bb7209 */ /* 0x001fe20007810000 */
[----:B------:R-:W-:-:S04]  /*6940*/  FADD.FTZ R0, -R177, R4 ;  /* 0x00000004b1007221 */ /* 0x000fc80000010100 */
[----:B------:R-:W0:Y:S01]  /*6950*/  SHFL.BFLY PT, R152, R187, 0x1, 0x1f ;  /* 0x0c201f00bb987f89 */ /* 0x000e2200000e0000 */
[----:B------:R-:W-:Y:S01]  /*6960*/  FMUL.FTZ R0, R0, UR5 ;  /* 0x0000000500007c20 */ /* 0x000fe20008410000 */
[----:B------:R-:W-:Y:S08]  /*6970*/  MUFU.EX2 R161, R161 ;  /* 0x000000a100a17308 */ /* 0x000ff00000000800 */
[----:B------:R-:W1:Y:S08]  /*6980*/  MUFU.EX2 R0, R0 ;  /* 0x0000000000007308 */ /* 0x000e700000000800 */
[----:B------:R-:W-:Y:S01]  /*6990*/  MUFU.EX2 R188, R188 ;  /* 0x000000bc00bc7308 */ /* 0x000fe20000000800 */
[----:B0-----:R-:W-:-:S07]  /*69a0*/  FMNMX.FTZ R152, R187, R152, !PT ;  /* 0x00000098bb987209 */ /* 0x001fce0007810000 */
[----:B------:R-:W-:Y:S01]  /*69b0*/  MUFU.EX2 R165, R165 ;  /* 0x000000a500a57308 */ /* 0x000fe20000000800 */
[----:B-1----:R-:W-:Y:S01]  /*69c0*/  FFMA.FTZ R15, R0, R15, R185 ;  /* 0x0000000f000f7223 */ /* 0x002fe200000100b9 */
[C---:B------:R-:W-:Y:S01]  /*69d0*/  FSETP.NEU.FTZ.AND P0, PT, R152.reuse, -INF , PT ;  /* 0xff8000009800780b */ /* 0x040fe20003f1d000 */
[----:B------:R-:W-:Y:S02]  /*69e0*/  FMUL.FTZ R164, R152, UR5 ;  /* 0x0000000598a47c20 */ /* 0x000fe40008410000 */
[----:B------:R-:W-:Y:S01]  /*69f0*/  FADD.FTZ R15, R196, R15 ;  /* 0x0000000fc40f7221 */ /* 0x000fe20000010000 */
[----:B------:R-:W-:Y:S02]  /*6a00*/  FSEL R2, R152, RZ, P0 ;  /* 0x000000ff98027208 */ /* 0x000fe40000000000 */
[----:B------:R-:W-:Y:S01]  /*6a10*/  FSEL R164, R164, RZ, P0 ;  /* 0x000000ffa4a47208 */ /* 0x000fe20000000000 */
[----:B------:R-:W-:Y:S01]  /*6a20*/  MUFU.EX2 R190, R190 ;  /* 0x000000be00be7308 */ /* 0x000fe20000000800 */
[----:B------:R-:W-:Y:S01]  /*6a30*/  ISETP.LT.AND P0, PT, R21, UR6, PT ;  /* 0x0000000615007c0c */ /* 0x000fe2000bf01270 */
[----:B------:R-:W-:Y:S01]  /*6a40*/  FADD.FTZ R2, -R2, R3 ;  /* 0x0000000302027221 */ /* 0x000fe20000010100 */
[----:B------:R-:W-:Y:S01]  /*6a50*/  UIADD3 UR6, UR6, -0x1, URZ ;  /* 0xffffffff06067890 */ /* 0x000fe2000fffe03f */
[--C-:B------:R-:W-:Y:S01]  /*6a60*/  FFMA.FTZ R197, R154, UR5, -R164.reuse ;  /* 0x000000059ac57c23 */ /* 0x100fe200080108a4 */
[--C-:B------:R-:W-:Y:S01]  /*6a70*/  FFMA.FTZ R4, R155, UR5, -R164.reuse ;  /* 0x000000059b047c23 */ /* 0x100fe200080108a4 */
[----:B------:R-:W-:Y:S01]  /*6a80*/  FMUL.FTZ R2, R2, UR5 ;  /* 0x0000000502027c20 */ /* 0x000fe20008410000 */
[--C-:B------:R-:W-:Y:S01]  /*6a90*/  FFMA.FTZ R199, R158, UR5, -R164.reuse ;  /* 0x000000059ec77c23 */ /* 0x100fe200080108a4 */
[--C-:B------:R-:W-:Y:S01]  /*6aa0*/  FFMA.FTZ R154, R159, UR5, -R164.reuse ;  /* 0x000000059f9a7c23 */ /* 0x100fe200080108a4 */
[--C-:B------:R-:W-:Y:S01]  /*6ab0*/  FFMA.FTZ R193, R162, UR5, -R164.reuse ;  /* 0x00000005a2c17c23 */ /* 0x100fe200080108a4 */
[----:B------:R-:W-:Y:S01]  /*6ac0*/  MUFU.EX2 R197, R197 ;  /* 0x000000c500c57308 */ /* 0x000fe20000000800 */
[--C-:B------:R-:W-:Y:S01]  /*6ad0*/  FFMA.FTZ R156, R163, UR5, -R164.reuse ;  /* 0x00000005a39c7c23 */ /* 0x100fe200080108a4 */
[--C-:B------:R-:W-:Y:S01]  /*6ae0*/  FFMA.FTZ R195, R166, UR5, -R164.reuse ;  /* 0x00000005a6c37c23 */ /* 0x100fe200080108a4 */
[--C-:B------:R-:W-:Y:S01]  /*6af0*/  FFMA.FTZ R158, R167, UR5, -R164.reuse ;  /* 0x00000005a79e7c23 */ /* 0x100fe200080108a4 */
[----:B------:R-:W-:Y:S01]  /*6b00*/  FADD.FTZ R162, R198, R15 ;  /* 0x0000000fc6a27221 */ /* 0x000fe20000010000 */
[--C-:B------:R-:W-:Y:S01]  /*6b10*/  FFMA.FTZ R189, R170, UR5, -R164.reuse ;  /* 0x00000005aabd7c23 */ /* 0x100fe200080108a4 */
[--C-:B------:R-:W-:Y:S01]  /*6b20*/  FFMA.FTZ R160, R171, UR5, -R164.reuse ;  /* 0x00000005aba07c23 */ /* 0x100fe200080108a4 */
[----:B------:R-:W-:Y:S01]  /*6b30*/  FFMA.FTZ R174, R174, UR5, -R164 ;  /* 0x00000005aeae7c23 */ /* 0x000fe200080108a4 */
[----:B------:R-:W0:Y:S01]  /*6b40*/  MUFU.EX2 R2, R2 ;  /* 0x0000000200027308 */ /* 0x000e220000000800 */
[----:B------:R-:W-:Y:S01]  /*6b50*/  FADD.FTZ R15, R153, R162 ;  /* 0x000000a2990f7221 */ /* 0x000fe20000010000 */
[--C-:B------:R-:W-:Y:S01]  /*6b60*/  FFMA.FTZ R175, R175, UR5, -R164.reuse ;  /* 0x00000005afaf7c23 */ /* 0x100fe200080108a4 */
[--C-:B------:R-:W-:Y:S01]  /*6b70*/  FFMA.FTZ R178, R178, UR5, -R164.reuse ;  /* 0x00000005b2b27c23 */ /* 0x100fe200080108a4 */
[--C-:B------:R-:W-:Y:S01]  /*6b80*/  FFMA.FTZ R179, R179, UR5, -R164.reuse ;  /* 0x00000005b3b37c23 */ /* 0x100fe200080108a4 */
[----:B------:R-:W-:Y:S01]  /*6b90*/  FADD.FTZ R162, R192, R15 ;  /* 0x0000000fc0a27221 */ /* 0x000fe20000010000 */
[--C-:B------:R-:W-:Y:S01]  /*6ba0*/  FFMA.FTZ R182, R182, UR5, -R164.reuse ;  /* 0x00000005b6b67c23 */ /* 0x100fe200080108a4 */
[----:B------:R-:W-:Y:S01]  /*6bb0*/  FFMA.FTZ R164, R183, UR5, -R164 ;  /* 0x00000005b7a47c23 */ /* 0x000fe200080108a4 */
[----:B------:R-:W1:Y:S01]  /*6bc0*/  MUFU.EX2 R4, R4 ;  /* 0x0000000400047308 */ /* 0x000e620000000800 */
[----:B------:R-:W-:Y:S01]  /*6bd0*/  FADD.FTZ R15, R157, R162 ;  /* 0x000000a29d0f7221 */ /* 0x000fe20000010000 */
[----:B------:R-:W-:Y:S01]  /*6be0*/  IMAD.U32 R155, RZ, RZ, UR14 ;  /* 0x0000000eff9b7e24 */ /* 0x000fe2000f8e00ff */
[----:B------:R-:W-:-:S02]  /*6bf0*/  F2FP.BF16.F32.PACK_AB R196, R196, R185 ;  /* 0x000000b9c4c4723e */ /* 0x000fc400000010ff */
[----:B------:R-:W-:Y:S01]  /*6c00*/  FADD.FTZ R162, R194, R15 ;  /* 0x0000000fc2a27221 */ /* 0x000fe20000010000 */
[----:B------:R-:W-:Y:S01]  /*6c10*/  @!P5 VIADD R155, R155, 0x30860 ;  /* 0x000308609b9bd836 */ /* 0x000fe20000000000 */
[----:B------:R-:W-:Y:S01]  /*6c20*/  F2FP.BF16.F32.PACK_AB R198, R153, R198 ;  /* 0x000000c699c6723e */ /* 0x000fe200000010ff */
[----:B------:R-:W2:Y:S01]  /*6c30*/  MUFU.EX2 R199, R199 ;  /* 0x000000c700c77308 */ /* 0x000ea20000000800 */
[----:B0-----:R-:W-:Y:S01]  /*6c40*/  FFMA.FTZ R3, R2, R14, R197 ;  /* 0x0000000e02037223 */ /* 0x001fe200000100c5 */
[----:B------:R-:W-:Y:S01]  /*6c50*/  FADD.FTZ R15, R161, R162 ;  /* 0x000000a2a10f7221 */ /* 0x000fe20000010000 */
[----:B------:R-:W-:Y:S02]  /*6c60*/  @!P5 PRMT R155, RZ, 0x654, R155 ;  /* 0x00000654ff9bd816 */ /* 0x000fe4000000009b */
[----:B------:R-:W-:Y:S01]  /*6c70*/  F2FP.BF16.F32.PACK_AB R192, R157, R192 ;  /* 0x000000c09dc0723e */ /* 0x000fe200000010ff */
[----:B------:R-:W-:Y:S01]  /*6c80*/  FADD.FTZ R162, R188, R15 ;  /* 0x0000000fbca27221 */ /* 0x000fe20000010000 */
[----:B------:R0:W-:Y:S01]  /*6c90*/  @!P5 SYNCS.ARRIVE.TRANS64.RED.A1T0 RZ, [R155+URZ], RZ ;  /* 0x000000ff9bffd9a7 */ /* 0x0001e2000810043f */
[----:B------:R-:W3:Y:S01]  /*6ca0*/  MUFU.EX2 R154, R154 ;  /* 0x0000009a009a7308 */ /* 0x000ee20000000800 */
[C---:B-1----:R-:W-:Y:S01]  /*6cb0*/  FADD.FTZ R14, R4.reuse, R3 ;  /* 0x00000003040e7221 */ /* 0x042fe20000010000 */
[----:B------:R-:W-:Y:S01]  /*6cc0*/  FADD.FTZ R15, R165, R162 ;  /* 0x000000a2a50f7221 */ /* 0x000fe20000010000 */
[----:B------:R-:W-:Y:S01]  /*6cd0*/  F2FP.BF16.F32.PACK_AB R197, R4, R197 ;  /* 0x000000c504c5723e */ /* 0x000fe200000010ff */
[----:B------:R-:W-:Y:S01]  /*6ce0*/  IMAD.MOV.U32 R4, RZ, RZ, R23 ;  /* 0x000000ffff047224 */ /* 0x000fe200078e0017 */
[----:B------:R-:W-:Y:S01]  /*6cf0*/  F2FP.BF16.F32.PACK_AB R194, R161, R194 ;  /* 0x000000c2a1c2723e */ /* 0x000fe200000010ff */
[----:B------:R-:W-:Y:S01]  /*6d00*/  FADD.FTZ R162, R190, R15 ;  /* 0x0000000fbea27221 */ /* 0x000fe20000010000 */
[----:B------:R-:W-:Y:S01]  /*6d10*/  F2FP.BF16.F32.PACK_AB R188, R165, R188 ;  /* 0x000000bca5bc723e */ /* 0x000fe200000010ff */
        /* <DEDUP_REMOVED lines=26> */
[C---:B---3--:R-:W-:Y:S01]  /*6ec0*/  FADD.FTZ R3, R175.reuse, R3 ;  /* 0x00000003af037221 */ /* 0x048fe20000010000 */
[----:B------:R-:W-:-:S06]  /*6ed0*/  F2FP.BF16.F32.PACK_AB R191, R175, R174 ;  /* 0x000000aeafbf723e */ /* 0x000fcc00000010ff */
[----:B------:R-:W3:Y:S01]  /*6ee0*/  MUFU.EX2 R173, R173 ;  /* 0x000000ad00ad7308 */ /* 0x000ee20000000800 */
[----:B-1----:R-:W-:-:S07]  /*6ef0*/  FADD.FTZ R14, R184, R15 ;  /* 0x0000000fb80e7221 */ /* 0x002fce0000010000 */
[----:B------:R-:W1:Y:S01]  /*6f00*/  MUFU.EX2 R179, R179 ;  /* 0x000000b300b37308 */ /* 0x000e620000000800 */
[----:B--2---:R-:W-:-:S07]  /*6f10*/  FADD.FTZ R3, R178, R3 ;  /* 0x00000003b2037221 */ /* 0x004fce0000010000 */
[----:B------:R-:W2:Y:S01]  /*6f20*/  MUFU.EX2 R186, R186 ;  /* 0x000000ba00ba7308 */ /* 0x000ea20000000800 */
[C---:B---3--:R-:W-:Y:S01]  /*6f30*/  FADD.FTZ R15, R173.reuse, R14 ;  /* 0x0000000ead0f7221 */ /* 0x048fe20000010000 */
[----:B------:R-:W-:-:S06]  /*6f40*/  F2FP.BF16.F32.PACK_AB R184, R173, R184 ;  /* 0x000000b8adb8723e */ /* 0x000fcc00000010ff */
[----:B------:R-:W3:Y:S01]  /*6f50*/  MUFU.EX2 R182, R182 ;  /* 0x000000b600b67308 */ /* 0x000ee20000000800 */
[C---:B-1----:R-:W-:Y:S01]  /*6f60*/  FADD.FTZ R3, R179.reuse, R3 ;  /* 0x00000003b3037221 */ /* 0x042fe20000010000 */
[----:B------:R-:W-:-:S06]  /*6f70*/  F2FP.BF16.F32.PACK_AB R185, R179, R178 ;  /* 0x000000b2b3b9723e */ /* 0x000fcc00000010ff */
[----:B------:R-:W1:Y:S01]  /*6f80*/  MUFU.EX2 R177, R181 ;  /* 0x000000b500b17308 */ /* 0x000e620000000800 */
[----:B--2---:R-:W-:-:S07]  /*6f90*/  FADD.FTZ R14, R186, R15 ;  /* 0x0000000fba0e7221 */ /* 0x004fce0000010000 */
[----:B------:R-:W2:Y:S01]  /*6fa0*/  MUFU.EX2 R164, R164 ;  /* 0x000000a400a47308 */ /* 0x000ea20000000800 */
[----:B---3--:R-:W-:Y:S01]  /*6fb0*/  FADD.FTZ R3, R182, R3 ;  /* 0x00000003b6037221 */ /* 0x008fe20000010000 */
[C---:B-1----:R-:W-:Y:S01]  /*6fc0*/  FADD.FTZ R15, R177.reuse, R14 ;  /* 0x0000000eb10f7221 */ /* 0x042fe20000010000 */
[----:B------:R-:W-:Y:S02]  /*6fd0*/  F2FP.BF16.F32.PACK_AB R186, R177, R186 ;  /* 0x000000bab1ba723e */ /* 0x000fe400000010ff */
[C---:B--2---:R-:W-:Y:S01]  /*6fe0*/  FADD.FTZ R14, R164.reuse, R3 ;  /* 0x00000003a40e7221 */ /* 0x044fe20000010000 */
[----:B------:R-:W-:Y:S01]  /*6ff0*/  F2FP.BF16.F32.PACK_AB R187, R164, R182 ;  /* 0x000000b6a4bb723e */ /* 0x000fe200000010ff */
[----:B------:R-:W-:Y:S01]  /*7000*/  IMAD.MOV.U32 R3, RZ, RZ, R152 ;  /* 0x000000ffff037224 */ /* 0x000fe200078e0098 */
[----:B0-----:R-:W-:Y:S06]  /*7010*/  @P0 BRA `(.L_x_1004) ;  /* 0xffffffd400dc0947 */ /* 0x001fec000383ffff */
[----:B------:R-:W-:Y:S01]  /*7020*/  IMAD.MOV.U32 R3, RZ, RZ, R152 ;  /* 0x000000ffff037224 */ /* 0x000fe200078e0098 */
[----:B------:R-:W-:-:S07]  /*7030*/  MOV R4, R23 ;  /* 0x0000001700047202 */ /* 0x000fce0000000f00 */
.L_x_987:
[----:B------:R-:W0:Y:S01]  /*7040*/  S2UR UR7, SR_CTAID.X ;  /* 0x00000000000779c3 */ /* 0x000e220000002500 */
[----:B------:R-:W-:Y:S01]  /*7050*/  ULDC UR14, c[0x0][0x448] ;  /* 0x00011200000e7ab9 */ /* 0x000fe20000000800 */
[----:B------:R-:W-:Y:S01]  /*7060*/  R2UR UR19, R17 ;  /* 0x00000000111372ca */ /* 0x000fe200000e0000 */
[----:B------:R-:W-:Y:S02]  /*7070*/  UISETP.NE.AND UP0, UPT, UR14, 0x1, UPT ;  /* 0x000000010e00788c */ /* 0x000fe4000bf05270 */
[----:B------:R-:W-:-:S09]  /*7080*/  UIADD3 UR11, -UR11, 0x1, URZ ;  /* 0x000000010b0b7890 */ /* 0x000fd2000fffe13f */
[----:B------:R-:W-:Y:S01]  /*7090*/  @UP0 ULDC UR14, c[0x0][0x44c] ;  /* 0x00011300000e0ab9 */ /* 0x000fe20000000800 */
[----:B------:R-:W-:Y:S02]  /*70a0*/  UIMAD UR11, UR19, UR10, UR11 ;  /* 0x0000000a130b72a4 */ /* 0x000fe4000f8e020b */
[----:B0-----:R-:W-:-:S03]  /*70b0*/  ULEA UR18, UR7, 0x7f, 0x7 ;  /* 0x0000007f07127891 */ /* 0x001fc6000f8e383f */
[----:B------:R-:W-:Y:S01]  /*70c0*/  ULDC UR7, c[0x0][0x9e4] ;  /* 0x0002790000077ab9 */ /* 0x000fe20000000800 */
[----:B------:R-:W-:Y:S02]  /*70d0*/  UIMAD.WIDE.U32 UR14, UR18, UR14, URZ ;  /* 0x0000000e120e72a5 */ /* 0x000fe4000f8e003f */
[----:B------:R-:W-:Y:S01]  /*70e0*/  UISETP.GE.AND UP1, UPT, UR7, 0x1, UPT ;  /* 0x000000010700788c */ /* 0x000fe2000bf26270 */
[----:B------:R-:W-:Y:S01]  /*70f0*/  UMOV UR10, UR18 ;  /* 0x00000012000a7c82 */ /* 0x000fe20008000000 */
[----:B------:R-:W-:Y:S02]  /*7100*/  @UP0 ULDC UR18, c[0x0][0x450] ;  /* 0x0001140000120ab9 */ /* 0x000fe40000000800 */
[----:B------:R-:W-:Y:S02]  /*7110*/  @UP0 USHF.R.U32.HI UR10, URZ, UR18, UR15 ;  /* 0x000000123f0a0299 */ /* 0x000fe4000801160f */
[----:B------:R-:W-:Y:S01]  /*7120*/  PLOP3.LUT P6, PT, PT, PT, UP1, 0x80, 0x0 ;  /* 0x000000000000781c */ /* 0x000fe20003fcf018 */
[----:B------:R-:W-:Y:S01]  /*7130*/  ULDC UR18, c[0x0][0x9dc] ;  /* 0x0002770000127ab9 */ /* 0x000fe20000000800 */
[----:B------:R-:W-:-:S04]  /*7140*/  UIADD3 UR10, UR11, UR10, URZ ;  /* 0x0000000a0b0a7290 */ /* 0x000fc8000fffe03f */
[----:B------:R-:W-:-:S07]  /*7150*/  UIADD3 UR18, UR10, -UR18, URZ ;  /* 0x800000120a127290 */ /* 0x000fce000fffe03f */
[----:B------:R-:W-:Y:S05]  /*7160*/  @!P6 BRA `(.L_x_1005) ;  /* 0x000000000048e947 */ /* 0x000fea0003800000 */
[----:B------:R-:W-:Y:S02]  /*7170*/  UMOV UR19, UR10 ;  /* 0x0000000a00137c82 */ /* 0x000fe40008000000 */
        /* <DEDUP_REMOVED lines=10> */
.L_x_1006:
[----:B------:R-:W-:-:S11]  /*7220*/  UISETP.NE.AND UP1, UPT, UR7, 0x1, UPT ;  /* 0x000000010700788c */ /* 0x000fd6000bf25270 */
[----:B------:R-:W-:Y:S02]  /*7230*/  @UP1 ULDC.64 UR10, c[0x0][0x9e8] ;  /* 0x00027a00000a1ab9 */ /* 0x000fe40000000a00 */
[----:B------:R-:W-:-:S04]  /*7240*/  UIMAD.WIDE.U32 UR14, UR19, UR10, URZ ;  /* 0x0000000a130e72a5 */ /* 0x000fc8000f8e003f */
[----:B------:R-:W-:-:S12]  /*7250*/  @UP1 USHF.R.U32.HI UR19, URZ, UR11, UR15 ;  /* 0x0000000b3f131299 */ /* 0x000fd8000801160f */
.L_x_1007:
[----:B------:R-:W-:-:S04]  /*7260*/  UIMAD UR7, UR19, UR7, URZ ;  /* 0x00000007130772a4 */ /* 0x000fc8000f8e023f */
[----:B------:R-:W-:-:S04]  /*7270*/  UISETP.LT.AND UP1, UPT, UR18, UR7, UPT ;  /* 0x000000071200728c */ /* 0x000fc8000bf21270 */
[----:B------:R-:W-:-:S12]  /*7280*/  USEL UR18, UR18, UR7, !UP1 ;  /* 0x0000000712127287 */ /* 0x000fd8000c800000 */
.L_x_1005:
[----:B------:R-:W-:Y:S01]  /*7290*/  UIADD3 UR18, UR18, 0x3f, URZ ;  /* 0x0000003f12127890 */ /* 0x000fe2000fffe03f */
[----:B------:R-:W-:-:S03]  /*72a0*/  R2UR UR10, R22 ;  /* 0x00000000160a72ca */ /* 0x000fc600000e0000 */
[----:B------:R-:W-:-:S04]  /*72b0*/  USHF.R.S32.HI UR7, URZ, 0x1f, UR18 ;  /* 0x0000001f3f077899 */ /* 0x000fc80008011412 */
[----:B------:R-:W-:-:S04]  /*72c0*/  ULEA.HI UR7, UR7, UR18, URZ, 0x6 ;  /* 0x0000001207077291 */ /* 0x000fc8000f8f303f */
[----:B------:R-:W-:-:S04]  /*72d0*/  USHF.R.S32.HI UR7, URZ, 0x6, UR7 ;  /* 0x000000063f077899 */ /* 0x000fc80008011407 */
[----:B------:R-:W-:-:S04]  /*72e0*/  UISETP.LT.AND UP1, UPT, UR10, UR7, UPT ;  /* 0x000000070a00728c */ /* 0x000fc8000bf21270 */
[----:B------:R-:W-:-:S04]  /*72f0*/  USEL UR10, UR10, UR7, !UP1 ;  /* 0x000000070a0a7287 */ /* 0x000fc8000c800000 */
[----:B------:R-:W-:Y:S02]  /*7300*/  UISETP.GE.AND UP1, UPT, UR6, UR10, UPT ;  /* 0x0000000a0600728c */ /* 0x000fe4000bf26270 */
[----:B------:R-:W-:-:S04]  /*7310*/  IMAD.U32 R200, RZ, RZ, UR10 ;  /* 0x0000000affc87e24 */ /* 0x000fc8000f8e00ff */
[----:B------:R-:W-:-:S13]  /*7320*/  PLOP3.LUT P0, PT, PT, PT, UP1, 0x80, 0x0 ;  /* 0x000000000000781c */ /* 0x000fda0003f0f018 */
[----:B------:R-:W-:Y:S05]  /*7330*/  @!P0 BRA `(.L_x_1008) ;  /* 0x0000001c00388947 */ /* 0x000fea0003800000 */
[----:B------:R-:W-:Y:S01]  /*7340*/  IMAD.MOV.U32 R21, RZ, RZ, R3 ;  /* 0x000000ffff157224 */ /* 0x000fe200078e0003 */
[----:B------:R-:W-:Y:S01]  /*7350*/  UMOV UR60, UR61 ;  /* 0x0000003d003c7c82 */ /* 0x000fe20008000000 */
[----:B------:R-:W-:Y:S02]  /*7360*/  IMAD.MOV.U32 R23, RZ, RZ, R4 ;  /* 0x000000ffff177224 */ /* 0x000fe400078e0004 */
[----:B------:R-:W-:Y:S01]  /*7370*/  IMAD.U32 R201, RZ, RZ, UR6 ;  /* 0x00000006ffc97e24 */ /* 0x000fe2000f8e00ff */
[----:B------:R-:W-:-:S06]  /*7380*/  UMOV UR6, UR4 ;  /* 0x0000000400067c82 */ /* 0x000fcc0008000000 */
.L_x_1017:
[----:B------:R-:W-:-:S04]  /*7390*/  UIADD3 UR4, UR6, 0x1, URZ ;  /* 0x0000000106047890 */ /* 0x000fc8000fffe03f */
[----:B------:R-:W-:-:S04]  /*73a0*/  UISETP.NE.AND UP1, UPT, UR4, 0x2, UPT ;  /* 0x000000020400788c */ /* 0x000fc8000bf25270 */
[----:B------:R-:W-:Y:S02]  /*73b0*/  USEL UR61, URZ, 0x1, UP1 ;  /* 0x000000013f3d7887 */ /* 0x000fe40008800000 */
[----:B------:R-:W-:Y:S02]  /*73c0*/  USEL UR4, UR4, URZ, UP1 ;  /* 0x0000003f04047287 */ /* 0x000fe40008800000 */
[----:B------:R-:W-:Y:S01]  /*73d0*/  ULOP3.LUT UR61, UR60, UR61, URZ, 0x3c, !UPT ;  /* 0x0000003d3c3d7292 */ /* 0x000fe2000f8e3c3f */
[----:B------:R-:W-:Y:S11]  /*73e0*/  @!P4 BRA `(.L_x_1009) ;  /* 0x000000000004c947 */ /* 0x000ff60003800000 */
[----:B------:R-:W-:Y:S01]  /*73f0*/  BPT.TRAP 0x1 ;  /* 0x000000040000795c */ /* 0x000fe20000300000 */
.L_x_1009:
[----:B------:R-:W-:Y:S01]  /*7400*/  R2UR UR5, R16 ;  /* 0x00000000100572ca */ /* 0x000fe200000e0000 */
[----:B------:R-:W-:-:S05]  /*7410*/  IMAD.U32 R3, RZ, RZ, UR61 ;  /* 0x0000003dff037e24 */ /* 0x000fca000f8e00ff */
[----:B------:R-:W-:-:S07]  /*7420*/  SHF.L.U32 R3, R3, 0x1f, RZ ;  /* 0x0000001f03037819 */ /* 0x000fce00000006ff */
[----:B------:R-:W-:-:S09]  /*7430*/  ULEA UR7, UR4, UR5, 0x3 ;  /* 0x0000000504077291 */ /* 0x000fd2000f8e183f */
[----:B------:R0:W1:Y:S01]  /*7440*/  SYNCS.PHASECHK.TRANS64.TRYWAIT P0, [UR7+0x30830], R3 ;  /* 0x03083003ff0075a7 */ /* 0x0000620008000147 */
[----:B------:R-:W-:Y:S05]  /*7450*/  @!P4 BRA `(.L_x_1010) ;  /* 0x000000000004c947 */ /* 0x000fea0003800000 */
[----:B------:R-:W-:Y:S01]  /*7460*/  BPT.TRAP 0x1 ;  /* 0x000000040000795c */ /* 0x000fe20000300000 */
.L_x_1010:
[----:B-1----:R-:W-:Y:S05]  /*7470*/  @P0 BRA `(.L_x_1011) ;  /* 0x0000000000080947 */ /* 0x002fea0003800000 */
[----:B------:R-:W1:Y:S02]  /*7480*/  SYNCS.PHASECHK.TRANS64.TRYWAIT P0, [UR7+0x30830], R3 ;  /* 0x03083003ff0075a7 */ /* 0x000e640008000147 */
[----:B-1----:R-:W-:Y:S05]  /*7490*/  @!P0 BRA `(.L_x_1012) ;  /* 0x000000cc00308947 */ /* 0x002fea0003800000 */
.L_x_1011:
[----:B------:R-:W-:Y:S01]  /*74a0*/  R2UR UR5, R19 ;  /* 0x00000000130572ca */ /* 0x000fe200000e0000 */
[----:B------:R-:W-:Y:S01]  /*74b0*/  WARPGROUP.ARRIVE ;  /* 0x00000000000079c5 */ /* 0x000fe20000000000 */
[----:B------:R-:W-:Y:S01]  /*74c0*/  R2UR UR56, R6 ;  /* 0x00000000063872ca */ /* 0x000fe200000e0000 */
[----:B------:R-:W-:Y:S01]  /*74d0*/  UMOV UR59, 0x40000040 ;  /* 0x40000040003b7882 */ /* 0x000fe20000000000 */
[----:B------:R-:W-:Y:S01]  /*74e0*/  R2UR UR57, R7 ;  /* 0x00000000073972ca */ /* 0x000fe200000e0000 */
[----:B------:R-:W-:Y:S01]  /*74f0*/  UMOV UR11, 0x40000040 ;  /* 0x40000040000b7882 */ /* 0x000fe20000000000 */
[----:B------:R-:W-:Y:S01]  /*7500*/  UMOV UR15, 0x40000040 ;  /* 0x40000040000f7882 */ /* 0x000fe20000000000 */
[----:B------:R-:W-:Y:S01]  /*7510*/  UMOV UR19, 0x40000040 ;  /* 0x4000004000137882 */ /* 0x000fe20000000000 */
[----:B------:R-:W-:Y:S01]  /*7520*/  UMOV UR23, 0x40000040 ;  /* 0x4000004000177882 */ /* 0x000fe20000000000 */
[----:B------:R-:W-:Y:S01]  /*7530*/  UMOV UR27, 0x40000040 ;  /* 0x40000040001b7882 */ /* 0x000fe20000000000 */
[----:B------:R-:W-:Y:S01]  /*7540*/  UMOV UR31, 0x40000040 ;  /* 0x40000040001f7882 */ /* 0x000fe20000000000 */
[----:B------:R-:W-:Y:S01]  /*7550*/  UMOV UR35, 0x40000040 ;  /* 0x4000004000237882 */ /* 0x000fe20000000000 */
[----:B------:R-:W-:Y:S01]  /*7560*/  UMOV UR39, 0x40000040 ;  /* 0x4000004000277882 */ /* 0x000fe20000000000 */
        /* <DEDUP_REMOVED lines=88> */
[----:B------:R-:W-:Y:S01]  /*7af0*/  FMUL.FTZ R149, R149, R0 ;  /* 0x0000000095957220 */ /* 0x000fe20000410000 */
        /* <DEDUP_REMOVED lines=73> */
[----:B------:R-:W-:Y:S01]  /*7f90*/  UIADD3 UR58, UR5, 0x606, URZ ;  /* 0x00000606053a7890 */ /* 0x000fe2000fffe03f */
        /* <DEDUP_REMOVED lines=44> */
.L_x_1013:
[----:B------:R-:W-:Y:S01]  /*8260*/  R2UR UR5, R16 ;  /* 0x00000000100572ca */ /* 0x000fe200000e0000 */
[----:B------:R-:W-:-:S05]  /*8270*/  IMAD.U32 R0, RZ, RZ, UR60 ;  /* 0x0000003cff007e24 */ /* 0x000fca000f8e00ff */
[----:B------:R-:W-:-:S07]  /*8280*/  SHF.L.U32 R0, R0, 0x1f, RZ ;  /* 0x0000001f00007819 */ /* 0x000fce00000006ff */
[----:B------:R-:W-:-:S09]  /*8290*/  ULEA UR14, UR6, UR5, 0x3 ;  /* 0x00000005060e7291 */ /* 0x000fd2000f8e183f */
[----:B------:R2:W3:Y:S01]  /*82a0*/  SYNCS.PHASECHK.TRANS64.TRYWAIT P0, [UR14+0x30850], R0 ;  /* 0x03085000ff0075a7 */ /* 0x0004e2000800014e */
[----:B------:R-:W-:Y:S05]  /*82b0*/  @!P4 BRA `(.L_x_1014) ;  /* 0x000000000004c947 */ /* 0x000fea0003800000 */
[----:B------:R-:W-:Y:S01]  /*82c0*/  BPT.TRAP 0x1 ;  /* 0x000000040000795c */ /* 0x000fe20000300000 */
.L_x_1014:
[----:B---3--:R-:W-:Y:S05]  /*82d0*/  @P0 BRA `(.L_x_1015) ;  /* 0x0000000000080947 */ /* 0x008fea0003800000 */
[----:B------:R-:W3:Y:S02]  /*82e0*/  SYNCS.PHASECHK.TRANS64.TRYWAIT P0, [UR14+0x30850], R0 ;  /* 0x03085000ff0075a7 */ /* 0x000ee4000800014e */
[----:B---3--:R-:W-:Y:S05]  /*82f0*/  @!P0 BRA `(.L_x_1016) ;  /* 0x000000bc00b08947 */ /* 0x008fea0003800000 */
.L_x_1015:
[----:B------:R-:W-:Y:S01]  /*8300*/  R2UR UR5, R16 ;  /* 0x00000000100572ca */ /* 0x000fe200000e0000 */
[----:B------:R-:W-:Y:S01]  /*8310*/  WARPGROUP.ARRIVE ;  /* 0x00000000000079c5 */ /* 0x000fe20000000000 */
[----:B------:R-:W-:Y:S01]  /*8320*/  UMOV UR11, 0x40000040 ;  /* 0x40000040000b7882 */ /* 0x000fe20000000000 */
[----:B0-2---:R-:W-:Y:S01]  /*8330*/  FMNMX.FTZ R0, R152, R23, !PT ;  /* 0x0000001798007209 */ /* 0x005fe20007810000 */
[----:B------:R-:W-:Y:S01]  /*8340*/  ULDC UR15, c[0x0][0x988] ;  /* 0x00026200000f7ab9 */ /* 0x000fe20000000800 */
[----:B------:R-:W-:Y:S01]  /*8350*/  R2UR UR18, R200 ;  /* 0x00000000c81272ca */ /* 0x000fe200000e0000 */
[----:B------:R-:W-:Y:S01]  /*8360*/  UMOV UR60, UR61 ;  /* 0x0000003d003c7c82 */ /* 0x000fe20008000000 */
[----:B-1----:R-:W-:-:S04]  /*8370*/  FMNMX.FTZ R3, R153, R0, !PT ;  /* 0x0000000099037209 */ /* 0x002fc80007810000 */
[----:B------:R-:W-:Y:S02]  /*8380*/  FMNMX.FTZ R0, R156, R3, !PT ;  /* 0x000000039c007209 */ /* 0x000fe40007810000 */
[----:B------:R-:W-:Y:S02]  /*8390*/  UIADD3 UR5, UR5, 0x400, URZ ;  /* 0x0000040005057890 */ /* 0x000fe4000fffe03f */
[----:B------:R-:W-:Y:S02]  /*83a0*/  FMNMX.FTZ R3, R157, R0, !PT ;  /* 0x000000009d037209 */ /* 0x000fe40007810000 */
[----:B------:R-:W-:Y:S02]  /*83b0*/  USHF.R.U32.HI UR5, URZ, 0x4, UR5 ;  /* 0x000000043f057899 */ /* 0x000fe40008011605 */
[----:B------:R-:W-:Y:S02]  /*83c0*/  FMNMX.FTZ R0, R160, R3, !PT ;  /* 0x00000003a0007209 */ /* 0x000fe40007810000 */
[----:B------:R-:W-:-:S02]  /*83d0*/  ULOP3.LUT UR5, UR5, 0x3fff, URZ, 0xc0, !UPT ;  /* 0x00003fff05057892 */ /* 0x000fc4000f8ec03f */
[----:B------:R-:W-:Y:S02]  /*83e0*/  FMNMX.FTZ R3, R161, R0, !PT ;  /* 0x00000000a1037209 */ /* 0x000fe40007810000 */
[----:B------:R-:W-:Y:S02]  /*83f0*/  ULOP3.LUT UR5, UR5, 0x2000000, URZ, 0xfc, !UPT ;  /* 0x0200000005057892 */ /* 0x000fe4000f8efc3f */
[----:B------:R-:W-:Y:S02]  /*8400*/  FMNMX.FTZ R0, R164, R3, !PT ;  /* 0x00000003a4007209 */ /* 0x000fe40007810000 */
[----:B------:R-:W-:Y:S02]  /*8410*/  ULEA UR6, UR6, UR5, 0xb ;  /* 0x0000000506067291 */ /* 0x000fe4000f8e583f */
[----:B------:R-:W-:Y:S01]  /*8420*/  FMNMX.FTZ R3, R165, R0, !PT ;  /* 0x00000000a5037209 */ /* 0x000fe20007810000 */
[----:B------:R-:W-:Y:S01]  /*8430*/  UMOV UR5, UR15 ;  /* 0x0000000f00057c82 */ /* 0x000fe20008000000 */
[----:B------:R-:W-:-:S02]  /*8440*/  R2UR UR15, R201 ;  /* 0x00000000c90f72ca */ /* 0x000fc400000e0000 */
[----:B------:R-:W-:Y:S01]  /*8450*/  FMNMX.FTZ R0, R168, R3, !PT ;  /* 0x00000003a8007209 */ /* 0x000fe20007810000 */
[----:B------:R-:W-:Y:S02]  /*8460*/  UMOV UR10, UR6 ;  /* 0x00000006000a7c82 */ /* 0x000fe40008000000 */
[----:B------:R-:W-:Y:S01]  /*8470*/  HGMMA.64x256x16.F32.BF16 R24, R196, gdesc[UR8].tnspB, R24, gsb0 ;  /* 0x43e00008c4187df0 */ /* 0x000fe20008001818 */
[----:B------:R-:W-:Y:S01]  /*8480*/  UIADD3 UR10, UR6, 0x80, URZ ;  /* 0x00000080060a7890 */ /* 0x000fe2000fffe03f */
[----:B------:R-:W-:Y:S01]  /*8490*/  FMNMX.FTZ R3, R169, R0, !PT ;  /* 0x00000000a9037209 */ /* 0x000fe20007810000 */
[----:B------:R-:W-:-:S03]  /*84a0*/  UMOV UR11, 0x40000040 ;  /* 0x40000040000b7882 */ /* 0x000fc60000000000 */
[----:B------:R-:W-:Y:S02]  /*84b0*/  FMNMX.FTZ R0, R172, R3, !PT ;  /* 0x00000003ac007209 */ /* 0x000fe40007810000 */
[----:B------:R-:W-:Y:S02]  /*84c0*/  UISETP.GT.AND UP1, UPT, UR15, UR18, UPT ;  /* 0x000000120f00728c */ /* 0x000fe4000bf24270 */
[----:B------:R-:W-:-:S04]  /*84d0*/  FMNMX.FTZ R3, R173, R0, !PT ;  /* 0x00000000ad037209 */ /* 0x000fc80007810000 */
[----:B------:R-:W-:Y:S02]  /*84e0*/  FMNMX.FTZ R0, R176, R3, !PT ;  /* 0x00000003b0007209 */ /* 0x000fe40007810000 */
[----:B------:R-:W-:Y:S02]  /*84f0*/  PLOP3.LUT P0, PT, PT, PT, UP1, 0x80, 0x0 ;  /* 0x000000000000781c */ /* 0x000fe40003f0f018 */
[----:B------:R-:W-:-:S04]  /*8500*/  FMNMX.FTZ R3, R177, R0, !PT ;  /* 0x00000000b1037209 */ /* 0x000fc80007810000 */
[----:B------:R-:W-:-:S04]  /*8510*/  FMNMX.FTZ R0, R180, R3, !PT ;  /* 0x00000003b4007209 */ /* 0x000fc80007810000 */
[----:B------:R-:W-:Y:S02]  /*8520*/  FMNMX.FTZ R2, R181, R0, !PT ;  /* 0x00000000b5027209 */ /* 0x000fe40007810000 */
[----:B------:R-:W-:-:S03]  /*8530*/  FMNMX.FTZ R0, R154, R21, !PT ;  /* 0x000000159a007209 */ /* 0x000fc60007810000 */
[----:B------:R-:W0:Y:S01]  /*8540*/  SHFL.BFLY PT, R3, R2, 0x2, 0x1f ;  /* 0x0c401f0002037f89 */ /* 0x000e2200000e0000 */
        /* <DEDUP_REMOVED lines=11> */
[----:B------:R-:W-:Y:S01]  /*8600*/  UMOV UR6, UR4 ;  /* 0x0000000400067c82 */ /* 0x000fe20008000000 */
[----:B------:R-:W-:Y:S02]  /*8610*/  WARPGROUP.DEPBAR.LE gsb0, 0x0 ;  /* 0x00008000000079c5 */ /* 0x000fe40000010000 */
[----:B------:R-:W-:Y:S01]  /*8620*/  WARPGROUP.ARRIVE ;  /* 0x00000000000079c5 */ /* 0x000fe20000000000 */
[----:B0-----:R-:W-:Y:S02]  /*8630*/  FMNMX.FTZ R188, R2, R3, !PT ;  /* 0x0000000302bc7209 */ /* 0x001fe40007810000 */
[----:B------:R-:W-:-:S15]  /*8640*/  FMNMX.FTZ R3, R155, R0, !PT ;  /* 0x000000009b037209 */ /* 0x000fde0007810000 */
[----:B------:R-:W-:-:S03]  /*8650*/  NOP ;  /* 0x0000000000007918 */ /* 0x000fc60000000000 */
[----:B------:R-:W-:Y:S01]  /*8660*/  HGMMA.64x256x16.F32.BF16 R24, R184, gdesc[UR8].tnspB, R24, gsb0 ;  /* 0x43e00008b8187df0 */ /* 0x000fe20008001818 */
[----:B------:R-:W-:Y:S01]  /*8670*/  FMNMX.FTZ R0, R158, R3, !PT ;  /* 0x000000039e007209 */ /* 0x000fe20007810000 */
[----:B------:R-:W0:Y:S03]  /*8680*/  SHFL.BFLY PT, R189, R188, 0x1, 0x1f ;  /* 0x0c201f00bcbd7f89 */ /* 0x000e2600000e0000 */
        /* <DEDUP_REMOVED lines=8> */
[----:B------:R-:W-:Y:S01]  /*8710*/  FMUL.FTZ R189, R4, UR5 ;  /* 0x0000000504bd7c20 */ /* 0x000fe20008410000 */
[----:B------:R-:W-:Y:S01]  /*8720*/  FMNMX.FTZ R2, R174, R3, !PT ;  /* 0x00000003ae027209 */ /* 0x000fe20007810000 */
[----:B------:R-:W-:Y:S02]  /*8730*/  FADD.FTZ R23, -R4, R23 ;  /* 0x0000001704177221 */ /* 0x000fe40000010100 */
[--C-:B------:R-:W-:Y:S01]  /*8740*/  FFMA.FTZ R198, R156, UR5, -R189.reuse ;  /* 0x000000059cc67c23 */ /* 0x100fe200080108bd */
[----:B------:R-:W-:Y:S01]  /*8750*/  FMNMX.FTZ R3, R175, R2, !PT ;  /* 0x00000002af037209 */ /* 0x000fe20007810000 */
[----:B------:R-:W-:Y:S01]  /*8760*/  FMUL.FTZ R188, R23, UR5 ;  /* 0x0000000517bc7c20 */ /* 0x000fe20008410000 */
[--C-:B------:R-:W-:Y:S01]  /*8770*/  FFMA.FTZ R23, R152, UR5, -R189.reuse ;  /* 0x0000000598177c23 */ /* 0x100fe200080108bd */
[--C-:B------:R-:W-:Y:S01]  /*8780*/  FFMA.FTZ R196, R153, UR5, -R189.reuse ;  /* 0x0000000599c47c23 */ /* 0x100fe200080108bd */
[----:B------:R-:W-:Y:S01]  /*8790*/  FMNMX.FTZ R2, R178, R3, !PT ;  /* 0x00000003b2027209 */ /* 0x000fe20007810000 */
[----:B------:R0:W-:Y:S01]  /*87a0*/  MUFU.EX2 R0, R188 ;  /* 0x000000bc00007308 */ /* 0x0001e20000000800 */
[--C-:B------:R-:W-:Y:S01]  /*87b0*/  FFMA.FTZ R153, R157, UR5, -R189.reuse ;  /* 0x000000059d997c23 */ /* 0x100fe200080108bd */
[----:B------:R-:W-:Y:S01]  /*87c0*/  FFMA.FTZ R192, R160, UR5, -R189 ;  /* 0x00000005a0c07c23 */ /* 0x000fe200080108bd */
[----:B------:R-:W-:Y:S01]  /*87d0*/  FMNMX.FTZ R3, R179, R2, !PT ;  /* 0x00000002b3037209 */ /* 0x000fe20007810000 */
[----:B------:R-:W-:-:S02]  /*87e0*/  IMAD.U32 R152, RZ, RZ, UR7 ;  /* 0x00000007ff987e24 */ /* 0x000fc4000f8e00ff */
[--C-:B------:R-:W-:Y:S01]  /*87f0*/  FFMA.FTZ R157, R161, UR5, -R189.reuse ;  /* 0x00000005a19d7c23 */ /* 0x100fe200080108bd */
[--C-:B------:R-:W-:Y:S01]  /*8800*/  FFMA.FTZ R194, R164, UR5, -R189.reuse ;  /* 0x00000005a4c27c23 */ /* 0x100fe200080108bd */
[----:B------:R-:W-:Y:S01]  /*8810*/  FMNMX.FTZ R2, R182, R3, !PT ;  /* 0x00000003b6027209 */ /* 0x000fe20007810000 */
[----:B------:R-:W1:Y:S01]  /*8820*/  MUFU.EX2 R23, R23 ;  /* 0x0000001700177308 */ /* 0x000e620000000800 */
[----:B------:R-:W-:Y:S02]  /*8830*/  @!P5 VIADD R152, R152, 0x30840 ;  /* 0x000308409898d836 */ /* 0x000fe40000000000 */
[--C-:B------:R-:W-:Y:S01]  /*8840*/  FFMA.FTZ R161, R165, UR5, -R189.reuse ;  /* 0x00000005a5a17c23 */ /* 0x100fe200080108bd */
[----:B------:R-:W-:Y:S01]  /*8850*/  FMNMX.FTZ R2, R183, R2, !PT ;  /* 0x00000002b7027209 */ /* 0x000fe20007810000 */
[--C-:B0-----:R-:W-:Y:S01]  /*8860*/  FFMA.FTZ R188, R168, UR5, -R189.reuse ;  /* 0x00000005a8bc7c23 */ /* 0x101fe200080108bd */
[--C-:B------:R-:W-:Y:S01]  /*8870*/  FFMA.FTZ R165, R169, UR5, -R189.reuse ;  /* 0x00000005a9a57c23 */ /* 0x100fe200080108bd */
[----:B------:R-:W-:Y:S01]  /*8880*/  @!P5 PRMT R152, RZ, 0x654, R152 ;  /* 0x00000654ff98d816 */ /* 0x000fe20000000098 */
[--C-:B------:R-:W-:Y:S01]  /*8890*/  FFMA.FTZ R169, R173, UR5, -R189.reuse ;  /* 0x00000005ada97c23 */ /* 0x100fe200080108bd */
[----:B------:R-:W0:Y:S01]  /*88a0*/  SHFL.BFLY PT, R3, R2, 0x2, 0x1f ;  /* 0x0c401f0002037f89 */ /* 0x000e2200000e0000 */
[----:B------:R-:W2:Y:S01]  /*88b0*/  MUFU.EX2 R196, R196 ;  /* 0x000000c400c47308 */ /* 0x000ea20000000800 */
[--C-:B------:R-:W-:Y:S01]  /*88c0*/  FFMA.FTZ R190, R172, UR5, -R189.reuse ;  /* 0x00000005acbe7c23 */ /* 0x100fe200080108bd */
[--C-:B------:R-:W-:Y:S01]  /*88d0*/  FFMA.FTZ R173, R177, UR5, -R189.reuse ;  /* 0x00000005b1ad7c23 */ /* 0x100fe200080108bd */
[----:B------:R-:W-:Y:S01]  /*88e0*/  FFMA.FTZ R181, R181, UR5, -R189 ;  /* 0x00000005b5b57c23 */ /* 0x000fe200080108bd */
[----:B------:R-:W-:-:S04]  /*88f0*/  UIADD3 UR7, UR15, -0x1, URZ ;  /* 0xffffffff0f077890 */ /* 0x000fc8000fffe03f */
[----:B------:R-:W-:Y:S01]  /*8900*/  MUFU.EX2 R198, R198 ;  /* 0x000000c600c67308 */ /* 0x000fe20000000800 */
[----:B-1----:R-:W-:Y:S01]  /*8910*/  FFMA.FTZ R15, R0, R15, R23 ;  /* 0x0000000f000f7223 */ /* 0x002fe20000010017 */
[----:B------:R-:W-:-:S06]  /*8920*/  IMAD.U32 R201, RZ, RZ, UR7 ;  /* 0x00000007ffc97e24 */ /* 0x000fcc000f8e00ff */
[----:B------:R-:W-:Y:S01]  /*8930*/  MUFU.EX2 R153, R153 ;  /* 0x0000009900997308 */ /* 0x000fe20000000800 */
[C---:B--2---:R-:W-:Y:S01]  /*8940*/  FADD.FTZ R15, R196.reuse, R15 ;  /* 0x0000000fc40f7221 */ /* 0x044fe20000010000 */
[----:B------:R-:W-:Y:S01]  /*8950*/  F2FP.BF16.F32.PACK_AB R196, R196, R23 ;  /* 0x00000017c4c4723e */ /* 0x000fe200000010ff */
[----:B------:R-:W-:Y:S01]  /*8960*/  IMAD.MOV.U32 R23, RZ, RZ, R4 ;  /* 0x000000ffff177224 */ /* 0x000fe200078e0004 */
[----:B0-----:R-:W-:-:S04]  /*8970*/  FMNMX.FTZ R3, R2, R3, !PT ;  /* 0x0000000302037209 */ /* 0x001fc80007810000 */
[----:B------:R-:W-:Y:S01]  /*8980*/  MUFU.EX2 R192, R192 ;  /* 0x000000c000c07308 */ /* 0x000fe20000000800 */
[----:B------:R-:W0:Y:S07]  /*8990*/  SHFL.BFLY PT, R2, R3, 0x1, 0x1f ;  /* 0x0c201f0003027f89 */ /* 0x000e2e00000e0000 */
[----:B------:R-:W-:Y:S08]  /*89a0*/  MUFU.EX2 R157, R157 ;  /* 0x0000009d009d7308 */ /* 0x000ff00000000800 */
[----:B------:R-:W-:Y:S08]  /*89b0*/  MUFU.EX2 R194, R194 ;  /* 0x000000c200c27308 */ /* 0x000ff00000000800 */
[----:B------:R-:W-:Y:S01]  /*89c0*/  MUFU.EX2 R161, R161 ;  /* 0x000000a100a17308 */ /* 0x000fe20000000800 */
[----:B0-----:R-:W-:-:S07]  /*89d0*/  FMNMX.FTZ R3, R3, R2, !PT ;  /* 0x0000000203037209 */ /* 0x001fce0007810000 */
[----:B------:R-:W-:Y:S01]  /*89e0*/  MUFU.EX2 R188, R188 ;  /* 0x000000bc00bc7308 */ /* 0x000fe20000000800 */
[C---:B------:R-:W-:Y:S01]  /*89f0*/  FADD.FTZ R2, -R3.reuse, R21 ;  /* 0x0000001503027221 */ /* 0x040fe20000010100 */
[----:B------:R-:W-:-:S03]  /*8a00*/  FMUL.FTZ R156, R3, UR5 ;  /* 0x00000005039c7c20 */ /* 0x000fc60008410000 */
[----:B------:R-:W-:Y:S01]  /*8a10*/  FMUL.FTZ R2, R2, UR5 ;  /* 0x0000000502027c20 */ /* 0x000fe20008410000 */
[--C-:B------:R-:W-:Y:S01]  /*8a20*/  FFMA.FTZ R154, R154, UR5, -R156.reuse ;  /* 0x000000059a9a7c23 */ /* 0x100fe2000801089c */
[--C-:B------:R-:W-:Y:S01]  /*8a30*/  FFMA.FTZ R155, R155, UR5, -R156.reuse ;  /* 0x000000059b9b7c23 */ /* 0x100fe2000801089c */
[--C-:B------:R-:W-:Y:S01]  /*8a40*/  FFMA.FTZ R158, R158, UR5, -R156.reuse ;  /* 0x000000059e9e7c23 */ /* 0x100fe2000801089c */
[--C-:B------:R-:W-:Y:S01]  /*8a50*/  FFMA.FTZ R159, R159, UR5, -R156.reuse ;  /* 0x000000059f9f7c23 */ /* 0x100fe2000801089c */
[----:B------:R0:W-:Y:S01]  /*8a60*/  MUFU.EX2 R197, R154 ;  /* 0x0000009a00c57308 */ /* 0x0001e20000000800 */
        /* <DEDUP_REMOVED lines=12> */
[----:B------:R-:W-:Y:S01]  /*8b30*/  FFMA.FTZ R156, R183, UR5, -R156 ;  /* 0x00000005b79c7c23 */ /* 0x000fe2000801089c */
[----:B0-----:R-:W-:-:S02]  /*8b40*/  IMAD.U32 R154, RZ, RZ, UR14 ;  /* 0x0000000eff9a7e24 */ /* 0x001fc4000f8e00ff */
[----:B------:R-:W0:Y:S02]  /*8b50*/  MUFU.EX2 R155, R155 ;  /* 0x0000009b009b7308 */ /* 0x000e240000000800 */
[----:B------:R-:W-:-:S05]  /*8b60*/  @!P5 VIADD R154, R154, 0x30860 ;  /* 0x000308609a9ad836 */ /* 0x000fca0000000000 */
[----:B------:R-:W-:Y:S01]  /*8b70*/  @!P5 PRMT R154, RZ, 0x654, R154 ;  /* 0x00000654ff9ad816 */ /* 0x000fe2000000009a */
[----:B------:R-:W2:Y:S01]  /*8b80*/  MUFU.EX2 R199, R158 ;  /* 0x0000009e00c77308 */ /* 0x000ea20000000800 */
[----:B-1----:R-:W-:-:S07]  /*8b90*/  FFMA.FTZ R14, R2, R14, R197 ;  /* 0x0000000e020e7223 */ /* 0x002fce00000100c5 */
[----:B------:R-:W1:Y:S01]  /*8ba0*/  MUFU.EX2 R159, R159 ;  /* 0x0000009f009f7308 */ /* 0x000e620000000800 */
[C---:B0-----:R-:W-:Y:S01]  /*8bb0*/  FADD.FTZ R14, R155.reuse, R14 ;  /* 0x0000000e9b0e7221 */ /* 0x041fe20000010000 */
[----:B------:R-:W-:-:S06]  /*8bc0*/  F2FP.BF16.F32.PACK_AB R197, R155, R197 ;  /* 0x000000c59bc5723e */ /* 0x000fcc00000010ff */
[----:B------:R-:W0:Y:S01]  /*8bd0*/  MUFU.EX2 R193, R162 ;  /* 0x000000a200c17308 */ /* 0x000e220000000800 */
[----:B--2---:R-:W-:-:S07]  /*8be0*/  FADD.FTZ R14, R199, R14 ;  /* 0x0000000ec70e7221 */ /* 0x004fce0000010000 */
[----:B------:R-:W2:Y:S01]  /*8bf0*/  MUFU.EX2 R163, R163 ;  /* 0x000000a300a37308 */ /* 0x000ea20000000800 */
[C---:B-1----:R-:W-:Y:S01]  /*8c00*/  FADD.FTZ R14, R159.reuse, R14 ;  /* 0x0000000e9f0e7221 */ /* 0x042fe20000010000 */
[----:B------:R-:W-:-:S06]  /*8c10*/  F2FP.BF16.F32.PACK_AB R199, R159, R199 ;  /* 0x000000c79fc7723e */ /* 0x000fcc00000010ff */
[----:B------:R-:W1:Y:S01]  /*8c20*/  MUFU.EX2 R195, R166 ;  /* 0x000000a600c37308 */ /* 0x000e620000000800 */
[----:B0-----:R-:W-:-:S07]  /*8c30*/  FADD.FTZ R14, R193, R14 ;  /* 0x0000000ec10e7221 */ /* 0x001fce0000010000 */
[----:B------:R-:W0:Y:S01]  /*8c40*/  MUFU.EX2 R167, R167 ;  /* 0x000000a700a77308 */ /* 0x000e220000000800 */
[C---:B--2---:R-:W-:Y:S01]  /*8c50*/  FADD.FTZ R14, R163.reuse, R14 ;  /* 0x0000000ea30e7221 */ /* 0x044fe20000010000 */
[----:B------:R-:W-:-:S06]  /*8c60*/  F2FP.BF16.F32.PACK_AB R193, R163, R193 ;  /* 0x000000c1a3c1723e */ /* 0x000fcc00000010ff */
[----:B------:R-:W-:Y:S01]  /*8c70*/  MUFU.EX2 R165, R165 ;  /* 0x000000a500a57308 */ /* 0x000fe20000000800 */
[----:B-1----:R-:W-:-:S07]  /*8c80*/  FADD.FTZ R14, R195, R14 ;  /* 0x0000000ec30e7221 */ /* 0x002fce0000010000 */
[----:B------:R-:W-:Y:S01]  /*8c90*/  MUFU.EX2 R171, R171 ;  /* 0x000000ab00ab7308 */ /* 0x000fe20000000800 */
[C---:B0-----:R-:W-:Y:S01]  /*8ca0*/  FADD.FTZ R14, R167.reuse, R14 ;  /* 0x0000000ea70e7221 */ /* 0x041fe20000010000 */
[----:B------:R-:W-:-:S06]  /*8cb0*/  F2FP.BF16.F32.PACK_AB R195, R167, R195 ;  /* 0x000000c3a7c3723e */ /* 0x000fcc00000010ff */
        /* <DEDUP_REMOVED lines=9> */
[----:B------:R0:W-:Y:S01]  /*8d50*/  @!P5 SYNCS.ARRIVE.TRANS64.RED.A1T0 RZ, [R152+URZ], RZ ;  /* 0x000000ff98ffd9a7 */ /* 0x0001e2000810043f */
[--C-:B------:R-:W-:Y:S01]  /*8d60*/  FFMA.FTZ R184, R176, UR5, -R189.reuse ;  /* 0x00000005b0b87c23 */ /* 0x100fe200080108bd */
[----:B------:R-:W-:-:S03]  /*8d70*/  FFMA.FTZ R186, R180, UR5, -R189 ;  /* 0x00000005b4ba7c23 */ /* 0x000fc600080108bd */
[----:B------:R-:W1:Y:S01]  /*8d80*/  MUFU.EX2 R189, R170 ;  /* 0x000000aa00bd7308 */ /* 0x000e620000000800 */
[----:B0-----:R-:W-:Y:S01]  /*8d90*/  FADD.FTZ R152, R198, R15 ;  /* 0x0000000fc6987221 */ /* 0x001fe20000010000 */
[----:B------:R0:W-:Y:S01]  /*8da0*/  @!P5 SYNCS.ARRIVE.TRANS64.RED.A1T0 RZ, [R154+URZ], RZ ;  /* 0x000000ff9affd9a7 */ /* 0x0001e2000810043f */
[C---:B------:R-:W-:Y:S02]  /*8db0*/  F2FP.BF16.F32.PACK_AB R198, R153.reuse, R198 ;  /* 0x000000c699c6723e */ /* 0x040fe400000010ff */
[----:B------:R-:W-:-:S03]  /*8dc0*/  FADD.FTZ R15, R153, R152 ;  /* 0x00000098990f7221 */ /* 0x000fc60000010000 */
[----:B------:R-:W-:Y:S01]  /*8dd0*/  MUFU.EX2 R184, R184 ;  /* 0x000000b800b87308 */ /* 0x000fe20000000800 */
[----:B------:R-:W-:Y:S01]  /*8de0*/  FADD.FTZ R152, R192, R15 ;  /* 0x0000000fc0987221 */ /* 0x000fe20000010000 */
[----:B------:R-:W-:-:S03]  /*8df0*/  F2FP.BF16.F32.PACK_AB R192, R157, R192 ;  /* 0x000000c09dc0723e */ /* 0x000fc600000010ff */
[----:B------:R-:W-:-:S03]  /*8e00*/  FADD.FTZ R15, R157, R152 ;  /* 0x000000989d0f7221 */ /* 0x000fc60000010000 */
[----:B------:R-:W2:Y:S01]  /*8e10*/  MUFU.EX2 R185, R178 ;  /* 0x000000b200b97308 */ /* 0x000ea20000000800 */
[----:B-1----:R-:W-:Y:S01]  /*8e20*/  FADD.FTZ R14, R189, R14 ;  /* 0x0000000ebd0e7221 */ /* 0x002fe20000010000 */
[----:B------:R-:W-:Y:S01]  /*8e30*/  F2FP.BF16.F32.PACK_AB R189, R171, R189 ;  /* 0x000000bdabbd723e */ /* 0x000fe200000010ff */
[----:B------:R-:W-:Y:S01]  /*8e40*/  FADD.FTZ R152, R194, R15 ;  /* 0x0000000fc2987221 */ /* 0x000fe20000010000 */
[----:B------:R-:W-:Y:S01]  /*8e50*/  F2FP.BF16.F32.PACK_AB R194, R161, R194 ;  /* 0x000000c2a1c2723e */ /* 0x000fe200000010ff */
[----:B------:R-:W-:Y:S02]  /*8e60*/  FADD.FTZ R14, R171, R14 ;  /* 0x0000000eab0e7221 */ /* 0x000fe40000010000 */
[----:B------:R-:W-:Y:S01]  /*8e70*/  FADD.FTZ R15, R161, R152 ;  /* 0x00000098a10f7221 */ /* 0x000fe20000010000 */
[----:B------:R-:W-:Y:S01]  /*8e80*/  MUFU.EX2 R186, R186 ;  /* 0x000000ba00ba7308 */ /* 0x000fe20000000800 */
[----:B------:R-:W-:Y:S01]  /*8e90*/  FADD.FTZ R14, R191, R14 ;  /* 0x0000000ebf0e7221 */ /* 0x000fe20000010000 */
[----:B------:R-:W-:Y:S01]  /*8ea0*/  F2FP.BF16.F32.PACK_AB R191, R175, R191 ;  /* 0x000000bfafbf723e */ /* 0x000fe200000010ff */
[----:B------:R-:W-:Y:S01]  /*8eb0*/  FADD.FTZ R152, R188, R15 ;  /* 0x0000000fbc987221 */ /* 0x000fe20000010000 */
[----:B------:R-:W-:Y:S01]  /*8ec0*/  F2FP.BF16.F32.PACK_AB R188, R165, R188 ;  /* 0x000000bca5bc723e */ /* 0x000fe200000010ff */
[----:B------:R-:W-:-:S02]  /*8ed0*/  FADD.FTZ R14, R175, R14 ;  /* 0x0000000eaf0e7221 */ /* 0x000fc40000010000 */
[----:B------:R-:W-:Y:S01]  /*8ee0*/  FADD.FTZ R15, R165, R152 ;  /* 0x00000098a50f7221 */ /* 0x000fe20000010000 */
[----:B------:R-:W1:Y:S01]  /*8ef0*/  MUFU.EX2 R187, R182 ;  /* 0x000000b600bb7308 */ /* 0x000e620000000800 */
[----:B--2---:R-:W-:Y:S01]  /*8f00*/  FADD.FTZ R14, R185, R14 ;  /* 0x0000000eb90e7221 */ /* 0x004fe20000010000 */
[----:B------:R-:W-:Y:S01]  /*8f10*/  F2FP.BF16.F32.PACK_AB R185, R179, R185 ;  /* 0x000000b9b3b9723e */ /* 0x000fe200000010ff */
[----:B------:R-:W-:Y:S01]  /*8f20*/  FADD.FTZ R152, R190, R15 ;  /* 0x0000000fbe987221 */ /* 0x000fe20000010000 */
[----:B------:R-:W-:Y:S01]  /*8f30*/  F2FP.BF16.F32.PACK_AB R190, R169, R190 ;  /* 0x000000bea9be723e */ /* 0x000fe200000010ff */
[----:B------:R-:W-:Y:S02]  /*8f40*/  FADD.FTZ R14, R179, R14 ;  /* 0x0000000eb30e7221 */ /* 0x000fe40000010000 */
[----:B------:R-:W-:-:S04]  /*8f50*/  FADD.FTZ R15, R169, R152 ;  /* 0x00000098a90f7221 */ /* 0x000fc80000010000 */
[----:B------:R-:W-:Y:S01]  /*8f60*/  FADD.FTZ R152, R184, R15 ;  /* 0x0000000fb8987221 */ /* 0x000fe20000010000 */
[----:B------:R-:W-:-:S03]  /*8f70*/  F2FP.BF16.F32.PACK_AB R184, R173, R184 ;  /* 0x000000b8adb8723e */ /* 0x000fc600000010ff */
[----:B------:R-:W-:Y:S01]  /*8f80*/  FADD.FTZ R15, R173, R152 ;  /* 0x00000098ad0f7221 */ /* 0x000fe20000010000 */
[----:B-1----:R-:W-:Y:S01]  /*8f90*/  FADD.FTZ R14, R187, R14 ;  /* 0x0000000ebb0e7221 */ /* 0x002fe20000010000 */
[----:B------:R-:W-:Y:S02]  /*8fa0*/  F2FP.BF16.F32.PACK_AB R187, R156, R187 ;  /* 0x000000bb9cbb723e */ /* 0x000fe400000010ff */
[----:B------:R-:W-:Y:S01]  /*8fb0*/  FADD.FTZ R152, R186, R15 ;  /* 0x0000000fba987221 */ /* 0x000fe20000010000 */
[C---:B------:R-:W-:Y:S01]  /*8fc0*/  F2FP.BF16.F32.PACK_AB R186, R21.reuse, R186 ;  /* 0x000000ba15ba723e */ /* 0x040fe200000010ff */
[----:B------:R-:W-:Y:S02]  /*8fd0*/  FADD.FTZ R14, R156, R14 ;  /* 0x0000000e9c0e7221 */ /* 0x000fe40000010000 */
[----:B------:R-:W-:Y:S01]  /*8fe0*/  FADD.FTZ R15, R21, R152 ;  /* 0x00000098150f7221 */ /* 0x000fe20000010000 */
[----:B------:R-:W-:Y:S01]  /*8ff0*/  IMAD.MOV.U32 R21, RZ, RZ, R3 ;  /* 0x000000ffff157224 */ /* 0x000fe200078e0003 */
[----:B0-----:R-:W-:Y:S06]  /*9000*/  @P0 BRA `(.L_x_1017) ;  /* 0xffffffe000e00947 */ /* 0x001fec000383ffff */
[----:B------:R-:W-:-:S05]  /*9010*/  UMOV UR6, UR7 ;  /* 0x0000000700067c82 */ /* 0x000fca0008000000 */
.L_x_1008:
[----:B------:R-:W-:-:S13]  /*9020*/  R2UR UR7, R22 ;  /* 0x00000000160772ca */ /* 0x000fda00000e0000 */
[----:B------:R-:W-:-:S06]  /*9030*/  UISETP.GE.AND UP1, UPT, UR6, UR7, UPT ;  /* 0x000000070600728c */ /* 0x000fcc000bf26270 */
[----:B------:R-:W-:-:S13]  /*9040*/  PLOP3.LUT P0, PT, PT, PT, UP1, 0x80, 0x0 ;  /* 0x000000000000781c */ /* 0x000fda0003f0f018 */
[----:B------:R-:W-:Y:S05]  /*9050*/  @!P0 BRA `(.L_x_1018) ;  /* 0x0000002800148947 */ /* 0x000fea0003800000 */
[----:B------:R-:W-:Y:S01]  /*9060*/  IMAD.MOV.U32 R23, RZ, RZ, R3 ;  /* 0x000000ffff177224 */ /* 0x000fe200078e0003 */
[----:B------:R-:W-:Y:S01]  /*9070*/  UMOV UR7, UR4 ;  /* 0x0000000400077c82 */ /* 0x000fe20008000000 */
[----:B------:R-:W-:Y:S02]  /*9080*/  IMAD.MOV.U32 R21, RZ, RZ, R4 ;  /* 0x000000ffff157224 */ /* 0x000fe400078e0004 */
[----:B------:R-:W-:-:S07]  /*9090*/  IMAD.U32 R200, RZ, RZ, UR61 ;  /* 0x0000003dffc87e24 */ /* 0x000fce000f8e00ff */
.L_x_1035:
        /* <DEDUP_REMOVED lines=8> */
.L_x_1019:
[----:B------:R-:W-:Y:S01]  /*9120*/  R2UR UR5, R16 ;  /* 0x00000000100572ca */ /* 0x000fe200000e0000 */
[----:B------:R-:W-:-:S05]  /*9130*/  IMAD.U32 R3, RZ, RZ, UR61 ;  /* 0x0000003dff037e24 */ /* 0x000fca000f8e00ff */
[----:B------:R-:W-:-:S07]  /*9140*/  SHF.L.U32 R3, R3, 0x1f, RZ ;  /* 0x0000001f03037819 */ /* 0x000fce00000006ff */
[----:B------:R-:W-:-:S09]  /*9150*/  ULEA UR60, UR4, UR5, 0x3 ;  /* 0x00000005043c7291 */ /* 0x000fd2000f8e183f */
[----:B------:R0:W1:Y:S01]  /*9160*/  SYNCS.PHASECHK.TRANS64.TRYWAIT P0, [UR60+0x30830], R3 ;  /* 0x03083003ff0075a7 */ /* 0x000062000800017c */
[----:B------:R-:W-:Y:S05]  /*9170*/  @!P4 BRA `(.L_x_1020) ;  /* 0x000000000004c947 */ /* 0x000fea0003800000 */
[----:B------:R-:W-:Y:S01]  /*9180*/  BPT.TRAP 0x1 ;  /* 0x000000040000795c */ /* 0x000fe20000300000 */
.L_x_1020:
[----:B-1----:R-:W-:Y:S05]  /*9190*/  @P0 BRA `(.L_x_1021) ;  /* 0x0000000000080947 */ /* 0x002fea0003800000 */
[----:B------:R-:W1:Y:S02]  /*91a0*/  SYNCS.PHASECHK.TRANS64.TRYWAIT P0, [UR60+0x30830], R3 ;  /* 0x03083003ff0075a7 */ /* 0x000e64000800017c */
[----:B-1----:R-:W-:Y:S05]  /*91b0*/  @!P0 BRA `(.L_x_1022) ;  /* 0x000000b000188947 */ /* 0x002fea0003800000 */
.L_x_1021:
        /* <DEDUP_REMOVED lines=220> */
.L_x_1023:
[----:B------:R-:W-:Y:S02]  /*9f80*/  R2UR UR10, R16 ;  /* 0x00000000100a72ca */ /* 0x000fe400000e0000 */
[----:B------:R-:W-:-:S11]  /*9f90*/  R2UR UR5, R200 ;  /* 0x00000000c80572ca */ /* 0x000fd600000e0000 */
[----:B------:R-:W-:Y:S02]  /*9fa0*/  ULEA UR14, UR7, UR10, 0x3 ;  /* 0x0000000a070e7291 */ /* 0x000fe4000f8e183f */
[----:B------:R-:W-:-:S05]  /*9fb0*/  IMAD.U32 R0, RZ, RZ, UR5 ;  /* 0x00000005ff007e24 */ /* 0x000fca000f8e00ff */
[----:B------:R-:W-:-:S04]  /*9fc0*/  SHF.L.U32 R0, R0, 0x1f, RZ ;  /* 0x0000001f00007819 */ /* 0x000fc800000006ff */
[----:B------:R2:W3:Y:S01]  /*9fd0*/  SYNCS.PHASECHK.TRANS64.TRYWAIT P0, [UR14+0x30850], R0 ;  /* 0x03085000ff0075a7 */ /* 0x0004e2000800014e */
[----:B------:R-:W-:Y:S05]  /*9fe0*/  @!P4 BRA `(.L_x_1024) ;  /* 0x000000000004c947 */ /* 0x000fea0003800000 */
[----:B------:R-:W-:Y:S01]  /*9ff0*/  BPT.TRAP 0x1 ;  /* 0x000000040000795c */ /* 0x000fe20000300000 */
.L_x_1024:
[----:B---3--:R-:W-:Y:S05]  /*a000*/  @P0 BRA `(.L_x_1025) ;  /* 0x0000000000080947 */ /* 0x008fea0003800000 */
[----:B------:R-:W3:Y:S02]  /*a010*/  SYNCS.PHASECHK.TRANS64.TRYWAIT P0, [UR14+0x30850], R0 ;  /* 0x03085000ff0075a7 */ /* 0x000ee4000800014e */
[----:B---3--:R-:W-:Y:S05]  /*a020*/  @!P0 BRA `(.L_x_1026) ;  /* 0x000000a000948947 */ /* 0x008fea0003800000 */
.L_x_1025:
[----:B------:R-:W-:Y:S01]  /*a030*/  R2UR UR5, R16 ;  /* 0x00000000100572ca */ /* 0x000fe200000e0000 */
[----:B------:R-:W-:Y:S01]  /*a040*/  WARPGROUP.ARRIVE ;  /* 0x00000000000079c5 */ /* 0x000fe20000000000 */
[----:B------:R-:W-:Y:S01]  /*a050*/  UMOV UR11, 0x40000040 ;  /* 0x40000040000b7882 */ /* 0x000fe20000000000 */
[----:B------:R-:W-:Y:S01]  /*a060*/  PLOP3.LUT P0, PT, PT, PT, UP0, 0x80, 0x0 ;  /* 0x000000000000781c */ /* 0x000fe20003f0f008 */
[----:B------:R-:W-:Y:S01]  /*a070*/  ULDC UR18, c[0x0][0x2f0] ;  /* 0x0000bc0000127ab9 */ /* 0x000fe20000000800 */
[----:B------:R-:W-:Y:S01]  /*a080*/  MOV R2, R18 ;  /* 0x0000001200027202 */ /* 0x000fe20000000f00 */
[----:B------:R-:W-:Y:S01]  /*a090*/  ULDC UR19, c[0x0][0x288] ;  /* 0x0000a20000137ab9 */ /* 0x000fe20000000800 */
[----:B------:R-:W-:Y:S02]  /*a0a0*/  R2UR UR22, R17 ;  /* 0x00000000111672ca */ /* 0x000fe400000e0000 */
        /* <DEDUP_REMOVED lines=24> */
[----:B0-2---:R-:W-:Y:S01]  /*a230*/  @P0 IMAD.HI.U32 R0, R18, UR5, RZ ;  /* 0x0000000512000c27 */ /* 0x005fe2000f8e00ff */
[----:B------:R-:W-:-:S04]  /*a240*/  @UP0 ULDC UR5, c[0x0][0x450] ;  /* 0x0001140000050ab9 */ /* 0x000fc80000000800 */
[----:B------:R-:W-:Y:S01]  /*a250*/  @P0 SHF.R.U32.HI R2, RZ, UR5, R0 ;  /* 0x00000005ff020c19 */ /* 0x000fe20008011600 */
[----:B------:R-:W-:Y:S01]  /*a260*/  UIADD3 UR5, -UR7, 0x1, URZ ;  /* 0x0000000107057890 */ /* 0x000fe2000fffe13f */
[----:B------:R-:W-:-:S04]  /*a270*/  IMAD.U32 R0, RZ, RZ, UR60 ;  /* 0x0000003cff007e24 */ /* 0x000fc8000f8e00ff */
[----:B------:R-:W-:Y:S02]  /*a280*/  @!P5 VIADD R0, R0, 0x30840 ;  /* 0x000308400000d836 */ /* 0x000fe40000000000 */
[----:B-1----:R-:W-:-:S03]  /*a290*/  IMAD.U32 R4, RZ, RZ, UR5 ;  /* 0x00000005ff047e24 */ /* 0x002fc6000f8e00ff */
[----:B------:R-:W-:Y:S01]  /*a2a0*/  @!P5 PRMT R0, RZ, 0x654, R0 ;  /* 0x00000654ff00d816 */ /* 0x000fe20000000000 */
[----:B------:R-:W-:Y:S01]  /*a2b0*/  IMAD R3, R5, -0x2, R4 ;  /* 0xfffffffe05037824 */ /* 0x000fe200078e0204 */
[----:B------:R-:W-:Y:S02]  /*a2c0*/  WARPGROUP.DEPBAR.LE gsb0, 0x0 ;  /* 0x00008000000079c5 */ /* 0x000fe40000010000 */
[----:B------:R-:W-:Y:S01]  /*a2d0*/  WARPGROUP.ARRIVE ;  /* 0x00000000000079c5 */ /* 0x000fe20000000000 */
[----:B------:R-:W-:Y:S01]  /*a2e0*/  IMAD.U32 R190, RZ, RZ, UR18 ;  /* 0x00000012ffbe7e24 */ /* 0x000fe2000f8e00ff */
[----:B------:R-:W-:-:S03]  /*a2f0*/  ULDC UR18, c[0x0][0x9e0] ;  /* 0x0002780000127ab9 */ /* 0x000fc60000000800 */
[----:B------:R-:W-:Y:S01]  /*a300*/  IMAD R3, R190, UR22, R3 ;  /* 0x00000016be037c24 */ /* 0x000fe2000f8e0203 */
[----:B------:R-:W-:Y:S03]  /*a310*/  HGMMA.64x256x16.F32.BF16 R24, R184, gdesc[UR8].tnspB, R24, gsb0 ;  /* 0x43e00008b8187df0 */ /* 0x000fe60008001818 */
[----:B------:R-:W-:Y:S01]  /*a320*/  VIADD R3, R3, -UR19 ;  /* 0x8000001303037c36 */ /* 0x000fe20008000000 */
[----:B------:R-:W-:Y:S02]  /*a330*/  WARPGROUP.DEPBAR.LE gsb0, 0x0 ;  /* 0x00008000000079c5 */ /* 0x000fe40000010000 */
[----:B------:R-:W0:Y:S01]  /*a340*/  SHFL.IDX PT, R185, R2, RZ, 0x1c1f ;  /* 0x001c1fff02b97589 */ /* 0x000e2200000e0000 */
[C---:B------:R-:W-:Y:S01]  /*a350*/  VIADD R184, R3.reuse, UR18 ;  /* 0x0000001203b87c36 */ /* 0x040fe20008000000 */
[----:B------:R0:W-:Y:S01]  /*a360*/  @!P5 SYNCS.ARRIVE.TRANS64.RED.A1T0 RZ, [R0+URZ], RZ ;  /* 0x000000ff00ffd9a7 */ /* 0x0001e2000810043f */
[----:B------:R-:W-:-:S02]  /*a370*/  VIADD R186, R3, UR15 ;  /* 0x0000000f03ba7c36 */ /* 0x000fc40008000000 */
[--C-:B0-----:R-:W-:Y:S02]  /*a380*/  IMAD.IADD R0, R184, 0x1, R185.reuse ;  /* 0x00000001b8007824 */ /* 0x101fe400078e02b9 */
[----:B------:R-:W-:Y:S01]  /*a390*/  IMAD.IADD R3, R186, 0x1, R185 ;  /* 0x00000001ba037824 */ /* 0x000fe200078e02b9 */
[----:B------:R-:W-:Y:S06]  /*a3a0*/  @!P6 BRA `(.L_x_1027) ;  /* 0x00000000006ce947 */ /* 0x000fec0003800000 */
[----:B------:R-:W-:Y:S01]  /*a3b0*/  R2UR UR10, R17 ;  /* 0x00000000110a72ca */ /* 0x000fe200000e0000 */
[----:B------:R-:W-:Y:S01]  /*a3c0*/  ULDC UR5, c[0x0][0x288] ;  /* 0x0000a20000057ab9 */ /* 0x000fe20000000800 */
        /* <DEDUP_REMOVED lines=14> */
.L_x_1029:
[----:B------:R-:W-:Y:S02]  /*a4b0*/  ULDC UR5, c[0x0][0x9e4] ;  /* 0x0002790000057ab9 */ /* 0x000fe40000000800 */
[----:B------:R-:W-:-:S05]  /*a4c0*/  IMAD.U32 R187, RZ, RZ, UR5 ;  /* 0x00000005ffbb7e24 */ /* 0x000fca000f8e00ff */
[----:B------:R-:W-:-:S13]  /*a4d0*/  ISETP.NE.AND P0, PT, R187, 0x1, PT ;  /* 0x00000001bb00780c */ /* 0x000fda0003f05270 */
[----:B------:R-:W0:Y:S02]  /*a4e0*/  @P0 LDC.64 R188, c[0x0][0x9e8] ;  /* 0x00027a00ffbc0b82 */ /* 0x000e240000000a00 */
[----:B0-----:R-:W-:-:S05]  /*a4f0*/  @P0 IMAD.HI.U32 R4, R185, R188, RZ ;  /* 0x000000bcb9040227 */ /* 0x001fca00078e00ff */
[----:B------:R-:W-:-:S07]  /*a500*/  @P0 SHF.R.U32.HI R185, RZ, R189, R4 ;  /* 0x000000bdffb90219 */ /* 0x000fce0000011604 */
.L_x_1030:
[----:B------:R-:W-:Y:S05]  /*a510*/  BSYNC B0 ;  /* 0x0000000000007941 */ /* 0x000fea0003800000 */
.L_x_1028:
[----:B------:R-:W-:-:S04]  /*a520*/  IMAD R4, R185, R187, -UR7 ;  /* 0x80000007b9047e24 */ /* 0x000fc8000f8e02bb */
[----:B------:R-:W-:-:S05]  /*a530*/  IMAD R4, R5, -0x2, R4 ;  /* 0xfffffffe05047824 */ /* 0x000fca00078e0204 */
[----:B------:R-:W-:Y:S02]  /*a540*/  VIADDMNMX R0, R4, R187, R0, PT ;  /* 0x000000bb04007246 */ /* 0x000fe40003800100 */
[----:B------:R-:W-:-:S07]  /*a550*/  VIMNMX R3, R3, R4, !PT ;  /* 0x0000000403037248 */ /* 0x000fce0007fe0100 */
.L_x_1027:
[----:B------:R-:W-:Y:S01]  /*a560*/  UISETP.GT.AND UP1, UPT, UR6, -0x1, UPT ;  /* 0xffffffff0600788c */ /* 0x000fe2000bf24270 */
[----:B------:R-:W0:Y:S05]  /*a570*/  SHFL.IDX PT, R185, R2, 0x1, 0x1c1f ;  /* 0x003c1f0002b97f89 */ /* 0x000e2a00000e0000 */
[----:B------:R-:W-:-:S04]  /*a580*/  PLOP3.LUT P0, PT, PT, PT, UP1, 0x80, 0x0 ;  /* 0x000000000000781c */ /* 0x000fc80003f0f018 */
[C---:B------:R-:W-:Y:S02]  /*a590*/  ISETP.GT.AND P1, PT, R3.reuse, RZ, P0 ;  /* 0x000000ff0300720c */ /* 0x040fe40000724270 */
[C---:B------:R-:W-:Y:S02]  /*a5a0*/  ISETP.GT.AND P3, PT, R3.reuse, 0x1, P0 ;  /* 0x000000010300780c */ /* 0x040fe40000764270 */
[----:B------:R-:W-:Y:S02]  /*a5b0*/  ISETP.LT.OR P2, PT, R0, 0x1, P1 ;  /* 0x000000010000780c */ /* 0x000fe40000f41670 */
[C---:B------:R-:W-:Y:S02]  /*a5c0*/  ISETP.GT.AND P1, PT, R3.reuse, 0x8, P0 ;  /* 0x000000080300780c */ /* 0x040fe40000724270 */
[----:B------:R-:W-:Y:S02]  /*a5d0*/  FSEL R152, R152, -INF , !P2 ;  /* 0xff80000098987808 */ /* 0x000fe40005000000 */
[----:B------:R-:W-:-:S02]  /*a5e0*/  ISETP.GT.AND P2, PT, R3, 0x9, P0 ;  /* 0x000000090300780c */ /* 0x000fc40000744270 */
[C---:B------:R-:W-:Y:S02]  /*a5f0*/  ISETP.LT.OR P3, PT, R0.reuse, 0x2, P3 ;  /* 0x000000020000780c */ /* 0x040fe40001f61670 */
[----:B------:R-:W-:Y:S01]  /*a600*/  ISETP.LT.OR P1, PT, R0, 0x9, P1 ;  /* 0x000000090000780c */ /* 0x000fe20000f21670 */
[----:B0-----:R-:W-:Y:S01]  /*a610*/  IMAD.IADD R2, R186, 0x1, R185 ;  /* 0x00000001ba027824 */ /* 0x001fe200078e02b9 */
[----:B------:R-:W-:Y:S02]  /*a620*/  ISETP.LT.OR P2, PT, R0, 0xa, P2 ;  /* 0x0000000a0000780c */ /* 0x000fe40001741670 */
[----:B------:R-:W-:Y:S02]  /*a630*/  FSEL R153, R153, -INF , !P3 ;  /* 0xff80000099997808 */ /* 0x000fe40005800000 */
[----:B------:R-:W-:Y:S02]  /*a640*/  FSEL R156, R156, -INF , !P1 ;  /* 0xff8000009c9c7808 */ /* 0x000fe40004800000 */
[----:B------:R-:W-:-:S02]  /*a650*/  FSEL R157, R157, -INF , !P2 ;  /* 0xff8000009d9d7808 */ /* 0x000fc40005000000 */
[C---:B------:R-:W-:Y:S02]  /*a660*/  ISETP.GT.AND P3, PT, R3.reuse, 0x10, P0 ;  /* 0x000000100300780c */ /* 0x040fe40000764270 */
[C---:B------:R-:W-:Y:S02]  /*a670*/  ISETP.GT.AND P1, PT, R3.reuse, 0x11, P0 ;  /* 0x000000110300780c */ /* 0x040fe40000724270 */
[----:B------:R-:W-:Y:S02]  /*a680*/  ISETP.GT.AND P2, PT, R3, 0x18, P0 ;  /* 0x000000180300780c */ /* 0x000fe40000744270 */
[C---:B------:R-:W-:Y:S02]  /*a690*/  ISETP.LT.OR P3, PT, R0.reuse, 0x11, P3 ;  /* 0x000000110000780c */ /* 0x040fe40001f61670 */
[C---:B------:R-:W-:Y:S02]  /*a6a0*/  ISETP.LT.OR P1, PT, R0.reuse, 0x12, P1 ;  /* 0x000000120000780c */ /* 0x040fe40000f21670 */
[----:B------:R-:W-:-:S02]  /*a6b0*/  ISETP.LT.OR P2, PT, R0, 0x19, P2 ;  /* 0x000000190000780c */ /* 0x000fc40001741670 */
[----:B------:R-:W-:Y:S02]  /*a6c0*/  FSEL R160, R160, -INF , !P3 ;  /* 0xff800000a0a07808 */ /* 0x000fe40005800000 */
[----:B------:R-:W-:Y:S02]  /*a6d0*/  FSEL R161, R161, -INF , !P1 ;  /* 0xff800000a1a17808 */ /* 0x000fe40004800000 */
[----:B------:R-:W-:Y:S02]  /*a6e0*/  FSEL R164, R164, -INF , !P2 ;  /* 0xff800000a4a47808 */ /* 0x000fe40005000000 */
[C---:B------:R-:W-:Y:S02]  /*a6f0*/  ISETP.GT.AND P3, PT, R3.reuse, 0x19, P0 ;  /* 0x000000190300780c */ /* 0x040fe40000764270 */
[C---:B------:R-:W-:Y:S02]  /*a700*/  ISETP.GT.AND P1, PT, R3.reuse, 0x20, P0 ;  /* 0x000000200300780c */ /* 0x040fe40000724270 */
[----:B------:R-:W-:-:S02]  /*a710*/  ISETP.GT.AND P2, PT, R3, 0x21, P0 ;  /* 0x000000210300780c */ /* 0x000fc40000744270 */
[C---:B------:R-:W-:Y:S02]  /*a720*/  ISETP.LT.OR P3, PT, R0.reuse, 0x1a, P3 ;  /* 0x0000001a0000780c */ /* 0x040fe40001f61670 */
[C---:B------:R-:W-:Y:S02]  /*a730*/  ISETP.LT.OR P1, PT, R0.reuse, 0x21, P1 ;  /* 0x000000210000780c */ /* 0x040fe40000f21670 */
        /* <DEDUP_REMOVED lines=40> */
.L_x_1033:
[----:B------:R-:W-:Y:S02]  /*a9c0*/  ULDC UR5, c[0x0][0x9e4] ;  /* 0x0002790000057ab9 */ /* 0x000fe40000000800 */
[----:B------:R-:W-:-:S05]  /*a9d0*/  IMAD.U32 R184, RZ, RZ, UR5 ;  /* 0x00000005ffb87e24 */ /* 0x000fca000f8e00ff */
[----:B------:R-:W-:-:S13]  /*a9e0*/  ISETP.NE.AND P1, PT, R184, 0x1, PT ;  /* 0x00000001b800780c */ /* 0x000fda0003f25270 */
[----:B------:R-:W0:Y:S02]  /*a9f0*/  @P1 LDC.64 R186, c[0x0][0x9e8] ;  /* 0x00027a00ffba1b82 */ /* 0x000e240000000a00 */
[----:B0-----:R-:W-:-:S05]  /*aa00*/  @P1 IMAD.HI.U32 R4, R3, R186, RZ ;  /* 0x000000ba03041227 */ /* 0x001fca00078e00ff */
[----:B------:R-:W-:-:S07]  /*aa10*/  @P1 SHF.R.U32.HI R3, RZ, R187, R4 ;  /* 0x000000bbff031219 */ /* 0x000fce0000011604 */
.L_x_1034:
[----:B------:R-:W-:Y:S05]  /*aa20*/  BSYNC B0 ;  /* 0x0000000000007941 */ /* 0x000fea0003800000 */
.L_x_1032:
[----:B------:R-:W-:-:S04]  /*aa30*/  IMAD R4, R3, R184, -UR7 ;  /* 0x8000000703047e24 */ /* 0x000fc8000f8e02b8 */
[----:B------:R-:W-:-:S05]  /*aa40*/  IMAD R3, R5, -0x2, R4 ;  /* 0xfffffffe05037824 */ /* 0x000fca00078e0204 */
[----:B------:R-:W-:Y:S02]  /*aa50*/  VIADDMNMX R0, R3, R184, R0, PT ;  /* 0x000000b803007246 */ /* 0x000fe40003800100 */
[----:B------:R-:W-:-:S07]  /*aa60*/  VIMNMX R2, R2, R3, !PT ;  /* 0x0000000302027248 */ /* 0x000fce0007fe0100 */
.L_x_1031:
[----:B------:R-:W-:Y:S01]  /*aa70*/  FMNMX.FTZ R4, R152, R21, !PT ;  /* 0x0000001598047209 */ /* 0x000fe20007810000 */
[----:B------:R-:W-:Y:S01]  /*aa80*/  ULDC UR5, c[0x0][0x988] ;  /* 0x0002620000057ab9 */ /* 0x000fe20000000800 */
[----:B------:R-:W-:Y:S01]  /*aa90*/  ISETP.GT.AND P1, PT, R2, 0x1, P0 ;  /* 0x000000010200780c */ /* 0x000fe20000724270 */
[----:B------:R-:W-:Y:S01]  /*aaa0*/  IMAD.U32 R200, RZ, RZ, UR61 ;  /* 0x0000003dffc87e24 */ /* 0x000fe2000f8e00ff */
[----:B------:R-:W-:Y:S02]  /*aab0*/  FMNMX.FTZ R3, R153, R4, !PT ;  /* 0x0000000499037209 */ /* 0x000fe40007810000 */
        /* <DEDUP_REMOVED lines=10> */
[----:B------:R-:W-:Y:S02]  /*ab60*/  ISETP.GT.AND P3, PT, R2, 0x9, P0 ;  /* 0x000000090200780c */ /* 0x000fe40000764270 */
[----:B------:R-:W-:Y:S02]  /*ab70*/  FMNMX.FTZ R3, R165, R4, !PT ;  /* 0x00000004a5037209 */ /* 0x000fe40007810000 */
[----:B------:R-:W-:Y:S02]  /*ab80*/  FSEL R154, R154, -INF , !P1 ;  /* 0xff8000009a9a7808 */ /* 0x000fe40004800000 */
[----:B------:R-:W-:Y:S02]  /*ab90*/  FMNMX.FTZ R4, R168, R3, !PT ;  /* 0x00000003a8047209 */ /* 0x000fe40007810000 */
[----:B------:R-:W-:-:S02]  /*aba0*/  ISETP.LT.OR P2, PT, R0, 0x9, P2 ;  /* 0x000000090000780c */ /* 0x000fc40001741670 */
[----:B------:R-:W-:Y:S02]  /*abb0*/  FMNMX.FTZ R3, R169, R4, !PT ;  /* 0x00000004a9037209 */ /* 0x000fe40007810000 */
[----:B------:R-:W-:Y:S02]  /*abc0*/  ISETP.LT.OR P3, PT, R0, 0xa, P3 ;  /* 0x0000000a0000780c */ /* 0x000fe40001f61670 */
[----:B------:R-:W-:Y:S02]  /*abd0*/  FMNMX.FTZ R4, R172, R3, !PT ;  /* 0x00000003ac047209 */ /* 0x000fe40007810000 */
[----:B------:R-:W-:Y:S02]  /*abe0*/  FSEL R158, R158, -INF , !P2 ;  /* 0xff8000009e9e7808 */ /* 0x000fe40005000000 */
[----:B------:R-:W-:Y:S02]  /*abf0*/  FMNMX.FTZ R3, R173, R4, !PT ;  /* 0x00000004ad037209 */ /* 0x000fe40007810000 */
[----:B------:R-:W-:-:S02]  /*ac00*/  FSEL R159, R159, -INF , !P3 ;  /* 0xff8000009f9f7808 */ /* 0x000fc40005800000 */
[----:B------:R-:W-:Y:S02]  /*ac10*/  FMNMX.FTZ R4, R176, R3, !PT ;  /* 0x00000003b0047209 */ /* 0x000fe40007810000 */
[C---:B------:R-:W-:Y:S02]  /*ac20*/  ISETP.GT.AND P2, PT, R2.reuse, 0x10, P0 ;  /* 0x000000100200780c */ /* 0x040fe40000744270 */
[----:B------:R-:W-:Y:S02]  /*ac30*/  FMNMX.FTZ R3, R177, R4, !PT ;  /* 0x00000004b1037209 */ /* 0x000fe40007810000 */
[----:B------:R-:W-:Y:S02]  /*ac40*/  ISETP.GT.AND P3, PT, R2, 0x11, P0 ;  /* 0x000000110200780c */ /* 0x000fe40000764270 */
[----:B------:R-:W-:Y:S02]  /*ac50*/  FMNMX.FTZ R4, R180, R3, !PT ;  /* 0x00000003b4047209 */ /* 0x000fe40007810000 */
[----:B------:R-:W-:-:S02]  /*ac60*/  ISETP.LT.OR P2, PT, R0, 0x11, P2 ;  /* 0x000000110000780c */ /* 0x000fc40001741670 */
[----:B------:R-:W-:Y:S02]  /*ac70*/  FMNMX.FTZ R3, R181, R4, !PT ;  /* 0x00000004b5037209 */ /* 0x000fe40007810000 */
[----:B------:R-:W-:Y:S02]  /*ac80*/  ISETP.LT.OR P3, PT, R0, 0x12, P3 ;  /* 0x000000120000780c */ /* 0x000fe40001f61670 */
[----:B------:R-:W-:Y:S01]  /*ac90*/  FSEL R162, R162, -INF , !P2 ;  /* 0xff800000a2a27808 */ /* 0x000fe20005000000 */
[----:B------:R-:W0:Y:S01]  /*aca0*/  SHFL.BFLY PT, R4, R3, 0x2, 0x1f ;  /* 0x0c401f0003047f89 */ /* 0x000e2200000e0000 */
[C---:B------:R-:W-:Y:S02]  /*acb0*/  ISETP.GT.AND P1, PT, R2.reuse, 0x18, P0 ;  /* 0x000000180200780c */ /* 0x040fe40000724270 */
[----:B------:R-:W-:Y:S02]  /*acc0*/  FSEL R163, R163, -INF , !P3 ;  /* 0xff800000a3a37808 */ /* 0x000fe40005800000 */
[----:B------:R-:W-:-:S02]  /*acd0*/  ISETP.GT.AND P3, PT, R2, 0x20, P0 ;  /* 0x000000200200780c */ /* 0x000fc40000764270 */
[----:B------:R-:W-:Y:S02]  /*ace0*/  ISETP.GT.AND P2, PT, R2, 0x19, P0 ;  /* 0x000000190200780c */ /* 0x000fe40000744270 */
[C---:B------:R-:W-:Y:S02]  /*acf0*/  ISETP.LT.OR P1, PT, R0.reuse, 0x19, P1 ;  /* 0x000000190000780c */ /* 0x040fe40000f21670 */
[C---:B------:R-:W-:Y:S02]  /*ad00*/  ISETP.LT.OR P3, PT, R0.reuse, 0x21, P3 ;  /* 0x000000210000780c */ /* 0x040fe40001f61670 */
[----:B------:R-:W-:Y:S02]  /*ad10*/  ISETP.LT.OR P2, PT, R0, 0x1a, P2 ;  /* 0x0000001a0000780c */ /* 0x000fe40001741670 */
[----:B------:R-:W-:Y:S02]  /*ad20*/  FSEL R166, R166, -INF , !P1 ;  /* 0xff800000a6a67808 */ /* 0x000fe40004800000 */
[----:B------:R-:W-:-:S02]  /*ad30*/  FSEL R170, R170, -INF , !P3 ;  /* 0xff800000aaaa7808 */ /* 0x000fc40005800000 */
[C---:B------:R-:W-:Y:S02]  /*ad40*/  ISETP.GT.AND P1, PT, R2.reuse, 0x21, P0 ;  /* 0x000000210200780c */ /* 0x040fe40000724270 */
[----:B------:R-:W-:Y:S02]  /*ad50*/  FSEL R167, R167, -INF , !P2 ;  /* 0xff800000a7a77808 */ /* 0x000fe40005000000 */
[----:B------:R-:W-:Y:S02]  /*ad60*/  ISETP.GT.AND P2, PT, R2, 0x28, P0 ;  /* 0x000000280200780c */ /* 0x000fe40000744270 */
[----:B0-----:R-:W-:Y:S02]  /*ad70*/  FMNMX.FTZ R184, R3, R4, !PT ;  /* 0x0000000403b87209 */ /* 0x001fe40007810000 */
[C---:B------:R-:W-:Y:S02]  /*ad80*/  ISETP.LT.OR P1, PT, R0.reuse, 0x22, P1 ;  /* 0x000000220000780c */ /* 0x040fe40000f21670 */
[----:B------:R-:W-:Y:S01]  /*ad90*/  ISETP.LT.OR P2, PT, R0, 0x29, P2 ;  /* 0x000000290000780c */ /* 0x000fe20001741670 */
[----:B------:R-:W0:Y:S01]  /*ada0*/  SHFL.BFLY PT, R185, R184, 0x1, 0x1f ;  /* 0x0c201f00b8b97f89 */ /* 0x000e2200000e0000 */
[----:B------:R-:W-:-:S02]  /*adb0*/  FSEL R171, R171, -INF , !P1 ;  /* 0xff800000abab7808 */ /* 0x000fc40004800000 */
[----:B------:R-:W-:Y:S02]  /*adc0*/  ISETP.GT.AND P1, PT, R2, 0x29, P0 ;  /* 0x000000290200780c */ /* 0x000fe40000724270 */
[----:B------:R-:W-:Y:S02]  /*add0*/  FSEL R174, R174, -INF , !P2 ;  /* 0xff800000aeae7808 */ /* 0x000fe40005000000 */
[----:B------:R-:W-:Y:S02]  /*ade0*/  ISETP.GT.AND P2, PT, R2, 0x30, P0 ;  /* 0x000000300200780c */ /* 0x000fe40000744270 */
[C---:B------:R-:W-:Y:S02]  /*adf0*/  ISETP.LT.OR P1, PT, R0.reuse, 0x2a, P1 ;  /* 0x0000002a0000780c */ /* 0x040fe40000f21670 */
[----:B------:R-:W-:Y:S02]  /*ae00*/  ISETP.LT.OR P2, PT, R0, 0x31, P2 ;  /* 0x000000310000780c */ /* 0x000fe40001741670 */
[----:B------:R-:W-:-:S02]  /*ae10*/  FSEL R175, R175, -INF , !P1 ;  /* 0xff800000afaf7808 */ /* 0x000fc40004800000 */
[----:B------:R-:W-:Y:S02]  /*ae20*/  ISETP.GT.AND P1, PT, R2, 0x31, P0 ;  /* 0x000000310200780c */ /* 0x000fe40000724270 */
[----:B------:R-:W-:Y:S02]  /*ae30*/  FSEL R178, R178, -INF , !P2 ;  /* 0xff800000b2b27808 */ /* 0x000fe40005000000 */
[----:B------:R-:W-:Y:S02]  /*ae40*/  ISETP.GT.AND P2, PT, R2, 0x38, P0 ;  /* 0x000000380200780c */ /* 0x000fe40000744270 */
[----:B------:R-:W-:Y:S02]  /*ae50*/  ISETP.LT.OR P1, PT, R0, 0x32, P1 ;  /* 0x000000320000780c */ /* 0x000fe40000f21670 */
[----:B------:R-:W-:Y:S02]  /*ae60*/  ISETP.GT.AND P0, PT, R2, 0x39, P0 ;  /* 0x000000390200780c */ /* 0x000fe40000704270 */
[----:B0-----:R-:W-:-:S02]  /*ae70*/  FMNMX.FTZ R4, R184, R185, !PT ;  /* 0x000000b9b8047209 */ /* 0x001fc40007810000 */
[----:B------:R-:W-:Y:S02]  /*ae80*/  FMNMX.FTZ R184, R154, R23, !PT ;  /* 0x000000179ab87209 */ /* 0x000fe40007810000 */
[C---:B------:R-:W-:Y:S01]  /*ae90*/  FSETP.NEU.FTZ.AND P3, PT, R4.reuse, -INF , PT ;  /* 0xff8000000400780b */ /* 0x040fe20003f7d000 */
[----:B------:R-:W-:Y:S01]  /*aea0*/  FMUL.FTZ R185, R4, UR5 ;  /* 0x0000000504b97c20 */ /* 0x000fe20008410000 */
[----:B------:R-:W-:Y:S02]  /*aeb0*/  FMNMX.FTZ R3, R155, R184, !PT ;  /* 0x000000b89b037209 */ /* 0x000fe40007810000 */
[----:B------:R-:W-:Y:S02]  /*aec0*/  ISETP.LT.OR P2, PT, R0, 0x39, P2 ;  /* 0x000000390000780c */ /* 0x000fe40001741670 */
[----:B------:R-:W-:Y:S02]  /*aed0*/  FMNMX.FTZ R184, R158, R3, !PT ;  /* 0x000000039eb87209 */ /* 0x000fe40007810000 */
[----:B------:R-:W-:-:S02]  /*aee0*/  FSEL R187, R185, RZ, P3 ;  /* 0x000000ffb9bb7208 */ /* 0x000fc40001800000 */
[----:B------:R-:W-:Y:S02]  /*aef0*/  FMNMX.FTZ R3, R159, R184, !PT ;  /* 0x000000b89f037209 */ /* 0x000fe40007810000 */
[----:B------:R-:W-:Y:S01]  /*af00*/  FSEL R179, R179, -INF , !P1 ;  /* 0xff800000b3b37808 */ /* 0x000fe20004800000 */
[--C-:B------:R-:W-:Y:S01]  /*af10*/  FFMA.FTZ R185, R152, UR5, -R187.reuse ;  /* 0x0000000598b97c23 */ /* 0x100fe200080108bb */
[----:B------:R-:W-:Y:S01]  /*af20*/  FMNMX.FTZ R184, R162, R3, !PT ;  /* 0x00000003a2b87209 */ /* 0x000fe20007810000 */
[--C-:B------:R-:W-:Y:S01]  /*af30*/  FFMA.FTZ R194, R164, UR5, -R187.reuse ;  /* 0x00000005a4c27c23 */ /* 0x100fe200080108bb */
[----:B------:R-:W-:Y:S01]  /*af40*/  ISETP.LT.OR P0, PT, R0, 0x3a, P0 ;  /* 0x0000003a0000780c */ /* 0x000fe20000701670 */
[--C-:B------:R-:W-:Y:S01]  /*af50*/  FFMA.FTZ R196, R153, UR5, -R187.reuse ;  /* 0x0000000599c47c23 */ /* 0x100fe200080108bb */
[----:B------:R-:W-:Y:S01]  /*af60*/  FMNMX.FTZ R3, R163, R184, !PT ;  /* 0x000000b8a3037209 */ /* 0x000fe20007810000 */
[----:B------:R-:W-:Y:S01]  /*af70*/  MUFU.EX2 R185, R185 ;  /* 0x000000b900b97308 */ /* 0x000fe20000000800 */
[----:B------:R-:W-:Y:S01]  /*af80*/  FSEL R182, R182, -INF , !P2 ;  /* 0xff800000b6b67808 */ /* 0x000fe20005000000 */
[--C-:B------:R-:W-:Y:S01]  /*af90*/  FFMA.FTZ R198, R156, UR5, -R187.reuse ;  /* 0x000000059cc67c23 */ /* 0x100fe200080108bb */
[----:B------:R-:W-:Y:S01]  /*afa0*/  FMNMX.FTZ R184, R166, R3, !PT ;  /* 0x00000003a6b87209 */ /* 0x000fe20007810000 */
[--C-:B------:R-:W-:Y:S01]  /*afb0*/  FFMA.FTZ R153, R157, UR5, -R187.reuse ;  /* 0x000000059d997c23 */ /* 0x100fe200080108bb */
[----:B------:R-:W-:Y:S01]  /*afc0*/  FSEL R183, R183, -INF , !P0 ;  /* 0xff800000b7b77808 */ /* 0x000fe20004000000 */
        /* <DEDUP_REMOVED lines=15> */
[----:B------:R-:W-:Y:S01]  /*b0c0*/  R2UR UR7, R22 ;  /* 0x00000000160772ca */ /* 0x000fe200000e0000 */
[--C-:B------:R-:W-:Y:S01]  /*b0d0*/  FFMA.FTZ R186, R180, UR5, -R187.reuse ;  /* 0x00000005b4ba7c23 */ /* 0x100fe200080108bb */
[----:B------:R-:W-:Y:S01]  /*b0e0*/  FMNMX.FTZ R3, R175, R152, !PT ;  /* 0x00000098af037209 */ /* 0x000fe20007810000 */
[----:B------:R-:W-:Y:S01]  /*b0f0*/  MUFU.EX2 R153, R153 ;  /* 0x0000009900997308 */ /* 0x000fe20000000800 */
[----:B------:R-:W-:-:S02]  /*b100*/  FFMA.FTZ R181, R181, UR5, -R187 ;  /* 0x00000005b5b57c23 */ /* 0x000fc400080108bb */
[----:B------:R-:W-:-:S04]  /*b110*/  FMNMX.FTZ R2, R178, R3, !PT ;  /* 0x00000003b2027209 */ /* 0x000fc80007810000 */
[----:B------:R-:W-:Y:S01]  /*b120*/  FMNMX.FTZ R3, R179, R2, !PT ;  /* 0x00000002b3037209 */ /* 0x000fe20007810000 */
[----:B------:R-:W-:Y:S01]  /*b130*/  MUFU.EX2 R192, R192 ;  /* 0x000000c000c07308 */ /* 0x000fe20000000800 */
[----:B------:R-:W-:Y:S01]  /*b140*/  FSEL R2, R4, RZ, P3 ;  /* 0x000000ff04027208 */ /* 0x000fe20001800000 */
[----:B------:R-:W-:Y:S01]  /*b150*/  UISETP.GT.AND UP1, UPT, UR6, UR7, UPT ;  /* 0x000000070600728c */ /* 0x000fe2000bf24270 */
[----:B------:R-:W-:Y:S01]  /*b160*/  FMNMX.FTZ R0, R182, R3, !PT ;  /* 0x00000003b6007209 */ /* 0x000fe20007810000 */
[----:B------:R-:W-:Y:S02]  /*b170*/  UIADD3 UR6, UR6, -0x1, URZ ;  /* 0xffffffff06067890 */ /* 0x000fe4000fffe03f */
[----:B------:R-:W-:Y:S01]  /*b180*/  FADD.FTZ R2, -R2, R21 ;  /* 0x0000001502027221 */ /* 0x000fe20000010100 */
[----:B------:R-:W-:Y:S01]  /*b190*/  FMNMX.FTZ R0, R183, R0, !PT ;  /* 0x00000000b7007209 */ /* 0x000fe20007810000 */
[----:B------:R-:W-:Y:S01]  /*b1a0*/  MUFU.EX2 R157, R157 ;  /* 0x0000009d009d7308 */ /* 0x000fe20000000800 */
[----:B------:R-:W-:Y:S01]  /*b1b0*/  UMOV UR7, UR4 ;  /* 0x0000000400077c82 */ /* 0x000fe20008000000 */
[----:B------:R-:W-:-:S02]  /*b1c0*/  FMUL.FTZ R2, R2, UR5 ;  /* 0x0000000502027c20 */ /* 0x000fc40008410000 */
[----:B------:R-:W0:Y:S04]  /*b1d0*/  SHFL.BFLY PT, R3, R0, 0x2, 0x1f ;  /* 0x0c401f0000037f89 */ /* 0x000e2800000e0000 */
[----:B------:R-:W-:Y:S08]  /*b1e0*/  MUFU.EX2 R194, R194 ;  /* 0x000000c200c27308 */ /* 0x000ff00000000800 */
[----:B------:R-:W-:Y:S08]  /*b1f0*/  MUFU.EX2 R161, R161 ;  /* 0x000000a100a17308 */ /* 0x000ff00000000800 */
[----:B------:R-:W-:Y:S01]  /*b200*/  MUFU.EX2 R188, R188 ;  /* 0x000000bc00bc7308 */ /* 0x000fe20000000800 */
[----:B0-----:R-:W-:-:S07]  /*b210*/  FMNMX.FTZ R3, R0, R3, !PT ;  /* 0x0000000300037209 */ /* 0x001fce0007810000 */
[----:B------:R-:W-:Y:S01]  /*b220*/  MUFU.EX2 R165, R165 ;  /* 0x000000a500a57308 */ /* 0x000fe20000000800 */
[----:B------:R-:W0:Y:S07]  /*b230*/  SHFL.BFLY PT, R0, R3, 0x1, 0x1f ;  /* 0x0c201f0003007f89 */ /* 0x000e2e00000e0000 */
[----:B------:R-:W-:Y:S08]  /*b240*/  MUFU.EX2 R190, R190 ;  /* 0x000000be00be7308 */ /* 0x000ff00000000800 */
[----:B------:R-:W-:Y:S08]  /*b250*/  MUFU.EX2 R169, R169 ;  /* 0x000000a900a97308 */ /* 0x000ff00000000800 */
[----:B------:R-:W-:Y:S01]  /*b260*/  MUFU.EX2 R184, R184 ;  /* 0x000000b800b87308 */ /* 0x000fe20000000800 */
[----:B0-----:R-:W-:-:S04]  /*b270*/  FMNMX.FTZ R3, R3, R0, !PT ;  /* 0x0000000003037209 */ /* 0x001fc80007810000 */
[C---:B------:R-:W-:Y:S01]  /*b280*/  FSETP.NEU.FTZ.AND P0, PT, R3.reuse, -INF , PT ;  /* 0xff8000000300780b */ /* 0x040fe20003f1d000 */
[----:B------:R-:W-:Y:S02]  /*b290*/  FMUL.FTZ R0, R3, UR5 ;  /* 0x0000000503007c20 */ /* 0x000fe40008410000 */
[----:B------:R-:W-:Y:S03]  /*b2a0*/  MUFU.EX2 R173, R173 ;  /* 0x000000ad00ad7308 */ /* 0x000fe60000000800 */
[----:B------:R-:W-:-:S05]  /*b2b0*/  FSEL R164, R0, RZ, P0 ;  /* 0x000000ff00a47208 */ /* 0x000fca0000000000 */
[----:B------:R0:W1:Y:S01]  /*b2c0*/  MUFU.EX2 R0, R2 ;  /* 0x0000000200007308 */ /* 0x0000620000000800 */
[--C-:B------:R-:W-:Y:S01]  /*b2d0*/  FFMA.FTZ R197, R154, UR5, -R164.reuse ;  /* 0x000000059ac57c23 */ /* 0x100fe200080108a4 */
[--C-:B------:R-:W-:Y:S01]  /*b2e0*/  FFMA.FTZ R152, R155, UR5, -R164.reuse ;  /* 0x000000059b987c23 */ /* 0x100fe200080108a4 */
[--C-:B------:R-:W-:Y:S01]  /*b2f0*/  FFMA.FTZ R199, R158, UR5, -R164.reuse ;  /* 0x000000059ec77c23 */ /* 0x100fe200080108a4 */
[--C-:B------:R-:W-:Y:S01]  /*b300*/  FFMA.FTZ R154, R159, UR5, -R164.reuse ;  /* 0x000000059f9a7c23 */ /* 0x100fe200080108a4 */
[--C-:B------:R-:W-:Y:S01]  /*b310*/  FFMA.FTZ R193, R162, UR5, -R164.reuse ;  /* 0x00000005a2c17c23 */ /* 0x100fe200080108a4 */
[--C-:B------:R-:W-:Y:S01]  /*b320*/  FFMA.FTZ R156, R163, UR5, -R164.reuse ;  /* 0x00000005a39c7c23 */ /* 0x100fe200080108a4 */
[--C-:B------:R-:W-:Y:S01]  /*b330*/  FFMA.FTZ R195, R166, UR5, -R164.reuse ;  /* 0x00000005a6c37c23 */ /* 0x100fe200080108a4 */
[----:B------:R-:W-:Y:S01]  /*b340*/  MUFU.EX2 R197, R197 ;  /* 0x000000c500c57308 */ /* 0x000fe20000000800 */
[----:B0-----:R-:W-:Y:S01]  /*b350*/  FSEL R2, R3, RZ, P0 ;  /* 0x000000ff03027208 */ /* 0x001fe20000000000 */
[--C-:B------:R-:W-:Y:S01]  /*b360*/  FFMA.FTZ R158, R167, UR5, -R164.reuse ;  /* 0x00000005a79e7c23 */ /* 0x100fe200080108a4 */
[--C-:B------:R-:W-:Y:S01]  /*b370*/  FFMA.FTZ R189, R170, UR5, -R164.reuse ;  /* 0x00000005aabd7c23 */ /* 0x100fe200080108a4 */
[----:B------:R-:W-:Y:S01]  /*b380*/  FFMA.FTZ R160, R171, UR5, -R164 ;  /* 0x00000005aba07c23 */ /* 0x000fe200080108a4 */
[----:B------:R-:W-:-:S02]  /*b390*/  IMAD.U32 R155, RZ, RZ, UR14 ;  /* 0x0000000eff9b7e24 */ /* 0x000fc4000f8e00ff */
[----:B------:R-:W-:Y:S01]  /*b3a0*/  FADD.FTZ R2, -R2, R23 ;  /* 0x0000001702027221 */ /* 0x000fe20000010100 */
[--C-:B------:R-:W-:Y:S01]  /*b3b0*/  FFMA.FTZ R174, R174, UR5, -R164.reuse ;  /* 0x00000005aeae7c23 */ /* 0x100fe200080108a4 */
[----:B------:R-:W-:Y:S01]  /*b3c0*/  MUFU.EX2 R152, R152 ;  /* 0x0000009800987308 */ /* 0x000fe20000000800 */
[----:B-1----:R-:W-:Y:S01]  /*b3d0*/  FFMA.FTZ R15, R0, R15, R185 ;  /* 0x0000000f000f7223 */ /* 0x002fe200000100b9 */
[----:B------:R-:W-:Y:S01]  /*b3e0*/  FMUL.FTZ R2, R2, UR5 ;  /* 0x0000000502027c20 */ /* 0x000fe20008410000 */
[----:B------:R-:W-:Y:S01]  /*b3f0*/  @!P5 IADD3 R155, R155, 0x30860, RZ ;  /* 0x000308609b9bd810 */ /* 0x000fe20007ffe0ff */
[--C-:B------:R-:W-:Y:S01]  /*b400*/  FFMA.FTZ R175, R175, UR5, -R164.reuse ;  /* 0x00000005afaf7c23 */ /* 0x100fe200080108a4 */
[----:B------:R-:W-:Y:S01]  /*b410*/  FADD.FTZ R15, R196, R15 ;  /* 0x0000000fc40f7221 */ /* 0x000fe20000010000 */
[--C-:B------:R-:W-:Y:S01]  /*b420*/  FFMA.FTZ R178, R178, UR5, -R164.reuse ;  /* 0x00000005b2b27c23 */ /* 0x100fe200080108a4 */
[----:B------:R-:W-:Y:S01]  /*b430*/  @!P5 PRMT R155, RZ, 0x654, R155 ;  /* 0x00000654ff9bd816 */ /* 0x000fe2000000009b */
[----:B------:R-:W0:Y:S01]  /*b440*/  MUFU.EX2 R2, R2 ;  /* 0x0000000200027308 */ /* 0x000e220000000800 */
[----:B------:R-:W-:Y:S01]  /*b450*/  FADD.FTZ R162, R198, R15 ;  /* 0x0000000fc6a27221 */ /* 0x000fe20000010000 */
[--C-:B------:R-:W-:Y:S01]  /*b460*/  FFMA.FTZ R179, R179, UR5, -R164.reuse ;  /* 0x00000005b3b37c23 */ /* 0x100fe200080108a4 */
[----:B------:R1:W-:Y:S01]  /*b470*/  @!P5 SYNCS.ARRIVE.TRANS64.RED.A1T0 RZ, [R155+URZ], RZ ;  /* 0x000000ff9bffd9a7 */ /* 0x0003e2000810043f */
[----:B------:R-:W-:Y:S01]  /*b480*/  FFMA.FTZ R182, R182, UR5, -R164 ;  /* 0x00000005b6b67c23 */ /* 0x000fe200080108a4 */
[----:B------:R-:W-:Y:S01]  /*b490*/  FADD.FTZ R23, R153, R162 ;  /* 0x000000a299177221 */ /* 0x000fe20000010000 */
[----:B------:R-:W-:Y:S01]  /*b4a0*/  FFMA.FTZ R164, R183, UR5, -R164 ;  /* 0x00000005b7a47c23 */ /* 0x000fe200080108a4 */
[----:B------:R-:W-:Y:S01]  /*b4b0*/  PLOP3.LUT P0, PT, PT, PT, UP1, 0x80, 0x0 ;  /* 0x000000000000781c */ /* 0x000fe20003f0f018 */
[----:B------:R-:W2:Y:S01]  /*b4c0*/  MUFU.EX2 R199, R199 ;  /* 0x000000c700c77308 */ /* 0x000ea20000000800 */
[----:B------:R-:W-:Y:S01]  /*b4d0*/  FADD.FTZ R162, R192, R23 ;  /* 0x00000017c0a27221 */ /* 0x000fe20000010000 */
[----:B------:R-:W-:-:S02]  /*b4e0*/  F2FP.BF16.F32.PACK_AB R196, R196, R185 ;  /* 0x000000b9c4c4723e */ /* 0x000fc400000010ff */
[----:B------:R-:W-:Y:S01]  /*b4f0*/  F2FP.BF16.F32.PACK_AB R198, R153, R198 ;  /* 0x000000c699c6723e */ /* 0x000fe200000010ff */
[C---:B------:R-:W-:Y:S01]  /*b500*/  FADD.FTZ R23, R157.reuse, R162 ;  /* 0x000000a29d177221 */ /* 0x040fe20000010000 */
[----:B------:R-:W-:Y:S02]  /*b510*/  F2FP.BF16.F32.PACK_AB R192, R157, R192 ;  /* 0x000000c09dc0723e */ /* 0x000fe400000010ff */
[----:B------:R-:W3:Y:S01]  /*b520*/  MUFU.EX2 R154, R154 ;  /* 0x0000009a009a7308 */ /* 0x000ee20000000800 */
[----:B0-----:R-:W-:Y:S01]  /*b530*/  FFMA.FTZ R15, R2, R14, R197 ;  /* 0x0000000e020f7223 */ /* 0x001fe200000100c5 */
[----:B------:R-:W-:Y:S01]  /*b540*/  FADD.FTZ R162, R194, R23 ;  /* 0x00000017c2a27221 */ /* 0x000fe20000010000 */
[C---:B------:R-:W-:Y:S02]  /*b550*/  F2FP.BF16.F32.PACK_AB R194, R161.reuse, R194 ;  /* 0x000000c2a1c2723e */ /* 0x040fe400000010ff */
[C---:B------:R-:W-:Y:S01]  /*b560*/  FADD.FTZ R14, R152.reuse, R15 ;  /* 0x0000000f980e7221 */ /* 0x040fe20000010000 */
[----:B------:R-:W-:Y:S01]  /*b570*/  FADD.FTZ R23, R161, R162 ;  /* 0x000000a2a1177221 */ /* 0x000fe20000010000 */
[----:B------:R-:W-:Y:S01]  /*b580*/  F2FP.BF16.F32.PACK_AB R197, R152, R197 ;  /* 0x000000c598c5723e */ /* 0x000fe200000010ff */
[----:B------:R-:W0:Y:S01]  /*b590*/  MUFU.EX2 R193, R193 ;  /* 0x000000c100c17308 */ /* 0x000e220000000800 */
[----:B--2---:R-:W-:Y:S01]  /*b5a0*/  FADD.FTZ R15, R199, R14 ;  /* 0x0000000ec70f7221 */ /* 0x004fe20000010000 */
[----:B------:R-:W-:Y:S01]  /*b5b0*/  FADD.FTZ R162, R188, R23 ;  /* 0x00000017bca27221 */ /* 0x000fe20000010000 */
[----:B------:R-:W-:-:S03]  /*b5c0*/  F2FP.BF16.F32.PACK_AB R188, R165, R188 ;  /* 0x000000bca5bc723e */ /* 0x000fc600000010ff */
[----:B------:R-:W-:Y:S02]  /*b5d0*/  FADD.FTZ R23, R165, R162 ;  /* 0x000000a2a5177221 */ /* 0x000fe40000010000 */
[----:B------:R-:W2:Y:S01]  /*b5e0*/  MUFU.EX2 R156, R156 ;  /* 0x0000009c009c7308 */ /* 0x000ea20000000800 */
[----:B---3--:R-:W-:Y:S01]  /*b5f0*/  FADD.FTZ R14, R154, R15 ;  /* 0x0000000f9a0e7221 */ /* 0x008fe20000010000 */
[----:B------:R-:W-:Y:S01]  /*b600*/  FADD.FTZ R162, R190, R23 ;  /* 0x00000017bea27221 */ /* 0x000fe20000010000 */
[C---:B------:R-:W-:Y:S02]  /*b610*/  F2FP.BF16.F32.PACK_AB R190, R169.reuse, R190 ;  /* 0x000000bea9be723e */ /* 0x040fe400000010ff */
[----:B------:R-:W-:Y:S01]  /*b620*/  F2FP.BF16.F32.PACK_AB R199, R154, R199 ;  /* 0x000000c79ac7723e */ /* 0x000fe200000010ff */
[----:B------:R-:W-:Y:S02]  /*b630*/  FADD.FTZ R23, R169, R162 ;  /* 0x000000a2a9177221 */ /* 0x000fe40000010000 */
[----:B------:R-:W3:Y:S01]  /*b640*/  MUFU.EX2 R195, R195 ;  /* 0x000000c300c37308 */ /* 0x000ee20000000800 */
[----:B0-----:R-:W-:-:S07]  /*b650*/  FADD.FTZ R15, R193, R14 ;  /* 0x0000000ec10f7221 */ /* 0x001fce0000010000 */
[----:B------:R-:W0:Y:S01]  /*b660*/  MUFU.EX2 R158, R158 ;  /* 0x0000009e009e7308 */ /* 0x000e220000000800 */
[C---:B--2---:R-:W-:Y:S01]  /*b670*/  FADD.FTZ R14, R156.reuse, R15 ;  /* 0x0000000f9c0e7221 */ /* 0x044fe20000010000 */
[----:B------:R-:W-:-:S06]  /*b680*/  F2FP.BF16.F32.PACK_AB R193, R156, R193 ;  /* 0x000000c19cc1723e */ /* 0x000fcc00000010ff */
[----:B------:R-:W2:Y:S01]  /*b690*/  MUFU.EX2 R189, R189 ;  /* 0x000000bd00bd7308 */ /* 0x000ea20000000800 */
[----:B---3--:R-:W-:-:S07]  /*b6a0*/  FADD.FTZ R15, R195, R14 ;  /* 0x0000000ec30f7221 */ /* 0x008fce0000010000 */
[----:B------:R-:W3:Y:S01]  /*b6b0*/  MUFU.EX2 R160, R160 ;  /* 0x000000a000a07308 */ /* 0x000ee20000000800 */
[C---:B0-----:R-:W-:Y:S01]  /*b6c0*/  FADD.FTZ R14, R158.reuse, R15 ;  /* 0x0000000f9e0e7221 */ /* 0x041fe20000010000 */
[----:B------:R-:W-:-:S06]  /*b6d0*/  F2FP.BF16.F32.PACK_AB R195, R158, R195 ;  /* 0x000000c39ec3723e */ /* 0x000fcc00000010ff */
[----:B------:R-:W0:Y:S01]  /*b6e0*/  MUFU.EX2 R174, R174 ;  /* 0x000000ae00ae7308 */ /* 0x000e220000000800 */
[----:B--2---:R-:W-:Y:S01]  /*b6f0*/  FADD.FTZ R15, R189, R14 ;  /* 0x0000000ebd0f7221 */ /* 0x004fe20000010000 */
[----:B------:R-:W-:Y:S01]  /*b700*/  FADD.FTZ R14, R184, R23 ;  /* 0x00000017b80e7221 */ /* 0x000fe20000010000 */
[----:B------:R-:W-:-:S03]  /*b710*/  F2FP.BF16.F32.PACK_AB R184, R173, R184 ;  /* 0x000000b8adb8723e */ /* 0x000fc600000010ff */
[----:B------:R-:W-:Y:S02]  /*b720*/  FADD.FTZ R23, R173, R14 ;  /* 0x0000000ead177221 */ /* 0x000fe40000010000 */
[----:B------:R-:W2:Y:S01]  /*b730*/  MUFU.EX2 R175, R175 ;  /* 0x000000af00af7308 */ /* 0x000ea20000000800 */
[C---:B---3--:R-:W-:Y:S01]  /*b740*/  FADD.FTZ R15, R160.reuse, R15 ;  /* 0x0000000fa00f7221 */ /* 0x048fe20000010000 */
[----:B------:R-:W-:-:S06]  /*b750*/  F2FP.BF16.F32.PACK_AB R189, R160, R189 ;  /* 0x000000bda0bd723e */ /* 0x000fcc00000010ff */
[----:B-1----:R-:W1:Y:S01]  /*b760*/  MUFU.EX2 R155, R178 ;  /* 0x000000b2009b7308 */ /* 0x002e620000000800 */
[----:B0-----:R-:W-:-:S07]  /*b770*/  FADD.FTZ R15, R174, R15 ;  /* 0x0000000fae0f7221 */ /* 0x001fce0000010000 */
[----:B------:R-:W0:Y:S01]  /*b780*/  MUFU.EX2 R179, R179 ;  /* 0x000000b300b37308 */ /* 0x000e220000000800 */
[C---:B--2---:R-:W-:Y:S01]  /*b790*/  FADD.FTZ R14, R175.reuse, R15 ;  /* 0x0000000faf0e7221 */ /* 0x044fe20000010000 */
[----:B------:R-:W-:-:S06]  /*b7a0*/  F2FP.BF16.F32.PACK_AB R191, R175, R174 ;  /* 0x000000aeafbf723e */ /* 0x000fcc00000010ff */
[----:B------:R-:W2:Y:S01]  /*b7b0*/  MUFU.EX2 R186, R186 ;  /* 0x000000ba00ba7308 */ /* 0x000ea20000000800 */
[----:B-1----:R-:W-:-:S07]  /*b7c0*/  FADD.FTZ R14, R155, R14 ;  /* 0x0000000e9b0e7221 */ /* 0x002fce0000010000 */
[----:B------:R-:W1:Y:S01]  /*b7d0*/  MUFU.EX2 R187, R182 ;  /* 0x000000b600bb7308 */ /* 0x000e620000000800 */
[C---:B0-----:R-:W-:Y:S01]  /*b7e0*/  FADD.FTZ R14, R179.reuse, R14 ;  /* 0x0000000eb30e7221 */ /* 0x041fe20000010000 */
[----:B------:R-:W-:-:S06]  /*b7f0*/  F2FP.BF16.F32.PACK_AB R185, R179, R155 ;  /* 0x0000009bb3b9723e */ /* 0x000fcc00000010ff */
[----:B------:R-:W0:Y:S01]  /*b800*/  MUFU.EX2 R21, R181 ;  /* 0x000000b500157308 */ /* 0x000e220000000800 */
[----:B--2---:R-:W-:Y:S01]  /*b810*/  FADD.FTZ R162, R186, R23 ;  /* 0x00000017baa27221 */ /* 0x004fe20000010000 */
[----:B------:R-:W-:-:S06]  /*b820*/  IMAD.MOV.U32 R23, RZ, RZ, R3 ;  /* 0x000000ffff177224 */ /* 0x000fcc00078e0003 */
[----:B------:R-:W2:Y:S01]  /*b830*/  MUFU.EX2 R164, R164 ;  /* 0x000000a400a47308 */ /* 0x000ea20000000800 */
[----:B-1----:R-:W-:Y:S01]  /*b840*/  FADD.FTZ R14, R187, R14 ;  /* 0x0000000ebb0e7221 */ /* 0x002fe20000010000 */
[C---:B0-----:R-:W-:Y:S01]  /*b850*/  FADD.FTZ R15, R21.reuse, R162 ;  /* 0x000000a2150f7221 */ /* 0x041fe20000010000 */
[----:B------:R-:W-:Y:S01]  /*b860*/  F2FP.BF16.F32.PACK_AB R186, R21, R186 ;  /* 0x000000ba15ba723e */ /* 0x000fe200000010ff */
[----:B------:R-:W-:Y:S02]  /*b870*/  IMAD.MOV.U32 R21, RZ, RZ, R4 ;  /* 0x000000ffff157224 */ /* 0x000fe400078e0004 */
[C---:B--2---:R-:W-:Y:S01]  /*b880*/  FADD.FTZ R14, R164.reuse, R14 ;  /* 0x0000000ea40e7221 */ /* 0x044fe20000010000 */
[----:B------:R-:W-:Y:S01]  /*b890*/  F2FP.BF16.F32.PACK_AB R187, R164, R187 ;  /* 0x000000bba4bb723e */ /* 0x000fe200000010ff */
[----:B------:R-:W-:Y:S06]  /*b8a0*/  @P0 BRA `(.L_x_1035) ;  /* 0xffffffd400fc0947 */ /* 0x000fec000383ffff */
.L_x_1018:
        /* <DEDUP_REMOVED lines=131> */
.L_x_1036:
[----:B------:R-:W-:Y:S01]  /*c0e0*/  R2UR UR6, R16 ;  /* 0x00000000100672ca */ /* 0x000fe200000e0000 */
[----:B------:R-:W-:-:S05]  /*c0f0*/  IMAD.U32 R0, RZ, RZ, UR61 ;  /* 0x0000003dff007e24 */ /* 0x000fca000f8e00ff */
[----:B------:R-:W-:-:S07]  /*c100*/  SHF.L.U32 R0, R0, 0x1f, RZ ;  /* 0x0000001f00007819 */ /* 0x000fce00000006ff */
[----:B------:R-:W-:-:S09]  /*c110*/  ULEA UR7, UR4, UR6, 0x3 ;  /* 0x0000000604077291 */ /* 0x000fd2000f8e183f */
[----:B------:R0:W1:Y:S01]  /*c120*/  SYNCS.PHASECHK.TRANS64.TRYWAIT P0, [UR7+0x30850], R0 ;  /* 0x03085000ff0075a7 */ /* 0x0000620008000147 */
[----:B------:R-:W-:Y:S05]  /*c130*/  @!P4 BRA `(.L_x_1037) ;  /* 0x000000000004c947 */ /* 0x000fea0003800000 */
[----:B------:R-:W-:Y:S01]  /*c140*/  BPT.TRAP 0x1 ;  /* 0x000000040000795c */ /* 0x000fe20000300000 */
.L_x_1037:
[----:B-1----:R-:W-:Y:S05]  /*c150*/  @P0 BRA `(.L_x_1038) ;  /* 0x0000000000080947 */ /* 0x002fea0003800000 */
[----:B------:R-:W1:Y:S02]  /*c160*/  SYNCS.PHASECHK.TRANS64.TRYWAIT P0, [UR7+0x30850], R0 ;  /* 0x03085000ff0075a7 */ /* 0x000e640008000147 */
[----:B-1----:R-:W-:Y:S05]  /*c170*/  @!P0 BRA `(.L_x_1039) ;  /* 0x0000008000588947 */ /* 0x002fea0003800000 */
.L_x_1038:
[----:B------:R-:W-:Y:S01]  /*c180*/  R2UR UR6, R16 ;  /* 0x00000000100672ca */ /* 0x000fe200000e0000 */
[----:B------:R-:W-:Y:S01]  /*c190*/  WARPGROUP.ARRIVE ;  /* 0x00000000000079c5 */ /* 0x000fe20000000000 */
[----:B------:R-:W-:Y:S01]  /*c1a0*/  UMOV UR11, 0x40000040 ;  /* 0x40000040000b7882 */ /* 0x000fe20000000000 */
[----:B01----:R-:W0:Y:S01]  /*c1b0*/  SHFL.BFLY PT, R0, R15, 0x2, 0x1f ;  /* 0x0c401f000f007f89 */ /* 0x003e2200000e0000 */
[----:B------:R-:W-:Y:S02]  /*c1c0*/  IMAD.U32 R11, RZ, RZ, UR7 ;  /* 0x00000007ff0b7e24 */ /* 0x000fe4000f8e00ff */
[----:B------:R-:W-:Y:S01]  /*c1d0*/  IMAD.MOV.U32 R6, RZ, RZ, RZ ;  /* 0x000000ffff067224 */ /* 0x000fe200078e00ff */
[----:B------:R-:W1:Y:S01]  /*c1e0*/  SHFL.BFLY PT, R5, R14, 0x2, 0x1f ;  /* 0x0c401f000e057f89 */ /* 0x000e6200000e0000 */
[----:B------:R-:W-:Y:S02]  /*c1f0*/  @!P5 VIADD R11, R11, 0x30860 ;  /* 0x000308600b0bd836 */ /* 0x000fe40000000000 */
[----:B------:R-:W-:-:S03]  /*c200*/  IMAD.U32 R13, RZ, RZ, UR5 ;  /* 0x00000005ff0d7e24 */ /* 0x000fc6000f8e00ff */
[----:B------:R-:W-:Y:S01]  /*c210*/  UIADD3 UR6, UR6, 0x400, URZ ;  /* 0x0000040006067890 */ /* 0x000fe2000fffe03f */
[----:B------:R-:W-:-:S03]  /*c220*/  @!P5 PRMT R11, RZ, 0x654, R11 ;  /* 0x00000654ff0bd816 */ /* 0x000fc6000000000b */
[----:B------:R-:W-:-:S04]  /*c230*/  USHF.R.U32.HI UR6, URZ, 0x4, UR6 ;  /* 0x000000043f067899 */ /* 0x000fc80008011606 */
[----:B------:R-:W-:-:S04]  /*c240*/  ULOP3.LUT UR6, UR6, 0x3fff, URZ, 0xc0, !UPT ;  /* 0x00003fff06067892 */ /* 0x000fc8000f8ec03f */
[----:B------:R-:W-:Y:S01]  /*c250*/  ULOP3.LUT UR6, UR6, 0x2000000, URZ, 0xfc, !UPT ;  /* 0x0200000006067892 */ /* 0x000fe2000f8efc3f */
[----:B0-----:R-:W-:-:S03]  /*c260*/  FADD.FTZ R0, R0, R15 ;  /* 0x0000000f00007221 */ /* 0x001fc60000010000 */
[----:B------:R-:W-:Y:S01]  /*c270*/  ULEA UR4, UR4, UR6, 0xb ;  /* 0x0000000604047291 */ /* 0x000fe2000f8e583f */
[----:B-1----:R-:W-:-:S03]  /*c280*/  FADD.FTZ R2, R5, R14 ;  /* 0x0000000e05027221 */ /* 0x002fc60000010000 */
[----:B------:R-:W-:Y:S01]  /*c290*/  UIADD3 UR6, UR4, 0x80, URZ ;  /* 0x0000008004067890 */ /* 0x000fe2000fffe03f */
[----:B------:R-:W0:Y:S02]  /*c2a0*/  SHFL.BFLY PT, R5, R0, 0x1, 0x1f ;  /* 0x0c201f0000057f89 */ /* 0x000e2400000e0000 */
[----:B------:R-:W-:Y:S02]  /*c2b0*/  UMOV UR10, UR4 ;  /* 0x00000004000a7c82 */ /* 0x000fe40008000000 */
[----:B------:R-:W-:Y:S01]  /*c2c0*/  HGMMA.64x256x16.F32.BF16 R24, R196, gdesc[UR8].tnspB, R24, gsb0 ;  /* 0x43e00008c4187df0 */ /* 0x000fe20008001818 */
[----:B------:R-:W-:Y:S01]  /*c2d0*/  UMOV UR11, 0x40000040 ;  /* 0x40000040000b7882 */ /* 0x000fe20000000000 */
[----:B------:R-:W-:Y:S01]  /*c2e0*/  UMOV UR10, UR6 ;  /* 0x00000006000a7c82 */ /* 0x000fe20008000000 */
[----:B------:R-:W-:Y:S01]  /*c2f0*/  UIADD3 UR6, UR4, 0x100, URZ ;  /* 0x0000010004067890 */ /* 0x000fe2000fffe03f */
[----:B------:R-:W1:Y:S01]  /*c300*/  SHFL.BFLY PT, R7, R2, 0x1, 0x1f ;  /* 0x0c201f0002077f89 */ /* 0x000e6200000e0000 */
[----:B------:R-:W-:Y:S01]  /*c310*/  UIADD3 UR4, UR4, 0x180, URZ ;  /* 0x0000018004047890 */ /* 0x000fe2000fffe03f */
[----:B0-----:R-:W-:Y:S01]  /*c320*/  FADD.FTZ R10, R0, R5 ;  /* 0x00000005000a7221 */ /* 0x001fe20000010000 */
[----:B------:R-:W-:-:S02]  /*c330*/  IMAD.MOV.U32 R5, RZ, RZ, RZ ;  /* 0x000000ffff057224 */ /* 0x000fc400078e00ff */
[----:B------:R-:W-:Y:S02]  /*c340*/  IMAD.MOV.U32 R0, RZ, RZ, -0x800000 ;  /* 0xff800000ff007424 */ /* 0x000fe400078e00ff */
[----:B------:R-:W-:Y:S01]  /*c350*/  FSETP.NE.FTZ.AND P0, PT, R10, RZ, PT ;  /* 0x000000ff0a00720b */ /* 0x000fe20003f15000 */
[----:B-1----:R-:W-:Y:S01]  /*c360*/  FADD.FTZ R12, R2, R7 ;  /* 0x00000007020c7221 */ /* 0x002fe20000010000 */
[----:B------:R-:W-:Y:S02]  /*c370*/  IMAD.U32 R7, RZ, RZ, UR5 ;  /* 0x00000005ff077e24 */ /* 0x000fe4000f8e00ff */
[----:B------:R-:W-:Y:S02]  /*c380*/  IMAD.MOV.U32 R2, RZ, RZ, -0x800000 ;  /* 0xff800000ff027424 */ /* 0x000fe400078e00ff */
[----:B------:R-:W-:-:S07]  /*c390*/  FSETP.NE.FTZ.AND P1, PT, R12, RZ, PT ;  /* 0x000000ff0c00720b */ /* 0x000fce0003f35000 */
[----:B------:R-:W0:Y:S01]  /*c3a0*/  @P0 MUFU.LG2 R8, R10 ;  /* 0x0000000a00080308 */ /* 0x000e220000000c00 */
[----:B------:R-:W-:-:S07]  /*c3b0*/  @P0 FMUL.FTZ R7, R7, 0.69314718246459960938 ;  /* 0x3f31721807070820 */ /* 0x000fce0000410000 */
[----:B------:R-:W1:Y:S01]  /*c3c0*/  @P1 MUFU.LG2 R9, R12 ;  /* 0x0000000c00091308 */ /* 0x000e620000000c00 */
[----:B------:R-:W-:-:S07]  /*c3d0*/  @P1 FMUL.FTZ R13, R13, 0.69314718246459960938 ;  /* 0x3f3172180d0d1820 */ /* 0x000fce0000410000 */
        /* <DEDUP_REMOVED lines=9> */
[----:B------:R-:W-:Y:S01]  /*c470*/  HGMMA.64x256x16.F32.BF16 R24, R192, gdesc[UR8].tnspB, R24, gsb0 ;  /* 0x43e00008c0187df0 */ /* 0x000fe20008001818 */
[----:B------:R-:W-:Y:S01]  /*c480*/  UMOV UR10, UR6 ;  /* 0x00000006000a7c82 */ /* 0x000fe20008000000 */
[----:B------:R-:W-:Y:S01]  /*c490*/  UMOV UR11, 0x40000040 ;  /* 0x40000040000b7882 */ /* 0x000fe20000000000 */
[----:B------:R-:W-:Y:S02]  /*c4a0*/  WARPGROUP.DEPBAR.LE gsb0, 0x0 ;  /* 0x00008000000079c5 */ /* 0x000fe40000010000 */
[----:B------:R-:W-:-:S15]  /*c4b0*/  WARPGROUP.ARRIVE ;  /* 0x00000000000079c5 */ /* 0x000fde0000000000 */
[----:B------:R-:W-:-:S08]  /*c4c0*/  NOP ;  /* 0x0000000000007918 */ /* 0x000fd00000000000 */
        /* <DEDUP_REMOVED lines=137> */
.L_x_969:
[----:B------:R-:W-:Y:S05]  /*cd60*/  @P0 BRA `(.L_x_1040) ;  /* 0x0000002000640947 */ /* 0x000fea0003800000 */
[----:B------:R-:W2:Y:S01]  /*cd70*/  LDL R3, [R1] ;  /* 0x0000000001037983 */ /* 0x000ea20000100800 */
[----:B------:R-:W0:Y:S01]  /*cd80*/  S2UR UR12, SR_CTAID.Z ;  /* 0x00000000000c79c3 */ /* 0x000e220000002700 */
[----:B------:R-:W-:Y:S01]  /*cd90*/  ULDC.64 UR8, c[0x0][0xbd0] ;  /* 0x0002f40000087ab9 */ /* 0x000fe20000000a00 */
[----:B------:R-:W-:Y:S01]  /*cda0*/  ULDC.64 UR14, c[0x0][0x208] ;  /* 0x00008200000e7ab9 */ /* 0x000fe20000000a00 */
[----:B------:R-:W1:Y:S01]  /*cdb0*/  S2R R22, SR_CTAID.X ;  /* 0x0000000000167919 */ /* 0x000e620000002500 */
[----:B------:R-:W-:Y:S04]  /*cdc0*/  BSSY B0, `(.L_x_1041) ;  /* 0x000014d000007945 */ /* 0x000fe80003800000 */
[----:B------:R-:W3:Y:S08]  /*cdd0*/  LDC.64 R18, c[0x0][0xbd8] ;  /* 0x0002f600ff127b82 */ /* 0x000ef00000000a00 */
[----:B------:R-:W4:Y:S08]  /*cde0*/  S2UR UR11, SR_CTAID.Y ;  /* 0x00000000000b79c3 */ /* 0x000f300000002600 */
[----:B------:R-:W4:Y:S01]  /*cdf0*/  LDC R23, c[0x0][0xc50] ;  /* 0x00031400ff177b82 */ /* 0x000f220000000800 */
[----:B0-----:R-:W-:-:S07]  /*ce00*/  USHF.R.S32.HI UR10, URZ, 0x1f, UR12 ;  /* 0x0000001f3f0a7899 */ /* 0x001fce000801140c */
[----:B------:R-:W0:Y:S08]  /*ce10*/  LDC.64 R20, c[0x0][0xb40] ;  /* 0x0002d000ff147b82 */ /* 0x000e300000000a00 */
[----:B------:R-:W-:Y:S01]  /*ce20*/  BAR.SYNC.DEFER_BLOCKING 0x1, 0x100 ;  /* 0x0044000000007b1d */ /* 0x000fe20000010000 */
[----:B--2---:R-:W-:-:S05]  /*ce30*/  R2UR UR13, R3 ;  /* 0x00000000030d72ca */ /* 0x004fca00000e0000 */
[----:B------:R-:W2:Y:S08]  /*ce40*/  S2R R3, SR_TID.X ;  /* 0x0000000000037919 */ /* 0x000eb00000002100 */
[----:B------:R-:W-:Y:S02]  /*ce50*/  USHF.R.S32.HI UR7, URZ, 0x1f, UR13 ;  /* 0x0000001f3f077899 */ /* 0x000fe4000801140d */
[----:B------:R-:W-:-:S02]  /*ce60*/  UIMAD.WIDE.U32 UR4, UR13, UR8, URZ ;  /* 0x000000080d0472a5 */ /* 0x000fc4000f8e003f */
[----:B------:R-:W-:-:S04]  /*ce70*/  UIMAD UR6, UR7, UR8, URZ ;  /* 0x00000008070672a4 */ /* 0x000fc8000f8e023f */
[----:B------:R-:W-:-:S03]  /*ce80*/  UIMAD UR6, UR13, UR9, UR6 ;  /* 0x000000090d0672a4 */ /* 0x000fc6000f8e0206 */
[----:B------:R-:W-:Y:S01]  /*ce90*/  ULDC.64 UR8, c[0x0][0xb38] ;  /* 0x0002ce0000087ab9 */ /* 0x000fe20000000a00 */
[----:B------:R-:W-:Y:S02]  /*cea0*/  UIADD3 UR6, UR5, UR6, URZ ;  /* 0x0000000605067290 */ /* 0x000fe4000fffe03f */
[----:B------:R-:W-:Y:S01]  /*ceb0*/  UIMAD UR7, UR7, UR8, URZ ;  /* 0x00000008070772a4 */ /* 0x000fe2000f8e023f */
[----:B--2---:R-:W-:-:S05]  /*cec0*/  VIADD R5, R3, 0xffffff80 ;  /* 0xffffff8003057836 */ /* 0x004fca0000000000 */
[----:B------:R-:W-:-:S04]  /*ced0*/  SHF.R.S32.HI R4, RZ, 0x1f, R5 ;  /* 0x0000001fff047819 */ /* 0x000fc80000011405 */
[CC--:B------:R-:W-:Y:S02]  /*cee0*/  LEA.HI R6, R4.reuse, R5.reuse, RZ, 0x7 ;  /* 0x0000000504067211 */ /* 0x0c0fe400078f38ff */
[----:B------:R-:W-:Y:S02]  /*cef0*/  LEA.HI R11, R4, R5, RZ, 0x2 ;  /* 0x00000005040b7211 */ /* 0x000fe400078f10ff */
[----:B------:R-:W-:Y:S02]  /*cf00*/  LOP3.LUT R8, R6, 0xffffff80, RZ, 0xc0, !PT ;  /* 0xffffff8006087812 */ /* 0x000fe400078ec0ff */
[----:B------:R-:W-:-:S03]  /*cf10*/  SHF.R.S32.HI R7, RZ, 0x7, R6 ;  /* 0x00000007ff077819 */ /* 0x000fc60000011406 */
[----:B------:R-:W-:Y:S01]  /*cf20*/  IMAD.IADD R3, R5, 0x1, -R8 ;  /* 0x0000000105037824 */ /* 0x000fe200078e0a08 */
[----:B------:R-:W-:Y:S01]  /*cf30*/  LEA.HI R4, R6, R7, RZ, 0x1 ;  /* 0x0000000706047211 */ /* 0x000fe200078f08ff */
[----:B------:R-:W2:Y:S01]  /*cf40*/  LDC R8, c[0x0][0xbe8] ;  /* 0x0002fa00ff087b82 */ /* 0x000ea20000000800 */
[----:B------:R-:W-:Y:S02]  /*cf50*/  LOP3.LUT R6, R11, 0xfffffffc, RZ, 0xc0, !PT ;  /* 0xfffffffc0b067812 */ /* 0x000fe400078ec0ff */
[----:B------:R-:W-:Y:S02]  /*cf60*/  SHF.R.S32.HI R12, RZ, 0x1f, R3 ;  /* 0x0000001fff0c7819 */ /* 0x000fe40000011403 */
[----:B------:R-:W-:Y:S01]  /*cf70*/  LOP3.LUT R4, R4, 0x3fffffe, RZ, 0xc0, !PT ;  /* 0x03fffffe04047812 */ /* 0x000fe200078ec0ff */
[----:B------:R-:W-:Y:S01]  /*cf80*/  IMAD.IADD R5, R5, 0x1, -R6 ;  /* 0x0000000105057824 */ /* 0x000fe200078e0a06 */
[CC--:B------:R-:W-:Y:S02]  /*cf90*/  LEA.HI R10, R12.reuse, R3.reuse, RZ, 0x2 ;  /* 0x000000030c0a7211 */ /* 0x0c0fe400078f10ff */
[----:B------:R-:W-:Y:S01]  /*cfa0*/  LEA.HI R12, R12, R3, RZ, 0x5 ;  /* 0x000000030c0c7211 */ /* 0x000fe200078f28ff */
[----:B------:R-:W-:Y:S01]  /*cfb0*/  IMAD.IADD R6, R7, 0x1, -R4 ;  /* 0x0000000107067824 */ /* 0x000fe200078e0a04 */
[----:B------:R-:W-:-:S02]  /*cfc0*/  SHF.R.S32.HI R9, RZ, 0x2, R10 ;  /* 0x00000002ff097819 */ /* 0x000fc4000001140a */
[----:B------:R-:W-:Y:S02]  /*cfd0*/  SHF.R.S32.HI R14, RZ, 0x1f, R10 ;  /* 0x0000001fff0e7819 */ /* 0x000fe4000001140a */
[----:B------:R-:W-:Y:S02]  /*cfe0*/  LEA.HI R7, R5, R5, RZ, 0x1 ;  /* 0x0000000505077211 */ /* 0x000fe400078f08ff */
[----:B------:R-:W-:Y:S02]  /*cff0*/  LEA.HI R14, R14, R9, RZ, 0x3 ;  /* 0x000000090e0e7211 */ /* 0x000fe400078f18ff */
[----:B------:R-:W-:Y:S02]  /*d000*/  LOP3.LUT R10, R10, 0x7ffffffc, RZ, 0xc0, !PT ;  /* 0x7ffffffc0a0a7812 */ /* 0x000fe400078ec0ff */
[----:B------:R-:W-:Y:S02]  /*d010*/  LOP3.LUT R14, R14, 0xfffffff8, RZ, 0xc0, !PT ;  /* 0xfffffff80e0e7812 */ /* 0x000fe400078ec0ff */
[----:B--2---:R-:W-:-:S03]  /*d020*/  ISETP.NE.AND P0, PT, R8, 0x1, PT ;  /* 0x000000010800780c */ /* 0x004fc60003f05270 */
[----:B------:R-:W-:Y:S01]  /*d030*/  IMAD.IADD R4, R9, 0x1, -R14 ;  /* 0x0000000109047824 */ /* 0x000fe200078e0a0e */
[----:B------:R-:W-:Y:S02]  /*d040*/  LOP3.LUT R14, R7, 0x1ffffffe, RZ, 0xc0, !PT ;  /* 0x1ffffffe070e7812 */ /* 0x000fe400078ec0ff */
[----:B------:R-:W-:Y:S01]  /*d050*/  SHF.R.S32.HI R7, RZ, 0x5, R12 ;  /* 0x00000005ff077819 */ /* 0x000fe2000001140c */
[----:B---3--:R-:W-:Y:S02]  /*d060*/  IMAD R12, R18, UR10, RZ ;  /* 0x0000000a120c7c24 */ /* 0x008fe4000f8e02ff */
[----:B------:R-:W-:Y:S01]  /*d070*/  IMAD.IADD R16, R5, 0x1, -R14 ;  /* 0x0000000105107824 */ /* 0x000fe200078e0a0e */
[----:B------:R-:W-:Y:S01]  /*d080*/  LEA R7, R7, R4, 0x4 ;  /* 0x0000000407077211 */ /* 0x000fe200078e20ff */
[----:B------:R-:W-:Y:S02]  /*d090*/  IMAD.U32 R5, RZ, RZ, UR5 ;  /* 0x00000005ff057e24 */ /* 0x000fe4000f8e00ff */
[----:B------:R-:W-:Y:S01]  /*d0a0*/  IMAD.U32 R4, RZ, RZ, UR4 ;  /* 0x00000004ff047e24 */ /* 0x000fe2000f8e00ff */
[----:B------:R-:W2:Y:S01]  /*d0b0*/  @P0 LDC R14, c[0x0][0xbec] ;  /* 0x0002fb00ff0e0b82 */ /* 0x000ea20000000800 */
[----:B------:R-:W-:Y:S01]  /*d0c0*/  IMAD R9, R6, 0x40, R7 ;  /* 0x0000004006097824 */ /* 0x000fe200078e0207 */
[----:B------:R-:W-:Y:S01]  /*d0d0*/  UIMAD.WIDE.U32 UR4, UR13, UR8, URZ ;  /* 0x000000080d0472a5 */ /* 0x000fe2000f8e003f */
[----:B------:R-:W-:Y:S01]  /*d0e0*/  IMAD.U32 R5, RZ, RZ, UR6 ;  /* 0x00000006ff057e24 */ /* 0x000fe2000f8e00ff */
[----:B------:R-:W-:Y:S01]  /*d0f0*/  UIMAD UR6, UR13, UR9, UR7 ;  /* 0x000000090d0672a4 */ /* 0x000fe2000f8e0207 */
[----:B------:R-:W-:-:S02]  /*d100*/  IMAD R6, R16, 0x8, R9 ;  /* 0x0000000810067824 */ /* 0x000fc400078e0209 */
[----:B------:R-:W-:Y:S01]  /*d110*/  IMAD R16, RZ, RZ, -UR13 ;  /* 0x8000000dff107e24 */ /* 0x000fe2000f8e02ff */
[----:B------:R-:W3:Y:S01]  /*d120*/  @P0 LDC R152, c[0x0][0xbec] ;  /* 0x0002fb00ff980b82 */ /* 0x000ee20000000800 */
[----:B------:R-:W-:Y:S01]  /*d130*/  UIADD3 UR6, UR5, UR6, URZ ;  /* 0x0000000605067290 */ /* 0x000fe2000fffe03f */
[----:B-1----:R-:W-:Y:S01]  /*d140*/  IMAD R11, R22, 0x80, R6 ;  /* 0x00000080160b7824 */ /* 0x002fe200078e0206 */
[----:B------:R-:W-:Y:S01]  /*d150*/  ULDC.64 UR8, c[0x0][0xb28] ;  /* 0x0002ca0000087ab9 */ /* 0x000fe20000000a00 */
[----:B----4-:R-:W-:Y:S02]  /*d160*/  IMAD R23, R23, R16, UR11 ;  /* 0x0000000b17177e24 */ /* 0x010fe4000f8e0210 */
[----:B------:R-:W-:Y:S02]  /*d170*/  IMAD R15, R19, UR12, R12 ;  /* 0x0000000c130f7c24 */ /* 0x000fe4000f8e020c */
[----:B------:R-:W1:Y:S01]  /*d180*/  @P0 LDC R17, c[0x0][0xbf0] ;  /* 0x0002fc00ff110b82 */ /* 0x000e620000000800 */
[----:B------:R-:W-:Y:S01]  /*d190*/  IMAD.WIDE.U32 R4, R18, UR12, R4 ;  /* 0x0000000c12047c25 */ /* 0x000fe2000f8e0004 */
[----:B------:R-:W-:-:S03]  /*d1a0*/  SHF.R.S32.HI R16, RZ, 0x1f, R23 ;  /* 0x0000001fff107819 */ /* 0x000fc60000011417 */
[----:B------:R-:W-:Y:S02]  /*d1b0*/  IMAD.U32 R7, RZ, RZ, UR5 ;  /* 0x00000005ff077e24 */ /* 0x000fe4000f8e00ff */
[----:B------:R-:W-:Y:S01]  /*d1c0*/  IMAD.U32 R6, RZ, RZ, UR4 ;  /* 0x00000004ff067e24 */ /* 0x000fe2000f8e00ff */
[----:B------:R-:W4:Y:S01]  /*d1d0*/  @P0 LDC R153, c[0x0][0xbf0] ;  /* 0x0002fc00ff990b82 */ /* 0x000f220000000800 */
[----:B--2---:R-:W-:Y:S01]  /*d1e0*/  @P0 IMAD.HI.U32 R12, R11, R14, RZ ;  /* 0x0000000e0b0c0227 */ /* 0x004fe200078e00ff */
[----:B------:R-:W-:-:S03]  /*d1f0*/  ULDC.64 UR4, c[0x0][0xbe0] ;  /* 0x0002f80000047ab9 */ /* 0x000fc60000000a00 */
[----:B------:R-:W-:Y:S01]  /*d200*/  IMAD.U32 R7, RZ, RZ, UR6 ;  /* 0x00000006ff077e24 */ /* 0x000fe2000f8e00ff */
[----:B------:R-:W-:Y:S01]  /*d210*/  ULDC.64 UR6, c[0x0][0xb48] ;  /* 0x0002d20000067ab9 */ /* 0x000fe20000000a00 */
[----:B------:R-:W-:Y:S02]  /*d220*/  IMAD.IADD R5, R5, 0x1, R15 ;  /* 0x0000000105057824 */ /* 0x000fe400078e020f */
[----:B0-----:R-:W-:Y:S02]  /*d230*/  IMAD R14, R20, UR10, RZ ;  /* 0x0000000a140e7c24 */ /* 0x001fe4000f8e02ff */
[----:B---3--:R-:W-:-:S04]  /*d240*/  @P0 IMAD.HI.U32 R152, R11, R152, RZ ;  /* 0x000000980b980227 */ /* 0x008fc800078e00ff */
[----:B------:R-:W-:Y:S01]  /*d250*/  IMAD.MOV.U32 R13, RZ, RZ, R11 ;  /* 0x000000ffff0d7224 */ /* 0x000fe200078e000b */
[----:B-1----:R-:W-:Y:S01]  /*d260*/  @P0 SHF.R.U32.HI R13, RZ, R17, R12 ;  /* 0x00000011ff0d0219 */ /* 0x002fe2000001160c */
[----:B------:R-:W-:Y:S02]  /*d270*/  IMAD R17, R21, UR12, R14 ;  /* 0x0000000c15117c24 */ /* 0x000fe4000f8e020e */
[----:B------:R-:W-:-:S04]  /*d280*/  IMAD.WIDE.U32 R6, R20, UR12, R6 ;  /* 0x0000000c14067c25 */ /* 0x000fc8000f8e0006 */
[----:B------:R-:W-:Y:S01]  /*d290*/  IMAD.MOV.U32 R15, RZ, RZ, R11 ;  /* 0x000000ffff0f7224 */ /* 0x000fe200078e000b */
[----:B----4-:R-:W-:Y:S01]  /*d2a0*/  @P0 SHF.R.U32.HI R15, RZ, R153, R152 ;  /* 0x00000099ff0f0219 */ /* 0x010fe20000011698 */
[----:B------:R-:W-:Y:S02]  /*d2b0*/  IMAD R12, R16, UR4, RZ ;  /* 0x00000004100c7c24 */ /* 0x000fe4000f8e02ff */
[----:B------:R-:W-:-:S04]  /*d2c0*/  IMAD.WIDE.U32 R4, R23, UR4, R4 ;  /* 0x0000000417047c25 */ /* 0x000fc8000f8e0004 */
[----:B------:R-:W-:Y:S01]  /*d2d0*/  IMAD.IADD R7, R7, 0x1, R17 ;  /* 0x0000000107077824 */ /* 0x000fe200078e0211 */
[----:B------:R-:W-:Y:S01]  /*d2e0*/  SHF.R.S32.HI R17, RZ, 0x1f, R13 ;  /* 0x0000001fff117819 */ /* 0x000fe2000001140d */
[----:B------:R-:W-:Y:S01]  /*d2f0*/  IMAD R14, R23, UR5, R12 ;  /* 0x00000005170e7c24 */ /* 0x000fe2000f8e020c */
[----:B------:R-:W-:Y:S01]  /*d300*/  IADD3 R4, P0, R13, R4, RZ ;  /* 0x000000040d047210 */ /* 0x000fe20007f1e0ff */
[----:B------:R-:W-:Y:S01]  /*d310*/  IMAD R16, R16, UR6, RZ ;  /* 0x0000000610107c24 */ /* 0x000fe2000f8e02ff */
[----:B------:R-:W-:Y:S01]  /*d320*/  SHF.R.S32.HI R12, RZ, 0x1f, R15 ;  /* 0x0000001fff0c7819 */ /* 0x000fe2000001140f */
[----:B------:R-:W-:Y:S01]  /*d330*/  IMAD.MOV R13, RZ, RZ, -R13 ;  /* 0x000000ffff0d7224 */ /* 0x000fe200078e0a0d */
[----:B------:R-:W-:Y:S01]  /*d340*/  ULDC.64 UR4, c[0x0][0xb30] ;  /* 0x0002cc0000047ab9 */ /* 0x000fe20000000a00 */
[----:B------:R-:W-:Y:S01]  /*d350*/  IMAD R19, R23, UR7, R16 ;  /* 0x0000000717137c24 */ /* 0x000fe2000f8e0210 */
[----:B------:R-:W-:Y:S01]  /*d360*/  IADD3.X R5, R17, R5, R14, P0, !PT ;  /* 0x0000000511057210 */ /* 0x000fe200007fe40e */
[----:B------:R-:W-:-:S02]  /*d370*/  IMAD.MOV R16, RZ, RZ, -R15 ;  /* 0x000000ffff107224 */ /* 0x000fc400078e0a0f */
[----:B------:R-:W-:Y:S02]  /*d380*/  IMAD R12, R12, UR4, RZ ;  /* 0x000000040c0c7c24 */ /* 0x000fe4000f8e02ff */
[----:B------:R-:W-:Y:S02]  /*d390*/  IMAD R13, R8, R13, R11 ;  /* 0x0000000d080d7224 */ /* 0x000fe400078e020b */
        /* <DEDUP_REMOVED lines=35> */
[-C--:B------:R-:W-:Y:S01]  /*d5d0*/  ISETP.GE.OR P1, PT, R11, R8.reuse, P0 ;  /* 0x000000080b00720c */ /* 0x080fe20000726670 */
[----:B------:R-:W-:Y:S01]  /*d5e0*/  IMAD.IADD R3, R3, 0x1, -R10 ;  /* 0x0000000103037824 */ /* 0x000fe200078e0a0a */
[----:B------:R-:W1:Y:S01]  /*d5f0*/  SHFL.IDX PT, R15, R17, 0x1, 0x1c1f ;  /* 0x003c1f00110f7f89 */ /* 0x000e6200000e0000 */
[-C--:B------:R-:W-:Y:S01]  /*d600*/  ISETP.GE.OR P0, PT, R9, R8.reuse, P0 ;  /* 0x000000080900720c */ /* 0x080fe20000706670 */
[----:B------:R-:W-:Y:S01]  /*d610*/  UPRMT UR4, URZ, 0x654, UR4 ;  /* 0x000006543f047896 */ /* 0x000fe20008000004 */
[----:B------:R-:W-:Y:S01]  /*d620*/  ISETP.GE.AND P2, PT, R11, R8, PT ;  /* 0x000000080b00720c */ /* 0x000fe20003f46270 */
[----:B------:R2:W3:Y:S01]  /*d630*/  SHFL.IDX PT, R4, R6, RZ, 0x1c1f ;  /* 0x001c1fff06047589 */ /* 0x0004e200000e0000 */
[----:B------:R-:W-:-:S03]  /*d640*/  IMAD.SHL.U32 R3, R3, 0x2, RZ ;  /* 0x0000000203037824 */ /* 0x000fc600078e00ff */
[----:B------:R2:W4:Y:S03]  /*d650*/  SHFL.IDX PT, R5, R7, RZ, 0x1c1f ;  /* 0x001c1fff07057589 */ /* 0x00052600000e0000 */
[----:B------:R-:W-:Y:S01]  /*d660*/  SYNCS.ARRIVE.TRANS64.RED.A1T0 RZ, [UR4], RZ ;  /* 0x000000ffffff79a7 */ /* 0x000fe20008100404 */
[----:B0-----:R2:W-:Y:S04]  /*d670*/  @!P1 ST.E desc[UR14][R12.64], R0 ;  /* 0x000000000c009985 */ /* 0x0015e8000c10190e */
[----:B-1----:R2:W-:Y:S01]  /*d680*/  @!P0 ST.E desc[UR14][R14.64], R2 ;  /* 0x000000020e008985 */ /* 0x0025e2000c10190e */
[----:B------:R-:W-:Y:S05]  /*d690*/  @P2 BRA `(.L_x_1042) ;  /* 0x0000000800fc2947 */ /* 0x000fea0003800000 */
[C---:B--2---:R-:W-:Y:S01]  /*d6a0*/  VIADD R0, R3.reuse, 0x8 ;  /* 0x0000000803007836 */ /* 0x044fe20000000000 */
[----:B------:R-:W-:Y:S01]  /*d6b0*/  ULDC UR4, c[0x0][0xac8] ;  /* 0x0002b20000047ab9 */ /* 0x000fe20000000800 */
[C---:B------:R-:W-:Y:S01]  /*d6c0*/  VIADD R2, R3.reuse, 0x10 ;  /* 0x0000001003027836 */ /* 0x040fe20000000000 */
[C---:B------:R-:W-:Y:S01]  /*d6d0*/  ISETP.GE.AND P2, PT, R3.reuse, UR4, PT ;  /* 0x0000000403007c0c */ /* 0x040fe2000bf46270 */
[C---:B------:R-:W-:Y:S01]  /*d6e0*/  VIADD R10, R3.reuse, 0x18 ;  /* 0x00000018030a7836 */ /* 0x040fe20000000000 */
[----:B------:R-:W-:Y:S01]  /*d6f0*/  ISETP.GE.AND P3, PT, R0, UR4, PT ;  /* 0x0000000400007c0c */ /* 0x000fe2000bf66270 */
[C---:B------:R-:W-:Y:S01]  /*d700*/  VIADD R18, R3.reuse, 0x20 ;  /* 0x0000002003127836 */ /* 0x040fe20000000000 */
[----:B------:R-:W-:Y:S01]  /*d710*/  ISETP.GE.AND P4, PT, R2, UR4, PT ;  /* 0x0000000402007c0c */ /* 0x000fe2000bf86270 */
[C---:B------:R-:W-:Y:S01]  /*d720*/  VIADD R19, R3.reuse, 0x28 ;  /* 0x0000002803137836 */ /* 0x040fe20000000000 */
[----:B------:R-:W-:Y:S01]  /*d730*/  ISETP.GE.AND P5, PT, R10, UR4, PT ;  /* 0x000000040a007c0c */ /* 0x000fe2000bfa6270 */
[----:B------:R-:W-:Y:S01]  /*d740*/  ULDC.64 UR6, c[0x0][0x208] ;  /* 0x0000820000067ab9 */ /* 0x000fe20000000a00 */
[----:B------:R-:W-:Y:S01]  /*d750*/  ISETP.GE.AND P0, PT, R18, UR4, PT ;  /* 0x0000000412007c0c */ /* 0x000fe2000bf06270 */
[----:B------:R-:W-:Y:S01]  /*d760*/  VIADD R20, R3, 0x40 ;  /* 0x0000004003147836 */ /* 0x000fe20000000000 */
[----:B------:R-:W-:Y:S01]  /*d770*/  ISETP.GE.AND P1, PT, R19, UR4, PT ;  /* 0x0000000413007c0c */ /* 0x000fe2000bf26270 */
[----:B------:R-:W-:-:S02]  /*d780*/  VIADD R21, R3, 0x48 ;  /* 0x0000004803157836 */ /* 0x000fc40000000000 */
[C---:B------:R-:W-:Y:S02]  /*d790*/  VIADD R22, R3.reuse, 0x50 ;  /* 0x0000005003167836 */ /* 0x040fe40000000000 */
[----:B------:R-:W-:Y:S02]  /*d7a0*/  @!P3 LEA.HI R0, R0, R0, RZ, 0x1 ;  /* 0x000000000000b211 */ /* 0x000fe400078f08ff */
[----:B------:R-:W-:Y:S02]  /*d7b0*/  @!P4 LEA.HI R2, R2, R2, RZ, 0x1 ;  /* 0x000000020202c211 */ /* 0x000fe400078f08ff */
[----:B------:R-:W-:Y:S02]  /*d7c0*/  @!P5 LEA.HI R10, R10, R10, RZ, 0x1 ;  /* 0x0000000a0a0ad211 */ /* 0x000fe400078f08ff */
[----:B------:R-:W-:Y:S01]  /*d7d0*/  @!P3 LOP3.LUT R13, R0, 0xfffffffe, RZ, 0xc0, !PT ;  /* 0xfffffffe000db812 */ /* 0x000fe200078ec0ff */
[C---:B------:R-:W-:Y:S01]  /*d7e0*/  VIADD R0, R3.reuse, 0x30 ;  /* 0x0000003003007836 */ /* 0x040fe20000000000 */
[----:B------:R-:W-:Y:S01]  /*d7f0*/  @!P4 LOP3.LUT R15, R2, 0xfffffffe, RZ, 0xc0, !PT ;  /* 0xfffffffe020fc812 */ /* 0x000fe200078ec0ff */
[C---:B------:R-:W-:Y:S01]  /*d800*/  VIADD R2, R3.reuse, 0x38 ;  /* 0x0000003803027836 */ /* 0x040fe20000000000 */
[----:B------:R-:W-:Y:S01]  /*d810*/  @!P5 LOP3.LUT R17, R10, 0xfffffffe, RZ, 0xc0, !PT ;  /* 0xfffffffe0a11d812 */ /* 0x000fe200078ec0ff */
[----:B---34-:R-:W-:Y:S01]  /*d820*/  @!P2 IMAD.WIDE R10, R3, 0x4, R4 ;  /* 0x00000004030aa825 */ /* 0x018fe200078e0204 */
[----:B------:R-:W-:-:S02]  /*d830*/  ISETP.GE.AND P6, PT, R22, UR4, PT ;  /* 0x0000000416007c0c */ /* 0x000fc4000bfc6270 */
[----:B------:R-:W-:Y:S01]  /*d840*/  @!P0 LEA.HI R18, R18, R18, RZ, 0x1 ;  /* 0x0000001212128211 */ /* 0x000fe200078f08ff */
[--C-:B------:R-:W-:Y:S01]  /*d850*/  @!P3 IMAD.WIDE R12, R13, 0x4, R4.reuse ;  /* 0x000000040d0cb825 */ /* 0x100fe200078e0204 */
[----:B------:R0:W-:Y:S01]  /*d860*/  @!P2 ST.E.64 desc[UR6][R10.64], R24 ;  /* 0x000000180a00a985 */ /* 0x0001e2000c101b06 */
[----:B------:R-:W-:Y:S02]  /*d870*/  ISETP.GE.AND P2, PT, R0, UR4, PT ;  /* 0x0000000400007c0c */ /* 0x000fe4000bf46270 */
[--C-:B------:R-:W-:Y:S01]  /*d880*/  @!P4 IMAD.WIDE R14, R15, 0x4, R4.reuse ;  /* 0x000000040f0ec825 */ /* 0x100fe200078e0204 */
[----:B------:R1:W-:Y:S01]  /*d890*/  @!P3 ST.E.64 desc[UR6][R12.64], R28 ;  /* 0x0000001c0c00b985 */ /* 0x0003e2000c101b06 */
[----:B------:R-:W-:Y:S02]  /*d8a0*/  ISETP.GE.AND P3, PT, R2, UR4, PT ;  /* 0x0000000402007c0c */ /* 0x000fe4000bf66270 */
[----:B------:R-:W-:Y:S01]  /*d8b0*/  @!P5 IMAD.WIDE R16, R17, 0x4, R4 ;  /* 0x000000041110d825 */ /* 0x000fe200078e0204 */
[----:B------:R2:W-:Y:S01]  /*d8c0*/  @!P4 ST.E.64 desc[UR6][R14.64], R32 ;  /* 0x000000200e00c985 */ /* 0x0005e2000c101b06 */
[----:B------:R-:W-:-:S02]  /*d8d0*/  ISETP.GE.AND P4, PT, R20, UR4, PT ;  /* 0x0000000414007c0c */ /* 0x000fc4000bf86270 */
[----:B------:R-:W-:Y:S01]  /*d8e0*/  @!P1 LEA.HI R19, R19, R19, RZ, 0x1 ;  /* 0x0000001313139211 */ /* 0x000fe200078f08ff */
[----:B------:R3:W-:Y:S01]  /*d8f0*/  @!P5 ST.E.64 desc[UR6][R16.64], R36 ;  /* 0x000000241000d985 */ /* 0x0007e2000c101b06 */
[----:B------:R-:W-:Y:S01]  /*d900*/  ISETP.GE.AND P5, PT, R21, UR4, PT ;  /* 0x0000000415007c0c */ /* 0x000fe2000bfa6270 */
[C---:B0-----:R-:W-:Y:S01]  /*d910*/  VIADD R24, R3.reuse, 0x58 ;  /* 0x0000005803187836 */ /* 0x041fe20000000000 */
[----:B------:R-:W-:Y:S01]  /*d920*/  @!P0 LOP3.LUT R11, R18, 0xfffffffe, RZ, 0xc0, !PT ;  /* 0xfffffffe120b8812 */ /* 0x000fe200078ec0ff */
[----:B------:R-:W-:Y:S01]  /*d930*/  VIADD R25, R3, 0x60 ;  /* 0x0000006003197836 */ /* 0x000fe20000000000 */
[----:B------:R-:W-:Y:S02]  /*d940*/  @!P2 LEA.HI R0, R0, R0, RZ, 0x1 ;  /* 0x000000000000a211 */ /* 0x000fe400078f08ff */
[----:B-1----:R-:W-:Y:S01]  /*d950*/  @!P1 LOP3.LUT R13, R19, 0xfffffffe, RZ, 0xc0, !PT ;  /* 0xfffffffe130d9812 */ /* 0x002fe200078ec0ff */
[----:B------:R-:W-:Y:S01]  /*d960*/  @!P0 IMAD.WIDE R10, R11, 0x4, R4 ;  /* 0x000000040b0a8825 */ /* 0x000fe200078e0204 */
[----:B------:R-:W-:-:S02]  /*d970*/  @!P3 LEA.HI R2, R2, R2, RZ, 0x1 ;  /* 0x000000020202b211 */ /* 0x000fc400078f08ff */
[----:B------:R-:W-:Y:S01]  /*d980*/  @!P4 LEA.HI R20, R20, R20, RZ, 0x1 ;  /* 0x000000141414c211 */ /* 0x000fe200078f08ff */
[----:B------:R-:W-:Y:S01]  /*d990*/  @!P1 IMAD.WIDE R12, R13, 0x4, R4 ;  /* 0x000000040d0c9825 */ /* 0x000fe200078e0204 */
[----:B------:R-:W-:Y:S01]  /*d9a0*/  @!P6 LEA.HI R22, R22, R22, RZ, 0x1 ;  /* 0x000000161616e211 */ /* 0x000fe200078f08ff */
[----:B------:R0:W-:Y:S01]  /*d9b0*/  @!P0 ST.E.64 desc[UR6][R10.64], R40 ;  /* 0x000000280a008985 */ /* 0x0001e2000c101b06 */
[----:B------:R-:W-:Y:S02]  /*d9c0*/  @!P5 LEA.HI R21, R21, R21, RZ, 0x1 ;  /* 0x000000151515d211 */ /* 0x000fe400078f08ff */
[----:B--2---:R-:W-:Y:S01]  /*d9d0*/  @!P2 LOP3.LUT R15, R0, 0xfffffffe, RZ, 0xc0, !PT ;  /* 0xfffffffe000fa812 */ /* 0x004fe200078ec0ff */
[----:B------:R1:W-:Y:S01]  /*d9e0*/  @!P1 ST.E.64 desc[UR6][R12.64], R44 ;  /* 0x0000002c0c009985 */ /* 0x0003e2000c101b06 */
[----:B---3--:R-:W-:Y:S01]  /*d9f0*/  @!P3 LOP3.LUT R17, R2, 0xfffffffe, RZ, 0xc0, !PT ;  /* 0xfffffffe0211b812 */ /* 0x008fe200078ec0ff */
[C---:B------:R-:W-:Y:S01]  /*da00*/  VIADD R0, R3.reuse, 0x68 ;  /* 0x0000006803007836 */ /* 0x040fe20000000000 */
[----:B------:R-:W-:Y:S01]  /*da10*/  @!P4 LOP3.LUT R19, R20, 0xfffffffe, RZ, 0xc0, !PT ;  /* 0xfffffffe1413c812 */ /* 0x000fe200078ec0ff */
[----:B------:R-:W-:Y:S01]  /*da20*/  VIADD R20, R3, 0x78 ;  /* 0x0000007803147836 */ /* 0x000fe20000000000 */
[----:B------:R-:W-:-:S02]  /*da30*/  @!P5 LOP3.LUT R21, R21, 0xfffffffe, RZ, 0xc0, !PT ;  /* 0xfffffffe1515d812 */ /* 0x000fc400078ec0ff */
[----:B------:R-:W-:Y:S01]  /*da40*/  @!P6 LOP3.LUT R23, R22, 0xfffffffe, RZ, 0xc0, !PT ;  /* 0xfffffffe1617e812 */ /* 0x000fe200078ec0ff */
        /* <DEDUP_REMOVED lines=23> */
[----:B------:R-:W-:Y:S01]  /*dbc0*/  VIADD R24, R3, 0x90 ;  /* 0x0000009003187836 */ /* 0x000fe20000000000 */
[----:B-1----:R-:W-:Y:S01]  /*dbd0*/  @!P0 LOP3.LUT R13, R25, 0xfffffffe, RZ, 0xc0, !PT ;  /* 0xfffffffe190d8812 */ /* 0x002fe200078ec0ff */
[----:B------:R-:W-:Y:S01]  /*dbe0*/  VIADD R25, R3, 0x98 ;  /* 0x0000009803197836 */ /* 0x000fe20000000000 */
[----:B------:R-:W-:Y:S01]  /*dbf0*/  @!P2 LEA.HI R0, R0, R0, RZ, 0x1 ;  /* 0x000000000000a211 */ /* 0x000fe200078f08ff */
[----:B------:R-:W-:Y:S01]  /*dc00*/  @!P1 IMAD.WIDE R10, R11, 0x4, R4 ;  /* 0x000000040b0a9825 */ /* 0x000fe200078e0204 */
[----:B------:R-:W-:-:S02]  /*dc10*/  @!P5 LEA.HI R20, R20, R20, RZ, 0x1 ;  /* 0x000000141414d211 */ /* 0x000fc400078f08ff */
[----:B------:R-:W-:Y:S01]  /*dc20*/  @!P6 LEA.HI R2, R2, R2, RZ, 0x1 ;  /* 0x000000020202e211 */ /* 0x000fe200078f08ff */
[--C-:B------:R-:W-:Y:S01]  /*dc30*/  @!P0 IMAD.WIDE R12, R13, 0x4, R4.reuse ;  /* 0x000000040d0c8825 */ /* 0x100fe200078e0204 */
[----:B------:R-:W-:Y:S01]  /*dc40*/  @!P3 LEA.HI R22, R22, R22, RZ, 0x1 ;  /* 0x000000161616b211 */ /* 0x000fe200078f08ff */
[----:B------:R0:W-:Y:S01]  /*dc50*/  @!P1 ST.E.64 desc[UR6][R10.64], R68 ;  /* 0x000000440a009985 */ /* 0x0001e2000c101b06 */
[----:B------:R-:W-:Y:S02]  /*dc60*/  @!P4 LEA.HI R21, R21, R21, RZ, 0x1 ;  /* 0x000000151515c211 */ /* 0x000fe400078f08ff */
[----:B--2---:R-:W-:Y:S01]  /*dc70*/  @!P2 LOP3.LUT R15, R0, 0xfffffffe, RZ, 0xc0, !PT ;  /* 0xfffffffe000fa812 */ /* 0x004fe200078ec0ff */
[----:B------:R1:W-:Y:S01]  /*dc80*/  @!P0 ST.E.64 desc[UR6][R12.64], R72 ;  /* 0x000000480c008985 */ /* 0x0003e2000c101b06 */
[----:B---3--:R-:W-:Y:S01]  /*dc90*/  @!P6 LOP3.LUT R17, R2, 0xfffffffe, RZ, 0xc0, !PT ;  /* 0xfffffffe0211e812 */ /* 0x008fe200078ec0ff */
[C---:B------:R-:W-:Y:S01]  /*dca0*/  VIADD R0, R3.reuse, 0xa0 ;  /* 0x000000a003007836 */ /* 0x040fe20000000000 */
[----:B----4-:R-:W-:Y:S01]  /*dcb0*/  @!P5 LOP3.LUT R19, R20, 0xfffffffe, RZ, 0xc0, !PT ;  /* 0xfffffffe1413d812 */ /* 0x010fe200078ec0ff */
[----:B------:R-:W-:Y:S01]  /*dcc0*/  VIADD R2, R3, 0xa8 ;  /* 0x000000a803027836 */ /* 0x000fe20000000000 */
[----:B------:R-:W-:Y:S01]  /*dcd0*/  @!P4 LOP3.LUT R21, R21, 0xfffffffe, RZ, 0xc0, !PT ;  /* 0xfffffffe1515c812 */ /* 0x000fe200078ec0ff */
[C---:B------:R-:W-:Y:S01]  /*dce0*/  VIADD R20, R3.reuse, 0xb0 ;  /* 0x000000b003147836 */ /* 0x040fe20000000000 */
        /* <DEDUP_REMOVED lines=13> */
[----:B------:R-:W-:-:S02]  /*ddc0*/  @!P0 LEA.HI R24, R24, R24, RZ, 0x1 ;  /* 0x0000001818188211 */ /* 0x000fc400078f08ff */
        /* <DEDUP_REMOVED lines=8> */
[----:B0-----:R-:W-:Y:S02]  /*de50*/  @!P0 LOP3.LUT R11, R24, 0xfffffffe, RZ, 0xc0, !PT ;  /* 0xfffffffe180b8812 */ /* 0x001fe400078ec0ff */
[----:B------:R-:W-:Y:S02]  /*de60*/  @!P2 LEA.HI R0, R0, R0, RZ, 0x1 ;  /* 0x000000000000a211 */ /* 0x000fe400078f08ff */
[----:B-1----:R-:W-:Y:S01]  /*de70*/  @!P1 LOP3.LUT R13, R25, 0xfffffffe, RZ, 0xc0, !PT ;  /* 0xfffffffe190d9812 */ /* 0x002fe200078ec0ff */
[--C-:B------:R-:W-:Y:S01]  /*de80*/  @!P0 IMAD.WIDE R10, R11, 0x4, R4.reuse ;  /* 0x000000040b0a8825 */ /* 0x100fe200078e0204 */
[----:B------:R-:W-:Y:S02]  /*de90*/  @!P4 LEA.HI R20, R20, R20, RZ, 0x1 ;  /* 0x000000141414c211 */ /* 0x000fe400078f08ff */
[----:B------:R-:W-:Y:S01]  /*dea0*/  @!P3 LEA.HI R2, R2, R2, RZ, 0x1 ;  /* 0x000000020202b211 */ /* 0x000fe200078f08ff */
[--C-:B------:R-:W-:Y:S01]  /*deb0*/  @!P1 IMAD.WIDE R12, R13, 0x4, R4.reuse ;  /* 0x000000040d0c9825 */ /* 0x100fe200078e0204 */
[----:B--2---:R-:W-:Y:S01]  /*dec0*/  @!P2 LOP3.LUT R15, R0, 0xfffffffe, RZ, 0xc0, !PT ;  /* 0xfffffffe000fa812 */ /* 0x004fe200078ec0ff */
[----:B------:R0:W-:Y:S01]  /*ded0*/  @!P0 ST.E.64 desc[UR6][R10.64], R96 ;  /* 0x000000600a008985 */ /* 0x0001e2000c101b06 */
[----:B------:R-:W-:Y:S01]  /*dee0*/  @!P5 LEA.HI R21, R21, R21, RZ, 0x1 ;  /* 0x000000151515d211 */ /* 0x000fe200078f08ff */
[----:B------:R-:W-:Y:S01]  /*def0*/  VIADD R0, R3, 0xc8 ;  /* 0x000000c803007836 */ /* 0x000fe20000000000 */
[----:B---3--:R-:W-:Y:S01]  /*df00*/  @!P3 LOP3.LUT R17, R2, 0xfffffffe, RZ, 0xc0, !PT ;  /* 0xfffffffe0211b812 */ /* 0x008fe200078ec0ff */
[--C-:B------:R-:W-:Y:S01]  /*df10*/  @!P2 IMAD.WIDE R14, R15, 0x4, R4.reuse ;  /* 0x000000040f0ea825 */ /* 0x100fe200078e0204 */
[----:B------:R-:W-:Y:S01]  /*df20*/  @!P6 LEA.HI R22, R22, R22, RZ, 0x1 ;  /* 0x000000161616e211 */ /* 0x000fe200078f08ff */
[----:B------:R1:W-:Y:S01]  /*df30*/  @!P1 ST.E.64 desc[UR6][R12.64], R100 ;  /* 0x000000640c009985 */ /* 0x0003e2000c101b06 */
[----:B----4-:R-:W-:Y:S01]  /*df40*/  @!P4 LOP3.LUT R19, R20, 0xfffffffe, RZ, 0xc0, !PT ;  /* 0xfffffffe1413c812 */ /* 0x010fe200078ec0ff */
[----:B------:R-:W-:Y:S01]  /*df50*/  VIADD R2, R3, 0xd0 ;  /* 0x000000d003027836 */ /* 0x000fe20000000000 */
[----:B------:R-:W-:Y:S01]  /*df60*/  @!P5 LOP3.LUT R21, R21, 0xfffffffe, RZ, 0xc0, !PT ;  /* 0xfffffffe1515d812 */ /* 0x000fe200078ec0ff */
[----:B------:R2:W-:Y:S01]  /*df70*/  @!P2 ST.E.64 desc[UR6][R14.64], R104 ;  /* 0x000000680e00a985 */ /* 0x0005e2000c101b06 */
[----:B------:R-:W-:Y:S01]  /*df80*/  @!P6 LOP3.LUT R23, R22, 0xfffffffe, RZ, 0xc0, !PT ;  /* 0xfffffffe1617e812 */ /* 0x000fe200078ec0ff */
[----:B------:R-:W-:Y:S01]  /*df90*/  VIADD R20, R3, 0xd8 ;  /* 0x000000d803147836 */ /* 0x000fe20000000000 */
[----:B------:R-:W-:Y:S01]  /*dfa0*/  ISETP.GE.AND P0, PT, R0, UR4, PT ;  /* 0x0000000400007c0c */ /* 0x000fe2000bf06270 */
[----:B0-----:R-:W-:Y:S01]  /*dfb0*/  @!P3 IMAD.WIDE R10, R17, 0x4, R4 ;  /* 0x00000004110ab825 */ /* 0x001fe200078e0204 */
[----:B------:R-:W-:-:S02]  /*dfc0*/  ISETP.GE.AND P1, PT, R2, UR4, PT ;  /* 0x0000000402007c0c */ /* 0x000fc4000bf26270 */
[----:B------:R-:W-:Y:S01]  /*dfd0*/  ISETP.GE.AND P2, PT, R20, UR4, PT ;  /* 0x0000000414007c0c */ /* 0x000fe2000bf46270 */
[--C-:B------:R-:W-:Y:S01]  /*dfe0*/  @!P5 IMAD.WIDE R16, R21, 0x4, R4.reuse ;  /* 0x000000041510d825 */ /* 0x100fe200078e0204 */
[----:B------:R0:W-:Y:S03]  /*dff0*/  @!P3 ST.E.64 desc[UR6][R10.64], R108 ;  /* 0x0000006c0a00b985 */ /* 0x0001e6000c101b06 */
[----:B-1----:R-:W-:-:S04]  /*e000*/  @!P4 IMAD.WIDE R12, R19, 0x4, R4 ;  /* 0x00000004130cc825 */ /* 0x002fc800078e0204 */
[----:B------:R-:W-:Y:S01]  /*e010*/  @!P6 IMAD.WIDE R18, R23, 0x4, R4 ;  /* 0x000000041712e825 */ /* 0x000fe200078e0204 */
[----:B------:R1:W-:Y:S01]  /*e020*/  @!P4 ST.E.64 desc[UR6][R12.64], R112 ;  /* 0x000000700c00c985 */ /* 0x0003e2000c101b06 */
[----:B------:R-:W-:Y:S02]  /*e030*/  @!P0 LEA.HI R0, R0, R0, RZ, 0x1 ;  /* 0x0000000000008211 */ /* 0x000fe400078f08ff */
[C---:B------:R-:W-:Y:S01]  /*e040*/  VIADD R21, R3.reuse, 0xe0 ;  /* 0x000000e003157836 */ /* 0x040fe20000000000 */
[----:B------:R3:W-:Y:S01]  /*e050*/  @!P5 ST.E.64 desc[UR6][R16.64], R116 ;  /* 0x000000741000d985 */ /* 0x0007e2000c101b06 */
[C---:B--2---:R-:W-:Y:S01]  /*e060*/  VIADD R14, R3.reuse, 0xe8 ;  /* 0x000000e8030e7836 */ /* 0x044fe20000000000 */
[----:B------:R-:W-:Y:S01]  /*e070*/  @!P1 LEA.HI R2, R2, R2, RZ, 0x1 ;  /* 0x0000000202029211 */ /* 0x000fe200078f08ff */
[C---:B0-----:R-:W-:Y:S01]  /*e080*/  VIADD R11, R3.reuse, 0xf8 ;  /* 0x000000f8030b7836 */ /* 0x041fe20000000000 */
[----:B------:R0:W-:Y:S01]  /*e090*/  @!P6 ST.E.64 desc[UR6][R18.64], R120 ;  /* 0x000000781200e985 */ /* 0x0001e2000c101b06 */
[----:B------:R-:W-:Y:S01]  /*e0a0*/  VIADD R15, R3, 0xf0 ;  /* 0x000000f0030f7836 */ /* 0x000fe20000000000 */
[----:B------:R-:W-:-:S02]  /*e0b0*/  ISETP.GE.AND P3, PT, R21, UR4, PT ;  /* 0x0000000415007c0c */ /* 0x000fc4000bf66270 */
[----:B------:R-:W-:Y:S02]  /*e0c0*/  ISETP.GE.AND P6, PT, R11, UR4, PT ;  /* 0x000000040b007c0c */ /* 0x000fe4000bfc6270 */
[----:B------:R-:W-:Y:S02]  /*e0d0*/  ISETP.GE.AND P4, PT, R14, UR4, PT ;  /* 0x000000040e007c0c */ /* 0x000fe4000bf86270 */
[----:B------:R-:W-:Y:S02]  /*e0e0*/  ISETP.GE.AND P5, PT, R15, UR4, PT ;  /* 0x000000040f007c0c */ /* 0x000fe4000bfa6270 */
[----:B------:R-:W-:Y:S02]  /*e0f0*/  @!P2 LEA.HI R20, R20, R20, RZ, 0x1 ;  /* 0x000000141414a211 */ /* 0x000fe400078f08ff */
[----:B-1----:R-:W-:-:S03]  /*e100*/  @!P1 LOP3.LUT R13, R2, 0xfffffffe, RZ, 0xc0, !PT ;  /* 0xfffffffe020d9812 */ /* 0x002fc600078ec0ff */
[----:B------:R-:W-:Y:S02]  /*e110*/  @!P3 LEA.HI R21, R21, R21, RZ, 0x1 ;  /* 0x000000151515b211 */ /* 0x000fe400078f08ff */
[----:B------:R-:W-:Y:S02]  /*e120*/  @!P6 LEA.HI R12, R11, R11, RZ, 0x1 ;  /* 0x0000000b0b0ce211 */ /* 0x000fe400078f08ff */
[----:B------:R-:W-:Y:S02]  /*e130*/  @!P4 LEA.HI R14, R14, R14, RZ, 0x1 ;  /* 0x0000000e0e0ec211 */ /* 0x000fe400078f08ff */
[----:B------:R-:W-:Y:S02]  /*e140*/  @!P5 LEA.HI R10, R15, R15, RZ, 0x1 ;  /* 0x0000000f0f0ad211 */ /* 0x000fe400078f08ff */
[----:B------:R-:W-:Y:S02]  /*e150*/  @!P0 LOP3.LUT R11, R0, 0xfffffffe, RZ, 0xc0, !PT ;  /* 0xfffffffe000b8812 */ /* 0x000fe400078ec0ff */
[----:B------:R-:W-:-:S02]  /*e160*/  @!P2 LOP3.LUT R15, R20, 0xfffffffe, RZ, 0xc0, !PT ;  /* 0xfffffffe140fa812 */ /* 0x000fc400078ec0ff */
[----:B---3--:R-:W-:Y:S02]  /*e170*/  @!P3 LOP3.LUT R17, R21, 0xfffffffe, RZ, 0xc0, !PT ;  /* 0xfffffffe1511b812 */ /* 0x008fe400078ec0ff */
[----:B0-----:R-:W-:Y:S01]  /*e180*/  @!P4 LOP3.LUT R19, R14, 0xfffffffe, RZ, 0xc0, !PT ;  /* 0xfffffffe0e13c812 */ /* 0x001fe200078ec0ff */
[--C-:B------:R-:W-:Y:S01]  /*e190*/  @!P2 IMAD.WIDE R14, R15, 0x4, R4.reuse ;  /* 0x000000040f0ea825 */ /* 0x100fe200078e0204 */
[----:B------:R-:W-:Y:S02]  /*e1a0*/  @!P5 LOP3.LUT R21, R10, 0xfffffffe, RZ, 0xc0, !PT ;  /* 0xfffffffe0a15d812 */ /* 0x000fe400078ec0ff */
        /* <DEDUP_REMOVED lines=14> */
.L_x_1042:
[----:B------:R-:W-:Y:S05]  /*e290*/  BSYNC B0 ;  /* 0x0000000000007941 */ /* 0x000fea0003800000 */
.L_x_1041:
[----:B------:R-:W-:Y:S01]  /*e2a0*/  ISETP.GE.AND P0, PT, R9, R8, PT ;  /* 0x000000080900720c */ /* 0x000fe20003f06270 */
[----:B0---4-:R0:W1:Y:S04]  /*e2b0*/  SHFL.IDX PT, R5, R7, 0x1, 0x1c1f ;  /* 0x003c1f0007057f89 */ /* 0x01106800000e0000 */
[----:B---3--:R0:W3:Y:S08]  /*e2c0*/  SHFL.IDX PT, R4, R6, 0x1, 0x1c1f ;  /* 0x003c1f0006047f89 */ /* 0x0080f000000e0000 */
[----:B0-----:R-:W-:Y:S05]  /*e2d0*/  @P0 BRA `(.L_x_961) ;  /* 0x0000005c00300947 */ /* 0x001fea0003800000 */
[C---:B--2---:R-:W-:Y:S01]  /*e2e0*/  VIADD R0, R3.reuse, 0x8 ;  /* 0x0000000803007836 */ /* 0x044fe20000000000 */
[C---:B------:R-:W-:Y:S01]  /*e2f0*/  IADD3 R2, R3.reuse, 0x10, RZ ;  /* 0x0000001003027810 */ /* 0x040fe20007ffe0ff */
[----:B------:R-:W-:Y:S01]  /*e300*/  ULDC UR4, c[0x0][0xac8] ;  /* 0x0002b20000047ab9 */ /* 0x000fe20000000800 */
[C---:B------:R-:W-:Y:S01]  /*e310*/  VIADD R12, R3.reuse, 0x18 ;  /* 0x00000018030c7836 */ /* 0x040fe20000000000 */
[C---:B------:R-:W-:Y:S01]  /*e320*/  ISETP.GE.AND P0, PT, R3.reuse, UR4, PT ;  /* 0x0000000403007c0c */ /* 0x040fe2000bf06270 */
[C---:B------:R-:W-:Y:S01]  /*e330*/  VIADD R13, R3.reuse, 0x20 ;  /* 0x00000020030d7836 */ /* 0x040fe20000000000 */
[----:B------:R-:W-:Y:S01]  /*e340*/  ISETP.GE.AND P1, PT, R0, UR4, PT ;  /* 0x0000000400007c0c */ /* 0x000fe2000bf26270 */
[----:B------:R-:W-:Y:S01]  /*e350*/  ULDC.64 UR6, c[0x0][0x208] ;  /* 0x0000820000067ab9 */ /* 0x000fe20000000a00 */
[----:B------:R-:W-:Y:S01]  /*e360*/  ISETP.GE.AND P2, PT, R2, UR4, PT ;  /* 0x0000000402007c0c */ /* 0x000fe2000bf46270 */
[C---:B------:R-:W-:Y:S01]  /*e370*/  VIADD R14, R3.reuse, 0x38 ;  /* 0x00000038030e7836 */ /* 0x040fe20000000000 */
[----:B------:R-:W-:Y:S01]  /*e380*/  ISETP.GE.AND P5, PT, R12, UR4, PT ;  /* 0x000000040c007c0c */ /* 0x000fe2000bfa6270 */
[----:B------:R-:W-:Y:S01]  /*e390*/  VIADD R15, R3, 0x40 ;  /* 0x00000040030f7836 */ /* 0x000fe20000000000 */
[----:B------:R-:W-:Y:S01]  /*e3a0*/  ISETP.GE.AND P6, PT, R13, UR4, PT ;  /* 0x000000040d007c0c */ /* 0x000fe2000bfc6270 */
[----:B------:R-:W-:-:S02]  /*e3b0*/  VIADD R16, R3, 0x48 ;  /* 0x0000004803107836 */ /* 0x000fc40000000000 */
[----:B------:R-:W-:Y:S01]  /*e3c0*/  VIADD R18, R3, 0x50 ;  /* 0x0000005003127836 */ /* 0x000fe20000000000 */
[----:B------:R-:W-:Y:S01]  /*e3d0*/  ISETP.GE.AND P3, PT, R15, UR4, PT ;  /* 0x000000040f007c0c */ /* 0x000fe2000bf66270 */
[C-C-:B-1-3--:R-:W-:Y:S01]  /*e3e0*/  @!P0 IMAD.WIDE R6, R3.reuse, 0x4, R4.reuse ;  /* 0x0000000403068825 */ /* 0x14afe200078e0204 */
[----:B------:R-:W-:Y:S02]  /*e3f0*/  ISETP.GE.AND P4, PT, R16, UR4, PT ;  /* 0x0000000410007c0c */ /* 0x000fe4000bf86270 */
[----:B------:R-:W-:Y:S01]  /*e400*/  @!P1 LEA.HI R0, R0, R0, RZ, 0x1 ;  /* 0x0000000000009211 */ /* 0x000fe200078f08ff */
[C---:B------:R-:W-:Y:S01]  /*e410*/  VIADD R20, R3.reuse, 0x58 ;  /* 0x0000005803147836 */ /* 0x040fe20000000000 */
[----:B------:R-:W-:Y:S01]  /*e420*/  @!P2 LEA.HI R2, R2, R2, RZ, 0x1 ;  /* 0x000000020202a211 */ /* 0x000fe200078f08ff */
[----:B------:R0:W-:Y:S01]  /*e430*/  @!P0 ST.E.64 desc[UR6][R6.64], R26 ;  /* 0x0000001a06008985 */ /* 0x0001e2000c101b06 */
[----:B------:R-:W-:Y:S01]  /*e440*/  @!P1 LOP3.LUT R9, R0, 0xfffffffe, RZ, 0xc0, !PT ;  /* 0xfffffffe00099812 */ /* 0x000fe200078ec0ff */
[C---:B------:R-:W-:Y:S01]  /*e450*/  VIADD R0, R3.reuse, 0x28 ;  /* 0x0000002803007836 */ /* 0x040fe20000000000 */
[----:B------:R-:W-:Y:S01]  /*e460*/  @!P2 LOP3.LUT R11, R2, 0xfffffffe, RZ, 0xc0, !PT ;  /* 0xfffffffe020ba812 */ /* 0x000fe200078ec0ff */
[----:B------:R-:W-:Y:S01]  /*e470*/  VIADD R2, R3, 0x30 ;  /* 0x0000003003027836 */ /* 0x000fe20000000000 */
[----:B------:R-:W-:Y:S01]  /*e480*/  @!P5 LEA.HI R12, R12, R12, RZ, 0x1 ;  /* 0x0000000c0c0cd211 */ /* 0x000fe200078f08ff */
[----:B------:R-:W-:Y:S01]  /*e490*/  @!P1 IMAD.WIDE R8, R9, 0x4, R4 ;  /* 0x0000000409089825 */ /* 0x000fe200078e0204 */
[----:B------:R-:W-:-:S02]  /*e4a0*/  ISETP.GE.AND P0, PT, R0, UR4, PT ;  /* 0x0000000400007c0c */ /* 0x000fc4000bf06270 */
[----:B------:R-:W-:Y:S01]  /*e4b0*/  @!P6 LEA.HI R13, R13, R13, RZ, 0x1 ;  /* 0x0000000d0d0de211 */ /* 0x000fe200078f08ff */
[--C-:B------:R-:W-:Y:S01]  /*e4c0*/  @!P2 IMAD.WIDE R10, R11, 0x4, R4.reuse ;  /* 0x000000040b0aa825 */ /* 0x100fe200078e0204 */
[----:B------:R1:W-:Y:S01]  /*e4d0*/  @!P1 ST.E.64 desc[UR6][R8.64], R30 ;  /* 0x0000001e08009985 */ /* 0x0003e2000c101b06 */
[----:B------:R-:W-:Y:S02]  /*e4e0*/  ISETP.GE.AND P1, PT, R2, UR4, PT ;  /* 0x0000000402007c0c */ /* 0x000fe4000bf26270 */
[----:B0-----:R-:W-:Y:S01]  /*e4f0*/  @!P5 LOP3.LUT R7, R12, 0xfffffffe, RZ, 0xc0, !PT ;  /* 0xfffffffe0c07d812 */ /* 0x001fe200078ec0ff */
[----:B------:R0:W-:Y:S01]  /*e500*/  @!P2 ST.E.64 desc[UR6][R10.64], R34 ;  /* 0x000000220a00a985 */ /* 0x0001e2000c101b06 */
[----:B------:R-:W-:Y:S02]  /*e510*/  ISETP.GE.AND P2, PT, R14, UR4, PT ;  /* 0x000000040e007c0c */ /* 0x000fe4000bf46270 */
[----:B------:R-:W-:Y:S01]  /*e520*/  @!P4 LEA.HI R16, R16, R16, RZ, 0x1 ;  /* 0x000000101010c211 */ /* 0x000fe200078f08ff */
[----:B------:R-:W-:Y:S01]  /*e530*/  @!P5 IMAD.WIDE R6, R7, 0x4, R4 ;  /* 0x000000040706d825 */ /* 0x000fe200078e0204 */
[----:B------:R-:W-:-:S02]  /*e540*/  @!P0 LEA.HI R0, R0, R0, RZ, 0x1 ;  /* 0x0000000000008211 */ /* 0x000fc400078f08ff */
[----:B------:R-:W-:Y:S01]  /*e550*/  @!P4 LOP3.LUT R19, R16, 0xfffffffe, RZ, 0xc0, !PT ;  /* 0xfffffffe1013c812 */ /* 0x000fe200078ec0ff */
[----:B------:R-:W-:Y:S01]  /*e560*/  VIADD R16, R3, 0x70 ;  /* 0x0000007003107836 */ /* 0x000fe20000000000 */
[----:B------:R2:W-:Y:S01]  /*e570*/  @!P5 ST.E.64 desc[UR6][R6.64], R38 ;  /* 0x000000260600d985 */ /* 0x0005e2000c101b06 */
[----:B-1----:R-:W-:Y:S02]  /*e580*/  @!P6 LOP3.LUT R9, R13, 0xfffffffe, RZ, 0xc0, !PT ;  /* 0xfffffffe0d09e812 */ /* 0x002fe400078ec0ff */
[----:B------:R-:W-:Y:S02]  /*e590*/  @!P1 LEA.HI R2, R2, R2, RZ, 0x1 ;  /* 0x0000000202029211 */ /* 0x000fe400078f08ff */
[----:B------:R-:W-:Y:S01]  /*e5a0*/  @!P2 LEA.HI R14, R14, R14, RZ, 0x1 ;  /* 0x0000000e0e0ea211 */ /* 0x000fe200078f08ff */
[--C-:B------:R-:W-:Y:S01]  /*e5b0*/  @!P6 IMAD.WIDE R8, R9, 0x4, R4.reuse ;  /* 0x000000040908e825 */ /* 0x100fe200078e0204 */
[----:B0-----:R-:W-:Y:S02]  /*e5c0*/  @!P3 LEA.HI R10, R15, R15, RZ, 0x1 ;  /* 0x0000000f0f0ab211 */ /* 0x001fe400078f08ff */
[----:B------:R-:W-:Y:S01]  /*e5d0*/  @!P0 LOP3.LUT R11, R0, 0xfffffffe, RZ, 0xc0, !PT ;  /* 0xfffffffe000b8812 */ /* 0x000fe200078ec0ff */
[----:B------:R-:W-:Y:S01]  /*e5e0*/  VIADD R0, R3, 0x60 ;  /* 0x0000006003007836 */ /* 0x000fe20000000000 */
[----:B------:R-:W-:Y:S01]  /*e5f0*/  @!P1 LOP3.LUT R13, R2, 0xfffffffe, RZ, 0xc0, !PT ;  /* 0xfffffffe020d9812 */ /* 0x000fe200078ec0ff */
[----:B------:R0:W-:Y:S01]  /*e600*/  @!P6 ST.E.64 desc[UR6][R8.64], R42 ;  /* 0x0000002a0800e985 */ /* 0x0001e2000c101b06 */
[----:B------:R-:W-:Y:S01]  /*e610*/  @!P2 LOP3.LUT R15, R14, 0xfffffffe, RZ, 0xc0, !PT ;  /* 0xfffffffe0e0fa812 */ /* 0x000fe200078ec0ff */
[----:B--2---:R-:W-:Y:S01]  /*e620*/  @!P0 IMAD.WIDE R6, R11, 0x4, R4 ;  /* 0x000000040b068825 */ /* 0x004fe200078e0204 */
[----:B------:R-:W-:-:S02]  /*e630*/  @!P3 LOP3.LUT R17, R10, 0xfffffffe, RZ, 0xc0, !PT ;  /* 0xfffffffe0a11b812 */ /* 0x000fc400078ec0ff */
[----:B------:R-:W-:Y:S01]  /*e640*/  ISETP.GE.AND P5, PT, R18, UR4, PT ;  /* 0x0000000412007c0c */ /* 0x000fe2000bfa6270 */
[--C-:B------:R-:W-:Y:S01]  /*e650*/  @!P2 IMAD.WIDE R10, R15, 0x4, R4.reuse ;  /* 0x000000040f0aa825 */ /* 0x100fe200078e0204 */
[----:B------:R-:W-:Y:S01]  /*e660*/  ISETP.GE.AND P6, PT, R20, UR4, PT ;  /* 0x0000000414007c0c */ /* 0x000fe2000bfc6270 */
[----:B------:R1:W-:Y:S02]  /*e670*/  @!P0 ST.E.64 desc[UR6][R6.64], R46 ;  /* 0x0000002e06008985 */ /* 0x0003e4000c101b06 */
[----:B------:R-:W-:-:S04]  /*e680*/  @!P4 IMAD.WIDE R14, R19, 0x4, R4 ;  /* 0x00000004130ec825 */ /* 0x000fc800078e0204 */
[----:B0-----:R-:W-:-:S04]  /*e690*/  @!P1 IMAD.WIDE R8, R13, 0x4, R4 ;  /* 0x000000040d089825 */ /* 0x001fc800078e0204 */
[----:B------:R-:W-:Y:S01]  /*e6a0*/  @!P3 IMAD.WIDE R12, R17, 0x4, R4 ;  /* 0x00000004110cb825 */ /* 0x000fe200078e0204 */
[----:B------:R0:W-:Y:S01]  /*e6b0*/  @!P1 ST.E.64 desc[UR6][R8.64], R50 ;  /* 0x0000003208009985 */ /* 0x0001e2000c101b06 */
[----:B------:R-:W-:Y:S02]  /*e6c0*/  @!P5 LEA.HI R18, R18, R18, RZ, 0x1 ;  /* 0x000000121212d211 */ /* 0x000fe400078f08ff */
[C---:B------:R-:W-:Y:S01]  /*e6d0*/  VIADD R2, R3.reuse, 0x68 ;  /* 0x0000006803027836 */ /* 0x040fe20000000000 */
[----:B------:R2:W-:Y:S01]  /*e6e0*/  @!P2 ST.E.64 desc[UR6][R10.64], R54 ;  /* 0x000000360a00a985 */ /* 0x0005e2000c101b06 */
[C---:B------:R-:W-:Y:S01]  /*e6f0*/  VIADD R17, R3.reuse, 0x78 ;  /* 0x0000007803117836 */ /* 0x040fe20000000000 */
[----:B------:R-:W-:Y:S01]  /*e700*/  ISETP.GE.AND P2, PT, R16, UR4, PT ;  /* 0x0000000410007c0c */ /* 0x000fe2000bf46270 */
[----:B------:R-:W-:Y:S01]  /*e710*/  VIADD R19, R3, 0x80 ;  /* 0x0000008003137836 */ /* 0x000fe20000000000 */
[----:B------:R3:W-:Y:S01]  /*e720*/  @!P3 ST.E.64 desc[UR6][R12.64], R58 ;  /* 0x0000003a0c00b985 */ /* 0x0007e2000c101b06 */
[----:B------:R-:W-:-:S02]  /*e730*/  ISETP.GE.AND P3, PT, R2, UR4, PT ;  /* 0x0000000402007c0c */ /* 0x000fc4000bf66270 */
[----:B------:R-:W-:Y:S01]  /*e740*/  ISETP.GE.AND P1, PT, R17, UR4, PT ;  /* 0x0000000411007c0c */ /* 0x000fe2000bf26270 */
[----:B------:R4:W-:Y:S01]  /*e750*/  @!P4 ST.E.64 desc[UR6][R14.64], R62 ;  /* 0x0000003e0e00c985 */ /* 0x0009e2000c101b06 */
[----:B------:R-:W-:Y:S02]  /*e760*/  ISETP.GE.AND P4, PT, R0, UR4, PT ;  /* 0x0000000400007c0c */ /* 0x000fe4000bf86270 */
[----:B------:R-:W-:Y:S02]  /*e770*/  ISETP.GE.AND P0, PT, R19, UR4, PT ;  /* 0x0000000413007c0c */ /* 0x000fe4000bf06270 */
[----:B------:R-:W-:Y:S02]  /*e780*/  @!P6 LEA.HI R20, R20, R20, RZ, 0x1 ;  /* 0x000000141414e211 */ /* 0x000fe400078f08ff */
[----:B-1----:R-:W-:Y:S01]  /*e790*/  @!P5 LOP3.LUT R7, R18, 0xfffffffe, RZ, 0xc0, !PT ;  /* 0xfffffffe1207d812 */ /* 0x002fe200078ec0ff */
[C---:B------:R-:W-:Y:S01]  /*e7a0*/  VIADD R18, R3.reuse, 0x88 ;  /* 0x0000008803127836 */ /* 0x040fe20000000000 */
[----:B0-----:R-:W-:Y:S01]  /*e7b0*/  @!P6 LOP3.LUT R9, R20, 0xfffffffe, RZ, 0xc0, !PT ;  /* 0xfffffffe1409e812 */ /* 0x001fe200078ec0ff */
[----:B------:R-:W-:Y:S01]  /*e7c0*/  VIADD R20, R3, 0x90 ;  /* 0x0000009003147836 */ /* 0x000fe20000000000 */
[----:B------:R-:W-:Y:S01]  /*e7d0*/  @!P3 LEA.HI R2, R2, R2, RZ, 0x1 ;  /* 0x000000020202b211 */ /* 0x000fe200078f08ff */
        /* <DEDUP_REMOVED lines=13> */
[----:B------:R-:W-:-:S02]  /*e8b0*/  @!P1 LOP3.LUT R17, R17, 0xfffffffe, RZ, 0xc0, !PT ;  /* 0xfffffffe11119812 */ /* 0x000fc400078ec0ff */
[----:B------:R-:W-:Y:S02]  /*e8c0*/  @!P0 LOP3.LUT R19, R19, 0xfffffffe, RZ, 0xc0, !PT ;  /* 0xfffffffe13138812 */ /* 0x000fe400078ec0ff */
        /* <DEDUP_REMOVED lines=15> */
[----:B------:R-:W-:Y:S02]  /*e9c0*/  @!P5 LEA.HI R20, R20, R20, RZ, 0x1 ;  /* 0x000000141414d211 */ /* 0x000fe400078f08ff */
[C---:B------:R-:W-:Y:S01]  /*e9d0*/  VIADD R17, R3.reuse, 0xb0 ;  /* 0x000000b003117836 */ /* 0x040fe20000000000 */
[----:B------:R-:W-:Y:S01]  /*e9e0*/  @!P0 ST.E.64 desc[UR6][R14.64], R90 ;  /* 0x0000005a0e008985 */ /* 0x000fe2000c101b06 */
[----:B------:R-:W-:Y:S01]  /*e9f0*/  ISETP.GE.AND P0, PT, R0, UR4, PT ;  /* 0x0000000400007c0c */ /* 0x000fe2000bf06270 */
[C---:B------:R-:W-:Y:S01]  /*ea00*/  VIADD R19, R3.reuse, 0xb8 ;  /* 0x000000b803137836 */ /* 0x040fe20000000000 */
[----:B0-----:R-:W-:Y:S01]  /*ea10*/  @!P6 LOP3.LUT R7, R18, 0xfffffffe, RZ, 0xc0, !PT ;  /* 0xfffffffe1207e812 */ /* 0x001fe200078ec0ff */
[----:B------:R-:W-:Y:S01]  /*ea20*/  VIADD R18, R3, 0xc0 ;  /* 0x000000c003127836 */ /* 0x000fe20000000000 */
[----:B------:R-:W-:-:S02]  /*ea30*/  ISETP.GE.AND P2, PT, R17, UR4, PT ;  /* 0x0000000411007c0c */ /* 0x000fc4000bf46270 */
[----:B------:R-:W-:Y:S01]  /*ea40*/  ISETP.GE.AND P1, PT, R19, UR4, PT ;  /* 0x0000000413007c0c */ /* 0x000fe2000bf26270 */
[--C-:B------:R-:W-:Y:S01]  /*ea50*/  @!P6 IMAD.WIDE R6, R7, 0x4, R4.reuse ;  /* 0x000000040706e825 */ /* 0x100fe200078e0204 */
[----:B-1----:R-:W-:Y:S02]  /*ea60*/  @!P5 LOP3.LUT R9, R20, 0xfffffffe, RZ, 0xc0, !PT ;  /* 0xfffffffe1409d812 */ /* 0x002fe400078ec0ff */
[----:B------:R-:W-:Y:S01]  /*ea70*/  @!P4 LEA.HI R2, R2, R2, RZ, 0x1 ;  /* 0x000000020202c211 */ /* 0x000fe200078f08ff */
[----:B------:R-:W-:Y:S01]  /*ea80*/  VIADD R20, R3, 0xc8 ;  /* 0x000000c803147836 */ /* 0x000fe20000000000 */
[----:B------:R0:W-:Y:S01]  /*ea90*/  @!P6 ST.E.64 desc[UR6][R6.64], R94 ;  /* 0x0000005e0600e985 */ /* 0x0001e2000c101b06 */
[----:B------:R-:W-:Y:S01]  /*eaa0*/  @!P0 LEA.HI R0, R0, R0, RZ, 0x1 ;  /* 0x0000000000008211 */ /* 0x000fe200078f08ff */
[----:B------:R-:W-:Y:S01]  /*eab0*/  @!P5 IMAD.WIDE R8, R9, 0x4, R4 ;  /* 0x000000040908d825 */ /* 0x000fe200078e0204 */
[----:B------:R-:W-:Y:S02]  /*eac0*/  @!P3 LEA.HI R16, R16, R16, RZ, 0x1 ;  /* 0x000000101010b211 */ /* 0x000fe400078f08ff */
[----:B--2---:R-:W-:Y:S01]  /*ead0*/  @!P0 LOP3.LUT R11, R0, 0xfffffffe, RZ, 0xc0, !PT ;  /* 0xfffffffe000b8812 */ /* 0x004fe200078ec0ff */
[----:B------:R-:W-:Y:S01]  /*eae0*/  VIADD R0, R3, 0xd0 ;  /* 0x000000d003007836 */ /* 0x000fe20000000000 */
[----:B------:R1:W-:Y:S01]  /*eaf0*/  @!P5 ST.E.64 desc[UR6][R8.64], R98 ;  /* 0x000000620800d985 */ /* 0x0003e2000c101b06 */
[----:B------:R-:W-:-:S02]  /*eb00*/  ISETP.GE.AND P5, PT, R18, UR4, PT ;  /* 0x0000000412007c0c */ /* 0x000fc4000bfa6270 */
[----:B------:R-:W-:Y:S02]  /*eb10*/  @!P2 LEA.HI R17, R17, R17, RZ, 0x1 ;  /* 0x000000111111a211 */ /* 0x000fe400078f08ff */
[----:B------:R-:W-:Y:S01]  /*eb20*/  @!P1 LEA.HI R19, R19, R19, RZ, 0x1 ;  /* 0x0000001313139211 */ /* 0x000fe200078f08ff */
[--C-:B0-----:R-:W-:Y:S01]  /*eb30*/  @!P0 IMAD.WIDE R6, R11, 0x4, R4.reuse ;  /* 0x000000040b068825 */ /* 0x101fe200078e0204 */
[----:B------:R-:W-:Y:S02]  /*eb40*/  @!P4 LOP3.LUT R13, R2, 0xfffffffe, RZ, 0xc0, !PT ;  /* 0xfffffffe020dc812 */ /* 0x000fe400078ec0ff */
[----:B------:R-:W-:Y:S01]  /*eb50*/  @!P3 LOP3.LUT R15, R16, 0xfffffffe, RZ, 0xc0, !PT ;  /* 0xfffffffe100fb812 */ /* 0x000fe200078ec0ff */
[----:B------:R-:W-:Y:S01]  /*eb60*/  VIADD R2, R3, 0xd8 ;  /* 0x000000d803027836 */ /* 0x000fe20000000000 */
[----:B------:R-:W-:Y:S01]  /*eb70*/  @!P2 LOP3.LUT R17, R17, 0xfffffffe, RZ, 0xc0, !PT ;  /* 0xfffffffe1111a812 */ /* 0x000fe200078ec0ff */
[----:B------:R0:W-:Y:S01]  /*eb80*/  @!P0 ST.E.64 desc[UR6][R6.64], R102 ;  /* 0x0000006606008985 */ /* 0x0001e2000c101b06 */
[----:B------:R-:W-:Y:S01]  /*eb90*/  ISETP.GE.AND P6, PT, R20, UR4, PT ;  /* 0x0000000414007c0c */ /* 0x000fe2000bfc6270 */
[----:B-1----:R-:W-:Y:S01]  /*eba0*/  @!P4 IMAD.WIDE R8, R13, 0x4, R4 ;  /* 0x000000040d08c825 */ /* 0x002fe200078e0204 */
[----:B------:R-:W-:-:S02]  /*ebb0*/  @!P1 LOP3.LUT R19, R19, 0xfffffffe, RZ, 0xc0, !PT ;  /* 0xfffffffe13139812 */ /* 0x000fc400078ec0ff */
[----:B------:R-:W-:Y:S01]  /*ebc0*/  ISETP.GE.AND P0, PT, R0, UR4, PT ;  /* 0x0000000400007c0c */ /* 0x000fe2000bf06270 */
[--C-:B------:R-:W-:Y:S01]  /*ebd0*/  @!P3 IMAD.WIDE R10, R15, 0x4, R4.reuse ;  /* 0x000000040f0ab825 */ /* 0x100fe200078e0204 */
[----:B------:R1:W-:Y:S01]  /*ebe0*/  @!P4 ST.E.64 desc[UR6][R8.64], R106 ;  /* 0x0000006a0800c985 */ /* 0x0003e2000c101b06 */
[----:B------:R-:W-:Y:S02]  /*ebf0*/  @!P5 LEA.HI R18, R18, R18, RZ, 0x1 ;  /* 0x000000121212d211 */ /* 0x000fe400078f08ff */
[--C-:B------:R-:W-:Y:S01]  /*ec00*/  @!P2 IMAD.WIDE R12, R17, 0x4, R4.reuse ;  /* 0x00000004110ca825 */ /* 0x100fe200078e0204 */
[----:B------:R2:W-:Y:S03]  /*ec10*/  @!P3 ST.E.64 desc[UR6][R10.64], R110 ;  /* 0x0000006e0a00b985 */ /* 0x0005e6000c101b06 */
[----:B------:R-:W-:Y:S01]  /*ec20*/  @!P1 IMAD.WIDE R14, R19, 0x4, R4 ;  /* 0x00000004130e9825 */ /* 0x000fe200078e0204 */
[----:B------:R-:W-:Y:S01]  /*ec30*/  @!P2 ST.E.64 desc[UR6][R12.64], R114 ;  /* 0x000000720c00a985 */ /* 0x000fe2000c101b06 */
[----:B0-----:R-:W-:-:S02]  /*ec40*/  @!P5 LOP3.LUT R7, R18, 0xfffffffe, RZ, 0xc0, !PT ;  /* 0xfffffffe1207d812 */ /* 0x001fc400078ec0ff */
[C---:B------:R-:W-:Y:S01]  /*ec50*/  VIADD R16, R3.reuse, 0xe0 ;  /* 0x000000e003107836 */ /* 0x040fe20000000000 */
[----:B------:R-:W-:Y:S01]  /*ec60*/  @!P1 ST.E.64 desc[UR6][R14.64], R118 ;  /* 0x000000760e009985 */ /* 0x000fe2000c101b06 */
[C---:B------:R-:W-:Y:S01]  /*ec70*/  VIADD R17, R3.reuse, 0xe8 ;  /* 0x000000e803117836 */ /* 0x040fe20000000000 */
[----:B------:R-:W-:Y:S01]  /*ec80*/  ISETP.GE.AND P1, PT, R2, UR4, PT ;  /* 0x0000000402007c0c */ /* 0x000fe2000bf26270 */
[----:B------:R-:W-:Y:S01]  /*ec90*/  VIADD R19, R3, 0xf0 ;  /* 0x000000f003137836 */ /* 0x000fe20000000000 */
[----:B------:R-:W-:Y:S01]  /*eca0*/  ISETP.GE.AND P2, PT, R16, UR4, PT ;  /* 0x0000000410007c0c */ /* 0x000fe2000bf46270 */
[----:B------:R-:W-:Y:S01]  /*ecb0*/  @!P5 IMAD.WIDE R6, R7, 0x4, R4 ;  /* 0x000000040706d825 */ /* 0x000fe200078e0204 */
[----:B------:R-:W-:Y:S02]  /*ecc0*/  @!P6 LEA.HI R20, R20, R20, RZ, 0x1 ;  /* 0x000000141414e211 */ /* 0x000fe400078f08ff */
[----:B------:R-:W-:Y:S01]  /*ecd0*/  ISETP.GE.AND P3, PT, R17, UR4, PT ;  /* 0x0000000411007c0c */ /* 0x000fe2000bf66270 */
[----:B------:R-:W-:Y:S01]  /*ece0*/  VIADD R3, R3, 0xf8 ;  /* 0x000000f803037836 */ /* 0x000fe20000000000 */
[----:B------:R-:W-:Y:S01]  /*ecf0*/  ISETP.GE.AND P4, PT, R19, UR4, PT ;  /* 0x0000000413007c0c */ /* 0x000fe2000bf86270 */
[----:B------:R0:W-:Y:S01]  /*ed00*/  @!P5 ST.E.64 desc[UR6][R6.64], R122 ;  /* 0x0000007a0600d985 */ /* 0x0001e2000c101b06 */
[----:B------:R-:W-:-:S02]  /*ed10*/  @!P0 LEA.HI R0, R0, R0, RZ, 0x1 ;  /* 0x0000000000008211 */ /* 0x000fc400078f08ff */
[----:B-1----:R-:W-:Y:S02]  /*ed20*/  @!P6 LOP3.LUT R9, R20, 0xfffffffe, RZ, 0xc0, !PT ;  /* 0xfffffffe1409e812 */ /* 0x002fe400078ec0ff */
[----:B--2---:R-:W-:Y:S02]  /*ed30*/  @!P0 LOP3.LUT R11, R0, 0xfffffffe, RZ, 0xc0, !PT ;  /* 0xfffffffe000b8812 */ /* 0x004fe400078ec0ff */
[----:B------:R-:W-:Y:S01]  /*ed40*/  @!P1 LEA.HI R2, R2, R2, RZ, 0x1 ;  /* 0x0000000202029211 */ /* 0x000fe200078f08ff */
[--C-:B------:R-:W-:Y:S01]  /*ed50*/  @!P6 IMAD.WIDE R8, R9, 0x4, R4.reuse ;  /* 0x000000040908e825 */ /* 0x100fe200078e0204 */
[----:B------:R-:W-:Y:S02]  /*ed60*/  @!P2 LEA.HI R16, R16, R16, RZ, 0x1 ;  /* 0x000000101010a211 */ /* 0x000fe400078f08ff */
[----:B------:R-:W-:Y:S02]  /*ed70*/  @!P3 LEA.HI R17, R17, R17, RZ, 0x1 ;  /* 0x000000111111b211 */ /* 0x000fe400078f08ff */
[----:B------:R1:W-:Y:S01]  /*ed80*/  @!P6 ST.E.64 desc[UR6][R8.64], R126 ;  /* 0x0000007e0800e985 */ /* 0x0003e2000c101b06 */
[----:B0-----:R-:W-:Y:S01]  /*ed90*/  @!P0 IMAD.WIDE R6, R11, 0x4, R4 ;  /* 0x000000040b068825 */ /* 0x001fe200078e0204 */
[----:B------:R-:W-:-:S02]  /*eda0*/  @!P4 LEA.HI R19, R19, R19, RZ, 0x1 ;  /* 0x000000131313c211 */ /* 0x000fc400078f08ff */
[----:B------:R-:W-:Y:S02]  /*edb0*/  @!P1 LOP3.LUT R13, R2, 0xfffffffe, RZ, 0xc0, !PT ;  /* 0xfffffffe020d9812 */ /* 0x000fe400078ec0ff */
[----:B------:R0:W-:Y:S01]  /*edc0*/  @!P0 ST.E.64 desc[UR6][R6.64], R130 ;  /* 0x0000008206008985 */ /* 0x0001e2000c101b06 */
[----:B------:R-:W-:Y:S02]  /*edd0*/  @!P2 LOP3.LUT R15, R16, 0xfffffffe, RZ, 0xc0, !PT ;  /* 0xfffffffe100fa812 */ /* 0x000fe400078ec0ff */
[----:B------:R-:W-:Y:S02]  /*ede0*/  ISETP.GE.AND P0, PT, R3, UR4, PT ;  /* 0x0000000403007c0c */ /* 0x000fe4000bf06270 */
[----:B------:R-:W-:Y:S01]  /*edf0*/  @!P3 LOP3.LUT R17, R17, 0xfffffffe, RZ, 0xc0, !PT ;  /* 0xfffffffe1111b812 */ /* 0x000fe200078ec0ff */
[----:B------:R-:W-:Y:S01]  /*ee00*/  @!P2 IMAD.WIDE R10, R15, 0x4, R4 ;  /* 0x000000040f0aa825 */ /* 0x000fe200078e0204 */
[----:B------:R-:W-:-:S03]  /*ee10*/  @!P4 LOP3.LUT R19, R19, 0xfffffffe, RZ, 0xc0, !PT ;  /* 0xfffffffe1313c812 */ /* 0x000fc600078ec0ff */
[----:B-1----:R-:W-:-:S04]  /*ee20*/  @!P1 IMAD.WIDE R8, R13, 0x4, R4 ;  /* 0x000000040d089825 */ /* 0x002fc800078e0204 */
[--C-:B------:R-:W-:Y:S01]  /*ee30*/  @!P3 IMAD.WIDE R12, R17, 0x4, R4.reuse ;  /* 0x00000004110cb825 */ /* 0x100fe200078e0204 */
[----:B------:R0:W-:Y:S03]  /*ee40*/  @!P1 ST.E.64 desc[UR6][R8.64], R134 ;  /* 0x0000008608009985 */ /* 0x0001e6000c101b06 */
[----:B------:R-:W-:Y:S01]  /*ee50*/  @!P4 IMAD.WIDE R14, R19, 0x4, R4 ;  /* 0x00000004130ec825 */ /* 0x000fe200078e0204 */
[----:B------:R0:W-:Y:S04]  /*ee60*/  @!P2 ST.E.64 desc[UR6][R10.64], R138 ;  /* 0x0000008a0a00a985 */ /* 0x0001e8000c101b06 */
        /* <DEDUP_REMOVED lines=9> */
.L_x_1040:
        /* <DEDUP_REMOVED lines=8> */
[----:B-1----:R-:W-:Y:S02]  /*ef80*/  IMAD R3, R6, UR4, RZ ;  /* 0x0000000406037c24 */ /* 0x002fe4000f8e02ff */
[----:B------:R-:W-:-:S05]  /*ef90*/  VIADD R0, R0, 0xffffff80 ;  /* 0xffffff8000007836 */ /* 0x000fca0000000000 */
[----:B------:R-:W-:-:S13]  /*efa0*/  ISETP.GE.AND P0, PT, R0, R3, PT ;  /* 0x000000030000720c */ /* 0x000fda0003f06270 */
[----:B------:R-:W-:Y:S05]  /*efb0*/  @P0 BRA `(.L_x_961) ;  /* 0x0000004c00f80947 */ /* 0x000fea0003800000 */
[----:B------:R-:W2:Y:S01]  /*efc0*/  LDL R4, [R1] ;  /* 0x0000000001047983 */ /* 0x000ea20000100800 */
[----:B------:R-:W-:Y:S01]  /*efd0*/  ISETP.NE.AND P0, PT, R6, 0x1, PT ;  /* 0x000000010600780c */ /* 0x000fe20003f05270 */
[----:B------:R-:W-:Y:S01]  /*efe0*/  S2UR UR7, SR_CTAID.Z ;  /* 0x00000000000779c3 */ /* 0x000fe20000002700 */
[----:B------:R-:W-:Y:S01]  /*eff0*/  ULDC.64 UR8, c[0x0][0xbd0] ;  /* 0x0002f40000087ab9 */ /* 0x000fe20000000a00 */
[----:B------:R-:W-:Y:S01]  /*f000*/  IMAD.MOV.U32 R5, RZ, RZ, R0 ;  /* 0x000000ffff057224 */ /* 0x000fe200078e0000 */
[----:B------:R-:W-:-:S05]  /*f010*/  ULDC.64 UR12, c[0x0][0x208] ;  /* 0x00008200000c7ab9 */ /* 0x000fca0000000a00 */
[----:B------:R-:W0:Y:S08]  /*f020*/  LDC.64 R10, c[0x0][0xbd8] ;  /* 0x0002f600ff0a7b82 */ /* 0x000e300000000a00 */
[----:B------:R-:W1:Y:S08]  /*f030*/  @P0 LDC R7, c[0x0][0xbec] ;  /* 0x0002fb00ff070b82 */ /* 0x000e700000000800 */
[----:B------:R-:W3:Y:S08]  /*f040*/  @P0 LDC R9, c[0x0][0xbf0] ;  /* 0x0002fc00ff090b82 */ /* 0x000ef00000000800 */
[----:B------:R-:W4:Y:S08]  /*f050*/  S2UR UR10, SR_CTAID.Y ;  /* 0x00000000000a79c3 */ /* 0x000f300000002600 */
[----:B------:R-:W4:Y:S01]  /*f060*/  LDC R8, c[0x0][0xc50] ;  /* 0x00031400ff087b82 */ /* 0x000f220000000800 */
[----:B--2---:R-:W-:Y:S01]  /*f070*/  R2UR UR11, R4 ;  /* 0x00000000040b72ca */ /* 0x004fe200000e0000 */
[----:B-1----:R-:W-:-:S05]  /*f080*/  @P0 IMAD.HI.U32 R4, R0, R7, RZ ;  /* 0x0000000700040227 */ /* 0x002fca00078e00ff */
[----:B---3--:R-:W-:-:S07]  /*f090*/  @P0 SHF.R.U32.HI R5, RZ, R9, R4 ;  /* 0x00000009ff050219 */ /* 0x008fce0000011604 */
[----:B------:R-:W-:Y:S02]  /*f0a0*/  USHF.R.S32.HI UR6, URZ, 0x1f, UR11 ;  /* 0x0000001f3f067899 */ /* 0x000fe4000801140b */
[----:B------:R-:W-:Y:S01]  /*f0b0*/  IMAD R7, RZ, RZ, -UR11 ;  /* 0x8000000bff077e24 */ /* 0x000fe2000f8e02ff */
[----:B------:R-:W-:Y:S02]  /*f0c0*/  UIMAD.WIDE.U32 UR4, UR11, UR8, URZ ;  /* 0x000000080b0472a5 */ /* 0x000fe4000f8e003f */
[----:B------:R-:W-:Y:S01]  /*f0d0*/  UIMAD UR6, UR6, UR8, URZ ;  /* 0x00000008060672a4 */ /* 0x000fe2000f8e023f */
[----:B----4-:R-:W-:Y:S01]  /*f0e0*/  IMAD R9, R8, R7, UR10 ;  /* 0x0000000a08097e24 */ /* 0x010fe2000f8e0207 */
[----:B------:R-:W-:Y:S01]  /*f0f0*/  USHF.R.S32.HI UR8, URZ, 0x1f, UR7 ;  /* 0x0000001f3f087899 */ /* 0x000fe20008011407 */
[----:B------:R-:W-:Y:S01]  /*f100*/  IADD3 R7, -R5, RZ, RZ ;  /* 0x000000ff05077210 */ /* 0x000fe20007ffe1ff */
[----:B------:R-:W-:Y:S01]  /*f110*/  UIMAD UR6, UR11, UR9, UR6 ;  /* 0x000000090b0672a4 */ /* 0x000fe2000f8e0206 */
[----:B------:R-:W-:Y:S01]  /*f120*/  IMAD.U32 R3, RZ, RZ, UR5 ;  /* 0x00000005ff037e24 */ /* 0x000fe2000f8e00ff */
[----:B------:R-:W-:Y:S01]  /*f130*/  SHF.R.S32.HI R4, RZ, 0x1f, R9 ;  /* 0x0000001fff047819 */ /* 0x000fe20000011409 */
[----:B------:R-:W-:Y:S01]  /*f140*/  IMAD.U32 R2, RZ, RZ, UR4 ;  /* 0x00000004ff027e24 */ /* 0x000fe2000f8e00ff */
[----:B------:R-:W-:Y:S01]  /*f150*/  UIADD3 UR6, UR5, UR6, URZ ;  /* 0x0000000605067290 */ /* 0x000fe2000fffe03f */
[----:B0-----:R-:W-:-:S02]  /*f160*/  IMAD R12, R10, UR8, RZ ;  /* 0x000000080a0c7c24 */ /* 0x001fc4000f8e02ff */
[----:B------:R-:W-:Y:S01]  /*f170*/  ULDC.64 UR4, c[0x0][0xbe0] ;  /* 0x0002f80000047ab9 */ /* 0x000fe20000000a00 */
[----:B------:R-:W-:Y:S02]  /*f180*/  IMAD R7, R6, R7, R0 ;  /* 0x0000000706077224 */ /* 0x000fe400078e0200 */
[----:B------:R-:W-:Y:S02]  /*f190*/  IMAD.U32 R3, RZ, RZ, UR6 ;  /* 0x00000006ff037e24 */ /* 0x000fe4000f8e00ff */
[----:B------:R-:W-:Y:S01]  /*f1a0*/  IMAD R11, R11, UR7, R12 ;  /* 0x000000070b0b7c24 */ /* 0x000fe2000f8e020c */
[----:B------:R-:W-:Y:S01]  /*f1b0*/  SHF.R.S32.HI R0, RZ, 0x1f, R7 ;  /* 0x0000001fff007819 */ /* 0x000fe20000011407 */
[----:B------:R-:W-:-:S04]  /*f1c0*/  IMAD.WIDE.U32 R2, R10, UR7, R2 ;  /* 0x000000070a027c25 */ /* 0x000fc8000f8e0002 */
[----:B------:R-:W-:Y:S02]  /*f1d0*/  IMAD.IADD R3, R11, 0x1, R3 ;  /* 0x000000010b037824 */ /* 0x000fe400078e0203 */
[----:B------:R-:W-:Y:S02]  /*f1e0*/  IMAD R4, R4, UR4, RZ ;  /* 0x0000000404047c24 */ /* 0x000fe4000f8e02ff */
[----:B------:R-:W-:-:S04]  /*f1f0*/  IMAD.WIDE.U32 R2, R9, UR4, R2 ;  /* 0x0000000409027c25 */ /* 0x000fc8000f8e0002 */
[----:B------:R-:W-:Y:S01]  /*f200*/  IMAD R4, R9, UR5, R4 ;  /* 0x0000000509047c24 */ /* 0x000fe2000f8e0204 */
[----:B------:R-:W-:Y:S01]  /*f210*/  SHF.R.S32.HI R9, RZ, 0x1f, R5 ;  /* 0x0000001fff097819 */ /* 0x000fe20000011405 */
[----:B------:R-:W-:Y:S01]  /*f220*/  ULDC.64 UR4, c[0x0][0xbc8] ;  /* 0x0002f20000047ab9 */ /* 0x000fe20000000a00 */
[----:B------:R-:W-:Y:S01]  /*f230*/  IADD3 R2, P0, R5, R2, RZ ;  /* 0x0000000205027210 */ /* 0x000fe20007f1e0ff */
[----:B------:R-:W-:-:S03]  /*f240*/  IMAD R0, R0, UR4, RZ ;  /* 0x0000000400007c24 */ /* 0x000fc6000f8e02ff */
[----:B------:R-:W-:Y:S01]  /*f250*/  IADD3.X R3, R9, R3, R4, P0, !PT ;  /* 0x0000000309037210 */ /* 0x000fe200007fe404 */
[C---:B------:R-:W-:Y:S02]  /*f260*/  IMAD R5, R7.reuse, UR5, R0 ;  /* 0x0000000507057c24 */ /* 0x040fe4000f8e0200 */
[----:B------:R-:W-:Y:S01]  /*f270*/  IMAD.WIDE.U32 R2, R7, UR4, R2 ;  /* 0x0000000407027c25 */ /* 0x000fe2000f8e0002 */
[----:B------:R-:W-:-:S03]  /*f280*/  ULDC.64 UR4, c[0x0][0xba8] ;  /* 0x0002ea0000047ab9 */ /* 0x000fc60000000a00 */
[----:B------:R-:W-:Y:S01]  /*f290*/  IMAD.IADD R3, R3, 0x1, R5 ;  /* 0x0000000103037824 */ /* 0x000fe200078e0205 */
[----:B------:R-:W-:-:S04]  /*f2a0*/  LEA R4, P0, R2, UR4, 0x2 ;  /* 0x0000000402047c11 */ /* 0x000fc8000f8010ff */
[----:B------:R-:W-:Y:S01]  /*f2b0*/  LEA.HI.X R5, R2, UR5, R3, 0x2, P0 ;  /* 0x0000000502057c11 */ /* 0x000fe200080f1403 */
[----:B------:R-:W-:-:S05]  /*f2c0*/  IMAD.MOV.U32 R3, RZ, RZ, -0x800000 ;  /* 0xff800000ff037424 */ /* 0x000fca00078e00ff */
[----:B------:R4:W-:Y:S01]  /*f2d0*/  STG.E desc[UR12][R4.64], R3 ;  /* 0x0000000304007986 */ /* 0x0009e2000c10190c */
[----:B------:R-:W-:Y:S05]  /*f2e0*/  BRA `(.L_x_961) ;  /* 0x0000004c002c7947 */ /* 0x000fea0003800000 */
.L_x_959:
        /* <DEDUP_REMOVED lines=18> */
.L_x_1043:
[----:B------:R-:W-:Y:S01]  /*f410*/  ULDC UR7, c[0x0][0xc50] ;  /* 0x0003140000077ab9 */ /* 0x000fe20000000800 */
[----:B------:R-:W-:Y:S01]  /*f420*/  UMOV UR36, UR6 ;  /* 0x0000000600247c82 */ /* 0x000fe20008000000 */
[----:B------:R-:W-:-:S11]  /*f430*/  UISETP.NE.AND UP0, UPT, UR7, 0x1, UPT ;  /* 0x000000010700788c */ /* 0x000fd6000bf05270 */
[----:B------:R-:W-:Y:S01]  /*f440*/  @UP0 ULDC UR4, c[0x0][0xc54] ;  /* 0x0003150000040ab9 */ /* 0x000fe20000000800 */
[----:B------:R-:W-:Y:S01]  /*f450*/  @UP0 ULDC UR8, c[0x0][0xc58] ;  /* 0x0003160000080ab9 */ /* 0x000fe20000000800 */
[----:B------:R-:W-:-:S04]  /*f460*/  UIMAD.WIDE.U32 UR4, UR6, UR4, URZ ;  /* 0x00000004060472a5 */ /* 0x000fc8000f8e003f */
[----:B------:R-:W-:-:S12]  /*f470*/  @UP0 USHF.R.U32.HI UR36, URZ, UR8, UR5 ;  /* 0x000000083f240299 */ /* 0x000fd80008011605 */
.L_x_1044:
[----:B------:R-:W-:Y:S01]  /*f480*/  ISETP.GE.AND P0, PT, R18, RZ, PT ;  /* 0x000000ff1200720c */ /* 0x000fe20003f06270 */
[----:B------:R-:W-:Y:S01]  /*f490*/  UIADD3 UR44, -UR36, URZ, URZ ;  /* 0x0000003f242c7290 */ /* 0x000fe2000fffe13f */
[----:B------:R-:W-:Y:S02]  /*f4a0*/  IMAD.MOV.U32 R9, RZ, RZ, 0x1 ;  /* 0x00000001ff097424 */ /* 0x000fe400078e00ff */
[----:B------:R-:W-:Y:S01]  /*f4b0*/  IMAD.MOV.U32 R0, RZ, RZ, RZ ;  /* 0x000000ffff007224 */ /* 0x000fe200078e00ff */
[----:B------:R-:W-:Y:S01]  /*f4c0*/  UIMAD UR44, UR7, UR44, UR6 ;  /* 0x0000002c072c72a4 */ /* 0x000fe2000f8e0206 */
[----:B------:R-:W-:-:S07]  /*f4d0*/  IMAD.MOV.U32 R3, RZ, RZ, 0x1 ;  /* 0x00000001ff037424 */ /* 0x000fce00078e00ff */
[----:B------:R-:W-:Y:S05]  /*f4e0*/  @!P0 BRA `(.L_x_1045) ;  /* 0x0000004400e48947 */ /* 0x000fea0003800000 */
[----:B------:R-:W0:Y:S01]  /*f4f0*/  S2UR UR45, SR_CTAID.X ;  /* 0x00000000002d79c3 */ /* 0x000e220000002500 */
[----:B------:R-:W-:Y:S01]  /*f500*/  ULDC.64 UR4, c[0x0][0x418] ;  /* 0x0001060000047ab9 */ /* 0x000fe20000000a00 */
[----:B------:R-:W-:Y:S01]  /*f510*/  ULDC UR6, c[0x0][0x448] ;  /* 0x0001120000067ab9 */ /* 0x000fe20000000800 */
[----:B------:R-:W-:Y:S02]  /*f520*/  UISETP.NE.U32.AND UP0, UPT, UR4, URZ, UPT ;  /* 0x0000003f0400728c */ /* 0x000fe4000bf05070 */
[----:B------:R-:W-:Y:S02]  /*f530*/  UISETP.NE.AND UP1, UPT, UR6, 0x1, UPT ;  /* 0x000000010600788c */ /* 0x000fe4000bf25270 */
[----:B------:R-:W-:Y:S01]  /*f540*/  UISETP.NE.AND.EX UP0, UPT, UR5, URZ, UPT, UP0 ;  /* 0x0000003f0500728c */ /* 0x000fe2000bf05300 */
[----:B------:R-:W-:Y:S02]  /*f550*/  ULDC UR6, c[0x0][0x424] ;  /* 0x0001090000067ab9 */ /* 0x000fe40000000800 */
[----:B------:R-:W-:Y:S01]  /*f560*/  ULDC.64 UR4, c[0x0][0x9e0] ;  /* 0x0002780000047ab9 */ /* 0x000fe20000000a00 */
[----:B------:R-:W-:-:S02]  /*f570*/  USEL UR9, UR6, 0x1, UP0 ;  /* 0x0000000106097887 */ /* 0x000fc40008000000 */
[----:B------:R-:W-:Y:S01]  /*f580*/  UISETP.GE.AND UP0, UPT, UR5, 0x1, UPT ;  /* 0x000000010500788c */ /* 0x000fe2000bf06270 */
[----:B------:R-:W-:Y:S02]  /*f590*/  ULDC UR10, c[0x0][0x288] ;  /* 0x0000a200000a7ab9 */ /* 0x000fe40000000800 */
[----:B------:R-:W-:Y:S01]  /*f5a0*/  @UP1 ULDC UR7, c[0x0][0x44c] ;  /* 0x0001130000071ab9 */ /* 0x000fe20000000800 */
[----:B------:R-:W-:Y:S01]  /*f5b0*/  ULDC UR12, c[0x0][0x2f0] ;  /* 0x0000bc00000c7ab9 */ /* 0x000fe20000000800 */
[----:B------:R-:W-:Y:S01]  /*f5c0*/  UIADD3 UR11, -UR10, 0x1, URZ ;  /* 0x000000010a0b7890 */ /* 0x000fe2000fffe13f */
[----:B------:R-:W-:Y:S01]  /*f5d0*/  PLOP3.LUT P1, PT, PT, PT, UP0, 0x80, 0x0 ;  /* 0x000000000000781c */ /* 0x000fe20003f2f008 */
[----:B------:R-:W-:Y:S01]  /*f5e0*/  UIMAD UR13, UR9, UR12, 0x3f ;  /* 0x0000003f090d74a4 */ /* 0x000fe2000f8e020c */
[----:B------:R-:W-:Y:S01]  /*f5f0*/  @UP1 ULDC UR14, c[0x0][0x450] ;  /* 0x00011400000e1ab9 */ /* 0x000fe20000000800 */
[----:B------:R-:W-:Y:S02]  /*f600*/  UIMAD UR11, UR9, UR12, UR11 ;  /* 0x0000000c090b72a4 */ /* 0x000fe4000f8e020b */
[----:B0-----:R-:W-:-:S04]  /*f610*/  USHF.L.U32 UR45, UR45, 0x7, URZ ;  /* 0x000000072d2d7899 */ /* 0x001fc8000800063f */
[----:B------:R-:W-:-:S04]  /*f620*/  UIADD3 UR8, UR45, 0x7f, URZ ;  /* 0x0000007f2d087890 */ /* 0x000fc8000fffe03f */
[----:B------:R-:W-:-:S04]  /*f630*/  UIMAD.WIDE.U32 UR6, UR8, UR7, URZ ;  /* 0x00000007080672a5 */ /* 0x000fc8000f8e003f */
[----:B------:R-:W-:Y:S02]  /*f640*/  @UP1 USHF.R.U32.HI UR8, URZ, UR14, UR7 ;  /* 0x0000000e3f081299 */ /* 0x000fe40008011607 */
[----:B------:R-:W-:Y:S02]  /*f650*/  USHF.R.S32.HI UR7, URZ, 0x1f, UR13 ;  /* 0x0000001f3f077899 */ /* 0x000fe4000801140d */
[----:B------:R-:W-:Y:S02]  /*f660*/  UIADD3 UR6, UR11, UR8, URZ ;  /* 0x000000080b067290 */ /* 0x000fe4000fffe03f */
[----:B------:R-:W-:Y:S02]  /*f670*/  ULEA.HI UR7, UR7, UR13, URZ, 0x6 ;  /* 0x0000000d07077291 */ /* 0x000fe4000f8f303f */
[----:B------:R-:W-:Y:S02]  /*f680*/  UIADD3 UR4, UR6, UR4, URZ ;  /* 0x0000000406047290 */ /* 0x000fe4000fffe03f */
[----:B------:R-:W-:Y:S01]  /*f690*/  USHF.R.S32.HI UR43, URZ, 0x6, UR7 ;  /* 0x000000063f2b7899 */ /* 0x000fe20008011407 */
        /* <DEDUP_REMOVED lines=11> */
.L_x_1047:
[----:B------:R-:W-:-:S11]  /*f750*/  UISETP.NE.AND UP0, UPT, UR5, 0x1, UPT ;  /* 0x000000010500788c */ /* 0x000fd6000bf05270 */
[----:B------:R-:W-:Y:S02]  /*f760*/  @UP0 ULDC.64 UR14, c[0x0][0x9e8] ;  /* 0x00027a00000e0ab9 */ /* 0x000fe40000000a00 */
[----:B------:R-:W-:-:S04]  /*f770*/  UIMAD.WIDE.U32 UR6, UR8, UR14, URZ ;  /* 0x0000000e080672a5 */ /* 0x000fc8000f8e003f */
[----:B------:R-:W-:-:S12]  /*f780*/  @UP0 USHF.R.U32.HI UR8, URZ, UR15, UR7 ;  /* 0x0000000f3f080299 */ /* 0x000fd80008011607 */
.L_x_1048:
[----:B------:R-:W-:-:S04]  /*f790*/  UIMAD UR8, UR8, UR5, UR5 ;  /* 0x00000005080872a4 */ /* 0x000fc8000f8e0205 */
[----:B------:R-:W-:-:S04]  /*f7a0*/  UISETP.LT.AND UP0, UPT, UR4, UR8, UPT ;  /* 0x000000080400728c */ /* 0x000fc8000bf01270 */
[----:B------:R-:W-:-:S12]  /*f7b0*/  USEL UR4, UR4, UR8, UP0 ;  /* 0x0000000804047287 */ /* 0x000fd80008000000 */
.L_x_1046:
[----:B------:R-:W-:Y:S01]  /*f7c0*/  UIADD3 UR4, UR4, 0x3f, URZ ;  /* 0x0000003f04047890 */ /* 0x000fe2000fffe03f */
[----:B------:R-:W-:Y:S01]  /*f7d0*/  @UP1 ULDC UR6, c[0x0][0x44c] ;  /* 0x0001130000061ab9 */ /* 0x000fe20000000800 */
[----:B------:R-:W-:Y:S02]  /*f7e0*/  @UP1 ULDC UR11, c[0x0][0x450] ;  /* 0x00011400000b1ab9 */ /* 0x000fe40000000800 */
[----:B------:R-:W-:Y:S02]  /*f7f0*/  USHF.R.S32.HI UR8, URZ, 0x1f, UR4 ;  /* 0x0000001f3f087899 */ /* 0x000fe40008011404 */
[----:B------:R-:W-:Y:S02]  /*f800*/  UIMAD.WIDE.U32 UR6, UR45, UR6, URZ ;  /* 0x000000062d0672a5 */ /* 0x000fe4000f8e003f */
[----:B------:R-:W-:Y:S02]  /*f810*/  ULEA.HI UR8, UR8, UR4, URZ, 0x6 ;  /* 0x0000000408087291 */ /* 0x000fe4000f8f303f */
[----:B------:R-:W-:Y:S01]  /*f820*/  UIMAD UR9, UR9, UR12, -UR10 ;  /* 0x0000000c090972a4 */ /* 0x000fe2000f8e0a0a */
[----:B------:R-:W-:Y:S01]  /*f830*/  UMOV UR4, UR45 ;  /* 0x0000002d00047c82 */ /* 0x000fe20008000000 */
[----:B------:R-:W-:-:S02]  /*f840*/  USHF.R.S32.HI UR42, URZ, 0x6, UR8 ;  /* 0x000000063f2a7899 */ /* 0x000fc40008011408 */
[----:B------:R-:W-:Y:S02]  /*f850*/  @UP1 USHF.R.U32.HI UR4, URZ, UR11, UR7 ;  /* 0x0000000b3f041299 */ /* 0x000fe40008011607 */
[----:B------:R-:W-:Y:S02]  /*f860*/  UISETP.LT.AND UP0, UPT, UR43, UR42, UPT ;  /* 0x0000002a2b00728c */ /* 0x000fe4000bf01270 */
[----:B------:R-:W-:Y:S01]  /*f870*/  UIADD3 UR4, UR9, UR4, URZ ;  /* 0x0000000409047290 */ /* 0x000fe2000fffe03f */
[----:B------:R-:W-:Y:S01]  /*f880*/  ULDC UR8, c[0x0][0x9dc] ;  /* 0x0002770000087ab9 */ /* 0x000fe20000000800 */
        /* <DEDUP_REMOVED lines=13> */
.L_x_1050:
[----:B------:R-:W-:-:S11]  /*f960*/  UISETP.NE.AND UP0, UPT, UR5, 0x1, UPT ;  /* 0x000000010500788c */ /* 0x000fd6000bf05270 */
[----:B------:R-:W-:Y:S02]  /*f970*/  @UP0 ULDC.64 UR10, c[0x0][0x9e8] ;  /* 0x00027a00000a0ab9 */ /* 0x000fe40000000a00 */
[----:B------:R-:W-:-:S04]  /*f980*/  UIMAD.WIDE.U32 UR6, UR4, UR10, URZ ;  /* 0x0000000a040672a5 */ /* 0x000fc8000f8e003f */
[----:B------:R-:W-:-:S12]  /*f990*/  @UP0 USHF.R.U32.HI UR4, URZ, UR11, UR7 ;  /* 0x0000000b3f040299 */ /* 0x000fd80008011607 */
.L_x_1051:
[----:B------:R-:W-:-:S04]  /*f9a0*/  UIMAD UR4, UR4, UR5, URZ ;  /* 0x00000005040472a4 */ /* 0x000fc8000f8e023f */
[----:B------:R-:W-:-:S04]  /*f9b0*/  UISETP.LT.AND UP0, UPT, UR8, UR4, UPT ;  /* 0x000000040800728c */ /* 0x000fc8000bf01270 */
[----:B------:R-:W-:-:S12]  /*f9c0*/  USEL UR8, UR8, UR4, !UP0 ;  /* 0x0000000408087287 */ /* 0x000fd8000c000000 */
.L_x_1049:
        /* <DEDUP_REMOVED lines=20> */
[----:B------:R-:W-:-:S05]  /*fb10*/  IMAD.MOV R3, RZ, RZ, -R3 ;  /* 0x000000ffff037224 */ /* 0x000fca00078e0a03 */
[----:B------:R-:W-:-:S05]  /*fb20*/  R2UR UR9, R3 ;  /* 0x00000000030972ca */ /* 0x000fca00000e0000 */
[----:B------:R-:W0:Y:S08]  /*fb30*/  I2F.RP R0, UR11 ;  /* 0x0000000b00007d06 */ /* 0x000e300008209400 */
[----:B0-----:R-:W0:Y:S02]  /*fb40*/  MUFU.RCP R0, R0 ;  /* 0x0000000000007308 */ /* 0x001e240000001000 */
[----:B0-----:R-:W-:Y:S01]  /*fb50*/  VIADD R2, R0, 0xffffffe ;  /* 0x0ffffffe00027836 */ /* 0x001fe20000000000 */
[----:B------:R-:W-:Y:S01]  /*fb60*/  IABS R0, UR6 ;  /* 0x0000000600007c13 */ /* 0x000fe20008000000 */
[----:B------:R-:W-:-:S03]  /*fb70*/  ULOP3.LUT UR6, UR6, UR10, URZ, 0x3c, !UPT ;  /* 0x0000000a06067292 */ /* 0x000fc6000f8e3c3f */
[----:B------:R-:W-:Y:S01]  /*fb80*/  R2UR UR8, R0 ;  /* 0x00000000000872ca */ /* 0x000fe200000e0000 */
[----:B------:R-:W0:Y:S02]  /*fb90*/  F2I.FTZ.U32.TRUNC.NTZ R2, R2 ;  /* 0x0000000200027305 */ /* 0x000e24000021f000 */
[----:B0-----:R-:W-:-:S13]  /*fba0*/  R2UR UR5, R2 ;  /* 0x00000000020572ca */ /* 0x001fda00000e0000 */
[----:B------:R-:W-:-:S04]  /*fbb0*/  UIADD3 UR7, URZ, -UR5, URZ ;  /* 0x800000053f077290 */ /* 0x000fc8000fffe03f */
[----:B------:R-:W-:-:S04]  /*fbc0*/  UIMAD UR7, UR7, UR11, URZ ;  /* 0x0000000b070772a4 */ /* 0x000fc8000f8e023f */
[----:B------:R-:W-:-:S04]  /*fbd0*/  UIMAD.WIDE.U32 UR4, UR5, UR7, UR4 ;  /* 0x00000007050472a5 */ /* 0x000fc8000f8e0004 */
[----:B------:R-:W-:-:S04]  /*fbe0*/  UIMAD.WIDE.U32 UR4, UR5, UR8, URZ ;  /* 0x00000008050472a5 */ /* 0x000fc8000f8e003f */
[----:B------:R-:W-:-:S04]  /*fbf0*/  UIMAD UR4, UR5, UR9, UR8 ;  /* 0x00000009050472a4 */ /* 0x000fc8000f8e0208 */
[----:B------:R-:W-:-:S11]  /*fc00*/  UISETP.GT.U32.AND UP1, UPT, UR11, UR4, UPT ;  /* 0x000000040b00728c */ /* 0x000fd6000bf24070 */
[----:B------:R-:W-:Y:S02]  /*fc10*/  @!UP1 UIADD3 UR4, UR4, -UR11, URZ ;  /* 0x8000000b04049290 */ /* 0x000fe4000fffe03f */
[----:B------:R-:W-:Y:S02]  /*fc20*/  @!UP1 UIADD3 UR5, UR5, 0x1, URZ ;  /* 0x0000000105059890 */ /* 0x000fe4000fffe03f */
[----:B------:R-:W-:Y:S02]  /*fc30*/  UISETP.GE.U32.AND UP0, UPT, UR4, UR11, UPT ;  /* 0x0000000b0400728c */ /* 0x000fe4000bf06070 */
[----:B------:R-:W-:-:S09]  /*fc40*/  UISETP.GE.AND UP1, UPT, UR6, URZ, UPT ;  /* 0x0000003f0600728c */ /* 0x000fd2000bf26270 */
[----:B------:R-:W-:Y:S02]  /*fc50*/  @UP0 UIADD3 UR5, UR5, 0x1, URZ ;  /* 0x0000000105050890 */ /* 0x000fe4000fffe03f */
[----:B------:R-:W-:Y:S02]  /*fc60*/  UISETP.NE.AND UP0, UPT, UR10, URZ, UPT ;  /* 0x0000003f0a00728c */ /* 0x000fe4000bf05270 */
[----:B------:R-:W-:-:S09]  /*fc70*/  @!UP1 UIADD3 UR5, -UR5, URZ, URZ ;  /* 0x0000003f05059290 */ /* 0x000fd2000fffe13f */
[----:B------:R-:W-:-:S07]  /*fc80*/  @!UP0 ULOP3.LUT UR5, URZ, UR10, URZ, 0x33, !UPT ;  /* 0x0000000a3f058292 */ /* 0x000fce000f8e333f */
[----:B------:R-:W-:-:S05]  /*fc90*/  UMOV UR41, UR5 ;  /* 0x0000000500297c82 */ /* 0x000fca0008000000 */
.L_x_1052:
[----:B------:R-:W-:Y:S01]  /*fca0*/  UIMAD UR39, UR44, UR41, UR40 ;  /* 0x000000292c2772a4 */ /* 0x000fe2000f8e0228 */
[----:B------:R-:W-:Y:S02]  /*fcb0*/  IMAD.U32 R0, RZ, RZ, UR12 ;  /* 0x0000000cff007e24 */ /* 0x000fe4000f8e00ff */
[----:B------:R-:W-:-:S03]  /*fcc0*/  IMAD.MOV.U32 R9, RZ, RZ, 0x1 ;  /* 0x00000001ff097424 */ /* 0x000fc600078e00ff */
[----:B------:R-:W-:-:S05]  /*fcd0*/  IMAD.U32 R3, RZ, RZ, UR39 ;  /* 0x00000027ff037e24 */ /* 0x000fca000f8e00ff */
[----:B------:R-:W-:Y:S01]  /*fce0*/  VIADDMNMX R17, R3, UR41, R0, PT ;  /* 0x0000002903117c46 */ /* 0x000fe2000b800100 */
[----:B------:R-:W-:Y:S02]  /*fcf0*/  IMAD.MOV.U32 R0, RZ, RZ, RZ ;  /* 0x000000ffff007224 */ /* 0x000fe400078e00ff */
[----:B------:R-:W-:Y:S01]  /*fd00*/  IMAD.MOV.U32 R3, RZ, RZ, 0x1 ;  /* 0x00000001ff037424 */ /* 0x000fe200078e00ff */
[----:B------:R-:W-:Y:S01]  /*fd10*/  ISETP.GT.AND P0, PT, R17, UR39, PT ;  /* 0x0000002711007c0c */ /* 0x000fe2000bf04270 */
[----:B------:R0:W-:-:S12]  /*fd20*/  STL [R1+0x8], R17 ;  /* 0x0000081101007387 */ /* 0x0001d80000100800 */
[----:B0-----:R-:W-:Y:S05]  /*fd30*/  @!P0 BRA `(.L_x_1045) ;  /* 0x0000003c00d08947 */ /* 0x001fea0003800000 */
        /* <DEDUP_REMOVED lines=23> */
.L_x_1053:
        /* <DEDUP_REMOVED lines=20> */
.L_x_1055:
        /* <DEDUP_REMOVED lines=15> */
.L_x_1054:
        /* <DEDUP_REMOVED lines=8> */
[----:B------:R-:W-:Y:S01]  /*10160*/  VIADD R17, R17, 0xffffffff ;  /* 0xffffffff11117836 */ /* 0x000fe20000000000 */
        /* <DEDUP_REMOVED lines=12> */
.L_x_1147:
        /* <DEDUP_REMOVED lines=8> */
.L_x_1150:
[----:B------:R-:W-:Y:S05]  /*102b0*/  @!P6 BRA `(.L_x_1057) ;  /* 0x000000040020e947 */ /* 0x000fea0003800000 */
[----:B------:R-:W-:Y:S01]  /*102c0*/  IMAD.MOV.U32 R16, RZ, RZ, R18 ;  /* 0x000000ffff107224 */ /* 0x000fe200078e0012 */
[----:B------:R-:W-:Y:S06]  /*102d0*/  @!P1 BRA `(.L_x_1059) ;  /* 0x00000000004c9947 */ /* 0x000fec0003800000 */
[----:B------:R-:W1:Y:S01]  /*102e0*/  LDC R6, c[0x0][0x43c] ;  /* 0x00010f00ff067b82 */ /* 0x000e620000000800 */
[----:B0-----:R-:W-:Y:S01]  /*102f0*/  IMAD.MOV.U32 R0, RZ, RZ, R17 ;  /* 0x000000ffff007224 */ /* 0x001fe200078e0011 */
[----:B------:R-:W-:Y:S01]  /*10300*/  ULDC.64 UR4, c[0x0][0x428] ;  /* 0x00010a0000047ab9 */ /* 0x000fe20000000a00 */
[----:B------:R-:W-:Y:S01]  /*10310*/  ULDC.64 UR6, c[0x0][0x208] ;  /* 0x0000820000067ab9 */ /* 0x000fe20000000a00 */
[----:B------:R-:W-:-:S04]  /*10320*/  IMAD R7, R19, UR4, RZ ;  /* 0x0000000413077c24 */ /* 0x000fc8000f8e02ff */
[----:B------:R-:W-:Y:S01]  /*10330*/  IMAD R7, R18, UR5, R7 ;  /* 0x0000000512077c24 */ /* 0x000fe2000f8e0207 */
[----:B-1----:R-:W-:-:S13]  /*10340*/  ISETP.NE.AND P0, PT, R6, 0x1, PT ;  /* 0x000000010600780c */ /* 0x002fda0003f05270 */
[----:B------:R-:W0:Y:S02]  /*10350*/  @P0 LDC.64 R4, c[0x0][0x440] ;  /* 0x00011000ff040b82 */ /* 0x000e240000000a00 */
[----:B0-----:R-:W-:-:S05]  /*10360*/  @P0 IMAD.HI.U32 R4, R17, R4, RZ ;  /* 0x0000000411040227 */ /* 0x001fca00078e00ff */
[----:B------:R-:W-:-:S04]  /*10370*/  @P0 SHF.R.U32.HI R0, RZ, R5, R4 ;  /* 0x00000005ff000219 */ /* 0x000fc80000011604 */
[--C-:B------:R-:W-:Y:S01]  /*10380*/  SHF.R.S32.HI R5, RZ, 0x1f, R0.reuse ;  /* 0x0000001fff057819 */ /* 0x100fe20000011400 */
[----:B------:R-:W-:-:S04]  /*10390*/  IMAD.MOV.U32 R4, RZ, RZ, R0 ;  /* 0x000000ffff047224 */ /* 0x000fc800078e0000 */
[----:B------:R-:W-:-:S04]  /*103a0*/  IMAD.WIDE.U32 R4, R18, UR4, R4 ;  /* 0x0000000412047c25 */ /* 0x000fc8000f8e0004 */
[----:B------:R-:W-:Y:S01]  /*103b0*/  IMAD.IADD R5, R5, 0x1, R7 ;  /* 0x0000000105057824 */ /* 0x000fe200078e0207 */
[----:B------:R-:W-:-:S04]  /*103c0*/  LEA R2, P0, R4, R2, 0x2 ;  /* 0x0000000204027211 */ /* 0x000fc800078010ff */
[----:B------:R-:W-:-:S05]  /*103d0*/  LEA.HI.X R3, R4, R3, R5, 0x2, P0 ;  /* 0x0000000304037211 */ /* 0x000fca00000f1405 */
[----:B------:R1:W5:Y:S01]  /*103e0*/  LDG.E R16, desc[UR6][R2.64] ;  /* 0x0000000602107981 */ /* 0x000362000c1e1900 */
[----:B------:R-:W-:-:S04]  /*103f0*/  IMAD.MOV R0, RZ, RZ, -R0 ;  /* 0x000000ffff007224 */ /* 0x000fc800078e0a00 */
[----:B------:R-:W-:-:S07]  /*10400*/  IMAD R17, R6, R0, R17 ;  /* 0x0000000006117224 */ /* 0x000fce00078e0211 */
.L_x_1059:
[----:B0-----:R-:W-:Y:S01]  /*10410*/  IMAD.MOV.U32 R0, RZ, RZ, 0x1 ;  /* 0x00000001ff007424 */ /* 0x001fe200078e00ff */
[----:B------:R-:W1:Y:S04]  /*10420*/  S2R R8, SR_TID.X ;  /* 0x0000000000087919 */ /* 0x000e680000002100 */
[----:B------:R-:W-:-:S04]  /*10430*/  SHF.L.U32 R0, R0, 0x1f, RZ ;  /* 0x0000001f00007819 */ /* 0x000fc800000006ff */
[----:B------:R-:W0:Y:S01]  /*10440*/  SYNCS.PHASECHK.TRANS64.TRYWAIT P0, [UR38+0x30840], R0 ;  /* 0x03084000ff0075a7 */ /* 0x000e220008000166 */
[----:B-1----:R-:W-:-:S04]  /*10450*/  LOP3.LUT R2, R8, 0x7f, RZ, 0xc0, !PT ;  /* 0x0000007f08027812 */ /* 0x002fc800078ec0ff */
[----:B------:R-:W-:Y:S01]  /*10460*/  ISETP.NE.AND P1, PT, R2, RZ, PT ;  /* 0x000000ff0200720c */ /* 0x000fe20003f25270 */
[----:B0-----:R-:W-:-:S12]  /*10470*/  @!P0 BRA `(.L_x_1060) ;  /* 0x0000003c00f08947 */ /* 0x001fd80003800000 */
.L_x_1151:
[----:B------:R-:W-:Y:S05]  /*10480*/  @P1 BRA `(.L_x_1061) ;  /* 0x0000000000181947 */ /* 0x000fea0003800000 */
[----:B------:R-:W1:Y:S01]  /*10490*/  S2R R2, SR_TID.X ;  /* 0x0000000000027919 */ /* 0x000e620000002100 */
[----:B0-----:R-:W-:-:S04]  /*104a0*/  IMAD.MOV.U32 R0, RZ, RZ, 0x8000 ;  /* 0x00008000ff007424 */ /* 0x001fc800078e00ff */
[----:B------:R2:W-:Y:S01]  /*104b0*/  SYNCS.ARRIVE.TRANS64 RZ, [UR38+0x30830], R0 ;  /* 0x03083000ffff79a7 */ /* 0x0005e20008000026 */
[----:B-1----:R-:W-:-:S13]  /*104c0*/  LOP3.LUT P0, RZ, R2, 0x1f, RZ, 0xc0, !PT ;  /* 0x0000001f02ff7812 */ /* 0x002fda000780c0ff */
[----:B--2---:R-:W-:Y:S05]  /*104d0*/  @!P0 BRA `(.L_x_1061) ;  /* 0x0000000000048947 */ /* 0x004fea0003800000 */
[----:B------:R-:W-:Y:S01]  /*104e0*/  BPT.TRAP 0x1 ;  /* 0x000000040000795c */ /* 0x000fe20000300000 */
.L_x_1061:
        /* <DEDUP_REMOVED lines=10> */
[----:B------:R-:W-:Y:S01]  /*10590*/  USHF.L.U32 UR11, UR11, 0x6, URZ ;  /* 0x000000060b0b7899 */ /* 0x000fe2000800063f */
        /* <DEDUP_REMOVED lines=26> */
.L_x_1057:
        /* <DEDUP_REMOVED lines=22> */
.L_x_1062:
[----:B------:R-:W1:Y:S01]  /*108a0*/  LDC R6, c[0x0][0x448] ;  /* 0x00011200ff067b82 */ /* 0x000e620000000800 */
[----:B------:R-:W2:Y:S01]  /*108b0*/  S2R R11, SR_TID.X ;  /* 0x00000000000b7919 */ /* 0x000ea20000002100 */
[----:B------:R-:W-:Y:S01]  /*108c0*/  USHF.R.S32.HI UR4, URZ, 0x1f, UR36 ;  /* 0x0000001f3f047899 */ /* 0x000fe20008011424 */
[----:B------:R-:W-:Y:S01]  /*108d0*/  ULDC.64 UR8, c[0x0][0x2d8] ;  /* 0x0000b60000087ab9 */ /* 0x000fe20000000a00 */
[----:B------:R-:W3:Y:S02]  /*108e0*/  S2R R10, SR_CTAID.Z ;  /* 0x00000000000a7919 */ /* 0x000ee40000002700 */
[----:B------:R-:W-:Y:S02]  /*108f0*/  UIMAD UR6, UR4, UR8, URZ ;  /* 0x00000008040672a4 */ /* 0x000fe4000f8e023f */
[----:B------:R-:W-:Y:S02]  /*10900*/  UIMAD.WIDE.U32 UR4, UR36, UR8, URZ ;  /* 0x00000008240472a5 */ /* 0x000fe4000f8e003f */
[----:B------:R-:W-:-:S04]  /*10910*/  UIMAD UR6, UR36, UR9, UR6 ;  /* 0x00000009240672a4 */ /* 0x000fc8000f8e0206 */
[----:B------:R-:W-:Y:S01]  /*10920*/  UIADD3 UR5, UR5, UR6, URZ ;  /* 0x0000000605057290 */ /* 0x000fe2000fffe03f */
[----:B-1----:R-:W-:Y:S02]  /*10930*/  ISETP.NE.AND P0, PT, R6, 0x1, PT ;  /* 0x000000010600780c */ /* 0x002fe40003f05270 */
[C---:B--2---:R-:W-:Y:S01]  /*10940*/  LOP3.LUT R9, R11.reuse, 0x7f, RZ, 0xc0, !PT ;  /* 0x0000007f0b097812 */ /* 0x044fe200078ec0ff */
[----:B------:R-:W-:-:S10]  /*10950*/  IMAD.SHL.U32 R3, R11, 0x10, RZ ;  /* 0x000000100b037824 */ /* 0x000fd400078e00ff */
[----:B------:R-:W1:Y:S01]  /*10960*/  @P0 LDC R5, c[0x0][0x44c] ;  /* 0x00011300ff050b82 */ /* 0x000e620000000800 */
[----:B0-----:R-:W-:Y:S01]  /*10970*/  SHF.R.U32.HI R0, RZ, 0x3, R9 ;  /* 0x00000003ff007819 */ /* 0x001fe20000011609 */
[----:B------:R-:W-:-:S03]  /*10980*/  IMAD.SHL.U32 R9, R9, 0x8, RZ ;  /* 0x0000000809097824 */ /* 0x000fc600078e00ff */
[----:B------:R-:W-:-:S03]  /*10990*/  LOP3.LUT R3, R0, 0x70, R3, 0xf8, !PT ;  /* 0x0000007000037812 */ /* 0x000fc600078ef803 */
[----:B------:R-:W0:Y:S02]  /*109a0*/  @P0 LDC R7, c[0x0][0x450] ;  /* 0x00011400ff070b82 */ /* 0x000e240000000800 */
[----:B------:R-:W-:-:S06]  /*109b0*/  VIADD R4, R3, UR45 ;  /* 0x0000002d03047c36 */ /* 0x000fcc0008000000 */
[----:B------:R-:W2:Y:S01]  /*109c0*/  LDC.64 R2, c[0x0][0x2e0] ;  /* 0x0000b800ff027b82 */ /* 0x000ea20000000a00 */
[----:B-1----:R-:W-:-:S04]  /*109d0*/  @P0 IMAD.HI.U32 R8, R4, R5, RZ ;  /* 0x0000000504080227 */ /* 0x002fc800078e00ff */
[----:B------:R-:W-:Y:S01]  /*109e0*/  IMAD.MOV.U32 R5, RZ, RZ, R4 ;  /* 0x000000ffff057224 */ /* 0x000fe200078e0004 */
[----:B0-----:R-:W-:Y:S02]  /*109f0*/  @P0 SHF.R.U32.HI R5, RZ, R7, R8 ;  /* 0x00000007ff050219 */ /* 0x001fe40000011608 */
[----:B---3--:R-:W-:-:S05]  /*10a00*/  SHF.R.S32.HI R7, RZ, 0x1f, R10 ;  /* 0x0000001fff077819 */ /* 0x008fca000001140a */
[----:B--2---:R-:W-:-:S04]  /*10a10*/  IMAD R8, R7, R2, RZ ;  /* 0x0000000207087224 */ /* 0x004fc800078e02ff */
[C---:B------:R-:W-:Y:S01]  /*10a20*/  IMAD R7, R10.reuse, R3, R8 ;  /* 0x000000030a077224 */ /* 0x040fe200078e0208 */
[----:B------:R-:W-:Y:S01]  /*10a30*/  SHF.R.S32.HI R8, RZ, 0x1f, R5 ;  /* 0x0000001fff087819 */ /* 0x000fe20000011405 */
[----:B------:R-:W-:Y:S01]  /*10a40*/  IMAD.WIDE.U32 R2, R10, R2, UR4 ;  /* 0x000000040a027e25 */ /* 0x000fe2000f8e0002 */
[----:B------:R-:W-:-:S03]  /*10a50*/  ULDC.64 UR4, c[0x0][0x2d0] ;  /* 0x0000b40000047ab9 */ /* 0x000fc60000000a00 */
[----:B------:R-:W-:Y:S02]  /*10a60*/  IMAD.IADD R3, R3, 0x1, R7 ;  /* 0x0000000103037824 */ /* 0x000fe400078e0207 */
[----:B------:R-:W-:Y:S02]  /*10a70*/  IMAD.MOV R7, RZ, RZ, -R5 ;  /* 0x000000ffff077224 */ /* 0x000fe400078e0a05 */
[----:B------:R-:W-:Y:S02]  /*10a80*/  IMAD R8, R8, UR4, RZ ;  /* 0x0000000408087c24 */ /* 0x000fe4000f8e02ff */
[----:B------:R-:W-:Y:S02]  /*10a90*/  IMAD R4, R6, R7, R4 ;  /* 0x0000000706047224 */ /* 0x000fe400078e0204 */
[C---:B------:R-:W-:Y:S02]  /*10aa0*/  IMAD R7, R5.reuse, UR5, R8 ;  /* 0x0000000505077c24 */ /* 0x040fe4000f8e0208 */
[----:B------:R-:W-:Y:S01]  /*10ab0*/  IMAD.WIDE.U32 R2, R5, UR4, R2 ;  /* 0x0000000405027c25 */ /* 0x000fe2000f8e0002 */
[----:B------:R-:W-:Y:S01]  /*10ac0*/  SHF.R.S32.HI R5, RZ, 0x1f, R4 ;  /* 0x0000001fff057819 */ /* 0x000fe20000011404 */
[----:B------:R-:W-:-:S02]  /*10ad0*/  ULDC.64 UR4, c[0x0][0x2c8] ;  /* 0x0000b20000047ab9 */ /* 0x000fc40000000a00 */
[----:B------:R-:W-:Y:S02]  /*10ae0*/  IMAD.IADD R3, R3, 0x1, R7 ;  /* 0x0000000103037824 */ /* 0x000fe400078e0207 */
[----:B------:R-:W-:Y:S02]  /*10af0*/  IMAD R5, R5, UR4, RZ ;  /* 0x0000000405057c24 */ /* 0x000fe4000f8e02ff */
[----:B------:R-:W-:-:S04]  /*10b00*/  IMAD.WIDE.U32 R2, R4, UR4, R2 ;  /* 0x0000000404027c25 */ /* 0x000fc8000f8e0002 */
[----:B------:R-:W-:Y:S01]  /*10b10*/  IMAD R5, R4, UR5, R5 ;  /* 0x0000000504057c24 */ /* 0x000fe2000f8e0205 */
[----:B------:R-:W-:Y:S02]  /*10b20*/  ULDC.64 UR4, c[0x0][0x280] ;  /* 0x0000a00000047ab9 */ /* 0x000fe40000000a00 */
[----:B------:R-:W-:Y:S01]  /*10b30*/  LEA R8, P0, R2, UR4, 0x1 ;  /* 0x0000000402087c11 */ /* 0x000fe2000f8008ff */
[----:B------:R-:W-:Y:S01]  /*10b40*/  IMAD.IADD R7, R3, 0x1, R5 ;  /* 0x0000000103077824 */ /* 0x000fe200078e0205 */
[----:B------:R-:W-:-:S04]  /*10b50*/  ULDC UR4, c[0x0][0x2b8] ;  /* 0x0000ae0000047ab9 */ /* 0x000fc80000000800 */
[----:B------:R-:W-:Y:S01]  /*10b60*/  LEA.HI.X R7, R2, UR5, R7, 0x1, P0 ;  /* 0x0000000502077c11 */ /* 0x000fe200080f0c07 */
[----:B------:R-:W-:-:S05]  /*10b70*/  IMAD.SHL.U32 R2, R11, 0x8, RZ ;  /* 0x000000080b027824 */ /* 0x000fca00078e00ff */
[C---:B------:R-:W-:Y:S02]  /*10b80*/  LOP3.LUT R3, R2.reuse, 0x1c0, RZ, 0xc0, !PT ;  /* 0x000001c002037812 */ /* 0x040fe400078ec0ff */
[----:B------:R-:W-:Y:S02]  /*10b90*/  LOP3.LUT R10, R2, 0x38, RZ, 0xc0, !PT ;  /* 0x00000038020a7812 */ /* 0x000fe400078ec0ff */
[----:B------:R-:W-:Y:S02]  /*10ba0*/  LOP3.LUT R3, R3, 0x38, R2, 0xf8, !PT ;  /* 0x0000003803037812 */ /* 0x000fe400078ef802 */
[C---:B------:R-:W-:Y:S02]  /*10bb0*/  LOP3.LUT R2, R10.reuse, 0x40, RZ, 0xfc, !PT ;  /* 0x000000400a027812 */ /* 0x040fe400078efcff */
[----:B------:R-:W-:Y:S02]  /*10bc0*/  ISETP.GE.AND P4, PT, R10, UR4, PT ;  /* 0x000000040a007c0c */ /* 0x000fe4000bf86270 */
[----:B------:R-:W-:-:S02]  /*10bd0*/  ISETP.GE.AND P2, PT, R2, UR4, PT ;  /* 0x0000000402007c0c */ /* 0x000fc4000bf46270 */
[----:B------:R-:W-:-:S04]  /*10be0*/  LOP3.LUT R2, R10, 0x80, RZ, 0xfc, !PT ;  /* 0x000000800a027812 */ /* 0x000fc800078efcff */
[----:B------:R-:W-:Y:S02]  /*10bf0*/  ISETP.GE.AND P1, PT, R2, UR4, PT ;  /* 0x0000000402007c0c */ /* 0x000fe4000bf26270 */
[----:B------:R-:W-:-:S04]  /*10c00*/  LOP3.LUT R2, R10, 0xc0, RZ, 0xfc, !PT ;  /* 0x000000c00a027812 */ /* 0x000fc800078efcff */
[----:B------:R-:W-:Y:S01]  /*10c10*/  ISETP.GE.AND P0, PT, R2, UR4, PT ;  /* 0x0000000402007c0c */ /* 0x000fe2000bf06270 */
[----:B------:R-:W-:Y:S01]  /*10c20*/  UMOV UR4, 0xffffffff ;  /* 0xffffffff00047882 */ /* 0x000fe20000000000 */
[----:B------:R-:W-:-:S04]  /*10c30*/  LOP3.LUT R2, R3, 0x38, R11, 0x78, !PT ;  /* 0x0000003803027812 */ /* 0x000fc800078e780b */
[----:B------:R-:W-:Y:S01]  /*10c40*/  LOP3.LUT R9, R2, 0x200, R9, 0xf8, !PT ;  /* 0x0000020002097812 */ /* 0x000fe200078ef809 */
[----:B------:R-:W-:Y:S06]  /*10c50*/  BRA.DIV UR4, `(.L_x_1063) ;  /* 0x0000003a04107947 */ /* 0x000fec000b800000 */
[----:B------:R-:W0:Y:S01]  /*10c60*/  SHFL.IDX PT, R2, R7, RZ, 0x181f ;  /* 0x00181fff07027589 */ /* 0x000e2200000e0000 */
[----:B------:R-:W-:Y:S01]  /*10c70*/  ULDC UR4, c[0x0][0x288] ;  /* 0x0000a20000047ab9 */ /* 0x000fe20000000800 */
[----:B------:R-:W-:Y:S01]  /*10c80*/  VIADD R0, R0, UR45 ;  /* 0x0000002d00007c36 */ /* 0x000fe20008000000 */
[----:B------:R-:W-:Y:S01]  /*10c90*/  ULDC.64 UR6, c[0x0][0x208] ;  /* 0x0000820000067ab9 */ /* 0x000fe20000000a00 */
[----:B------:R-:W1:Y:S01]  /*10ca0*/  SHFL.IDX PT, R14, R8, RZ, 0x181f ;  /* 0x00181fff080e7589 */ /* 0x000e6200000e0000 */
[----:B------:R-:W-:Y:S02]  /*10cb0*/  IMAD R6, R6, UR4, RZ ;  /* 0x0000000406067c24 */ /* 0x000fe4000f8e02ff */
[C---:B------:R-:W-:Y:S01]  /*10cc0*/  VIADD R11, R0.reuse, 0x10 ;  /* 0x00000010000b7836 */ /* 0x040fe20000000000 */
[----:B------:R-:W-:Y:S02]  /*10cd0*/  SHFL.IDX PT, R5, R7, 0x1, 0x181f ;  /* 0x00381f0007057f89 */ /* 0x000fe400000e0000 */
[----:B------:R-:W-:-:S02]  /*10ce0*/  ISETP.GE.AND P3, PT, R0, R6, PT ;  /* 0x000000060000720c */ /* 0x000fc40003f66270 */
[----:B------:R-:W2:Y:S11]  /*10cf0*/  SHFL.IDX PT, R4, R8, 0x1, 0x181f ;  /* 0x00381f0008047f89 */ /* 0x000eb600000e0000 */
[----:B------:R-:W-:Y:S01]  /*10d00*/  @!P3 LEA R21, R9, UR38, 0x1 ;  /* 0x000000260915bc11 */ /* 0x000fe2000f8e08ff */
[----:B0-----:R-:W-:-:S02]  /*10d10*/  IMAD.MOV.U32 R3, RZ, RZ, R2 ;  /* 0x000000ffff037224 */ /* 0x001fc400078e0002 */
[----:B-1----:R-:W-:Y:S02]  /*10d20*/  IMAD.MOV.U32 R2, RZ, RZ, R14 ;  /* 0x000000ffff027224 */ /* 0x002fe400078e000e */
[----:B------:R-:W-:Y:S02]  /*10d30*/  SHFL.IDX PT, R14, R8, 0x7, 0x181f ;  /* 0x00f81f00080e7f89 */ /* 0x000fe400000e0000 */
[----:B------:R-:W-:-:S05]  /*10d40*/  @!P3 IMAD.WIDE.U32 R2, R10, 0x2, R2 ;  /* 0x000000020a02b825 */ /* 0x000fca00078e0002 */
[----:B------:R-:W-:Y:S04]  /*10d50*/  @!P3 LDGSTS.E.BYPASS.LTC128B.128 [R21+0x10400], desc[UR6][R2.64], !P4 ;  /* 0x104000000215bfae */ /* 0x000fe8000e101d46 */
[----:B------:R-:W-:Y:S04]  /*10d60*/  @!P3 LDGSTS.E.BYPASS.LTC128B.128 [R21+0x14400], desc[UR6][R2.64+0x80], !P2 ;  /* 0x144000800215bfae */ /* 0x000fe8000d101d46 */
[----:B------:R-:W-:Y:S04]  /*10d70*/  @!P3 LDGSTS.E.BYPASS.LTC128B.128 [R21+0x18400], desc[UR6][R2.64+0x100], !P1 ;  /* 0x184001000215bfae */ /* 0x000fe8000c901d46 */
[----:B------:R0:W-:Y:S01]  /*10d80*/  @!P3 LDGSTS.E.BYPASS.LTC128B.128 [R21+0x1c400], desc[UR6][R2.64+0x180], !P0 ;  /* 0x1c4001800215bfae */ /* 0x0001e2000c101d46 */
[----:B------:R-:W-:-:S02]  /*10d90*/  ISETP.GE.AND P3, PT, R11, R6, PT ;  /* 0x000000060b00720c */ /* 0x000fc40003f66270 */
[----:B------:R-:W-:Y:S01]  /*10da0*/  IADD3 R11, R0, 0x20, RZ ;  /* 0x00000020000b7810 */ /* 0x000fe20007ffe0ff */
[----:B0-----:R-:W-:Y:S10]  /*10db0*/  SHFL.IDX PT, R3, R7, 0x2, 0x181f ;  /* 0x00581f0007037f89 */ /* 0x001ff400000e0000 */
[----:B--2---:R-:W-:Y:S01]  /*10dc0*/  @!P3 IMAD.WIDE.U32 R4, R10, 0x2, R4 ;  /* 0x000000020a04b825 */ /* 0x004fe200078e0004 */
[----:B------:R-:W-:Y:S01]  /*10dd0*/  @!P3 LEA R20, R9, UR38, 0x1 ;  /* 0x000000260914bc11 */ /* 0x000fe2000f8e08ff */
[----:B------:R-:W0:Y:S04]  /*10de0*/  SHFL.IDX PT, R2, R8, 0x2, 0x181f ;  /* 0x00581f0008027f89 */ /* 0x000e2800000e0000 */
[----:B------:R-:W-:Y:S04]  /*10df0*/  @!P3 LDGSTS.E.BYPASS.LTC128B.128 [R20+0x10c00], desc[UR6][R4.64], !P4 ;  /* 0x10c000000414bfae */ /* 0x000fe8000e101d46 */
[----:B------:R-:W-:Y:S04]  /*10e00*/  @!P3 LDGSTS.E.BYPASS.LTC128B.128 [R20+0x14c00], desc[UR6][R4.64+0x80], !P2 ;  /* 0x14c000800414bfae */ /* 0x000fe8000d101d46 */
[----:B------:R-:W-:Y:S04]  /*10e10*/  @!P3 LDGSTS.E.BYPASS.LTC128B.128 [R20+0x18c00], desc[UR6][R4.64+0x100], !P1 ;  /* 0x18c001000414bfae */ /* 0x000fe8000c901d46 */
[----:B------:R1:W-:Y:S01]  /*10e20*/  @!P3 LDGSTS.E.BYPASS.LTC128B.128 [R20+0x1cc00], desc[UR6][R4.64+0x180], !P0 ;  /* 0x1cc001800414bfae */ /* 0x0003e2000c101d46 */
[----:B------:R-:W-:Y:S01]  /*10e30*/  ISETP.GE.AND P3, PT, R11, R6, PT ;  /* 0x000000060b00720c */ /* 0x000fe20003f66270 */
[----:B------:R-:W-:-:S02]  /*10e40*/  VIADD R11, R0, 0x30 ;  /* 0x00000030000b7836 */ /* 0x000fc40000000000 */
[----:B-1----:R-:W-:Y:S10]  /*10e50*/  SHFL.IDX PT, R5, R7, 0x3, 0x181f ;  /* 0x00781f0007057f89 */ /* 0x002ff400000e0000 */
[----:B0-----:R-:W-:Y:S01]  /*10e60*/  @!P3 IMAD.WIDE.U32 R2, R10, 0x2, R2 ;  /* 0x000000020a02b825 */ /* 0x001fe200078e0002 */
        /* <DEDUP_REMOVED lines=32> */
[----:B------:R1:W-:Y:S04]  /*11070*/  @!P3 LDGSTS.E.BYPASS.LTC128B.128 [R20+0x12c00], desc[UR6][R4.64], !P4 ;  /* 0x12c000000414bfae */ /* 0x0003e8000e101d46 */
[----:B------:R1:W-:Y:S04]  /*11080*/  @!P3 LDGSTS.E.BYPASS.LTC128B.128 [R20+0x16c00], desc[UR6][R4.64+0x80], !P2 ;  /* 0x16c000800414bfae */ /* 0x0003e8000d101d46 */
[----:B------:R1:W-:Y:S04]  /*11090*/  @!P3 LDGSTS.E.BYPASS.LTC128B.128 [R20+0x1ac00], desc[UR6][R4.64+0x100], !P1 ;  /* 0x1ac001000414bfae */ /* 0x0003e8000c901d46 */
[----:B------:R1:W-:Y:S01]  /*110a0*/  @!P3 LDGSTS.E.BYPASS.LTC128B.128 [R20+0x1ec00], desc[UR6][R4.64+0x180], !P0 ;  /* 0x1ec001800414bfae */ /* 0x0003e2000c101d46 */
[----:B------:R-:W-:-:S03]  /*110b0*/  ISETP.GE.AND P3, PT, R11, R6, PT ;  /* 0x000000060b00720c */ /* 0x000fc60003f66270 */
[----:B------:R-:W2:Y:S10]  /*110c0*/  SHFL.IDX PT, R7, R7, 0x7, 0x181f ;  /* 0x00f81f0007077f89 */ /* 0x000eb400000e0000 */
[----:B0-----:R-:W-:Y:S01]  /*110d0*/  @!P3 IMAD.WIDE.U32 R2, R10, 0x2, R2 ;  /* 0x000000020a02b825 */ /* 0x001fe200078e0002 */
[----:B------:R-:W-:-:S05]  /*110e0*/  @!P3 LEA R21, R9, UR38, 0x1 ;  /* 0x000000260915bc11 */ /* 0x000fca000f8e08ff */
[----:B------:R1:W-:Y:S04]  /*110f0*/  @!P3 LDGSTS.E.BYPASS.LTC128B.128 [R21+0x13400], desc[UR6][R2.64], !P4 ;  /* 0x134000000215bfae */ /* 0x0003e8000e101d46 */
[----:B------:R1:W-:Y:S04]  /*11100*/  @!P3 LDGSTS.E.BYPASS.LTC128B.128 [R21+0x17400], desc[UR6][R2.64+0x80], !P2 ;  /* 0x174000800215bfae */ /* 0x0003e8000d101d46 */
[----:B------:R1:W-:Y:S04]  /*11110*/  @!P3 LDGSTS.E.BYPASS.LTC128B.128 [R21+0x1b400], desc[UR6][R2.64+0x100], !P1 ;  /* 0x1b4001000215bfae */ /* 0x0003e8000c901d46 */
[----:B--2---:R1:W-:Y:S02]  /*11120*/  @!P3 LDGSTS.E.BYPASS.LTC128B.128 [R21+0x1f400], desc[UR6][R2.64+0x180], !P0 ;  /* 0x1f4001800215bfae */ /* 0x0043e4000c101d46 */
.L_x_1168:
[----:B-1----:R-:W-:Y:S01]  /*11130*/  VIADD R3, R0, 0x70 ;  /* 0x0000007000037836 */ /* 0x002fe20000000000 */
        /* <DEDUP_REMOVED lines=15> */
.L_x_1065:
[----:B------:R-:W-:Y:S05]  /*11230*/  BSYNC B0 ;  /* 0x0000000000007941 */ /* 0x000fea0003800000 */
.L_x_1064:
[----:B------:R-:W-:Y:S01]  /*11240*/  NOP ;  /* 0x0000000000007918 */ /* 0x000fe20000000000 */
[----:B------:R-:W-:Y:S01]  /*11250*/  SYNCS.ARRIVE.TRANS64.RED.A0T1 RZ, [UR38+0x30800], RZ ;  /* 0x030800ffffff79a7 */ /* 0x000fe20008200426 */
[----:B------:R-:W-:Y:S01]  /*11260*/  IMAD.MOV.U32 R2, RZ, RZ, 0x1 ;  /* 0x00000001ff027424 */ /* 0x000fe200078e00ff */
[----:B------:R-:W-:Y:S04]  /*11270*/  ARRIVES.LDGSTSBAR.64.TRANSCNT [UR38+0x30800] ;  /* 0x03080000ff0079b0 */ /* 0x000fe80008000aa6 */
[----:B------:R-:W-:Y:S01]  /*11280*/  SHF.L.U32 R2, R2, 0x1f, RZ ;  /* 0x0000001f02027819 */ /* 0x000fe200000006ff */
[----:B------:R-:W-:Y:S01]  /*11290*/  NOP ;  /* 0x0000000000007918 */ /* 0x000fe20000000000 */
[----:B------:R-:W2:Y:S01]  /*112a0*/  LDL.LU R3, [R1+0x8] ;  /* 0x0000080001037983 */ /* 0x000ea20000300800 */
[----:B------:R-:W-:Y:S01]  /*112b0*/  SYNCS.ARRIVE.TRANS64.A1T0 RZ, [UR38+0x30800], RZ ;  /* 0x030800ffffff79a7 */ /* 0x000fe20008100026 */
[----:B------:R-:W1:Y:S01]  /*112c0*/  SYNCS.PHASECHK.TRANS64.TRYWAIT P0, [UR38+0x30820], R2 ;  /* 0x03082002ff0075a7 */ /* 0x000e620008000166 */
[----:B--2---:R-:W-:-:S05]  /*112d0*/  VIADD R0, R3, 0xfffffffe ;  /* 0xfffffffe03007836 */ /* 0x004fca0000000000 */
[----:B------:R-:W-:Y:S01]  /*112e0*/  ISETP.GE.AND P1, PT, R0, UR39, PT ;  /* 0x0000002700007c0c */ /* 0x000fe2000bf26270 */
[----:B-1----:R-:W-:-:S12]  /*112f0*/  @!P0 BRA `(.L_x_1066) ;  /* 0x0000003c002c8947 */ /* 0x002fd80003800000 */
.L_x_1169:
[----:B0-----:R-:W-:Y:S02]  /*11300*/  IMAD.MOV.U32 R9, RZ, RZ, 0x1 ;  /* 0x00000001ff097424 */ /* 0x001fe400078e00ff */
[----:B------:R-:W-:Y:S01]  /*11310*/  IMAD.MOV.U32 R8, RZ, RZ, RZ ;  /* 0x000000ffff087224 */ /* 0x000fe200078e00ff */
[----:B------:R-:W-:Y:S06]  /*11320*/  @!P1 BRA `(.L_x_1067) ;  /* 0x0000002000f09947 */ /* 0x000fec0003800000 */
[----:B------:R-:W-:Y:S01]  /*11330*/  UIADD3 UR4, UR44, 0x1, URZ ;  /* 0x000000012c047890 */ /* 0x000fe2000fffe03f */
[----:B------:R-:W0:Y:S01]  /*11340*/  S2R R4, SR_TID.X ;  /* 0x0000000000047919 */ /* 0x000e220000002100 */
[----:B------:R-:W-:Y:S01]  /*11350*/  ULOP3.LUT UR5, URZ, UR42, URZ, 0x33, !UPT ;  /* 0x0000002a3f057292 */ /* 0x000fe2000f8e333f */
[----:B------:R-:W-:Y:S01]  /*11360*/  IMAD.MOV.U32 R9, RZ, RZ, 0x1 ;  /* 0x00000001ff097424 */ /* 0x000fe200078e00ff */
[----:B------:R-:W-:-:S04]  /*11370*/  UIMAD UR4, UR4, UR41, URZ ;  /* 0x00000029040472a4 */ /* 0x000fc8000f8e023f */
[----:B-1----:R-:W-:Y:S01]  /*11380*/  IMAD.U32 R3, RZ, RZ, UR5 ;  /* 0x00000005ff037e24 */ /* 0x002fe2000f8e00ff */
[----:B------:R-:W-:Y:S01]  /*11390*/  ULOP3.LUT UR5, URZ, UR39, URZ, 0x33, !UPT ;  /* 0x000000273f057292 */ /* 0x000fe2000f8e333f */
[----:B------:R-:W-:Y:S01]  /*113a0*/  LOP3.LUT R2, RZ, UR4, RZ, 0x33, !PT ;  /* 0x00000004ff027c12 */ /* 0x000fe2000f8e33ff */
[----:B------:R-:W-:-:S03]  /*113b0*/  ULOP3.LUT UR4, URZ, UR43, URZ, 0x33, !UPT ;  /* 0x0000002b3f047292 */ /* 0x000fc6000f8e333f */
[----:B------:R-:W-:Y:S01]  /*113c0*/  VIADDMNMX R2, R2, -UR40, R3, !PT ;  /* 0x8000002802027c46 */ /* 0x000fe2000f800103 */
[----:B------:R-:W-:-:S03]  /*113d0*/  IMAD.MOV.U32 R3, RZ, RZ, 0x2 ;  /* 0x00000002ff037424 */ /* 0x000fc600078e00ff */
[----:B------:R-:W-:-:S04]  /*113e0*/  VIMNMX R2, R2, UR4, !PT ;  /* 0x0000000402027c48 */ /* 0x000fc8000ffe0100 */
[----:B------:R-:W-:-:S05]  /*113f0*/  VIADDMNMX R3, R2, R3, UR5, !PT ;  /* 0x0000000502037e46 */ /* 0x000fca000f800103 */
[----:B------:R-:W-:-:S05]  /*11400*/  VIADD R5, R3, 0xfffffffe ;  /* 0xfffffffe03057836 */ /* 0x000fca0000000000 */
[-C--:B------:R-:W-:Y:S02]  /*11410*/  ISETP.NE.AND P0, PT, R5, R2.reuse, PT ;  /* 0x000000020500720c */ /* 0x080fe40003f05270 */
[----:B------:R-:W-:Y:S02]  /*11420*/  LOP3.LUT R2, RZ, R2, RZ, 0x33, !PT ;  /* 0x00000002ff027212 */ /* 0x000fe400078e33ff */
[----:B0-----:R-:W-:Y:S01]  /*11430*/  LOP3.LUT R10, R4, 0x1f, RZ, 0xc0, !PT ;  /* 0x0000001f040a7812 */ /* 0x001fe200078ec0ff */
[----:B------:R-:W-:Y:S02]  /*11440*/  IMAD.MOV.U32 R4, RZ, RZ, R16 ;  /* 0x000000ffff047224 */ /* 0x000fe400078e0010 */
[----:B------:R-:W-:-:S05]  /*11450*/  IMAD.IADD R3, R3, 0x1, R2 ;  /* 0x0000000103037824 */ /* 0x000fca00078e0202 */
[----:B------:R-:W-:Y:S01]  /*11460*/  LOP3.LUT R12, R3, 0x1, RZ, 0xc0, !PT ;  /* 0x00000001030c7812 */ /* 0x000fe200078ec0ff */
[----:B------:R-:W-:Y:S06]  /*11470*/  @!P0 BRA `(.L_x_1068) ;  /* 0x0000001400c88947 */ /* 0x000fec0003800000 */
[----:B------:R-:W-:Y:S01]  /*11480*/  BSSY B0, `(.L_x_1068) ;  /* 0x0000171000007945 */ /* 0x000fe20003800000 */
[----:B------:R-:W-:Y:S01]  /*11490*/  IADD3 R6, R3, -R12, RZ ;  /* 0x8000000c03067210 */ /* 0x000fe20007ffe0ff */
[----:B------:R-:W-:Y:S02]  /*114a0*/  IMAD.MOV.U32 R7, RZ, RZ, 0x1 ;  /* 0x00000001ff077424 */ /* 0x000fe400078e00ff */
[----:B------:R-:W-:-:S07]  /*114b0*/  IMAD.MOV.U32 R4, RZ, RZ, R16 ;  /* 0x000000ffff047224 */ /* 0x000fce00078e0010 */
.L_x_1107:
[----:B------:R-:W2:Y:S01]  /*114c0*/  LDL R2, [R1] ;  /* 0x0000000001027983 */ /* 0x000ea20000100800 */
[----:B------:R-:W-:Y:S01]  /*114d0*/  VIADD R6, R6, 0xfffffffe ;  /* 0xfffffffe06067836 */ /* 0x000fe20000000000 */
[----:B------:R-:W-:Y:S04]  /*114e0*/  BSSY B1, `(.L_x_1069) ;  /* 0x00000b3000017945 */ /* 0x000fe80003800000 */
[----:B------:R-:W-:Y:S02]  /*114f0*/  ISETP.NE.AND P2, PT, R6, RZ, PT ;  /* 0x000000ff0600720c */ /* 0x000fe40003f45270 */
[----:B--2---:R-:W-:-:S13]  /*11500*/  ISETP.NE.AND P0, PT, R2, RZ, PT ;  /* 0x000000ff0200720c */ /* 0x004fda0003f05270 */
[----:B------:R-:W-:Y:S05]  /*11510*/  @!P0 BRA `(.L_x_1070) ;  /* 0x0000000800bc8947 */ /* 0x000fea0003800000 */
[----:B------:R-:W2:Y:S01]  /*11520*/  LDL R2, [R1+0x4] ;  /* 0x0000040001027983 */ /* 0x000ea20000100800 */
[----:B------:R-:W-:Y:S01]  /*11530*/  IMAD.MOV.U32 R9, RZ, RZ, R0 ;  /* 0x000000ffff097224 */ /* 0x000fe200078e0000 */
        /* <DEDUP_REMOVED lines=11> */
[----:B------:R-:W-:-:S03]  /*115f0*/  IMAD R4, R18, UR5, R5 ;  /* 0x0000000512047c24 */ /* 0x000fc6000f8e0205 */
[--C-:B------:R-:W-:Y:S01]  /*11600*/  SHF.R.S32.HI R3, RZ, 0x1f, R2.reuse ;  /* 0x0000001fff037819 */ /* 0x100fe20000011402 */
[--C-:B------:R-:W-:Y:S02]  /*11610*/  IMAD.MOV R5, RZ, RZ, -R2.reuse ;  /* 0x000000ffff057224 */ /* 0x100fe400078e0a02 */
[----:B------:R-:W-:Y:S01]  /*11620*/  IMAD.WIDE.U32 R2, R18, UR4, R2 ;  /* 0x0000000412027c25 */ /* 0x000fe2000f8e0002 */
[----:B------:R-:W-:-:S03]  /*11630*/  ULDC.64 UR4, c[0x0][0x418] ;  /* 0x0001060000047ab9 */ /* 0x000fc60000000a00 */
[----:B------:R-:W-:Y:S01]  /*11640*/  IMAD.IADD R3, R4, 0x1, R3 ;  /* 0x0000000104037824 */ /* 0x000fe200078e0203 */
[----:B------:R-:W-:Y:S01]  /*11650*/  LEA R4, P0, R2, UR4, 0x2 ;  /* 0x0000000402047c11 */ /* 0x000fe2000f8010ff */
[----:B------:R-:W-:-:S03]  /*11660*/  IMAD R9, R9, R5, R0 ;  /* 0x0000000509097224 */ /* 0x000fc600078e0200 */
[----:B------:R-:W-:-:S05]  /*11670*/  LEA.HI.X R5, R2, UR5, R3, 0x2, P0 ;  /* 0x0000000502057c11 */ /* 0x000fca00080f1403 */
[----:B------:R0:W5:Y:S04]  /*11680*/  LDG.E R4, desc[UR6][R4.64] ;  /* 0x0000000604047981 */ /* 0x000168000c1e1900 */
.L_x_1071:
[----:B------:R-:W1:Y:S01]  /*11690*/  S2R R2, SR_TID.X ;  /* 0x0000000000027919 */ /* 0x000e620000002100 */
[----:B------:R-:W-:Y:S01]  /*116a0*/  BSSY B2, `(.L_x_1072) ;  /* 0x0000006000027945 */ /* 0x000fe20003800000 */
[----:B-1----:R-:W-:Y:S02]  /*116b0*/  LOP3.LUT R3, R2, 0x7f, RZ, 0xc0, !PT ;  /* 0x0000007f02037812 */ /* 0x002fe400078ec0ff */
[----:B------:R-:W-:Y:S02]  /*116c0*/  SHF.L.U32 R2, R7, 0x1f, RZ ;  /* 0x0000001f07027819 */ /* 0x000fe400000006ff */
[----:B------:R-:W-:Y:S02]  /*116d0*/  ISETP.NE.AND P1, PT, R3, RZ, PT ;  /* 0x000000ff0300720c */ /* 0x000fe40003f25270 */
[----:B------:R-:W1:Y:S02]  /*116e0*/  SYNCS.PHASECHK.TRANS64.TRYWAIT P0, [UR38+0x30848], R2 ;  /* 0x03084802ff0075a7 */ /* 0x000e640008000166 */
[----:B-1----:R-:W-:Y:S09]  /*116f0*/  @!P0 BRA `(.L_x_1073) ;  /* 0x0000003800448947 */ /* 0x002ff20003800000 */
.L_x_1170:
[----:B------:R-:W-:Y:S05]  /*11700*/  BSYNC B2 ;  /* 0x0000000000027941 */ /* 0x000fea0003800000 */
.L_x_1072:
[----:B------:R-:W-:Y:S04]  /*11710*/  BSSY B2, `(.L_x_1074) ;  /* 0x0000007000027945 */ /* 0x000fe80003800000 */
[----:B------:R-:W-:Y:S05]  /*11720*/  @P1 BRA `(.L_x_1075) ;  /* 0x0000000000141947 */ /* 0x000fea0003800000 */
[----:B------:R-:W-:Y:S01]  /*11730*/  ISETP.NE.AND P0, PT, R10, RZ, PT ;  /* 0x000000ff0a00720c */ /* 0x000fe20003f05270 */
[----:B-1----:R-:W-:-:S04]  /*11740*/  IMAD.MOV.U32 R3, RZ, RZ, 0x8000 ;  /* 0x00008000ff037424 */ /* 0x002fc800078e00ff */
[----:B------:R2:W-:Y:S08]  /*11750*/  SYNCS.ARRIVE.TRANS64 RZ, [UR38+0x30838], R3 ;  /* 0x03083803ffff79a7 */ /* 0x0005f00008000026 */
[----:B--2---:R-:W-:Y:S05]  /*11760*/  @!P0 BRA `(.L_x_1075) ;  /* 0x0000000000048947 */ /* 0x004fea0003800000 */
[----:B------:R-:W-:Y:S01]  /*11770*/  BPT.TRAP 0x1 ;  /* 0x000000040000795c */ /* 0x000fe20000300000 */
.L_x_1075:
[----:B------:R-:W-:Y:S05]  /*11780*/  BSYNC B2 ;  /* 0x0000000000027941 */ /* 0x000fea0003800000 */
.L_x_1074:
[----:B------:R-:W-:Y:S01]  /*11790*/  IMAD.MOV.U32 R14, RZ, RZ, RZ ;  /* 0x000000ffff0e7224 */ /* 0x000fe200078e00ff */
[----:B------:R-:W-:Y:S01]  /*117a0*/  ULDC.64 UR4, c[0x0][0x198] ;  /* 0x0000660000047ab9 */ /* 0x000fe20000000a00 */
[----:B------:R-:W-:Y:S01]  /*117b0*/  PLOP3.LUT P0, PT, PT, PT, PT, 0x80, 0x0 ;  /* 0x000000000000781c */ /* 0x000fe20003f0f070 */
[----:B------:R-:W-:Y:S01]  /*117c0*/  UIADD3 UR4, UP0, UR4, 0x370, URZ ;  /* 0x0000037004047890 */ /* 0x000fe2000ff1e03f */
[----:B-1----:R-:W-:Y:S01]  /*117d0*/  IMAD.SHL.U32 R3, R9, 0x40, RZ ;  /* 0x0000004009037824 */ /* 0x002fe200078e00ff */
[----:B------:R-:W-:Y:S01]  /*117e0*/  R2UR UR34, R14 ;  /* 0x000000000e2272ca */ /* 0x000fe200000e0000 */
[----:B------:R-:W-:Y:S02]  /*117f0*/  UIADD3 UR32, UR38, 0x28400, URZ ;  /* 0x0002840026207890 */ /* 0x000fe4000fffe03f */
[----:B------:R-:W-:Y:S02]  /*11800*/  UIADD3 UR33, UR38, 0x30838, URZ ;  /* 0x0003083826217890 */ /* 0x000fe4000fffe03f */
[----:B------:R-:W-:Y:S01]  /*11810*/  UIADD3.X UR5, URZ, UR5, URZ, UP0, !UPT ;  /* 0x000000053f057290 */ /* 0x000fe200087fe43f */
[----:B------:R-:W-:Y:S01]  /*11820*/  UMOV UR6, 0x0 ;  /* 0x0000000000067882 */ /* 0x000fe20000000000 */
[----:B------:R-:W-:-:S10]  /*11830*/  UMOV UR7, 0x14f00000 ;  /* 0x14f0000000077882 */ /* 0x000fd40000000000 */
.L_x_1076:
[----:B------:R-:W-:-:S13]  /*11840*/  @P0 ELECT P3, URZ, PT ;  /* 0x00000000003f082f */ /* 0x000fda0003860000 */
[----:B-----5:R-:W-:Y:S02]  /*11850*/  @P3 R2UR UR37, R4 ;  /* 0x00000000042532ca */ /* 0x020fe400000e0000 */
        /* <DEDUP_REMOVED lines=11> */
.L_x_1077:
        /* <DEDUP_REMOVED lines=15> */
.L_x_1078:
        /* <DEDUP_REMOVED lines=15> */
.L_x_1079:
        /* <DEDUP_REMOVED lines=12> */
.L_x_1171:
[----:B------:R-:W-:Y:S05]  /*11bb0*/  BSYNC B2 ;  /* 0x0000000000027941 */ /* 0x000fea0003800000 */
.L_x_1080:
        /* <DEDUP_REMOVED lines=9> */
.L_x_1083:
[----:B------:R-:W-:Y:S05]  /*11c50*/  BSYNC B2 ;  /* 0x0000000000027941 */ /* 0x000fea0003800000 */
.L_x_1082:
[----:B------:R-:W-:Y:S01]  /*11c60*/  R2UR UR6, R2 ;  /* 0x00000000020672ca */ /* 0x000fe200000e0000 */
[----:B------:R-:W-:Y:S01]  /*11c70*/  ULDC.64 UR4, c[0x0][0x198] ;  /* 0x0000660000047ab9 */ /* 0x000fe20000000a00 */
[----:B------:R-:W-:Y:S01]  /*11c80*/  R2UR UR7, R3 ;  /* 0x00000000030772ca */ /* 0x000fe200000e0000 */
[----:B------:R-:W-:Y:S01]  /*11c90*/  UIADD3 UR4, UP0, UR4, 0x470, URZ ;  /* 0x0000047004047890 */ /* 0x000fe2000ff1e03f */
[----:B------:R-:W-:Y:S01]  /*11ca0*/  R2UR UR10, R14 ;  /* 0x000000000e0a72ca */ /* 0x000fe200000e0000 */
[----:B------:R-:W-:Y:S01]  /*11cb0*/  IMAD.SHL.U32 R14, R17, 0x40, RZ ;  /* 0x00000040110e7824 */ /* 0x000fe200078e00ff */
[----:B------:R-:W-:Y:S01]  /*11cc0*/  PLOP3.LUT P0, PT, PT, PT, PT, 0x80, 0x0 ;  /* 0x000000000000781c */ /* 0x000fe20003f0f070 */
[----:B------:R-:W-:Y:S02]  /*11cd0*/  UIADD3 UR8, UR38, 0x400, URZ ;  /* 0x0000040026087890 */ /* 0x000fe4000fffe03f */
[----:B------:R-:W-:Y:S02]  /*11ce0*/  UIADD3 UR9, UR38, 0x30850, URZ ;  /* 0x0003085026097890 */ /* 0x000fe4000fffe03f */
[----:B------:R-:W-:-:S12]  /*11cf0*/  UIADD3.X UR5, URZ, UR5, URZ, UP0, !UPT ;  /* 0x000000053f057290 */ /* 0x000fd800087fe43f */
.L_x_1084:
        /* <DEDUP_REMOVED lines=13> */
.L_x_1085:
        /* <DEDUP_REMOVED lines=13> */
.L_x_1086:
        /* <DEDUP_REMOVED lines=13> */
.L_x_1087:
        /* <DEDUP_REMOVED lines=10> */
.L_x_1070:
[----:B------:R-:W-:Y:S05]  /*12010*/  BSYNC B1 ;  /* 0x0000000000017941 */ /* 0x000fea0003800000 */
.L_x_1069:
        /* <DEDUP_REMOVED lines=28> */
.L_x_1090:
[----:B------:R-:W1:Y:S01]  /*121e0*/  S2R R2, SR_TID.X ;  /* 0x0000000000027919 */ /* 0x000e620000002100 */
[----:B------:R-:W-:Y:S01]  /*121f0*/  BSSY B2, `(.L_x_1091) ;  /* 0x0000006000027945 */ /* 0x000fe20003800000 */
[----:B-1----:R-:W-:Y:S02]  /*12200*/  LOP3.LUT R3, R2, 0x7f, RZ, 0xc0, !PT ;  /* 0x0000007f02037812 */ /* 0x002fe400078ec0ff */
[----:B------:R-:W-:Y:S02]  /*12210*/  SHF.L.U32 R2, R9, 0x1f, RZ ;  /* 0x0000001f09027819 */ /* 0x000fe400000006ff */
[----:B------:R-:W-:Y:S02]  /*12220*/  ISETP.NE.AND P1, PT, R3, RZ, PT ;  /* 0x000000ff0300720c */ /* 0x000fe40003f25270 */
[----:B------:R-:W1:Y:S02]  /*12230*/  SYNCS.PHASECHK.TRANS64.TRYWAIT P0, [UR38+0x30840], R2 ;  /* 0x03084002ff0075a7 */ /* 0x000e640008000166 */
[----:B-1----:R-:W-:Y:S09]  /*12240*/  @!P0 BRA `(.L_x_1092) ;  /* 0x0000002c00a08947 */ /* 0x002ff20003800000 */
.L_x_1172:
[----:B------:R-:W-:Y:S05]  /*12250*/  BSYNC B2 ;  /* 0x0000000000027941 */ /* 0x000fea0003800000 */
.L_x_1091:
[----:B------:R-:W-:Y:S04]  /*12260*/  BSSY B2, `(.L_x_1093) ;  /* 0x0000007000027945 */ /* 0x000fe80003800000 */
[----:B------:R-:W-:Y:S05]  /*12270*/  @P1 BRA `(.L_x_1094) ;  /* 0x0000000000141947 */ /* 0x000fea0003800000 */
[----:B------:R-:W-:Y:S01]  /*12280*/  ISETP.NE.AND P0, PT, R10, RZ, PT ;  /* 0x000000ff0a00720c */ /* 0x000fe20003f05270 */
[----:B-1----:R-:W-:-:S04]  /*12290*/  IMAD.MOV.U32 R2, RZ, RZ, 0x8000 ;  /* 0x00008000ff027424 */ /* 0x002fc800078e00ff */
[----:B------:R2:W-:Y:S08]  /*122a0*/  SYNCS.ARRIVE.TRANS64 RZ, [UR38+0x30830], R2 ;  /* 0x03083002ffff79a7 */ /* 0x0005f00008000026 */
[----:B--2---:R-:W-:Y:S05]  /*122b0*/  @!P0 BRA `(.L_x_1094) ;  /* 0x0000000000048947 */ /* 0x004fea0003800000 */
[----:B------:R-:W-:Y:S01]  /*122c0*/  BPT.TRAP 0x1 ;  /* 0x000000040000795c */ /* 0x000fe20000300000 */
.L_x_1094:
[----:B------:R-:W-:Y:S05]  /*122d0*/  BSYNC B2 ;  /* 0x0000000000027941 */ /* 0x000fea0003800000 */
.L_x_1093:
        /* <DEDUP_REMOVED lines=11> */
.L_x_1095:
        /* <DEDUP_REMOVED lines=14> */
.L_x_1096:
        /* <DEDUP_REMOVED lines=14> */
.L_x_1097:
        /* <DEDUP_REMOVED lines=14> */
.L_x_1098:
        /* <DEDUP_REMOVED lines=12> */
.L_x_1173:
[----:B------:R-:W-:Y:S05]  /*126f0*/  BSYNC B2 ;  /* 0x0000000000027941 */ /* 0x000fea0003800000 */
.L_x_1099:
        /* <DEDUP_REMOVED lines=9> */
.L_x_1102:
[----:B------:R-:W-:Y:S05]  /*12790*/  BSYNC B2 ;  /* 0x0000000000027941 */ /* 0x000fea0003800000 */
.L_x_1101:
        /* <DEDUP_REMOVED lines=10> */
.L_x_1103:
        /* <DEDUP_REMOVED lines=13> */
.L_x_1104:
        /* <DEDUP_REMOVED lines=13> */
.L_x_1105:
        /* <DEDUP_REMOVED lines=13> */
.L_x_1106:
        /* <DEDUP_REMOVED lines=10> */
.L_x_1089:
[----:B------:R-:W-:Y:S05]  /*12b50*/  BSYNC B1 ;  /* 0x0000000000017941 */ /* 0x000fea0003800000 */
.L_x_1088:
[----:B------:R-:W-:Y:S01]  /*12b60*/  IADD3 R0, R0, -0x2, RZ ;  /* 0xfffffffe00007810 */ /* 0x000fe20007ffe0ff */
[----:B------:R-:W-:Y:S01]  /*12b70*/  IMAD.MOV.U32 R7, RZ, RZ, R9 ;  /* 0x000000ffff077224 */ /* 0x000fe200078e0009 */
[----:B------:R-:W-:Y:S06]  /*12b80*/  @P2 BRA `(.L_x_1107) ;  /* 0xffffffe8004c2947 */ /* 0x000fec000383ffff */
[----:B------:R-:W-:Y:S05]  /*12b90*/  BSYNC B0 ;  /* 0x0000000000007941 */ /* 0x000fea0003800000 */
.L_x_1068:
[----:B------:R-:W-:Y:S01]  /*12ba0*/  ISETP.NE.AND P0, PT, R12, RZ, PT ;  /* 0x000000ff0c00720c */ /* 0x000fe20003f05270 */
[----:B------:R-:W-:-:S12]  /*12bb0*/  BSSY B0, `(.L_x_1067) ;  /* 0x00000b3000007945 */ /* 0x000fd80003800000 */
[----:B------:R-:W-:Y:S05]  /*12bc0*/  @!P0 BRA `(.L_x_1108) ;  /* 0x0000000800c48947 */ /* 0x000fea0003800000 */
[----:B------:R-:W2:Y:S01]  /*12bd0*/  LDL R2, [R1] ;  /* 0x0000000001027983 */ /* 0x000ea20000100800 */
[----:B------:R-:W-:Y:S01]  /*12be0*/  IMAD.MOV.U32 R8, RZ, RZ, 0x1 ;  /* 0x00000001ff087424 */ /* 0x000fe200078e00ff */
        /* <DEDUP_REMOVED lines=25> */
.L_x_1109:
[----:B------:R-:W1:Y:S01]  /*12d80*/  S2R R2, SR_TID.X ;  /* 0x0000000000027919 */ /* 0x000e620000002100 */
[----:B------:R-:W-:Y:S01]  /*12d90*/  BSSY B1, `(.L_x_1110) ;  /* 0x0000006000017945 */ /* 0x000fe20003800000 */
[----:B-1----:R-:W-:Y:S02]  /*12da0*/  LOP3.LUT R3, R2, 0x7f, RZ, 0xc0, !PT ;  /* 0x0000007f02037812 */ /* 0x002fe400078ec0ff */
[----:B------:R-:W-:Y:S02]  /*12db0*/  SHF.L.U32 R2, R9, 0x1f, RZ ;  /* 0x0000001f09027819 */ /* 0x000fe400000006ff */
[----:B------:R-:W-:Y:S02]  /*12dc0*/  ISETP.NE.AND P1, PT, R3, RZ, PT ;  /* 0x000000ff0300720c */ /* 0x000fe40003f25270 */
[----:B------:R-:W1:Y:S02]  /*12dd0*/  SYNCS.PHASECHK.TRANS64.TRYWAIT P0, [UR38+0x30848], R2 ;  /* 0x03084802ff0075a7 */ /* 0x000e640008000166 */
[----:B-1----:R-:W-:Y:S09]  /*12de0*/  @!P0 BRA `(.L_x_1111) ;  /* 0x0000002000e88947 */ /* 0x002ff20003800000 */
.L_x_1174:
[----:B------:R-:W-:Y:S05]  /*12df0*/  BSYNC B1 ;  /* 0x0000000000017941 */ /* 0x000fea0003800000 */
.L_x_1110:
[----:B------:R-:W-:Y:S04]  /*12e00*/  BSSY B1, `(.L_x_1112) ;  /* 0x0000007000017945 */ /* 0x000fe80003800000 */
[----:B------:R-:W-:Y:S05]  /*12e10*/  @P1 BRA `(.L_x_1113) ;  /* 0x0000000000141947 */ /* 0x000fea0003800000 */
[----:B------:R-:W-:Y:S01]  /*12e20*/  ISETP.NE.AND P0, PT, R10, RZ, PT ;  /* 0x000000ff0a00720c */ /* 0x000fe20003f05270 */
[----:B-1----:R-:W-:-:S04]  /*12e30*/  IMAD.MOV.U32 R3, RZ, RZ, 0x8000 ;  /* 0x00008000ff037424 */ /* 0x002fc800078e00ff */
[----:B------:R2:W-:Y:S08]  /*12e40*/  SYNCS.ARRIVE.TRANS64 RZ, [UR38+0x30838], R3 ;  /* 0x03083803ffff79a7 */ /* 0x0005f00008000026 */
[----:B--2---:R-:W-:Y:S05]  /*12e50*/  @!P0 BRA `(.L_x_1113) ;  /* 0x0000000000048947 */ /* 0x004fea0003800000 */
[----:B------:R-:W-:Y:S01]  /*12e60*/  BPT.TRAP 0x1 ;  /* 0x000000040000795c */ /* 0x000fe20000300000 */
.L_x_1113:
[----:B------:R-:W-:Y:S05]  /*12e70*/  BSYNC B1 ;  /* 0x0000000000017941 */ /* 0x000fea0003800000 */
.L_x_1112:
[----:B0-----:R-:W-:Y:S01]  /*12e80*/  IMAD.MOV.U32 R5, RZ, RZ, RZ ;  /* 0x000000ffff057224 */ /* 0x001fe200078e00ff */
        /* <DEDUP_REMOVED lines=10> */
.L_x_1114:
        /* <DEDUP_REMOVED lines=14> */
.L_x_1115:
        /* <DEDUP_REMOVED lines=14> */
.L_x_1116:
        /* <DEDUP_REMOVED lines=14> */
.L_x_1117:
        /* <DEDUP_REMOVED lines=11> */
.L_x_1175:
[----:B------:R-:W-:Y:S05]  /*13280*/  BSYNC B1 ;  /* 0x0000000000017941 */ /* 0x000fea0003800000 */
.L_x_1118:
        /* <DEDUP_REMOVED lines=9> */
.L_x_1121:
[----:B------:R-:W-:Y:S05]  /*13320*/  BSYNC B1 ;  /* 0x0000000000017941 */ /* 0x000fea0003800000 */
.L_x_1120:
        /* <DEDUP_REMOVED lines=10> */
.L_x_1122:
        /* <DEDUP_REMOVED lines=13> */
.L_x_1123:
        /* <DEDUP_REMOVED lines=13> */
.L_x_1124:
        /* <DEDUP_REMOVED lines=13> */
.L_x_1125:
        /* <DEDUP_REMOVED lines=8> */
[----:B------:R-:W-:Y:S01]  /*136c0*/  IMAD.MOV.U32 R17, RZ, RZ, R0 ;  /* 0x000000ffff117224 */ /* 0x000fe200078e0000 */
[----:B------:R-:W-:-:S07]  /*136d0*/  MOV R16, R4 ;  /* 0x0000000400107202 */ /* 0x000fce0000000f00 */
.L_x_1108:
[----:B------:R-:W-:Y:S05]  /*136e0*/  BSYNC B0 ;  /* 0x0000000000007941 */ /* 0x000fea0003800000 */
.L_x_1067:
[----:B------:R-:W2:Y:S01]  /*136f0*/  LDL.LU R0, [R1] ;  /* 0x0000000001007983 */ /* 0x000ea20000300800 */
[----:B------:R-:W-:Y:S01]  /*13700*/  BSSY B0, `(.L_x_1126) ;  /* 0x0000051000007945 */ /* 0x000fe20003800000 */
[----:B--2---:R-:W-:-:S13]  /*13710*/  ISETP.NE.AND P0, PT, R0, RZ, PT ;  /* 0x000000ff0000720c */ /* 0x004fda0003f05270 */
[----:B------:R-:W-:Y:S05]  /*13720*/  @!P0 BRA `(.L_x_1127) ;  /* 0x0000000400388947 */ /* 0x000fea0003800000 */
[----:B------:R-:W0:Y:S01]  /*13730*/  S2R R0, SR_TID.X ;  /* 0x0000000000007919 */ /* 0x000e220000002100 */
[----:B-1----:R-:W-:Y:S01]  /*13740*/  LEA R3, R8, UR38, 0x3 ;  /* 0x0000002608037c11 */ /* 0x002fe2000f8e18ff */
[----:B------:R-:W-:Y:S01]  /*13750*/  BSSY B1, `(.L_x_1128) ;  /* 0x0000006000017945 */ /* 0x000fe20003800000 */
[----:B0-----:R-:W-:Y:S02]  /*13760*/  LOP3.LUT R2, R0, 0x7f, RZ, 0xc0, !PT ;  /* 0x0000007f00027812 */ /* 0x001fe400078ec0ff */
[----:B------:R-:W-:Y:S02]  /*13770*/  SHF.L.U32 R0, R9, 0x1f, RZ ;  /* 0x0000001f09007819 */ /* 0x000fe400000006ff */
[----:B------:R-:W-:Y:S02]  /*13780*/  ISETP.NE.AND P1, PT, R2, RZ, PT ;  /* 0x000000ff0200720c */ /* 0x000fe40003f25270 */
[----:B------:R-:W0:Y:S02]  /*13790*/  SYNCS.PHASECHK.TRANS64.TRYWAIT P0, [R3+URZ+0x30860], R0 ;  /* 0x03086000030075a7 */ /* 0x000e24000800017f */
[----:B0-----:R-:W-:Y:S09]  /*137a0*/  @!P0 BRA `(.L_x_1129) ;  /* 0x0000001800a88947 */ /* 0x001ff20003800000 */
.L_x_1176:
[----:B------:R-:W-:Y:S05]  /*137b0*/  BSYNC B1 ;  /* 0x0000000000017941 */ /* 0x000fea0003800000 */
.L_x_1128:
[----:B------:R-:W-:Y:S04]  /*137c0*/  BSSY B1, `(.L_x_1130) ;  /* 0x0000008000017945 */ /* 0x000fe80003800000 */
[----:B------:R-:W-:Y:S05]  /*137d0*/  @P1 BRA `(.L_x_1131) ;  /* 0x0000000000181947 */ /* 0x000fea0003800000 */
[----:B------:R-:W1:Y:S01]  /*137e0*/  S2R R2, SR_TID.X ;  /* 0x0000000000027919 */ /* 0x000e620000002100 */
[----:B0-----:R-:W-:-:S04]  /*137f0*/  IMAD.MOV.U32 R0, RZ, RZ, 0x8000 ;  /* 0x00008000ff007424 */ /* 0x001fc800078e00ff */
[----:B------:R2:W-:Y:S01]  /*13800*/  SYNCS.ARRIVE.TRANS64 RZ, [R3+URZ+0x30850], R0 ;  /* 0x0308500003ff79a7 */ /* 0x0005e2000800003f */
[----:B-1----:R-:W-:-:S13]  /*13810*/  LOP3.LUT P0, RZ, R2, 0x1f, RZ, 0xc0, !PT ;  /* 0x0000001f02ff7812 */ /* 0x002fda000780c0ff */
[----:B--2---:R-:W-:Y:S05]  /*13820*/  @!P0 BRA `(.L_x_1131) ;  /* 0x0000000000048947 */ /* 0x004fea0003800000 */
[----:B------:R-:W-:Y:S01]  /*13830*/  BPT.TRAP 0x1 ;  /* 0x000000040000795c */ /* 0x000fe20000300000 */
.L_x_1131:
[----:B------:R-:W-:Y:S05]  /*13840*/  BSYNC B1 ;  /* 0x0000000000017941 */ /* 0x000fea0003800000 */
.L_x_1130:
[----:B------:R-:W-:Y:S01]  /*13850*/  R2UR UR4, R8 ;  /* 0x00000000080472ca */ /* 0x000fe200000e0000 */
[----:B------:R-:W-:Y:S01]  /*13860*/  ULDC.64 UR6, c[0x0][0x198] ;  /* 0x0000660000067ab9 */ /* 0x000fe20000000a00 */
[----:B------:R-:W-:Y:S01]  /*13870*/  R2UR UR9, R3 ;  /* 0x00000000030972ca */ /* 0x000fe200000e0000 */
[----:B------:R-:W-:Y:S01]  /*13880*/  UIADD3 UR6, UP0, UR6, 0x470, URZ ;  /* 0x0000047006067890 */ /* 0x000fe2000ff1e03f */
[----:B------:R-:W-:Y:S01]  /*13890*/  PLOP3.LUT P0, PT, PT, PT, PT, 0x80, 0x0 ;  /* 0x000000000000781c */ /* 0x000fe20003f0f070 */
[----:B------:R-:W-:Y:S01]  /*138a0*/  IMAD.SHL.U32 R17, R17, 0x40, RZ ;  /* 0x0000004011117824 */ /* 0x000fe200078e00ff */
[----:B------:R-:W-:Y:S01]  /*138b0*/  UMOV UR14, 0x0 ;  /* 0x00000000000e7882 */ /* 0x000fe20000000000 */
[----:B------:R-:W-:Y:S01]  /*138c0*/  UIADD3.X UR7, URZ, UR7, URZ, UP0, !UPT ;  /* 0x000000073f077290 */ /* 0x000fe200087fe43f */
[----:B------:R-:W-:Y:S01]  /*138d0*/  UMOV UR15, 0x14f00000 ;  /* 0x14f00000000f7882 */ /* 0x000fe20000000000 */
[----:B------:R-:W-:-:S04]  /*138e0*/  UMOV UR10, URZ ;  /* 0x0000003f000a7c82 */ /* 0x000fc80008000000 */
[----:B------:R-:W-:Y:S02]  /*138f0*/  ULEA UR4, UR4, UR38, 0xf ;  /* 0x0000002604047291 */ /* 0x000fe4000f8e783f */
[----:B------:R-:W-:Y:S02]  /*13900*/  UIADD3 UR9, UR9, 0x30850, URZ ;  /* 0x0003085009097890 */ /* 0x000fe4000fffe03f */
[----:B------:R-:W-:-:S12]  /*13910*/  UIADD3 UR8, UR4, 0x400, URZ ;  /* 0x0000040004087890 */ /* 0x000fd8000fffe03f */
.L_x_1132:
        /* <DEDUP_REMOVED lines=8> */
[----:B------:R-:W-:Y:S01]  /*139a0*/  PLOP3.LUT P0, PT, PT, PT, PT, 0x80, 0x0 ;  /* 0x000000000000781c */ /* 0x000fe20003f0f070 */
[----:B------:R-:W-:Y:S01]  /*139b0*/  UIADD3 UR8, UR4, 0x2400, URZ ;  /* 0x0000240004087890 */ /* 0x000fe2000fffe03f */
[----:B------:R-:W-:Y:S01]  /*139c0*/  UMOV UR14, 0x0 ;  /* 0x00000000000e7882 */ /* 0x000fe20000000000 */
[----:B------:R-:W-:Y:S01]  /*139d0*/  UMOV UR15, 0x14f00000 ;  /* 0x14f00000000f7882 */ /* 0x000fe20000000000 */
[----:B------:R-:W-:-:S09]  /*139e0*/  UMOV UR10, 0x40 ;  /* 0x00000040000a7882 */ /* 0x000fd20000000000 */
.L_x_1133:
        /* <DEDUP_REMOVED lines=13> */
.L_x_1134:
        /* <DEDUP_REMOVED lines=10> */
[----:B------:R-:W-:Y:S02]  /*13b60*/  UMOV UR5, 0x14f00000 ;  /* 0x14f0000000057882 */ /* 0x000fe40000000000 */
[----:B------:R-:W-:Y:S01]  /*13b70*/  UMOV UR4, 0x0 ;  /* 0x0000000000047882 */ /* 0x000fe20000000000 */
[----:B------:R-:W-:-:S08]  /*13b80*/  UMOV UR10, 0xc0 ;  /* 0x000000c0000a7882 */ /* 0x000fd00000000000 */
.L_x_1135:
        /* <DEDUP_REMOVED lines=8> */
.L_x_1127:
[----:B------:R-:W-:Y:S05]  /*13c10*/  BSYNC B0 ;  /* 0x0000000000007941 */ /* 0x000fea0003800000 */
.L_x_1126:
[----:B0-----:R-:W-:Y:S02]  /*13c20*/  VIADD R0, R8, 0x1 ;  /* 0x0000000108007836 */ /* 0x001fe40000000000 */
[----:B-1----:R-:W-:-:S03]  /*13c30*/  IMAD.MOV.U32 R3, RZ, RZ, RZ ;  /* 0x000000ffff037224 */ /* 0x002fc600078e00ff */
[----:B------:R-:W-:-:S04]  /*13c40*/  ISETP.NE.AND P0, PT, R0, 0x2, PT ;  /* 0x000000020000780c */ /* 0x000fc80003f05270 */
[----:B------:R-:W-:Y:S02]  /*13c50*/  SEL R2, RZ, 0x1, P0 ;  /* 0x00000001ff027807 */ /* 0x000fe40000000000 */
[----:B------:R-:W-:Y:S02]  /*13c60*/  SEL R0, R0, RZ, P0 ;  /* 0x000000ff00007207 */ /* 0x000fe40000000000 */
[----:B------:R-:W-:-:S07]  /*13c70*/  LOP3.LUT R9, R9, R2, RZ, 0x3c, !PT ;  /* 0x0000000209097212 */ /* 0x000fce00078e3cff */
.L_x_1045:
[----:B------:R-:W0:Y:S01]  /*13c80*/  S2R R5, SR_CgaCtaId ;  /* 0x0000000000057919 */ /* 0x000e220000008800 */
[----:B------:R-:W-:Y:S02]  /*13c90*/  MOV R2, 0x400 ;  /* 0x0000040000027802 */ /* 0x000fe40000000f00 */
[----:B------:R-:W-:Y:S02]  /*13ca0*/  SHF.L.U32 R3, R3, 0x1f, RZ ;  /* 0x0000001f03037819 */ /* 0x000fe400000006ff */
[----:B0-----:R-:W-:-:S04]  /*13cb0*/  LEA R2, R5, R2, 0x18 ;  /* 0x0000000205027211 */ /* 0x001fc800078ec0ff */
[----:B------:R-:W0:Y:S02]  /*13cc0*/  SYNCS.PHASECHK.TRANS64.TRYWAIT P0, [R2+URZ+0x30820], R3 ;  /* 0x03082003020075a7 */ /* 0x000e24000800017f */
[----:B0-----:R-:W-:Y:S05]  /*13cd0*/  @!P0 BRA `(.L_x_1136) ;  /* 0x0000001400708947 */ /* 0x001fea0003800000 */
.L_x_1177:
[----:B------:R-:W-:-:S03]  /*13ce0*/  UMOV UR4, 0xffffffff ;  /* 0xffffffff00047882 */ /* 0x000fc60000000000 */
[----:B------:R-:W-:Y:S05]  /*13cf0*/  BRA.DIV UR4, `(.L_x_1137) ;  /* 0x00000016047c7947 */ /* 0x000fea000b800000 */
[----:B0-----:R-:W0:Y:S02]  /*13d00*/  S2R R3, SR_TID.X ;  /* 0x0000000000037919 */ /* 0x001e240000002100 */
[----:B0-----:R-:W-:-:S04]  /*13d10*/  SHF.R.U32.HI R3, RZ, 0x5, R3 ;  /* 0x00000005ff037819 */ /* 0x001fc80000011603 */
[----:B------:R-:W-:-:S05]  /*13d20*/  LOP3.LUT R3, R3, 0x3, RZ, 0xc0, !PT ;  /* 0x0000000303037812 */ /* 0x000fca00078ec0ff */
[----:B------:R0:W1:Y:S02]  /*13d30*/  SHFL.IDX PT, R14, R3, RZ, 0x1f ;  /* 0x00001fff030e7589 */ /* 0x00006400000e0000 */
.L_x_1180:
[----:B-1----:R-:W-:-:S13]  /*13d40*/  ISETP.NE.AND P0, PT, R14, RZ, PT ;  /* 0x000000ff0e00720c */ /* 0x002fda0003f05270 */
[----:B------:R-:W-:Y:S05]  /*13d50*/  @P0 BRA `(.L_x_961) ;  /* 0x0000000000900947 */ /* 0x000fea0003800000 */
[----:B------:R-:W-:-:S03]  /*13d60*/  UMOV UR4, 0xffffffff ;  /* 0xffffffff00047882 */ /* 0x000fc60000000000 */
[----:B------:R-:W-:Y:S05]  /*13d70*/  BRA.DIV UR4, `(.L_x_1138) ;  /* 0x0000001604907947 */ /* 0x000fea000b800000 */
[----:B------:R-:W-:-:S13]  /*13d80*/  ELECT P6, URZ, PT ;  /* 0x00000000003f782f */ /* 0x000fda00038c0000 */
.L_x_1183:
[----:B------:R-:W-:Y:S05]  /*13d90*/  @!P6 BRA `(.L_x_961) ;  /* 0x000000000080e947 */ /* 0x000fea0003800000 */
[----:B0-----:R-:W2:Y:S02]  /*13da0*/  LDL R3, [R1+0xc] ;  /* 0x00000c0001037983 */ /* 0x001ea40000100800 */
[----:B--2---:R-:W-:-:S13]  /*13db0*/  R2UR UR4, R3 ;  /* 0x00000000030472ca */ /* 0x004fda00000e0000 */
[----:B------:R-:W-:-:S06]  /*13dc0*/  ULOP3.LUT UR4, UR4, 0x2, URZ, 0xfc, !UPT ;  /* 0x0000000204047892 */ /* 0x000fcc000f8efc3f */
[----:B------:R-:W-:-:S05]  /*13dd0*/  IMAD.U32 R3, RZ, RZ, UR4 ;  /* 0x00000004ff037e24 */ /* 0x000fca000f8e00ff */
[----:B------:R-:W-:-:S13]  /*13de0*/  ISETP.NE.AND P2, PT, R3, 0x3, PT ;  /* 0x000000030300780c */ /* 0x000fda0003f45270 */
[----:B------:R-:W-:Y:S05]  /*13df0*/  @!P2 BRA `(.L_x_1139) ;  /* 0x000000000004a947 */ /* 0x000fea0003800000 */
[----:B------:R-:W-:Y:S01]  /*13e00*/  BPT.TRAP 0x1 ;  /* 0x000000040000795c */ /* 0x000fe20000300000 */
.L_x_1139:
[----:B------:R-:W-:Y:S01]  /*13e10*/  VIADD R7, R2, 0x30840 ;  /* 0x0003084002077836 */ /* 0x000fe20000000000 */
[----:B------:R-:W-:Y:S01]  /*13e20*/  SHF.L.U32 R5, R9, 0x1f, RZ ;  /* 0x0000001f09057819 */ /* 0x000fe200000006ff */
[C---:B------:R-:W-:Y:S02]  /*13e30*/  VIADD R3, R0.reuse, 0x1 ;  /* 0x0000000100037836 */ /* 0x040fe40000000000 */
[----:B------:R-:W-:-:S03]  /*13e40*/  IMAD R6, R0, 0x8, R7 ;  /* 0x0000000800067824 */ /* 0x000fc600078e0207 */
[C---:B------:R-:W-:Y:S01]  /*13e50*/  ISETP.NE.AND P1, PT, R3.reuse, 0x2, PT ;  /* 0x000000020300780c */ /* 0x040fe20003f25270 */
[----:B------:R-:W0:Y:S03]  /*13e60*/  SYNCS.PHASECHK.TRANS64.TRYWAIT P0, [R6+URZ], R5 ;  /* 0x00000005060075a7 */ /* 0x000e26000800017f */
[----:B------:R-:W-:Y:S02]  /*13e70*/  SEL R4, RZ, 0x1, P1 ;  /* 0x00000001ff047807 */ /* 0x000fe40000800000 */
[----:B------:R-:W-:Y:S02]  /*13e80*/  SEL R8, R3, RZ, P1 ;  /* 0x000000ff03087207 */ /* 0x000fe40000800000 */
[----:B------:R-:W-:-:S03]  /*13e90*/  LOP3.LUT R4, R9, R4, RZ, 0x3c, !PT ;  /* 0x0000000409047212 */ /* 0x000fc600078e3cff */
[----:B------:R-:W-:Y:S01]  /*13ea0*/  IMAD R3, R8, 0x8, R7 ;  /* 0x0000000808037824 */ /* 0x000fe200078e0207 */
[----:B------:R-:W-:Y:S01]  /*13eb0*/  SHF.L.U32 R4, R4, 0x1f, RZ ;  /* 0x0000001f04047819 */ /* 0x000fe200000006ff */
[----:B0-----:R-:W-:Y:S06]  /*13ec0*/  @!P0 BRA `(.L_x_1140) ;  /* 0x00000014005c8947 */ /* 0x001fec0003800000 */
.L_x_1184:
[----:B------:R-:W1:Y:S02]  /*13ed0*/  SYNCS.PHASECHK.TRANS64.TRYWAIT P0, [R3+URZ], R4 ;  /* 0x00000004030075a7 */ /* 0x000e64000800017f */
[----:B-1----:R-:W-:Y:S05]  /*13ee0*/  @!P0 BRA `(.L_x_1141) ;  /* 0x0000001400688947 */ /* 0x002fea0003800000 */
.L_x_1185:
[----:B------:R-:W-:Y:S05]  /*13ef0*/  @!P2 BRA `(.L_x_1142) ;  /* 0x000000000004a947 */ /* 0x000fea0003800000 */
[----:B------:R-:W-:Y:S01]  /*13f00*/  BPT.TRAP 0x1 ;  /* 0x000000040000795c */ /* 0x000fe20000300000 */
.L_x_1142:
[----:B-1----:R-:W-:-:S04]  /*13f10*/  VIADD R3, R2, 0x30860 ;  /* 0x0003086002037836 */ /* 0x002fc80000000000 */
[----:B------:R-:W-:-:S04]  /*13f20*/  IMAD R0, R0, 0x8, R3 ;  /* 0x0000000800007824 */ /* 0x000fc800078e0203 */
[----:B------:R-:W1:Y:S02]  /*13f30*/  SYNCS.PHASECHK.TRANS64.TRYWAIT P0, [R0+URZ], R5 ;  /* 0x00000005000075a7 */ /* 0x000e64000800017f */
[----:B-1----:R-:W-:Y:S05]  /*13f40*/  @!P0 BRA `(.L_x_1143) ;  /* 0x0000001400648947 */ /* 0x002fea0003800000 */
.L_x_1186:
[----:B------:R-:W-:-:S07]  /*13f50*/  IMAD R3, R8, 0x8, R3 ;  /* 0x0000000808037824 */ /* 0x000fce00078e0203 */
.L_x_1144:
[----:B--2---:R2:W3:Y:S02]  /*13f60*/  SYNCS.PHASECHK.TRANS64.TRYWAIT P0, [R3+URZ], R4 ;  /* 0x00000004030075a7 */ /* 0x0044e4000800017f */
[----:B---3--:R-:W-:Y:S05]  /*13f70*/  @!P0 NANOSLEEP.SYNCS 0x989680 ;  /* 0x009896800000895d */ /* 0x008fea0003900000 */
[----:B------:R-:W3:Y:S02]  /*13f80*/  @!P0 SYNCS.PHASECHK.TRANS64 P0, [R3+URZ], R4 ;  /* 0x00000004030085a7 */ /* 0x000ee4000800007f */
[----:B---3--:R-:W-:Y:S05]  /*13f90*/  @!P0 BRA `(.L_x_1144) ;  /* 0xfffffffc00f08947 */ /* 0x008fea000383ffff */
.L_x_961:
[----:B------:R-:W-:Y:S05]  /*13fa0*/  BSYNC B6 ;  /* 0x0000000000067941 */ /* 0x000fea0003800000 */
.L_x_958:
[----:B------:R-:W-:Y:S05]  /*13fb0*/  EXIT ;  /* 0x000000000000794d */ /* 0x000fea0003800000 */
.L_x_971:
[----:B------:R-:W-:-:S13]  /*13fc0*/  R2UR UR4, R16 ;  /* 0x00000000100472ca */ /* 0x000fda00000e0000 */
[----:B0-----:R-:W-:-:S04]  /*13fd0*/  IMAD.U32 R3, RZ, RZ, UR4 ;  /* 0x00000004ff037e24 */ /* 0x001fc8000f8e00ff */
[----:B------:R0:W1:Y:S03]  /*13fe0*/  SYNCS.PHASECHK.TRANS64.TRYWAIT P0, [R3+URZ+0x30800], R0 ;  /* 0x03080000030075a7 */ /* 0x000066000800017f */
[----:B-1----:R-:W-:Y:S05]  /*13ff0*/  @!P0 NANOSLEEP.SYNCS 0x989680 ;  /* 0x009896800000895d */ /* 0x002fea0003900000 */
[----:B------:R-:W1:Y:S02]  /*14000*/  @!P0 SYNCS.PHASECHK.TRANS64 P0, [R3+URZ+0x30800], R0 ;  /* 0x03080000030085a7 */ /* 0x000e64000800007f */
[----:B-1----:R-:W-:Y:S05]  /*14010*/  @!P0 BRA `(.L_x_971) ;  /* 0xfffffffc00e88947 */ /* 0x002fea000383ffff */
[----:B------:R-:W-:Y:S05]  /*14020*/  BRA `(.L_x_1145) ;  /* 0xfffffed8007c7947 */ /* 0x000fea000383ffff */
.L_x_975:
[----:B------:R-:W-:-:S13]  /*14030*/  R2UR UR4, R16 ;  /* 0x00000000100472ca */ /* 0x000fda00000e0000 */
[----:B0-----:R-:W-:-:S04]  /*14040*/  IMAD.U32 R3, RZ, RZ, UR4 ;  /* 0x00000004ff037e24 */ /* 0x001fc8000f8e00ff */
[----:B------:R0:W2:Y:S03]  /*14050*/  SYNCS.PHASECHK.TRANS64.TRYWAIT P0, [R3+URZ+0x30830], R0 ;  /* 0x03083000030075a7 */ /* 0x0000a6000800017f */
[----:B--2---:R-:W-:Y:S05]  /*14060*/  @!P0 NANOSLEEP.SYNCS 0x989680 ;  /* 0x009896800000895d */ /* 0x004fea0003900000 */
[----:B------:R-:W2:Y:S02]  /*14070*/  @!P0 SYNCS.PHASECHK.TRANS64 P0, [R3+URZ+0x30830], R0 ;  /* 0x03083000030085a7 */ /* 0x000ea4000800007f */
[----:B--2---:R-:W-:Y:S05]  /*14080*/  @!P0 BRA `(.L_x_975) ;  /* 0xfffffffc00e88947 */ /* 0x004fea000383ffff */
[----:B------:R-:W-:Y:S05]  /*14090*/  BRA `(.L_x_974) ;  /* 0xfffffed800b07947 */ /* 0x000fea000383ffff */
.L_x_991:
[----:B-1----:R-:W-:-:S04]  /*140a0*/  IMAD.U32 R152, RZ, RZ, UR60 ;  /* 0x0000003cff987e24 */ /* 0x002fc8000f8e00ff */
[----:B------:R1:W2:Y:S03]  /*140b0*/  SYNCS.PHASECHK.TRANS64.TRYWAIT P0, [R152+URZ+0x30830], R23 ;  /* 0x03083017980075a7 */ /* 0x0002a6000800017f */
[----:B--2---:R-:W-:Y:S05]  /*140c0*/  @!P0 NANOSLEEP.SYNCS 0x989680 ;  /* 0x009896800000895d */ /* 0x004fea0003900000 */
[----:B------:R-:W2:Y:S02]  /*140d0*/  @!P0 SYNCS.PHASECHK.TRANS64 P0, [R152+URZ+0x30830], R23 ;  /* 0x03083017980085a7 */ /* 0x000ea4000800007f */
[----:B--2---:R-:W-:Y:S05]  /*140e0*/  @!P0 BRA `(.L_x_991) ;  /* 0xfffffffc00ec8947 */ /* 0x004fea000383ffff */
[----:B------:R-:W-:Y:S05]  /*140f0*/  BRA `(.L_x_990) ;  /* 0xffffff0400ec7947 */ /* 0x000fea000383ffff */
.L_x_995:
[----:B-1----:R-:W-:-:S04]  /*14100*/  IMAD.U32 R23, RZ, RZ, UR14 ;  /* 0x0000000eff177e24 */ /* 0x002fc8000f8e00ff */
[----:B------:R1:W2:Y:S03]  /*14110*/  SYNCS.PHASECHK.TRANS64.TRYWAIT P0, [R23+URZ+0x30850], R0 ;  /* 0x03085000170075a7 */ /* 0x0002a6000800017f */
[----:B--2---:R-:W-:Y:S05]  /*14120*/  @!P0 NANOSLEEP.SYNCS 0x989680 ;  /* 0x009896800000895d */ /* 0x004fea0003900000 */
[----:B------:R-:W2:Y:S02]  /*14130*/  @!P0 SYNCS.PHASECHK.TRANS64 P0, [R23+URZ+0x30850], R0 ;  /* 0x03085000170085a7 */ /* 0x000ea4000800007f */
[----:B--2---:R-:W-:Y:S05]  /*14140*/  @!P0 BRA `(.L_x_995) ;  /* 0xfffffffc00ec8947 */ /* 0x004fea000383ffff */
[----:B------:R-:W-:Y:S05]  /*14150*/  BRA `(.L_x_994) ;  /* 0xffffff14008c7947 */ /* 0x000fea000383ffff */
.L_x_1012:
[----:B-1----:R-:W-:-:S04]  /*14160*/  IMAD.U32 R4, RZ, RZ, UR7 ;  /* 0x00000007ff047e24 */ /* 0x002fc8000f8e00ff */
[----:B------:R1:W2:Y:S03]  /*14170*/  SYNCS.PHASECHK.TRANS64.TRYWAIT P0, [R4+URZ+0x30830], R3 ;  /* 0x03083003040075a7 */ /* 0x0002a6000800017f */
[----:B--2---:R-:W-:Y:S05]  /*14180*/  @!P0 NANOSLEEP.SYNCS 0x989680 ;  /* 0x009896800000895d */ /* 0x004fea0003900000 */
[----:B------:R-:W2:Y:S02]  /*14190*/  @!P0 SYNCS.PHASECHK.TRANS64 P0, [R4+URZ+0x30830], R3 ;  /* 0x03083003040085a7 */ /* 0x000ea4000800007f */
[----:B--2---:R-:W-:Y:S05]  /*141a0*/  @!P0 BRA `(.L_x_1012) ;  /* 0xfffffffc00ec8947 */ /* 0x004fea000383ffff */
[----:B------:R-:W-:Y:S05]  /*141b0*/  BRA `(.L_x_1011) ;  /* 0xffffff3000b87947 */ /* 0x000fea000383ffff */
.L_x_1016:
[----:B01----:R-:W-:-:S04]  /*141c0*/  MOV R3, UR14 ;  /* 0x0000000e00037c02 */ /* 0x003fc80008000f00 */
[----:B------:R0:W1:Y:S03]  /*141d0*/  SYNCS.PHASECHK.TRANS64.TRYWAIT P0, [R3+URZ+0x30850], R0 ;  /* 0x03085000030075a7 */ /* 0x000066000800017f */
[----:B-1----:R-:W-:Y:S05]  /*141e0*/  @!P0 NANOSLEEP.SYNCS 0x989680 ;  /* 0x009896800000895d */ /* 0x002fea0003900000 */
[----:B------:R-:W1:Y:S02]  /*141f0*/  @!P0 SYNCS.PHASECHK.TRANS64 P0, [R3+URZ+0x30850], R0 ;  /* 0x03085000030085a7 */ /* 0x000e64000800007f */
[----:B-1----:R-:W-:Y:S05]  /*14200*/  @!P0 BRA `(.L_x_1016) ;  /* 0xfffffffc00ec8947 */ /* 0x002fea000383ffff */
[----:B------:R-:W-:Y:S05]  /*14210*/  BRA `(.L_x_1015) ;  /* 0xffffff4000387947 */ /* 0x000fea000383ffff */
.L_x_1022:
[----:B-1----:R-:W-:-:S04]  /*14220*/  IMAD.U32 R4, RZ, RZ, UR60 ;  /* 0x0000003cff047e24 */ /* 0x002fc8000f8e00ff */
[----:B------:R1:W2:Y:S03]  /*14230*/  SYNCS.PHASECHK.TRANS64.TRYWAIT P0, [R4+URZ+0x30830], R3 ;  /* 0x03083003040075a7 */ /* 0x0002a6000800017f */
[----:B--2---:R-:W-:Y:S05]  /*14240*/  @!P0 NANOSLEEP.SYNCS 0x989680 ;  /* 0x009896800000895d */ /* 0x004fea0003900000 */
[----:B------:R-:W2:Y:S02]  /*14250*/  @!P0 SYNCS.PHASECHK.TRANS64 P0, [R4+URZ+0x30830], R3 ;  /* 0x03083003040085a7 */ /* 0x000ea4000800007f */
[----:B--2---:R-:W-:Y:S05]  /*14260*/  @!P0 BRA `(.L_x_1022) ;  /* 0xfffffffc00ec8947 */ /* 0x004fea000383ffff */
[----:B------:R-:W-:Y:S05]  /*14270*/  BRA `(.L_x_1021) ;  /* 0xffffff4c00d07947 */ /* 0x000fea000383ffff */
.L_x_1026:
[----:B01----:R-:W-:-:S04]  /*14280*/  IMAD.U32 R3, RZ, RZ, UR14 ;  /* 0x0000000eff037e24 */ /* 0x003fc8000f8e00ff */
[----:B------:R0:W1:Y:S03]  /*14290*/  SYNCS.PHASECHK.TRANS64.TRYWAIT P0, [R3+URZ+0x30850], R0 ;  /* 0x03085000030075a7 */ /* 0x000066000800017f */
[----:B-1----:R-:W-:Y:S05]  /*142a0*/  @!P0 NANOSLEEP.SYNCS 0x989680 ;  /* 0x009896800000895d */ /* 0x002fea0003900000 */
[----:B------:R-:W1:Y:S02]  /*142b0*/  @!P0 SYNCS.PHASECHK.TRANS64 P0, [R3+URZ+0x30850], R0 ;  /* 0x03085000030085a7 */ /* 0x000e64000800007f */
[----:B-1----:R-:W-:Y:S05]  /*142c0*/  @!P0 BRA `(.L_x_1026) ;  /* 0xfffffffc00ec8947 */ /* 0x002fea000383ffff */
[----:B------:R-:W-:Y:S05]  /*142d0*/  BRA `(.L_x_1025) ;  /* 0xffffff5c00547947 */ /* 0x000fea000383ffff */
.L_x_1039:
[----:B-1----:R-:W-:-:S04]  /*142e0*/  IMAD.U32 R5, RZ, RZ, UR7 ;  /* 0x00000007ff057e24 */ /* 0x002fc8000f8e00ff */
[----:B------:R1:W2:Y:S03]  /*142f0*/  SYNCS.PHASECHK.TRANS64.TRYWAIT P0, [R5+URZ+0x30850], R0 ;  /* 0x03085000050075a7 */ /* 0x0002a6000800017f */
[----:B--2---:R-:W-:Y:S05]  /*14300*/  @!P0 NANOSLEEP.SYNCS 0x989680 ;  /* 0x009896800000895d */ /* 0x004fea0003900000 */
[----:B------:R-:W2:Y:S02]  /*14310*/  @!P0 SYNCS.PHASECHK.TRANS64 P0, [R5+URZ+0x30850], R0 ;  /* 0x03085000050085a7 */ /* 0x000ea4000800007f */
[----:B--2---:R-:W-:Y:S05]  /*14320*/  @!P0 BRA `(.L_x_1039) ;  /* 0xfffffffc00ec8947 */ /* 0x004fea000383ffff */
[----:B------:R-:W-:Y:S05]  /*14330*/  BRA `(.L_x_1038) ;  /* 0xffffff7c00907947 */ /* 0x000fea000383ffff */
.L_x_1056:
[----:B------:R-:W-:Y:S02]  /*14340*/  IMAD.MOV.U32 R13, RZ, RZ, R0 ;  /* 0x000000ffff0d7224 */ /* 0x000fe400078e0000 */
[----:B------:R-:W-:Y:S02]  /*14350*/  IMAD.MOV.U32 R12, RZ, RZ, RZ ;  /* 0x000000ffff0c7224 */ /* 0x000fe400078e00ff */
[----:B------:R-:W-:Y:S02]  /*14360*/  IMAD.MOV.U32 R11, RZ, RZ, 0x1f ;  /* 0x0000001fff0b7424 */ /* 0x000fe400078e00ff */
[----:B------:R-:W-:-:S07]  /*14370*/  IMAD.MOV.U32 R15, RZ, RZ, -0x1 ;  /* 0xffffffffff0f7424 */ /* 0x000fce00078e00ff */
[----:B------:R-:W-:Y:S05]  /*14380*/  WARPSYNC.COLLECTIVE R15, `(.L_x_1146) ;  /* 0x000000000f087348 */ /* 0x000fea0003c00000 */
[----:B------:R0:W1:Y:S02]  /*14390*/  SHFL.IDX P6, R14, R13, R12, R11 ;  /* 0x0000000c0d0e7389 */ /* 0x00006400000c000b */
[----:B01----:R-:W-:Y:S01]  /*143a0*/  ENDCOLLECTIVE ;  /* 0x000000000000791b */ /* 0x003fe20003800000 */
.L_x_1146:
[----:B------:R-:W-:Y:S05]  /*143b0*/  BRA `(.L_x_1147) ;  /* 0xffffffbc009c7947 */ /* 0x000fea000383ffff */
.L_x_1058:
[----:B------:R-:W-:Y:S01]  /*143c0*/  BSSY B0, `(.L_x_1148) ;  /* 0x0000006000007945 */ /* 0x000fe20003800000 */
[----:B------:R-:W-:-:S07]  /*143d0*/  IMAD.MOV.U32 R15, RZ, RZ, -0x1 ;  /* 0xffffffffff0f7424 */ /* 0x000fce00078e00ff */
[----:B0-----:R-:W-:Y:S05]  /*143e0*/  WARPSYNC.COLLECTIVE R15, `(.L_x_1149) ;  /* 0x000000000f0c7348 */ /* 0x001fea0003c00000 */
[----:B------:R-:W-:Y:S02]  /*143f0*/  ELECT P6, UR62, PT ;  /* 0x00000000003e782f */ /* 0x000fe400038c0000 */
[----:B------:R-:W-:Y:S01]  /*14400*/  MOV R14, UR62 ;  /* 0x0000003e000e7c02 */ /* 0x000fe20008000f00 */
[----:B0-----:R-:W-:Y:S10]  /*14410*/  ENDCOLLECTIVE ;  /* 0x000000000000791b */ /* 0x001ff40003800000 */
.L_x_1149:
[----:B------:R-:W-:Y:S05]  /*14420*/  BSYNC B0 ;  /* 0x0000000000007941 */ /* 0x000fea0003800000 */
.L_x_1148:
[----:B------:R-:W-:Y:S05]  /*14430*/  BRA `(.L_x_1150) ;  /* 0xffffffbc009c7947 */ /* 0x000fea000383ffff */
.L_x_1060:
[----:B0-----:R-:W-:-:S04]  /*14440*/  IMAD.U32 R3, RZ, RZ, UR38 ;  /* 0x00000026ff037e24 */ /* 0x001fc8000f8e00ff */
[----:B------:R0:W1:Y:S03]  /*14450*/  SYNCS.PHASECHK.TRANS64.TRYWAIT P0, [R3+URZ+0x30840], R0 ;  /* 0x03084000030075a7 */ /* 0x000066000800017f */
[----:B-1----:R-:W-:Y:S05]  /*14460*/  @!P0 NANOSLEEP.SYNCS 0x989680 ;  /* 0x009896800000895d */ /* 0x002fea0003900000 */
[----:B------:R-:W1:Y:S02]  /*14470*/  @!P0 SYNCS.PHASECHK.TRANS64 P0, [R3+URZ+0x30840], R0 ;  /* 0x03084000030085a7 */ /* 0x000e64000800007f */
[----:B-1----:R-:W-:Y:S05]  /*14480*/  @!P0 BRA `(.L_x_1060) ;  /* 0xfffffffc00ec8947 */ /* 0x002fea000383ffff */
[----:B------:R-:W-:Y:S05]  /*14490*/  BRA `(.L_x_1151) ;  /* 0xffffffbc00f87947 */ /* 0x000fea000383ffff */
.L_x_1063:
[----:B------:R-:W-:Y:S02]  /*144a0*/  IMAD.MOV.U32 R13, RZ, RZ, R7 ;  /* 0x000000ffff0d7224 */ /* 0x000fe400078e0007 */
[----:B------:R-:W-:Y:S02]  /*144b0*/  IMAD.MOV.U32 R12, RZ, RZ, RZ ;  /* 0x000000ffff0c7224 */ /* 0x000fe400078e00ff */
[----:B------:R-:W-:Y:S02]  /*144c0*/  IMAD.MOV.U32 R11, RZ, RZ, 0x181f ;  /* 0x0000181fff0b7424 */ /* 0x000fe400078e00ff */
[----:B------:R-:W-:Y:S02]  /*144d0*/  IMAD.MOV.U32 R15, RZ, RZ, -0x1 ;  /* 0xffffffffff0f7424 */ /* 0x000fe400078e00ff */
[----:B------:R-:W-:-:S07]  /*144e0*/  VIADD R0, R0, UR45 ;  /* 0x0000002d00007c36 */ /* 0x000fce0008000000 */
[----:B------:R-:W-:Y:S05]  /*144f0*/  WARPSYNC.COLLECTIVE R15, `(.L_x_1152) ;  /* 0x000000000f087348 */ /* 0x000fea0003c00000 */
[----:B------:R0:W1:Y:S02]  /*14500*/  SHFL.IDX P6, R14, R13, R12, R11 ;  /* 0x0000000c0d0e7389 */ /* 0x00006400000c000b */
[----:B01----:R-:W-:Y:S01]  /*14510*/  ENDCOLLECTIVE ;  /* 0x000000000000791b */ /* 0x003fe20003800000 */
.L_x_1152:
[----:B------:R-:W-:Y:S02]  /*14520*/  VIADD R5, R0, 0x10 ;  /* 0x0000001000057836 */ /* 0x000fe40000000000 */
[----:B------:R-:W-:Y:S02]  /*14530*/  IMAD.MOV.U32 R13, RZ, RZ, R8 ;  /* 0x000000ffff0d7224 */ /* 0x000fe400078e0008 */
[----:B------:R-:W-:-:S07]  /*14540*/  IMAD.MOV.U32 R2, RZ, RZ, R14 ;  /* 0x000000ffff027224 */ /* 0x000fce00078e000e */
[----:B------:R-:W-:Y:S05]  /*14550*/  WARPSYNC.COLLECTIVE R15, `(.L_x_1153) ;  /* 0x000000000f087348 */ /* 0x000fea0003c00000 */
[----:B------:R0:W1:Y:S02]  /*14560*/  SHFL.IDX P6, R14, R13, R12, R11 ;  /* 0x0000000c0d0e7389 */ /* 0x00006400000c000b */
[----:B01----:R-:W-:Y:S01]  /*14570*/  ENDCOLLECTIVE ;  /* 0x000000000000791b */ /* 0x003fe20003800000 */
.L_x_1153:
[----:B------:R-:W-:Y:S01]  /*14580*/  ULDC UR4, c[0x0][0x288] ;  /* 0x0000a20000047ab9 */ /* 0x000fe20000000800 */
[----:B------:R-:W-:Y:S01]  /*14590*/  IMAD.MOV.U32 R3, RZ, RZ, R2 ;  /* 0x000000ffff037224 */ /* 0x000fe200078e0002 */
[----:B------:R-:W-:Y:S01]  /*145a0*/  ULDC.64 UR6, c[0x0][0x208] ;  /* 0x0000820000067ab9 */ /* 0x000fe20000000a00 */
[----:B------:R-:W-:-:S05]  /*145b0*/  IMAD R6, R6, UR4, RZ ;  /* 0x0000000406067c24 */ /* 0x000fca000f8e02ff */
[----:B------:R-:W-:Y:S01]  /*145c0*/  ISETP.GE.AND P3, PT, R0, R6, PT ;  /* 0x000000060000720c */ /* 0x000fe20003f66270 */
[----:B------:R-:W-:Y:S02]  /*145d0*/  IMAD.MOV.U32 R13, RZ, RZ, R7 ;  /* 0x000000ffff0d7224 */ /* 0x000fe400078e0007 */
[----:B------:R-:W-:-:S10]  /*145e0*/  IMAD.MOV.U32 R12, RZ, RZ, 0x1 ;  /* 0x00000001ff0c7424 */ /* 0x000fd400078e00ff */
[----:B------:R-:W-:Y:S02]  /*145f0*/  @!P3 LEA R21, R9, UR38, 0x1 ;  /* 0x000000260915bc11 */ /* 0x000fe4000f8e08ff */
        /* <DEDUP_REMOVED lines=13> */
.L_x_1154:
[----:B------:R-:W-:Y:S01]  /*146d0*/  VIADD R3, R0, 0x20 ;  /* 0x0000002000037836 */ /* 0x000fe20000000000 */
[----:B------:R-:W-:Y:S01]  /*146e0*/  @!P3 LEA R20, R9, UR38, 0x1 ;  /* 0x000000260914bc11 */ /* 0x000fe2000f8e08ff */
[----:B------:R-:W-:Y:S02]  /*146f0*/  IMAD.MOV.U32 R13, RZ, RZ, R8 ;  /* 0x000000ffff0d7224 */ /* 0x000fe400078e0008 */
[----:B------:R-:W-:-:S07]  /*14700*/  IMAD.MOV.U32 R5, RZ, RZ, R14 ;  /* 0x000000ffff057224 */ /* 0x000fce00078e000e */
[----:B------:R-:W-:Y:S05]  /*14710*/  WARPSYNC.COLLECTIVE R15, `(.L_x_1155) ;  /* 0x000000000f087348 */ /* 0x000fea0003c00000 */
[----:B------:R0:W1:Y:S02]  /*14720*/  SHFL.IDX P6, R14, R13, R12, R11 ;  /* 0x0000000c0d0e7389 */ /* 0x00006400000c000b */
[----:B01----:R-:W-:Y:S01]  /*14730*/  ENDCOLLECTIVE ;  /* 0x000000000000791b */ /* 0x003fe20003800000 */
.L_x_1155:
[----:B------:R-:W-:Y:S01]  /*14740*/  ULDC.64 UR4, c[0x0][0x208] ;  /* 0x0000820000047ab9 */ /* 0x000fe20000000a00 */
[----:B------:R-:W-:Y:S02]  /*14750*/  IMAD.MOV.U32 R13, RZ, RZ, R7 ;  /* 0x000000ffff0d7224 */ /* 0x000fe400078e0007 */
[----:B------:R-:W-:Y:S02]  /*14760*/  IMAD.MOV.U32 R12, RZ, RZ, 0x2 ;  /* 0x00000002ff0c7424 */ /* 0x000fe400078e00ff */
[----:B------:R-:W-:-:S04]  /*14770*/  IMAD.MOV.U32 R4, RZ, RZ, R14 ;  /* 0x000000ffff047224 */ /* 0x000fc800078e000e */
        /* <DEDUP_REMOVED lines=12> */
.L_x_1156:
[----:B------:R-:W-:Y:S01]  /*14840*/  VIADD R5, R0, 0x30 ;  /* 0x0000003000057836 */ /* 0x000fe20000000000 */
[----:B------:R-:W-:Y:S01]  /*14850*/  @!P3 LEA R21, R9, UR38, 0x1 ;  /* 0x000000260915bc11 */ /* 0x000fe2000f8e08ff */
[----:B------:R-:W-:Y:S02]  /*14860*/  IMAD.MOV.U32 R13, RZ, RZ, R8 ;  /* 0x000000ffff0d7224 */ /* 0x000fe400078e0008 */
[----:B------:R-:W-:-:S07]  /*14870*/  IMAD.MOV.U32 R3, RZ, RZ, R14 ;  /* 0x000000ffff037224 */ /* 0x000fce00078e000e */
[----:B------:R-:W-:Y:S05]  /*14880*/  WARPSYNC.COLLECTIVE R15, `(.L_x_1157) ;  /* 0x000000000f087348 */ /* 0x000fea0003c00000 */
[----:B------:R0:W1:Y:S02]  /*14890*/  SHFL.IDX P6, R14, R13, R12, R11 ;  /* 0x0000000c0d0e7389 */ /* 0x00006400000c000b */
[----:B01----:R-:W-:Y:S01]  /*148a0*/  ENDCOLLECTIVE ;  /* 0x000000000000791b */ /* 0x003fe20003800000 */
.L_x_1157:
        /* <DEDUP_REMOVED lines=16> */
.L_x_1158:
[----:B------:R-:W-:Y:S01]  /*149b0*/  VIADD R3, R0, 0x40 ;  /* 0x0000004000037836 */ /* 0x000fe20000000000 */
[----:B------:R-:W-:Y:S01]  /*149c0*/  @!P3 LEA R20, R9, UR38, 0x1 ;  /* 0x000000260914bc11 */ /* 0x000fe2000f8e08ff */
[----:B------:R-:W-:Y:S02]  /*149d0*/  IMAD.MOV.U32 R13, RZ, RZ, R8 ;  /* 0x000000ffff0d7224 */ /* 0x000fe400078e0008 */
[----:B------:R-:W-:-:S07]  /*149e0*/  IMAD.MOV.U32 R5, RZ, RZ, R14 ;  /* 0x000000ffff057224 */ /* 0x000fce00078e000e */
[----:B------:R-:W-:Y:S05]  /*149f0*/  WARPSYNC.COLLECTIVE R15, `(.L_x_1159) ;  /* 0x000000000f087348 */ /* 0x000fea0003c00000 */
[----:B------:R0:W1:Y:S02]  /*14a00*/  SHFL.IDX P6, R14, R13, R12, R11 ;  /* 0x0000000c0d0e7389 */ /* 0x00006400000c000b */
[----:B01----:R-:W-:Y:S01]  /*14a10*/  ENDCOLLECTIVE ;  /* 0x000000000000791b */ /* 0x003fe20003800000 */
.L_x_1159:
        /* <DEDUP_REMOVED lines=16> */
.L_x_1160:
[----:B------:R-:W-:Y:S01]  /*14b20*/  VIADD R5, R0, 0x50 ;  /* 0x0000005000057836 */ /* 0x000fe20000000000 */
[----:B------:R-:W-:Y:S01]  /*14b30*/  @!P3 LEA R21, R9, UR38, 0x1 ;  /* 0x000000260915bc11 */ /* 0x000fe2000f8e08ff */
[----:B------:R-:W-:Y:S02]  /*14b40*/  IMAD.MOV.U32 R13, RZ, RZ, R8 ;  /* 0x000000ffff0d7224 */ /* 0x000fe400078e0008 */
[----:B------:R-:W-:-:S07]  /*14b50*/  IMAD.MOV.U32 R3, RZ, RZ, R14 ;  /* 0x000000ffff037224 */ /* 0x000fce00078e000e */
[----:B------:R-:W-:Y:S05]  /*14b60*/  WARPSYNC.COLLECTIVE R15, `(.L_x_1161) ;  /* 0x000000000f087348 */ /* 0x000fea0003c00000 */
[----:B------:R0:W1:Y:S02]  /*14b70*/  SHFL.IDX P6, R14, R13, R12, R11 ;  /* 0x0000000c0d0e7389 */ /* 0x00006400000c000b */
[----:B01----:R-:W-:Y:S01]  /*14b80*/  ENDCOLLECTIVE ;  /* 0x000000000000791b */ /* 0x003fe20003800000 */
.L_x_1161:
        /* <DEDUP_REMOVED lines=16> */
.L_x_1162:
[----:B------:R-:W-:Y:S01]  /*14c90*/  VIADD R3, R0, 0x60 ;  /* 0x0000006000037836 */ /* 0x000fe20000000000 */
[----:B------:R-:W-:Y:S01]  /*14ca0*/  @!P3 LEA R20, R9, UR38, 0x1 ;  /* 0x000000260914bc11 */ /* 0x000fe2000f8e08ff */
[----:B------:R-:W-:Y:S02]  /*14cb0*/  IMAD.MOV.U32 R13, RZ, RZ, R8 ;  /* 0x000000ffff0d7224 */ /* 0x000fe400078e0008 */
[----:B------:R-:W-:-:S07]  /*14cc0*/  IMAD.MOV.U32 R5, RZ, RZ, R14 ;  /* 0x000000ffff057224 */ /* 0x000fce00078e000e */
[----:B------:R-:W-:Y:S05]  /*14cd0*/  WARPSYNC.COLLECTIVE R15, `(.L_x_1163) ;  /* 0x000000000f087348 */ /* 0x000fea0003c00000 */
[----:B------:R0:W1:Y:S02]  /*14ce0*/  SHFL.IDX P6, R14, R13, R12, R11 ;  /* 0x0000000c0d0e7389 */ /* 0x00006400000c000b */
[----:B01----:R-:W-:Y:S01]  /*14cf0*/  ENDCOLLECTIVE ;  /* 0x000000000000791b */ /* 0x003fe20003800000 */
.L_x_1163:
        /* <DEDUP_REMOVED lines=16> */
.L_x_1164:
[----:B------:R-:W-:Y:S01]  /*14e00*/  @!P3 LEA R21, R9, UR38, 0x1 ;  /* 0x000000260915bc11 */ /* 0x000fe2000f8e08ff */
[----:B------:R-:W-:Y:S02]  /*14e10*/  IMAD.MOV.U32 R13, RZ, RZ, R8 ;  /* 0x000000ffff0d7224 */ /* 0x000fe400078e0008 */
[----:B------:R-:W-:-:S07]  /*14e20*/  IMAD.MOV.U32 R3, RZ, RZ, R14 ;  /* 0x000000ffff037224 */ /* 0x000fce00078e000e */
[----:B------:R-:W-:Y:S05]  /*14e30*/  WARPSYNC.COLLECTIVE R15, `(.L_x_1165) ;  /* 0x000000000f087348 */ /* 0x000fea0003c00000 */
[----:B------:R0:W1:Y:S02]  /*14e40*/  SHFL.IDX P6, R14, R13, R12, R11 ;  /* 0x0000000c0d0e7389 */ /* 0x00006400000c000b */
[----:B01----:R-:W-:Y:S01]  /*14e50*/  ENDCOLLECTIVE ;  /* 0x000000000000791b */ /* 0x003fe20003800000 */
.L_x_1165:
        /* <DEDUP_REMOVED lines=15> */
.L_x_1166:
[----:B------:R-:W-:Y:S02]  /*14f50*/  IMAD.MOV.U32 R13, RZ, RZ, R8 ;  /* 0x000000ffff0d7224 */ /* 0x000fe400078e0008 */
[----:B------:R-:W-:-:S07]  /*14f60*/  IMAD.MOV.U32 R7, RZ, RZ, R14 ;  /* 0x000000ffff077224 */ /* 0x000fce00078e000e */
[----:B------:R-:W-:Y:S05]  /*14f70*/  WARPSYNC.COLLECTIVE R15, `(.L_x_1167) ;  /* 0x000000000f087348 */ /* 0x000fea0003c00000 */
[----:B------:R0:W1:Y:S02]  /*14f80*/  SHFL.IDX P6, R14, R13, R12, R11 ;  /* 0x0000000c0d0e7389 */ /* 0x00006400000c000b */
[----:B01----:R-:W-:Y:S01]  /*14f90*/  ENDCOLLECTIVE ;  /* 0x000000000000791b */ /* 0x003fe20003800000 */
.L_x_1167:
[----:B------:R-:W-:Y:S05]  /*14fa0*/  BRA `(.L_x_1168) ;  /* 0xffffffc000607947 */ /* 0x000fea000383ffff */
.L_x_1066:
[----:B-1----:R-:W-:-:S04]  /*14fb0*/  IMAD.U32 R3, RZ, RZ, UR38 ;  /* 0x00000026ff037e24 */ /* 0x002fc8000f8e00ff */
[----:B------:R1:W2:Y:S03]  /*14fc0*/  SYNCS.PHASECHK.TRANS64.TRYWAIT P0, [R3+URZ+0x30820], R2 ;  /* 0x03082002030075a7 */ /* 0x0002a6000800017f */
[----:B--2---:R-:W-:Y:S05]  /*14fd0*/  @!P0 NANOSLEEP.SYNCS 0x989680 ;  /* 0x009896800000895d */ /* 0x004fea0003900000 */
[----:B------:R-:W2:Y:S02]  /*14fe0*/  @!P0 SYNCS.PHASECHK.TRANS64 P0, [R3+URZ+0x30820], R2 ;  /* 0x03082002030085a7 */ /* 0x000ea4000800007f */
[----:B--2---:R-:W-:Y:S05]  /*14ff0*/  @!P0 BRA `(.L_x_1066) ;  /* 0xfffffffc00ec8947 */ /* 0x004fea000383ffff */
[----:B------:R-:W-:Y:S05]  /*15000*/  BRA `(.L_x_1169) ;  /* 0xffffffc000bc7947 */ /* 0x000fea000383ffff */
.L_x_1073:
[----:B-1----:R-:W-:-:S04]  /*15010*/  IMAD.U32 R3, RZ, RZ, UR38 ;  /* 0x00000026ff037e24 */ /* 0x002fc8000f8e00ff */
[----:B------:R1:W2:Y:S03]  /*15020*/  SYNCS.PHASECHK.TRANS64.TRYWAIT P0, [R3+URZ+0x30848], R2 ;  /* 0x03084802030075a7 */ /* 0x0002a6000800017f */
[----:B--2---:R-:W-:Y:S05]  /*15030*/  @!P0 NANOSLEEP.SYNCS 0x989680 ;  /* 0x009896800000895d */ /* 0x004fea0003900000 */
[----:B------:R-:W2:Y:S02]  /*15040*/  @!P0 SYNCS.PHASECHK.TRANS64 P0, [R3+URZ+0x30848], R2 ;  /* 0x03084802030085a7 */ /* 0x000ea4000800007f */
[----:B--2---:R-:W-:Y:S05]  /*15050*/  @!P0 BRA `(.L_x_1073) ;  /* 0xfffffffc00ec8947 */ /* 0x004fea000383ffff */
[----:B------:R-:W-:Y:S05]  /*15060*/  BRA `(.L_x_1170) ;  /* 0xffffffc400a47947 */ /* 0x000fea000383ffff */
.L_x_1081:
[----:B0-----:R-:W-:-:S04]  /*15070*/  IMAD.U32 R3, RZ, RZ, UR38 ;  /* 0x00000026ff037e24 */ /* 0x001fc8000f8e00ff */
[----:B------:R0:W1:Y:S03]  /*15080*/  SYNCS.PHASECHK.TRANS64.TRYWAIT P0, [R3+URZ+0x30860], R2 ;  /* 0x03086002030075a7 */ /* 0x000066000800017f */
[----:B-1----:R-:W-:Y:S05]  /*15090*/  @!P0 NANOSLEEP.SYNCS 0x989680 ;  /* 0x009896800000895d */ /* 0x002fea0003900000 */
[----:B------:R-:W1:Y:S02]  /*150a0*/  @!P0 SYNCS.PHASECHK.TRANS64 P0, [R3+URZ+0x30860], R2 ;  /* 0x03086002030085a7 */ /* 0x000e64000800007f */
[----:B-1----:R-:W-:Y:S05]  /*150b0*/  @!P0 BRA `(.L_x_1081) ;  /* 0xfffffffc00ec8947 */ /* 0x002fea000383ffff */
[----:B------:R-:W-:Y:S05]  /*150c0*/  BRA `(.L_x_1171) ;  /* 0xffffffc800b87947 */ /* 0x000fea000383ffff */
.L_x_1092:
[----:B-1----:R-:W-:-:S04]  /*150d0*/  IMAD.U32 R3, RZ, RZ, UR38 ;  /* 0x00000026ff037e24 */ /* 0x002fc8000f8e00ff */
[----:B------:R1:W2:Y:S03]  /*150e0*/  SYNCS.PHASECHK.TRANS64.TRYWAIT P0, [R3+URZ+0x30840], R2 ;  /* 0x03084002030075a7 */ /* 0x0002a6000800017f */
[----:B--2---:R-:W-:Y:S05]  /*150f0*/  @!P0 NANOSLEEP.SYNCS 0x989680 ;  /* 0x009896800000895d */ /* 0x004fea0003900000 */
[----:B------:R-:W2:Y:S02]  /*15100*/  @!P0 SYNCS.PHASECHK.TRANS64 P0, [R3+URZ+0x30840], R2 ;  /* 0x03084002030085a7 */ /* 0x000ea4000800007f */
[----:B--2---:R-:W-:Y:S05]  /*15110*/  @!P0 BRA `(.L_x_1092) ;  /* 0xfffffffc00ec8947 */ /* 0x004fea000383ffff */
[----:B------:R-:W-:Y:S05]  /*15120*/  BRA `(.L_x_1172) ;  /* 0xffffffd000487947 */ /* 0x000fea000383ffff */
.L_x_1100:
[----:B0-----:R-:W-:-:S04]  /*15130*/  IMAD.U32 R3, RZ, RZ, UR38 ;  /* 0x00000026ff037e24 */ /* 0x001fc8000f8e00ff */
[----:B------:R0:W1:Y:S03]  /*15140*/  SYNCS.PHASECHK.TRANS64.TRYWAIT P0, [R3+URZ+0x30868], R2 ;  /* 0x03086802030075a7 */ /* 0x000066000800017f */
[----:B-1----:R-:W-:Y:S05]  /*15150*/  @!P0 NANOSLEEP.SYNCS 0x989680 ;  /* 0x009896800000895d */ /* 0x002fea0003900000 */
[----:B------:R-:W1:Y:S02]  /*15160*/  @!P0 SYNCS.PHASECHK.TRANS64 P0, [R3+URZ+0x30868], R2 ;  /* 0x03086802030085a7 */ /* 0x000e64000800007f */
[----:B-1----:R-:W-:Y:S05]  /*15170*/  @!P0 BRA `(.L_x_1100) ;  /* 0xfffffffc00ec8947 */ /* 0x002fea000383ffff */
[----:B------:R-:W-:Y:S05]  /*15180*/  BRA `(.L_x_1173) ;  /* 0xffffffd400587947 */ /* 0x000fea000383ffff */
.L_x_1111:
[----:B-1----:R-:W-:-:S04]  /*15190*/  IMAD.U32 R3, RZ, RZ, UR38 ;  /* 0x00000026ff037e24 */ /* 0x002fc8000f8e00ff */
[----:B------:R1:W2:Y:S03]  /*151a0*/  SYNCS.PHASECHK.TRANS64.TRYWAIT P0, [R3+URZ+0x30848], R2 ;  /* 0x03084802030075a7 */ /* 0x0002a6000800017f */
[----:B--2---:R-:W-:Y:S05]  /*151b0*/  @!P0 NANOSLEEP.SYNCS 0x989680 ;  /* 0x009896800000895d */ /* 0x004fea0003900000 */
[----:B------:R-:W2:Y:S02]  /*151c0*/  @!P0 SYNCS.PHASECHK.TRANS64 P0, [R3+URZ+0x30848], R2 ;  /* 0x03084802030085a7 */ /* 0x000ea4000800007f */
[----:B--2---:R-:W-:Y:S05]  /*151d0*/  @!P0 BRA `(.L_x_1111) ;  /* 0xfffffffc00ec8947 */ /* 0x004fea000383ffff */
[----:B------:R-:W-:Y:S05]  /*151e0*/  BRA `(.L_x_1174) ;  /* 0xffffffdc00007947 */ /* 0x000fea000383ffff */
.L_x_1119:
[----:B0-----:R-:W-:-:S04]  /*151f0*/  IMAD.U32 R3, RZ, RZ, UR38 ;  /* 0x00000026ff037e24 */ /* 0x001fc8000f8e00ff */
[----:B------:R0:W1:Y:S03]  /*15200*/  SYNCS.PHASECHK.TRANS64.TRYWAIT P0, [R3+URZ+0x30860], R2 ;  /* 0x03086002030075a7 */ /* 0x000066000800017f */
[----:B-1----:R-:W-:Y:S05]  /*15210*/  @!P0 NANOSLEEP.SYNCS 0x989680 ;  /* 0x009896800000895d */ /* 0x002fea0003900000 */
[----:B------:R-:W1:Y:S02]  /*15220*/  @!P0 SYNCS.PHASECHK.TRANS64 P0, [R3+URZ+0x30860], R2 ;  /* 0x03086002030085a7 */ /* 0x000e64000800007f */
[----:B-1----:R-:W-:Y:S05]  /*15230*/  @!P0 BRA `(.L_x_1119) ;  /* 0xfffffffc00ec8947 */ /* 0x002fea000383ffff */
[----:B------:R-:W-:Y:S05]  /*15240*/  BRA `(.L_x_1175) ;  /* 0xffffffe0000c7947 */ /* 0x000fea000383ffff */
.L_x_1129:
[----:B0-----:R0:W1:Y:S02]  /*15250*/  SYNCS.PHASECHK.TRANS64.TRYWAIT P0, [R3+URZ+0x30860], R0 ;  /* 0x03086000030075a7 */ /* 0x001064000800017f */
[----:B-1----:R-:W-:Y:S05]  /*15260*/  @!P0 NANOSLEEP.SYNCS 0x989680 ;  /* 0x009896800000895d */ /* 0x002fea0003900000 */
[----:B------:R-:W1:Y:S02]  /*15270*/  @!P0 SYNCS.PHASECHK.TRANS64 P0, [R3+URZ+0x30860], R0 ;  /* 0x03086000030085a7 */ /* 0x000e64000800007f */
[----:B-1----:R-:W-:Y:S05]  /*15280*/  @!P0 BRA `(.L_x_1129) ;  /* 0xfffffffc00f08947 */ /* 0x002fea000383ffff */
[----:B------:R-:W-:Y:S05]  /*15290*/  BRA `(.L_x_1176) ;  /* 0xffffffe400447947 */ /* 0x000fea000383ffff */
.L_x_1136:
[----:B0-----:R0:W1:Y:S02]  /*152a0*/  SYNCS.PHASECHK.TRANS64.TRYWAIT P0, [R2+URZ+0x30820], R3 ;  /* 0x03082003020075a7 */ /* 0x001064000800017f */
[----:B-1----:R-:W-:Y:S05]  /*152b0*/  @!P0 NANOSLEEP.SYNCS 0x989680 ;  /* 0x009896800000895d */ /* 0x002fea0003900000 */
[----:B------:R-:W1:Y:S02]  /*152c0*/  @!P0 SYNCS.PHASECHK.TRANS64 P0, [R2+URZ+0x30820], R3 ;  /* 0x03082003020085a7 */ /* 0x000e64000800007f */
[----:B-1----:R-:W-:Y:S05]  /*152d0*/  @!P0 BRA `(.L_x_1136) ;  /* 0xfffffffc00f08947 */ /* 0x002fea000383ffff */
[----:B------:R-:W-:Y:S05]  /*152e0*/  BRA `(.L_x_1177) ;  /* 0xffffffe8007c7947 */ /* 0x000fea000383ffff */
.L_x_1137:
        /* <DEDUP_REMOVED lines=11> */
.L_x_1179:
[----:B------:R-:W-:Y:S05]  /*153a0*/  BSYNC B0 ;  /* 0x0000000000007941 */ /* 0x000fea0003800000 */
.L_x_1178:
[----:B------:R-:W-:Y:S05]  /*153b0*/  BRA `(.L_x_1180) ;  /* 0xffffffe800607947 */ /* 0x000fea000383ffff */
.L_x_1138:
[----:B------:R-:W-:Y:S01]  /*153c0*/  BSSY B0, `(.L_x_1181) ;  /* 0x0000006000007945 */ /* 0x000fe20003800000 */
[----:B------:R-:W-:-:S07]  /*153d0*/  IMAD.MOV.U32 R15, RZ, RZ, -0x1 ;  /* 0xffffffffff0f7424 */ /* 0x000fce00078e00ff */
[----:B0-----:R-:W-:Y:S05]  /*153e0*/  WARPSYNC.COLLECTIVE R15, `(.L_x_1182) ;  /* 0x000000000f0c7348 */ /* 0x001fea0003c00000 */
[----:B------:R-:W-:Y:S02]  /*153f0*/  ELECT P6, UR62, PT ;  /* 0x00000000003e782f */ /* 0x000fe400038c0000 */
[----:B------:R-:W-:Y:S01]  /*15400*/  MOV R14, UR62 ;  /* 0x0000003e000e7c02 */ /* 0x000fe20008000f00 */
[----:B0-----:R-:W-:Y:S10]  /*15410*/  ENDCOLLECTIVE ;  /* 0x000000000000791b */ /* 0x001ff40003800000 */
.L_x_1182:
[----:B------:R-:W-:Y:S05]  /*15420*/  BSYNC B0 ;  /* 0x0000000000007941 */ /* 0x000fea0003800000 */
.L_x_1181:
[----:B------:R-:W-:Y:S05]  /*15430*/  BRA `(.L_x_1183) ;  /* 0xffffffe800547947 */ /* 0x000fea000383ffff */
.L_x_1140:
[----:B0-----:R0:W1:Y:S02]  /*15440*/  SYNCS.PHASECHK.TRANS64.TRYWAIT P0, [R6+URZ], R5 ;  /* 0x00000005060075a7 */ /* 0x001064000800017f */
[----:B-1----:R-:W-:Y:S05]  /*15450*/  @!P0 NANOSLEEP.SYNCS 0x989680 ;  /* 0x009896800000895d */ /* 0x002fea0003900000 */
[----:B------:R-:W1:Y:S02]  /*15460*/  @!P0 SYNCS.PHASECHK.TRANS64 P0, [R6+URZ], R5 ;  /* 0x00000005060085a7 */ /* 0x000e64000800007f */
[----:B-1----:R-:W-:Y:S05]  /*15470*/  @!P0 BRA `(.L_x_1140) ;  /* 0xfffffffc00f08947 */ /* 0x002fea000383ffff */
[----:B------:R-:W-:Y:S05]  /*15480*/  BRA `(.L_x_1184) ;  /* 0xffffffe800907947 */ /* 0x000fea000383ffff */
.L_x_1141:
[----:B-1----:R1:W2:Y:S02]  /*15490*/  SYNCS.PHASECHK.TRANS64.TRYWAIT P0, [R3+URZ], R4 ;  /* 0x00000004030075a7 */ /* 0x0022a4000800017f */
[----:B--2---:R-:W-:Y:S05]  /*154a0*/  @!P0 NANOSLEEP.SYNCS 0x989680 ;  /* 0x009896800000895d */ /* 0x004fea0003900000 */
[----:B------:R-:W2:Y:S02]  /*154b0*/  @!P0 SYNCS.PHASECHK.TRANS64 P0, [R3+URZ], R4 ;  /* 0x00000004030085a7 */ /* 0x000ea4000800007f */
[----:B--2---:R-:W-:Y:S05]  /*154c0*/  @!P0 BRA `(.L_x_1141) ;  /* 0xfffffffc00f08947 */ /* 0x004fea000383ffff */
[----:B------:R-:W-:Y:S05]  /*154d0*/  BRA `(.L_x_1185) ;  /* 0xffffffe800847947 */ /* 0x000fea000383ffff */
.L_x_1143:
[----:B-1----:R1:W2:Y:S02]  /*154e0*/  SYNCS.PHASECHK.TRANS64.TRYWAIT P0, [R0+URZ], R5 ;  /* 0x00000005000075a7 */ /* 0x0022a4000800017f */
[----:B--2---:R-:W-:Y:S05]  /*154f0*/  @!P0 NANOSLEEP.SYNCS 0x989680 ;  /* 0x009896800000895d */ /* 0x004fea0003900000 */
[----:B------:R-:W2:Y:S02]  /*15500*/  @!P0 SYNCS.PHASECHK.TRANS64 P0, [R0+URZ], R5 ;  /* 0x00000005000085a7 */ /* 0x000ea4000800007f */
[----:B--2---:R-:W-:Y:S05]  /*15510*/  @!P0 BRA `(.L_x_1143) ;  /* 0xfffffffc00f08947 */ /* 0x004fea000383ffff */
[----:B------:R-:W-:Y:S05]  /*15520*/  BRA `(.L_x_1186) ;  /* 0xffffffe800887947 */ /* 0x000fea000383ffff */
.L_x_1187:
        /* <DEDUP_REMOVED lines=13> */
.L_x_3203:


//--------------------- .text._ZN7cutlass13device_kernelIN5flash11enable_sm90INS1_16FlashAttnFwdSm90INS1_25CollectiveMainloopFwdSm90ILi2EN4cute5tupleIJNS5_1CILi1EEES8_S8_EEENS6_IJNS7_ILi128EEENS7_ILi64EEENS7_ILi256EEEEEELi256ENS_10bfloat16_tEfNS_4arch4Sm90ELb0ELb1ELb0ELb1ELb0ELb0ELb0ELb1ELb1ELb1ELb1ELb0EEENS1_21CollectiveEpilogueFwdINS6_IJSA_SC_SB_EEES9_SE_SG_Li256ELb1ELb1ELb1ELb0EEENS1_36VarlenDynamicPersistentTileSchedulerILi128ELi64ELi256ELi128ELb1ELb1ELb1ELb1ELb0ELb1EEEEEEEEEvNT_6ParamsE --------------------------
	.section	.text._ZN7cutlass13device_kernelIN5flash11enable_sm90INS1_16FlashAttnFwdSm90INS1_25CollectiveMainloopFwdSm90ILi2EN4cute5tupleIJNS5_1CILi1EEES8_S8_EEENS6_IJNS7_ILi128EEENS7_ILi64EEENS7_ILi256EEEEEELi256ENS_10bfloat16_tEfNS_4arch4Sm90ELb0ELb1ELb0ELb1ELb0ELb0ELb0ELb1ELb1ELb1ELb1ELb0EEENS1_21CollectiveEpilogueFwdINS6_IJSA_SC_SB_EEES9_SE_SG_Li256ELb1ELb1ELb1ELb0EEENS1_36VarlenDynamicPersistentTileSchedulerILi128ELi64ELi256ELi128ELb1ELb1ELb1ELb1ELb0ELb1EEEEEEEEEvNT_6ParamsE,"ax",@progbits
	.align	128
.text._ZN7cutlass13device_kernelIN5flash11enable_sm90INS1_16FlashAttnFwdSm90INS1_25CollectiveMainloopFwdSm90ILi2EN4cute5tupleIJNS5_1CILi1EEES8_S8_EEENS6_IJNS7_ILi128EEENS7_ILi64EEENS7_ILi256EEEEEELi256ENS_10bfloat16_tEfNS_4arch4Sm90ELb0ELb1ELb0ELb1ELb0ELb0ELb0ELb1ELb1ELb1ELb1ELb0EEENS1_21CollectiveEpilogueFwdINS6_IJSA_SC_SB_EEES9_SE_SG_Li256ELb1ELb1ELb1ELb0EEENS1_36VarlenDynamicPersistentTileSchedulerILi128ELi64ELi256ELi128ELb1ELb1ELb1ELb1ELb0ELb1EEEEEEEEEvNT_6ParamsE:
        .type           _ZN7cutlass13device_kernelIN5flash11enable_sm90INS1_16FlashAttnFwdSm90INS1_25CollectiveMainloopFwdSm90ILi2EN4cute5tupleIJNS5_1CILi1EEES8_S8_EEENS6_IJNS7_ILi128EEENS7_ILi64EEENS7_ILi256EEEEEELi256ENS_10bfloat16_tEfNS_4arch4Sm90ELb0ELb1ELb0ELb1ELb0ELb0ELb0ELb1ELb1ELb1ELb1ELb0EEENS1_21CollectiveEpilogueFwdINS6_IJSA_SC_SB_EEES9_SE_SG_Li256ELb1ELb1ELb1ELb0EEENS1_36VarlenDynamicPersistentTileSchedulerILi128ELi64ELi256ELi128ELb1ELb1ELb1ELb1ELb0ELb1EEEEEEEEEvNT_6ParamsE,@function
        .size           _ZN7cutlass13device_kernelIN5flash11enable_sm90INS1_16FlashAttnFwdSm90INS1_25CollectiveMainloopFwdSm90ILi2EN4cute5tupleIJNS5_1CILi1EEES8_S8_EEENS6_IJNS7_ILi128EEENS7_ILi64EEENS7_ILi256EEEEEELi256ENS_10bfloat16_tEfNS_4arch4Sm90ELb0ELb1ELb0ELb1ELb0ELb0ELb0ELb1ELb1ELb1ELb1ELb0EEENS1_21CollectiveEpilogueFwdINS6_IJSA_SC_SB_EEES9_SE_SG_Li256ELb1ELb1ELb1ELb0EEENS1_36VarlenDynamicPersistentTileSchedulerILi128ELi64ELi256ELi128ELb1ELb1ELb1ELb1ELb0ELb1EEEEEEEEEvNT_6ParamsE,(.L_x_3204 - _ZN7cutlass13device_kernelIN5flash11enable_sm90INS1_16FlashAttnFwdSm90INS1_25CollectiveMainloopFwdSm90ILi2EN4cute5tupleIJNS5_1CILi1EEES8_S8_EEENS6_IJNS7_ILi128EEENS7_ILi64EEENS7_ILi256EEEEEELi256ENS_10bfloat16_tEfNS_4arch4Sm90ELb0ELb1ELb0ELb1ELb0ELb0ELb0ELb1ELb1ELb1ELb1ELb0EEENS1_21CollectiveEpilogueFwdINS6_IJSA_SC_SB_EEES9_SE_SG_Li256ELb1ELb1ELb1ELb0EEENS1_36VarlenDynamicPersistentTileSchedulerILi128ELi64ELi256ELi128ELb1ELb1ELb1ELb1ELb0ELb1EEEEEEEEEvNT_6ParamsE)
        .other          _ZN7cutlass13device_kernelIN5flash11enable_sm90INS1_16FlashAttnFwdSm90INS1_25CollectiveMainloopFwdSm90ILi2EN4cute5tupleIJNS5_1CILi1EEES8_S8_EEENS6_IJNS7_ILi128EEENS7_ILi64EEENS7_ILi256EEEEEELi256ENS_10bfloat16_tEfNS_4arch4Sm90ELb0ELb1ELb0ELb1ELb0ELb0ELb0ELb1ELb1ELb1ELb1ELb0EEENS1_21CollectiveEpilogueFwdINS6_IJSA_SC_SB_EEES9_SE_SG_Li256ELb1ELb1ELb1ELb0EEENS1_36VarlenDynamicPersistentTileSchedulerILi128ELi64ELi256ELi128ELb1ELb1ELb1ELb1ELb0ELb1EEEEEEEEEvNT_6ParamsE,@"STO_CUDA_ENTRY STV_DEFAULT"
_ZN7cutlass13device_kernelIN5flash11enable_sm90INS1_16FlashAttnFwdSm90INS1_25CollectiveMainloopFwdSm90ILi2EN4cute5tupleIJNS5_1CILi1EEES8_S8_EEENS6_IJNS7_ILi128EEENS7_ILi64EEENS7_ILi256EEEEEELi256ENS_10bfloat16_tEfNS_4arch4Sm90ELb0ELb1ELb0ELb1ELb0ELb0ELb0ELb1ELb1ELb1ELb1ELb0EEENS1_21CollectiveEpilogueFwdINS6_IJSA_SC_SB_EEES9_SE_SG_Li256ELb1ELb1ELb1ELb0EEENS1_36VarlenDynamicPersistentTileSchedulerILi128ELi64ELi256ELi128ELb1ELb1ELb1ELb1ELb0ELb1EEEEEEEEEvNT_6ParamsE:
        /* <DEDUP_REMOVED lines=18> */
.L_x_1189:
[----:B------:R-:W-:Y:S05]  /*0120*/  BSYNC B0 ;  /* 0x0000000000007941 */ /* 0x000fea0003800000 */
.L_x_1188:
        /* <DEDUP_REMOVED lines=41> */
.L_x_1190:
        /* <DEDUP_REMOVED lines=22> */
.L_x_1191:
        /* <DEDUP_REMOVED lines=18> */
.L_x_1192:
        /* <DEDUP_REMOVED lines=22> */
.L_x_1193:
        /* <DEDUP_REMOVED lines=22> */
.L_x_1194:
        /* <DEDUP_REMOVED lines=8> */
.L_x_1196:
        /* <DEDUP_REMOVED lines=16> */
[----:B------:R-:W-:Y:S01]  /*0a80*/  R2UR UR5, R9 ;  /* 0x00000000090572ca */ /* 0x000fe200000e0000 */
[----:B------:R-:W-:Y:S01]  /*0a90*/  UMOV UR38, URZ ;  /* 0x0000003f00267c82 */ /* 0x000fe20008000000 */
[----:B------:R-:W-:Y:S01]  /*0aa0*/  R2UR UR7, R10 ;  /* 0x000000000a0772ca */ /* 0x000fe200000e0000 */
[----:B------:R-:W-:Y:S01]  /*0ab0*/  UMOV UR36, URZ ;  /* 0x0000003f00247c82 */ /* 0x000fe20008000000 */
[----:B------:R-:W-:Y:S02]  /*0ac0*/  SHF.R.S32.HI R3, RZ, 0x1f, R6 ;  /* 0x0000001fff037819 */ /* 0x000fe40000011406 */
[----:B------:R-:W-:Y:S02]  /*0ad0*/  R2UR UR6, R11 ;  /* 0x000000000b0672ca */ /* 0x000fe400000e0000 */
[----:B0-----:R-:W-:-:S02]  /*0ae0*/  LEA.HI R2, R3, R6, RZ, 0x5 ;  /* 0x0000000603027211 */ /* 0x001fc400078f28ff */
[----:B------:R-:W-:-:S03]  /*0af0*/  LEA.HI R4, R3, R6, RZ, 0x2 ;  /* 0x0000000603047211 */ /* 0x000fc600078f10ff */
[----:B------:R-:W-:Y:S01]  /*0b00*/  IMAD.SHL.U32 R7, R2, 0x20, RZ ;  /* 0x0000002002077824 */ /* 0x000fe200078e00ff */
[----:B------:R-:W-:-:S05]  /*0b10*/  LOP3.LUT R13, R4, 0xfffffffc, RZ, 0xc0, !PT ;  /* 0xfffffffc040d7812 */ /* 0x000fca00078ec0ff */
[----:B------:R-:W-:Y:S01]  /*0b20*/  IMAD.IADD R13, R6, 0x1, -R13 ;  /* 0x00000001060d7824 */ /* 0x000fe200078e0a0d */
[----:B--2---:R-:W-:Y:S02]  /*0b30*/  R2UR UR4, R0 ;  /* 0x00000000000472ca */ /* 0x004fe400000e0000 */
[CC--:B------:R-:W-:Y:S02]  /*0b40*/  LEA.HI R0, R3.reuse, R6.reuse, RZ, 0x7 ;  /* 0x0000000603007211 */ /* 0x0c0fe400078f38ff */
[----:B------:R-:W-:Y:S02]  /*0b50*/  LEA.HI R3, R3, R6, RZ, 0x4 ;  /* 0x0000000603037211 */ /* 0x000fe400078f20ff */
[----:B------:R-:W-:Y:S02]  /*0b60*/  LOP3.LUT R233, R0, 0xffffff80, RZ, 0xc0, !PT ;  /* 0xffffff8000e97812 */ /* 0x000fe400078ec0ff */
[----:B------:R-:W-:Y:S02]  /*0b70*/  SHF.R.S32.HI R2, RZ, 0x4, R3 ;  /* 0x00000004ff027819 */ /* 0x000fe40000011403 */
[C---:B------:R-:W-:Y:S01]  /*0b80*/  LOP3.LUT R5, R3.reuse, 0x3fffff0, RZ, 0xc0, !PT ;  /* 0x03fffff003057812 */ /* 0x040fe200078ec0ff */
[C---:B------:R-:W-:Y:S01]  /*0b90*/  IMAD.IADD R233, R6.reuse, 0x1, -R233 ;  /* 0x0000000106e97824 */ /* 0x040fe200078e0ae9 */
[----:B------:R-:W-:Y:S01]  /*0ba0*/  LEA.HI R4, R3, R2, RZ, 0x1 ;  /* 0x0000000203047211 */ /* 0x000fe200078f08ff */
[----:B------:R-:W-:Y:S01]  /*0bb0*/  ULOP3.LUT UR8, UR4, 0x1, URZ, 0xfc, !UPT ;  /* 0x0000000104087892 */ /* 0x000fe2000f8efc3f */
[----:B------:R-:W-:Y:S01]  /*0bc0*/  SHF.R.S32.HI R3, RZ, 0x7, R0 ;  /* 0x00000007ff037819 */ /* 0x000fe20000011400 */
[----:B------:R-:W-:Y:S01]  /*0bd0*/  IMAD.IADD R5, R6, 0x1, -R5 ;  /* 0x0000000106057824 */ /* 0x000fe200078e0a05 */
[----:B------:R-:W-:Y:S01]  /*0be0*/  SHF.R.S32.HI R8, RZ, 0x1f, R233 ;  /* 0x0000001fff087819 */ /* 0x000fe200000114e9 */
[----:B------:R-:W-:Y:S01]  /*0bf0*/  UMOV UR4, URZ ;  /* 0x0000003f00047c82 */ /* 0x000fe20008000000 */
[----:B------:R-:W-:Y:S01]  /*0c00*/  LOP3.LUT R6, R7, 0xfffffc00, RZ, 0xc0, !PT ;  /* 0xfffffc0007067812 */ /* 0x000fe200078ec0ff */
[----:B------:R-:W-:Y:S01]  /*0c10*/  IMAD.U32 R232, RZ, RZ, UR4 ;  /* 0x00000004ffe87e24 */ /* 0x000fe2000f8e00ff */
[----:B------:R-:W-:-:S02]  /*0c20*/  LEA.HI R9, R8, R233, RZ, 0x2 ;  /* 0x000000e908097211 */ /* 0x000fc400078f10ff */
[----:B------:R-:W-:Y:S01]  /*0c30*/  LEA.HI R0, R0, R3, RZ, 0x1 ;  /* 0x0000000300007211 */ /* 0x000fe200078f08ff */
[----:B------:R-:W-:Y:S01]  /*0c40*/  IMAD R6, R5, 0x40, R6 ;  /* 0x0000004005067824 */ /* 0x000fe200078e0206 */
[--C-:B------:R-:W-:Y:S02]  /*0c50*/  SHF.R.S32.HI R10, RZ, 0x2, R9.reuse ;  /* 0x00000002ff0a7819 */ /* 0x100fe40000011409 */
[----:B------:R-:W-:Y:S02]  /*0c60*/  SHF.R.S32.HI R11, RZ, 0x1f, R9 ;  /* 0x0000001fff0b7819 */ /* 0x000fe40000011409 */
[----:B------:R-:W-:Y:S02]  /*0c70*/  LOP3.LUT R7, R4, 0x1ffffffe, RZ, 0xc0, !PT ;  /* 0x1ffffffe04077812 */ /* 0x000fe400078ec0ff */
[----:B------:R-:W-:Y:S02]  /*0c80*/  LEA.HI R11, R11, R10, RZ, 0x3 ;  /* 0x0000000a0b0b7211 */ /* 0x000fe400078f18ff */
[----:B------:R-:W-:Y:S01]  /*0c90*/  LEA.HI R8, R8, R233, RZ, 0x5 ;  /* 0x000000e908087211 */ /* 0x000fe200078f28ff */
[----:B------:R-:W-:Y:S01]  /*0ca0*/  IMAD.IADD R7, R2, 0x1, -R7 ;  /* 0x0000000102077824 */ /* 0x000fe200078e0a07 */
[----:B------:R-:W-:-:S02]  /*0cb0*/  LOP3.LUT R11, R11, 0xfffffff8, RZ, 0xc0, !PT ;  /* 0xfffffff80b0b7812 */ /* 0x000fc400078ec0ff */
[----:B------:R-:W-:Y:S02]  /*0cc0*/  LOP3.LUT R0, R0, 0x3fffffe, RZ, 0xc0, !PT ;  /* 0x03fffffe00007812 */ /* 0x000fe400078ec0ff */
[----:B------:R-:W-:Y:S01]  /*0cd0*/  LOP3.LUT R4, R9, 0x7ffffffc, RZ, 0xc0, !PT ;  /* 0x7ffffffc09047812 */ /* 0x000fe200078ec0ff */
[----:B------:R-:W-:Y:S01]  /*0ce0*/  IMAD.IADD R11, R10, 0x1, -R11 ;  /* 0x000000010a0b7824 */ /* 0x000fe200078e0a0b */
[----:B------:R-:W-:Y:S01]  /*0cf0*/  SHF.R.S32.HI R8, RZ, 0x5, R8 ;  /* 0x00000005ff087819 */ /* 0x000fe20000011408 */
[----:B------:R-:W-:Y:S01]  /*0d00*/  IMAD.IADD R0, R3, 0x1, -R0 ;  /* 0x0000000103007824 */ /* 0x000fe200078e0a00 */
[----:B------:R-:W-:Y:S01]  /*0d10*/  LEA.HI R2, R13, R13, RZ, 0x1 ;  /* 0x0000000d0d027211 */ /* 0x000fe200078f08ff */
[----:B------:R-:W-:Y:S02]  /*0d20*/  IMAD.IADD R4, R233, 0x1, -R4 ;  /* 0x00000001e9047824 */ /* 0x000fe400078e0a04 */
[----:B------:R-:W-:Y:S01]  /*0d30*/  IMAD R3, R7, 0x8, R6 ;  /* 0x0000000807037824 */ /* 0x000fe200078e0206 */
[----:B------:R-:W-:Y:S01]  /*0d40*/  LOP3.LUT R2, R2, 0x1ffffffe, RZ, 0xc0, !PT ;  /* 0x1ffffffe02027812 */ /* 0x000fe200078ec0ff */
[----:B------:R-:W-:-:S02]  /*0d50*/  IMAD R11, R8, 0x10, R11 ;  /* 0x00000010080b7824 */ /* 0x000fc400078e020b */
[----:B------:R-:W-:Y:S01]  /*0d60*/  IMAD.SHL.U32 R16, R4, 0x2, RZ ;  /* 0x0000000204107824 */ /* 0x000fe200078e00ff */
[----:B------:R0:W-:Y:S01]  /*0d70*/  STL [R1+0x60], R3 ;  /* 0x0000600301007387 */ /* 0x0001e20000100800 */
[----:B------:R-:W-:Y:S02]  /*0d80*/  IMAD R0, R0, 0x40, R11 ;  /* 0x0000004000007824 */ /* 0x000fe400078e020b */
[C---:B------:R-:W-:Y:S01]  /*0d90*/  VIADD R229, R16.reuse, 0x8 ;  /* 0x0000000810e57836 */ /* 0x040fe20000000000 */
[----:B------:R-:W-:Y:S01]  /*0da0*/  SHF.R.S32.HI R4, RZ, 0x1f, R16 ;  /* 0x0000001fff047819 */ /* 0x000fe20000011410 */
[C---:B------:R-:W-:Y:S01]  /*0db0*/  VIADD R228, R16.reuse, 0x10 ;  /* 0x0000001010e47836 */ /* 0x040fe20000000000 */
[----:B------:R-:W-:Y:S01]  /*0dc0*/  STL [R1+0x5c], R0 ;  /* 0x00005c0001007387 */ /* 0x000fe20000100800 */
[C---:B------:R-:W-:Y:S01]  /*0dd0*/  VIADD R227, R16.reuse, 0x18 ;  /* 0x0000001810e37836 */ /* 0x040fe20000000000 */
[----:B------:R-:W-:Y:S01]  /*0de0*/  SHF.R.S32.HI R4, RZ, 0x1f, R229 ;  /* 0x0000001fff047819 */ /* 0x000fe200000114e5 */
[----:B------:R-:W-:-:S02]  /*0df0*/  VIADD R226, R16, 0x20 ;  /* 0x0000002010e27836 */ /* 0x000fc40000000000 */
[----:B0-----:R-:W-:Y:S01]  /*0e00*/  IMAD.U32 R3, RZ, RZ, UR8 ;  /* 0x00000008ff037e24 */ /* 0x001fe2000f8e00ff */
[----:B------:R-:W-:Y:S01]  /*0e10*/  SHF.R.S32.HI R5, RZ, 0x1f, R227 ;  /* 0x0000001fff057819 */ /* 0x000fe200000114e3 */
[C---:B------:R-:W-:Y:S01]  /*0e20*/  VIADD R225, R16.reuse, 0x28 ;  /* 0x0000002810e17836 */ /* 0x040fe20000000000 */
[----:B------:R-:W-:Y:S01]  /*0e30*/  SHF.R.S32.HI R4, RZ, 0x1f, R226 ;  /* 0x0000001fff047819 */ /* 0x000fe200000114e2 */
[C---:B------:R-:W-:Y:S01]  /*0e40*/  VIADD R224, R16.reuse, 0x30 ;  /* 0x0000003010e07836 */ /* 0x040fe20000000000 */
[----:B------:R0:W-:Y:S01]  /*0e50*/  STL [R1+0x64], R3 ;  /* 0x0000640301007387 */ /* 0x0001e20000100800 */
[C---:B------:R-:W-:Y:S02]  /*0e60*/  VIADD R223, R16.reuse, 0x38 ;  /* 0x0000003810df7836 */ /* 0x040fe40000000000 */
[C---:B------:R-:W-:Y:S01]  /*0e70*/  VIADD R222, R16.reuse, 0x40 ;  /* 0x0000004010de7836 */ /* 0x040fe20000000000 */
[----:B------:R-:W-:Y:S01]  /*0e80*/  SHF.R.S32.HI R5, RZ, 0x1f, R224 ;  /* 0x0000001fff057819 */ /* 0x000fe200000114e0 */
[C---:B------:R-:W-:Y:S01]  /*0e90*/  VIADD R221, R16.reuse, 0x48 ;  /* 0x0000004810dd7836 */ /* 0x040fe20000000000 */
[----:B------:R-:W-:Y:S01]  /*0ea0*/  SHF.R.S32.HI R4, RZ, 0x1f, R223 ;  /* 0x0000001fff047819 */ /* 0x000fe200000114df */
[----:B------:R-:W-:-:S02]  /*0eb0*/  VIADD R220, R16, 0x50 ;  /* 0x0000005010dc7836 */ /* 0x000fc40000000000 */
[C---:B------:R-:W-:Y:S01]  /*0ec0*/  VIADD R219, R16.reuse, 0x58 ;  /* 0x0000005810db7836 */ /* 0x040fe20000000000 */
[----:B0-----:R-:W-:Y:S01]  /*0ed0*/  SHF.R.S32.HI R3, RZ, 0x1f, R228 ;  /* 0x0000001fff037819 */ /* 0x001fe200000114e4 */
        /* <DEDUP_REMOVED lines=32> */
[----:B------:R-:W-:Y:S01]  /*10e0*/  IMAD.IADD R2, R13, 0x1, -R2 ;  /* 0x000000010d027824 */ /* 0x000fe200078e0a02 */
[----:B------:R-:W-:Y:S01]  /*10f0*/  SHF.R.S32.HI R3, RZ, 0x1f, R207 ;  /* 0x0000001fff037819 */ /* 0x000fe200000114cf */
[----:B------:R-:W-:Y:S01]  /*1100*/  VIADD R200, R16, 0xe0 ;  /* 0x000000e010c87836 */ /* 0x000fe20000000000 */
[----:B------:R-:W-:Y:S01]  /*1110*/  SHF.R.S32.HI R237, RZ, 0x1f, R206 ;  /* 0x0000001fffed7819 */ /* 0x000fe200000114ce */
[----:B------:R-:W-:Y:S01]  /*1120*/  IMAD R19, R2, 0x8, R0 ;  /* 0x0000000802137824 */ /* 0x000fe200078e0200 */
[----:B------:R-:W-:-:S02]  /*1130*/  SHF.R.S32.HI R236, RZ, 0x1f, R205 ;  /* 0x0000001fffec7819 */ /* 0x000fc400000114cd */
[----:B------:R-:W-:Y:S02]  /*1140*/  SHF.R.S32.HI R235, RZ, 0x1f, R204 ;  /* 0x0000001fffeb7819 */ /* 0x000fe400000114cc */
[----:B------:R-:W-:-:S07]  /*1150*/  SHF.R.S32.HI R234, RZ, 0x1f, R203 ;  /* 0x0000001fffea7819 */ /* 0x000fce00000114cb */
.L_x_1300:
[----:B------:R-:W-:Y:S01]  /*1160*/  ULDC.64 UR8, c[0x0][0xa28] ;  /* 0x00028a0000087ab9 */ /* 0x000fe20000000a00 */
[----:B------:R-:W-:Y:S01]  /*1170*/  ULDC.64 UR12, c[0x0][0x208] ;  /* 0x00008200000c7ab9 */ /* 0x000fe20000000a00 */
[----:B------:R-:W-:-:S04]  /*1180*/  UISETP.NE.U32.AND UP0, UPT, UR8, URZ, UPT ;  /* 0x0000003f0800728c */ /* 0x000fc8000bf05070 */
[----:B------:R-:W-:-:S03]  /*1190*/  UISETP.NE.AND.EX UP0, UPT, UR9, URZ, UPT, UP0 ;  /* 0x0000003f0900728c */ /* 0x000fc6000bf05300 */
[----:B------:R-:W-:Y:S02]  /*11a0*/  ULDC.64 UR8, c[0x0][0xa18] ;  /* 0x0002860000087ab9 */ /* 0x000fe40000000a00 */
[----:B------:R-:W-:Y:S01]  /*11b0*/  UISETP.NE.U32.AND UP1, UPT, UR8, URZ, UPT ;  /* 0x0000003f0800728c */ /* 0x000fe2000bf25070 */
[----:B------:R-:W-:-:S03]  /*11c0*/  PLOP3.LUT P0, PT, PT, PT, UP0, 0x80, 0x0 ;  /* 0x000000000000781c */ /* 0x000fc60003f0f008 */
[----:B------:R-:W-:-:S03]  /*11d0*/  UISETP.NE.AND.EX UP1, UPT, UR9, URZ, UPT, UP1 ;  /* 0x0000003f0900728c */ /* 0x000fc6000bf25310 */
[----:B------:R-:W-:Y:S02]  /*11e0*/  @UP0 ULDC.64 UR8, c[0x0][0xa28] ;  /* 0x00028a0000080ab9 */ /* 0x000fe40000000a00 */
[----:B------:R-:W-:Y:S01]  /*11f0*/  @UP0 UIMAD.WIDE UR8, UR6, 0x4, UR8 ;  /* 0x00000004060808a5 */ /* 0x000fe2000f8e0208 */
[----:B------:R-:W-:-:S05]  /*1200*/  PLOP3.LUT P2, PT, PT, PT, UP1, 0x80, 0x0 ;  /* 0x000000000000781c */ /* 0x000fca0003f4f018 */
[----:B------:R-:W-:Y:S01]  /*1210*/  @UP1 ULDC.64 UR10, c[0x0][0xa18] ;  /* 0x00028600000a1ab9 */ /* 0x000fe20000000a00 */
[----:B01-3--:R-:W-:Y:S02]  /*1220*/  IMAD.U32 R2, RZ, RZ, UR8 ;  /* 0x00000008ff027e24 */ /* 0x00bfe4000f8e00ff */
[----:B------:R-:W-:Y:S01]  /*1230*/  IMAD.U32 R3, RZ, RZ, UR9 ;  /* 0x00000009ff037e24 */ /* 0x000fe2000f8e00ff */
[----:B------:R-:W-:Y:S02]  /*1240*/  @UP1 UIMAD.WIDE UR8, UR6, 0x4, UR10 ;  /* 0x00000004060818a5 */ /* 0x000fe4000f8e020a */
[----:B------:R-:W-:Y:S02]  /*1250*/  ULOP3.LUT UR4, UR7, 0xff0000, URZ, 0xc0, !UPT ;  /* 0x00ff000007047892 */ /* 0x000fe4000f8ec03f */
[----:B--2---:R-:W2:Y:S01]  /*1260*/  @P0 LDG.E R2, desc[UR12][R2.64] ;  /* 0x0000000c02020981 */ /* 0x004ea2000c1e1900 */
[----:B------:R-:W-:Y:S01]  /*1270*/  ULDC UR10, c[0x0][0x2f0] ;  /* 0x0000bc00000a7ab9 */ /* 0x000fe20000000800 */
[----:B------:R-:W-:-:S02]  /*1280*/  IMAD.U32 R4, RZ, RZ, UR8 ;  /* 0x00000008ff047e24 */ /* 0x000fc4000f8e00ff */
[----:B------:R-:W-:Y:S01]  /*1290*/  IMAD.U32 R5, RZ, RZ, UR9 ;  /* 0x00000009ff057e24 */ /* 0x000fe2000f8e00ff */
[----:B------:R-:W-:-:S04]  /*12a0*/  ULDC.64 UR8, c[0x0][0x418] ;  /* 0x0001060000087ab9 */ /* 0x000fc80000000a00 */
[----:B------:R-:W3:Y:S01]  /*12b0*/  @P2 LDG.E R4, desc[UR12][R4.64] ;  /* 0x0000000c04042981 */ /* 0x000ee2000c1e1900 */
[----:B------:R-:W-:Y:S02]  /*12c0*/  UISETP.NE.U32.AND UP0, UPT, UR8, URZ, UPT ;  /* 0x0000003f0800728c */ /* 0x000fe4000bf05070 */
[----:B------:R-:W-:Y:S02]  /*12d0*/  ULOP3.LUT UR8, UR7, 0xff000000, URZ, 0xc0, !UPT ;  /* 0xff00000007087892 */ /* 0x000fe4000f8ec03f */
[----:B------:R-:W-:Y:S01]  /*12e0*/  UISETP.NE.AND.EX UP0, UPT, UR9, URZ, UPT, UP0 ;  /* 0x0000003f0900728c */ /* 0x000fe2000bf05300 */
[----:B------:R-:W-:Y:S02]  /*12f0*/  ULDC.64 UR12, c[0x0][0xa20] ;  /* 0x00028800000c7ab9 */ /* 0x000fe40000000a00 */
[----:B------:R-:W-:Y:S01]  /*1300*/  ULDC UR9, c[0x0][0x424] ;  /* 0x0001090000097ab9 */ /* 0x000fe20000000800 */
[----:B------:R-:W-:Y:S01]  /*1310*/  ULOP3.LUT UR7, UR7, 0xffff, URZ, 0xc0, !UPT ;  /* 0x0000ffff07077892 */ /* 0x000fe2000f8ec03f */
[----:B------:R-:W-:Y:S01]  /*1320*/  ISETP.NE.U32.AND P1, PT, RZ, UR12, PT ;  /* 0x0000000cff007c0c */ /* 0x000fe2000bf25070 */
[----:B------:R-:W-:-:S02]  /*1330*/  USHF.R.U32.HI UR8, URZ, 0x8, UR8 ;  /* 0x000000083f087899 */ /* 0x000fc40008011608 */
[----:B------:R-:W-:Y:S01]  /*1340*/  USEL UR9, UR9, 0x1, UP0 ;  /* 0x0000000109097887 */ /* 0x000fe20008000000 */
[----:B------:R-:W-:Y:S01]  /*1350*/  ISETP.NE.AND.EX P1, PT, RZ, UR13, PT, P1 ;  /* 0x0000000dff007c0c */ /* 0x000fe2000bf25310 */
[----:B------:R-:W-:Y:S01]  /*1360*/  UMOV UR60, URZ ;  /* 0x0000003f003c7c82 */ /* 0x000fe20008000000 */
[----:B------:R-:W-:Y:S01]  /*1370*/  ULDC UR39, c[0x0][0x288] ;  /* 0x0000a20000277ab9 */ /* 0x000fe20000000800 */
[----:B------:R-:W-:Y:S01]  /*1380*/  ULEA.HI UR4, UR4, UR8, URZ, 0x10 ;  /* 0x0000000804047291 */ /* 0x000fe2000f8f803f */
[----:B------:R-:W-:Y:S01]  /*1390*/  IMAD.U32 R202, RZ, RZ, UR7 ;  /* 0x00000007ffca7e24 */ /* 0x000fe2000f8e00ff */
[----:B------:R-:W-:Y:S01]  /*13a0*/  UIMAD UR10, UR9, UR10, URZ ;  /* 0x0000000a090a72a4 */ /* 0x000fe2000f8e023f */
[----:B--2---:R-:W-:Y:S02]  /*13b0*/  @P0 R2UR UR60, R2 ;  /* 0x00000000023c02ca */ /* 0x004fe400000e0000 */
[----:B---3--:R-:W-:Y:S01]  /*13c0*/  @P2 R2UR UR39, R4 ;  /* 0x00000000042722ca */ /* 0x008fe200000e0000 */
[----:B----45:R-:W-:-:S14]  /*13d0*/  @P2 BRA `(.L_x_1197) ;  /* 0x0000000000382947 */ /* 0x030fdc0003800000 */
[----:B------:R-:W-:Y:S02]  /*13e0*/  ULDC.64 UR8, c[0x0][0xa00] ;  /* 0x0002800000087ab9 */ /* 0x000fe40000000a00 */
[----:B------:R-:W-:-:S04]  /*13f0*/  ISETP.NE.U32.AND P0, PT, RZ, UR8, PT ;  /* 0x00000008ff007c0c */ /* 0x000fc8000bf05070 */
[----:B------:R-:W-:-:S13]  /*1400*/  ISETP.NE.AND.EX P0, PT, RZ, UR9, PT, P0 ;  /* 0x00000009ff007c0c */ /* 0x000fda000bf05300 */
[----:B------:R-:W-:Y:S05]  /*1410*/  @!P0 BRA `(.L_x_1197) ;  /* 0x0000000000288947 */ /* 0x000fea0003800000 */
[----:B------:R-:W-:Y:S01]  /*1420*/  ULDC.64 UR8, c[0x0][0xa00] ;  /* 0x0002800000087ab9 */ /* 0x000fe20000000a00 */
[----:B------:R-:W-:Y:S01]  /*1430*/  ULDC.64 UR12, c[0x0][0x208] ;  /* 0x00008200000c7ab9 */ /* 0x000fe20000000a00 */
        /* <DEDUP_REMOVED lines=8> */
.L_x_1197:
[----:B------:R-:W-:Y:S01]  /*14c0*/  IMAD.U32 R231, RZ, RZ, UR6 ;  /* 0x00000006ffe77e24 */ /* 0x000fe2000f8e00ff */
[----:B------:R-:W-:Y:S06]  /*14d0*/  @!P1 BRA `(.L_x_1198) ;  /* 0x0000000000209947 */ /* 0x000fec0003800000 */
[----:B------:R-:W-:Y:S01]  /*14e0*/  ULDC.64 UR8, c[0x0][0xa20] ;  /* 0x0002880000087ab9 */ /* 0x000fe20000000a00 */
[----:B------:R-:W-:Y:S01]  /*14f0*/  ULDC.64 UR10, c[0x0][0x208] ;  /* 0x00008200000a7ab9 */ /* 0x000fe20000000a00 */
[----:B------:R-:W-:-:S06]  /*1500*/  UIMAD.WIDE UR6, UR6, 0x4, UR8 ;  /* 0x00000004060678a5 */ /* 0x000fcc000f8e0208 */
[----:B------:R-:W-:Y:S02]  /*1510*/  IMAD.U32 R2, RZ, RZ, UR6 ;  /* 0x00000006ff027e24 */ /* 0x000fe4000f8e00ff */
[----:B------:R-:W-:-:S05]  /*1520*/  IMAD.U32 R3, RZ, RZ, UR7 ;  /* 0x00000007ff037e24 */ /* 0x000fca000f8e00ff */
[----:B------:R-:W2:Y:S02]  /*1530*/  LDG.E R2, desc[UR10][R2.64] ;  /* 0x0000000a02027981 */ /* 0x000ea4000c1e1900 */
[----:B--2---:R-:W-:Y:S01]  /*1540*/  R2UR UR10, R2 ;  /* 0x00000000020a72ca */ /* 0x004fe200000e0000 */
[----:B------:R-:W-:-:S14]  /*1550*/  BRA `(.L_x_1199) ;  /* 0x0000000000387947 */ /* 0x000fdc0003800000 */
.L_x_1198:
        /* <DEDUP_REMOVED lines=14> */
.L_x_1199:
[----:B------:R-:W-:Y:S01]  /*1640*/  ULDC UR6, c[0x0][0x448] ;  /* 0x0001120000067ab9 */ /* 0x000fe20000000800 */
[----:B------:R-:W-:Y:S02]  /*1650*/  USHF.L.U32 UR61, UR5, 0x7, URZ ;  /* 0x00000007053d7899 */ /* 0x000fe4000800063f */
[----:B------:R-:W-:Y:S02]  /*1660*/  UISETP.NE.AND UP0, UPT, UR6, 0x1, UPT ;  /* 0x000000010600788c */ /* 0x000fe4000bf05270 */
[----:B------:R-:W-:Y:S01]  /*1670*/  UIADD3 UR5, UR61, 0x7f, URZ ;  /* 0x0000007f3d057890 */ /* 0x000fe2000fffe03f */
[----:B------:R-:W-:Y:S01]  /*1680*/  ULDC.64 UR6, c[0x0][0x9e0] ;  /* 0x0002780000067ab9 */ /* 0x000fe20000000a00 */
[----:B------:R-:W-:Y:S02]  /*1690*/  UIADD3 UR60, -UR60, UR10, URZ ;  /* 0x0000000a3c3c7290 */ /* 0x000fe4000fffe13f */
[----:B------:R-:W-:Y:S02]  /*16a0*/  UISETP.GE.AND UP1, UPT, UR7, 0x1, UPT ;  /* 0x000000010700788c */ /* 0x000fe4000bf26270 */
[----:B------:R-:W-:-:S03]  /*16b0*/  UIADD3 UR10, UR60, 0x1, -UR39 ;  /* 0x000000013c0a7890 */ /* 0x000fc6000fffe827 */
[----:B------:R-:W-:Y:S01]  /*16c0*/  @UP0 ULDC UR8, c[0x0][0x44c] ;  /* 0x0001130000080ab9 */ /* 0x000fe20000000800 */
[----:B------:R-:W-:Y:S01]  /*16d0*/  @UP0 ULDC UR11, c[0x0][0x450] ;  /* 0x00011400000b0ab9 */ /* 0x000fe20000000800 */
[----:B------:R-:W-:Y:S01]  /*16e0*/  UIMAD.WIDE.U32 UR8, UR5, UR8, URZ ;  /* 0x00000008050872a5 */ /* 0x000fe2000f8e003f */
[----:B------:R-:W-:-:S03]  /*16f0*/  PLOP3.LUT P1, PT, PT, PT, UP1, 0x80, 0x0 ;  /* 0x000000000000781c */ /* 0x000fc60003f2f018 */
[----:B------:R-:W-:-:S04]  /*1700*/  @UP0 USHF.R.U32.HI UR5, URZ, UR11, UR9 ;  /* 0x0000000b3f050299 */ /* 0x000fc80008011609 */
[----:B------:R-:W-:-:S04]  /*1710*/  UIADD3 UR10, UR10, UR5, URZ ;  /* 0x000000050a0a7290 */ /* 0x000fc8000fffe03f */
[----:B------:R-:W-:Y:S02]  /*1720*/  UIADD3 UR6, UR10, UR6, URZ ;  /* 0x000000060a067290 */ /* 0x000fe4000fffe03f */
[----:B------:R-:W-:Y:S10]  /*1730*/  @!P1 BRA `(.L_x_1200) ;  /* 0x0000000000449947 */ /* 0x000ff40003800000 */
        /* <DEDUP_REMOVED lines=10> */
.L_x_1201:
[----:B------:R-:W-:-:S11]  /*17e0*/  UISETP.NE.AND UP1, UPT, UR7, 0x1, UPT ;  /* 0x000000010700788c */ /* 0x000fd6000bf25270 */
[----:B------:R-:W-:Y:S02]  /*17f0*/  @UP1 ULDC.64 UR10, c[0x0][0x9e8] ;  /* 0x00027a00000a1ab9 */ /* 0x000fe40000000a00 */
[----:B------:R-:W-:-:S04]  /*1800*/  UIMAD.WIDE.U32 UR8, UR5, UR10, URZ ;  /* 0x0000000a050872a5 */ /* 0x000fc8000f8e003f */
[----:B------:R-:W-:-:S12]  /*1810*/  @UP1 USHF.R.U32.HI UR5, URZ, UR11, UR9 ;  /* 0x0000000b3f051299 */ /* 0x000fd80008011609 */
.L_x_1202:
[----:B------:R-:W-:-:S04]  /*1820*/  UIMAD UR5, UR5, UR7, UR7 ;  /* 0x00000007050572a4 */ /* 0x000fc8000f8e0207 */
[----:B------:R-:W-:-:S04]  /*1830*/  UISETP.LT.AND UP1, UPT, UR6, UR5, UPT ;  /* 0x000000050600728c */ /* 0x000fc8000bf21270 */
[----:B------:R-:W-:-:S12]  /*1840*/  USEL UR6, UR6, UR5, UP1 ;  /* 0x0000000506067287 */ /* 0x000fd80008800000 */
.L_x_1200:
[----:B------:R-:W-:Y:S02]  /*1850*/  UIADD3 UR5, UR60, 0x3f, URZ ;  /* 0x0000003f3c057890 */ /* 0x000fe4000fffe03f */
[----:B------:R-:W-:Y:S02]  /*1860*/  UIADD3 UR10, UR6, 0x3f, URZ ;  /* 0x0000003f060a7890 */ /* 0x000fe4000fffe03f */
[----:B------:R-:W-:Y:S02]  /*1870*/  USHF.R.S32.HI UR6, URZ, 0x1f, UR5 ;  /* 0x0000001f3f067899 */ /* 0x000fe40008011405 */
[----:B------:R-:W-:Y:S01]  /*1880*/  USHF.R.S32.HI UR11, URZ, 0x1f, UR10 ;  /* 0x0000001f3f0b7899 */ /* 0x000fe2000801140a */
[----:B------:R-:W-:Y:S01]  /*1890*/  @UP0 ULDC UR8, c[0x0][0x44c] ;  /* 0x0001130000080ab9 */ /* 0x000fe20000000800 */
[----:B------:R-:W-:Y:S02]  /*18a0*/  ULEA.HI UR6, UR6, UR5, URZ, 0x6 ;  /* 0x0000000506067291 */ /* 0x000fe4000f8f303f */
[----:B------:R-:W-:-:S02]  /*18b0*/  UIMAD.WIDE.U32 UR8, UR61, UR8, URZ ;  /* 0x000000083d0872a5 */ /* 0x000fc4000f8e003f */
[----:B------:R-:W-:Y:S01]  /*18c0*/  ULEA.HI UR11, UR11, UR10, URZ, 0x6 ;  /* 0x0000000a0b0b7291 */ /* 0x000fe2000f8f303f */
[----:B------:R-:W-:Y:S01]  /*18d0*/  @UP0 ULDC UR13, c[0x0][0x450] ;  /* 0x00011400000d0ab9 */ /* 0x000fe20000000800 */
[----:B------:R-:W-:Y:S01]  /*18e0*/  UMOV UR12, UR61 ;  /* 0x0000003d000c7c82 */ /* 0x000fe20008000000 */
[----:B------:R-:W-:Y:S02]  /*18f0*/  UIADD3 UR52, UR60, -UR39, URZ ;  /* 0x800000273c347290 */ /* 0x000fe4000fffe03f */
[----:B------:R-:W-:Y:S02]  /*1900*/  USHF.R.S32.HI UR6, URZ, 0x6, UR6 ;  /* 0x000000063f067899 */ /* 0x000fe40008011406 */
[----:B------:R-:W-:Y:S02]  /*1910*/  USHF.R.S32.HI UR11, URZ, 0x6, UR11 ;  /* 0x000000063f0b7899 */ /* 0x000fe4000801140b */
[----:B------:R-:W-:Y:S02]  /*1920*/  @UP0 USHF.R.U32.HI UR12, URZ, UR13, UR9 ;  /* 0x0000000d3f0c0299 */ /* 0x000fe40008011609 */
[----:B------:R-:W-:-:S02]  /*1930*/  UISETP.LT.AND UP0, UPT, UR6, UR11, UPT ;  /* 0x0000000b0600728c */ /* 0x000fc4000bf01270 */
        /* <DEDUP_REMOVED lines=15> */
.L_x_1204:
[----:B------:R-:W-:-:S11]  /*1a30*/  UISETP.NE.AND UP0, UPT, UR7, 0x1, UPT ;  /* 0x000000010700788c */ /* 0x000fd6000bf05270 */
[----:B------:R-:W-:Y:S02]  /*1a40*/  @UP0 ULDC.64 UR12, c[0x0][0x9e8] ;  /* 0x00027a00000c0ab9 */ /* 0x000fe40000000a00 */
[----:B------:R-:W-:-:S04]  /*1a50*/  UIMAD.WIDE.U32 UR8, UR5, UR12, URZ ;  /* 0x0000000c050872a5 */ /* 0x000fc8000f8e003f */
[----:B------:R-:W-:-:S12]  /*1a60*/  @UP0 USHF.R.U32.HI UR5, URZ, UR13, UR9 ;  /* 0x0000000d3f050299 */ /* 0x000fd80008011609 */
.L_x_1205:
[----:B------:R-:W-:-:S04]  /*1a70*/  UIMAD UR5, UR5, UR7, URZ ;  /* 0x00000007050572a4 */ /* 0x000fc8000f8e023f */
[----:B------:R-:W-:-:S04]  /*1a80*/  UISETP.LT.AND UP0, UPT, UR10, UR5, UPT ;  /* 0x000000050a00728c */ /* 0x000fc8000bf01270 */
[----:B------:R-:W-:-:S12]  /*1a90*/  USEL UR10, UR10, UR5, !UP0 ;  /* 0x000000050a0a7287 */ /* 0x000fd8000c000000 */
.L_x_1203:
[----:B------:R-:W-:Y:S02]  /*1aa0*/  USHF.R.S32.HI UR5, URZ, 0x1f, UR10 ;  /* 0x0000001f3f057899 */ /* 0x000fe4000801140a */
[----:B------:R-:W-:Y:S02]  /*1ab0*/  ULOP3.LUT UR7, UR4, 0xff, URZ, 0xc0, !UPT ;  /* 0x000000ff04077892 */ /* 0x000fe4000f8ec03f */
[----:B------:R-:W-:-:S04]  /*1ac0*/  ULEA.HI UR5, UR5, UR10, URZ, 0x6 ;  /* 0x0000000a05057291 */ /* 0x000fc8000f8f303f */
[----:B------:R-:W-:Y:S01]  /*1ad0*/  USHF.R.S32.HI UR5, URZ, 0x6, UR5 ;  /* 0x000000063f057899 */ /* 0x000fe20008011405 */
[----:B------:R-:W-:-:S03]  /*1ae0*/  IMAD.U32 R201, RZ, RZ, UR7 ;  /* 0x00000007ffc97e24 */ /* 0x000fc6000f8e00ff */
[----:B------:R-:W-:-:S04]  /*1af0*/  UISETP.LT.AND UP0, UPT, URZ, UR5, UPT ;  /* 0x000000053f00728c */ /* 0x000fc8000bf01270 */
[----:B------:R-:W-:Y:S02]  /*1b00*/  USEL UR10, URZ, UR5, !UP0 ;  /* 0x000000053f0a7287 */ /* 0x000fe4000c000000 */
[----:B------:R-:W-:Y:S02]  /*1b10*/  USHF.R.U32.HI UR5, URZ, 0x10, UR4 ;  /* 0x000000103f057899 */ /* 0x000fe40008011604 */
[----:B------:R-:W-:Y:S01]  /*1b20*/  UISETP.GT.AND UP0, UPT, UR6, UR10, UPT ;  /* 0x0000000a0600728c */ /* 0x000fe2000bf04270 */
[----:B------:R-:W-:-:S03]  /*1b30*/  UMOV UR4, URZ ;  /* 0x0000003f00047c82 */ /* 0x000fc60008000000 */
[----:B------:R-:W-:Y:S02]  /*1b40*/  IMAD.U32 R23, RZ, RZ, UR5 ;  /* 0x00000005ff177e24 */ /* 0x000fe4000f8e00ff */
[----:B------:R-:W-:-:S13]  /*1b50*/  PLOP3.LUT P0, PT, PT, PT, UP0, 0x80, 0x0 ;  /* 0x000000000000781c */ /* 0x000fda0003f0f008 */
[----:B------:R-:W-:Y:S05]  /*1b60*/  @!P0 BRA `(.L_x_1206) ;  /* 0x0000000000988947 */ /* 0x000fea0003800000 */
[----:B------:R-:W-:Y:S01]  /*1b70*/  R2UR UR5, R23 ;  /* 0x00000000170572ca */ /* 0x000fe200000e0000 */
[----:B------:R-:W-:-:S12]  /*1b80*/  ULDC UR4, c[0x0][0x9f0] ;  /* 0x00027c0000047ab9 */ /* 0x000fd80000000800 */
[----:B------:R-:W-:-:S04]  /*1b90*/  UISETP.NE.AND UP0, UPT, UR5, URZ, UPT ;  /* 0x0000003f0500728c */ /* 0x000fc8000bf05270 */
[----:B------:R-:W-:-:S04]  /*1ba0*/  USEL UR11, UR5, UR4, UP0 ;  /* 0x00000004050b7287 */ /* 0x000fc80008000000 */
[----:B------:R-:W-:Y:S02]  /*1bb0*/  UIADD3 UR4, UR11, -0x1, UR6 ;  /* 0xffffffff0b047890 */ /* 0x000fe4000fffe006 */
[----:B------:R-:W-:Y:S02]  /*1bc0*/  IMAD.U32 R3, RZ, RZ, UR11 ;  /* 0x0000000bff037e24 */ /* 0x000fe4000f8e00ff */
[----:B------:R-:W-:-:S03]  /*1bd0*/  UIADD3 UR7, -UR10, UR4, URZ ;  /* 0x000000040a077290 */ /* 0x000fc6000fffe13f */
[-C--:B------:R-:W-:Y:S01]  /*1be0*/  IABS R0, R3.reuse ;  /* 0x0000000300007213 */ /* 0x080fe20000000000 */
[----:B------:R-:W-:Y:S01]  /*1bf0*/  UMOV UR4, URZ ;  /* 0x0000003f00047c82 */ /* 0x000fe20008000000 */
[----:B------:R-:W-:Y:S01]  /*1c00*/  IABS R5, R3 ;  /* 0x0000000300057213 */ /* 0x000fe20000000000 */
[----:B------:R-:W-:Y:S01]  /*1c10*/  IMAD.U32 R4, RZ, RZ, UR7 ;  /* 0x00000007ff047e24 */ /* 0x000fe2000f8e00ff */
[----:B------:R-:W-:Y:S01]  /*1c20*/  R2UR UR12, R0 ;  /* 0x00000000000c72ca */ /* 0x000fe200000e0000 */
[----:B------:R-:W-:-:S03]  /*1c30*/  ULOP3.LUT UR7, UR7, UR11, URZ, 0x3c, !UPT ;  /* 0x0000000b07077292 */ /* 0x000fc6000f8e3c3f */
[----:B------:R-:W-:-:S05]  /*1c40*/  IABS R4, R4 ;  /* 0x0000000400047213 */ /* 0x000fca0000000000 */
[----:B------:R-:W-:-:S04]  /*1c50*/  IMAD.MOV.U32 R3, RZ, RZ, R4 ;  /* 0x000000ffff037224 */ /* 0x000fc800078e0004 */
[----:B------:R-:W0:Y:S01]  /*1c60*/  I2F.RP R0, UR12 ;  /* 0x0000000c00007d06 */ /* 0x000e220008209400 */
[----:B------:R-:W-:-:S07]  /*1c70*/  R2UR UR9, R3 ;  /* 0x00000000030972ca */ /* 0x000fce00000e0000 */
[----:B0-----:R-:W0:Y:S02]  /*1c80*/  MUFU.RCP R0, R0 ;  /* 0x0000000000007308 */ /* 0x001e240000001000 */
        /* <DEDUP_REMOVED lines=20> */
.L_x_1206:
[----:B------:R-:W-:Y:S01]  /*1dd0*/  R2UR UR5, R201 ;  /* 0x00000000c90572ca */ /* 0x000fe200000e0000 */
[----:B------:R-:W-:Y:S01]  /*1de0*/  IMAD.U32 R152, RZ, RZ, UR6 ;  /* 0x00000006ff987e24 */ /* 0x000fe2000f8e00ff */
[----:B------:R-:W-:Y:S01]  /*1df0*/  PLOP3.LUT P0, PT, PT, PT, PT, 0x80, 0x0 ;  /* 0x000000000000781c */ /* 0x000fe20003f0f070 */
[----:B------:R-:W-:Y:S01]  /*1e00*/  IMAD.U32 R3, RZ, RZ, UR4 ;  /* 0x00000004ff037e24 */ /* 0x000fe2000f8e00ff */
[----:B------:R-:W-:Y:S01]  /*1e10*/  CS2R R150, SRZ ;  /* 0x0000000000967805 */ /* 0x000fe2000001ff00 */
[----:B------:R-:W-:Y:S01]  /*1e20*/  IMAD.MOV.U32 R0, RZ, RZ, RZ ;  /* 0x000000ffff007224 */ /* 0x000fe200078e00ff */
[----:B------:R-:W-:Y:S01]  /*1e30*/  CS2R R148, SRZ ;  /* 0x0000000000947805 */ /* 0x000fe2000001ff00 */
[----:B------:R-:W-:Y:S01]  /*1e40*/  IMAD.MOV.U32 R2, RZ, RZ, RZ ;  /* 0x000000ffff027224 */ /* 0x000fe200078e00ff */
[----:B------:R-:W-:Y:S02]  /*1e50*/  CS2R R146, SRZ ;  /* 0x0000000000927805 */ /* 0x000fe4000001ff00 */
[----:B------:R-:W-:-:S02]  /*1e60*/  CS2R R144, SRZ ;  /* 0x0000000000907805 */ /* 0x000fc4000001ff00 */
[----:B------:R-:W-:Y:S02]  /*1e70*/  CS2R R142, SRZ ;  /* 0x00000000008e7805 */ /* 0x000fe4000001ff00 */
[----:B------:R-:W-:Y:S02]  /*1e80*/  CS2R R140, SRZ ;  /* 0x00000000008c7805 */ /* 0x000fe4000001ff00 */
[----:B------:R-:W-:Y:S01]  /*1e90*/  CS2R R138, SRZ ;  /* 0x00000000008a7805 */ /* 0x000fe2000001ff00 */
[----:B------:R-:W-:Y:S01]  /*1ea0*/  UIMAD UR5, UR5, UR4, UR10 ;  /* 0x00000004050572a4 */ /* 0x000fe2000f8e020a */
[----:B------:R-:W-:Y:S02]  /*1eb0*/  CS2R R136, SRZ ;  /* 0x0000000000887805 */ /* 0x000fe4000001ff00 */
[----:B------:R-:W-:Y:S02]  /*1ec0*/  CS2R R134, SRZ ;  /* 0x0000000000867805 */ /* 0x000fe4000001ff00 */
[----:B------:R-:W-:-:S02]  /*1ed0*/  CS2R R132, SRZ ;  /* 0x0000000000847805 */ /* 0x000fc4000001ff00 */
[----:B------:R-:W-:Y:S02]  /*1ee0*/  CS2R R130, SRZ ;  /* 0x0000000000827805 */ /* 0x000fe4000001ff00 */
[----:B------:R-:W-:Y:S02]  /*1ef0*/  CS2R R128, SRZ ;  /* 0x0000000000807805 */ /* 0x000fe4000001ff00 */
[----:B------:R-:W-:Y:S01]  /*1f00*/  VIADDMNMX R152, R3, UR5, R152, PT ;  /* 0x0000000503987c46 */ /* 0x000fe2000b800198 */
[----:B------:R-:W-:Y:S01]  /*1f10*/  IMAD.U32 R22, RZ, RZ, UR5 ;  /* 0x00000005ff167e24 */ /* 0x000fe2000f8e00ff */
[----:B------:R-:W-:Y:S02]  /*1f20*/  CS2R R126, SRZ ;  /* 0x00000000007e7805 */ /* 0x000fe4000001ff00 */
[----:B------:R-:W-:Y:S02]  /*1f30*/  CS2R R124, SRZ ;  /* 0x00000000007c7805 */ /* 0x000fe4000001ff00 */
[----:B------:R-:W-:-:S02]  /*1f40*/  ISETP.GT.AND P1, PT, R152, UR5, PT ;  /* 0x0000000598007c0c */ /* 0x000fc4000bf24270 */
        /* <DEDUP_REMOVED lines=87> */
.L_x_1208:
[----:B------:R-:W2:Y:S01]  /*24c0*/  LDL R2, [R1+0x64] ;  /* 0x0000640001027983 */ /* 0x000ea20000100800 */
[----:B------:R-:W-:-:S13]  /*24d0*/  R2UR UR6, R232 ;  /* 0x00000000e80672ca */ /* 0x000fda00000e0000 */
[----:B------:R-:W-:-:S04]  /*24e0*/  ULEA.HI UR4, UR6, UR6, URZ, 0x1 ;  /* 0x0000000606047291 */ /* 0x000fc8000f8f083f */
[----:B------:R-:W-:-:S04]  /*24f0*/  ULOP3.LUT UR4, UR4, 0xfffffffe, URZ, 0xc0, !UPT ;  /* 0xfffffffe04047892 */ /* 0x000fc8000f8ec03f */
[----:B------:R-:W-:-:S06]  /*2500*/  UIADD3 UR4, UR6, -UR4, URZ ;  /* 0x8000000406047290 */ /* 0x000fcc000fffe03f */
[----:B------:R-:W-:-:S05]  /*2510*/  IMAD.U32 R0, RZ, RZ, UR4 ;  /* 0x00000004ff007e24 */ /* 0x000fca000f8e00ff */
[----:B------:R-:W-:-:S04]  /*2520*/  SHF.L.U32 R0, R0, 0x1f, RZ ;  /* 0x0000001f00007819 */ /* 0x000fc800000006ff */
[----:B------:R-:W0:Y:S01]  /*2530*/  SYNCS.PHASECHK.TRANS64.TRYWAIT P1, [UR37+0x30800], R0 ;  /* 0x03080000ff0075a7 */ /* 0x000e220008020165 */
[----:B--2---:R-:W-:-:S13]  /*2540*/  R2UR UR5, R2 ;  /* 0x00000000020572ca */ /* 0x004fda00000e0000 */
[----:B------:R-:W-:-:S05]  /*2550*/  IMAD.U32 R2, RZ, RZ, UR5 ;  /* 0x00000005ff027e24 */ /* 0x000fca000f8e00ff */
[----:B------:R-:W-:Y:S01]  /*2560*/  ISETP.NE.AND P0, PT, R2, 0x3, PT ;  /* 0x000000030200780c */ /* 0x000fe20003f05270 */
[----:B0-----:R-:W-:-:S12]  /*2570*/  @!P1 BRA `(.L_x_1209) ;  /* 0x0000017400a49947 */ /* 0x001fd80003800000 */
.L_x_1446:
[----:B------:R-:W-:Y:S05]  /*2580*/  @!P0 BRA `(.L_x_1210) ;  /* 0x0000000000048947 */ /* 0x000fea0003800000 */
[----:B------:R-:W-:Y:S01]  /*2590*/  BPT.TRAP 0x1 ;  /* 0x000000040000795c */ /* 0x000fe20000300000 */
.L_x_1210:
[----:B0-----:R-:W-:Y:S02]  /*25a0*/  IMAD.U32 R3, RZ, RZ, UR36 ;  /* 0x00000024ff037e24 */ /* 0x001fe4000f8e00ff */
[----:B------:R-:W-:-:S03]  /*25b0*/  IMAD.U32 R0, RZ, RZ, UR38 ;  /* 0x00000026ff007e24 */ /* 0x000fc6000f8e00ff */
[----:B------:R-:W-:Y:S02]  /*25c0*/  LEA R3, R3, UR37, 0x3 ;  /* 0x0000002503037c11 */ /* 0x000fe4000f8e18ff */
[----:B------:R-:W-:-:S04]  /*25d0*/  SHF.L.U32 R0, R0, 0x1f, RZ ;  /* 0x0000001f00007819 */ /* 0x000fc800000006ff */
[----:B------:R0:W1:Y:S01]  /*25e0*/  SYNCS.PHASECHK.TRANS64.TRYWAIT P2, [R3+URZ+0x30830], R0 ;  /* 0x03083000030075a7 */ /* 0x000062000804017f */
[----:B------:R-:W-:Y:S05]  /*25f0*/  @!P0 BRA `(.L_x_1211) ;  /* 0x0000000000048947 */ /* 0x000fea0003800000 */
[----:B------:R-:W-:Y:S01]  /*2600*/  BPT.TRAP 0x1 ;  /* 0x000000040000795c */ /* 0x000fe20000300000 */
.L_x_1211:
[----:B------:R-:W2:Y:S02]  /*2610*/  S2R R2, SR_TID.X ;  /* 0x0000000000027919 */ /* 0x000ea40000002100 */
[----:B--2---:R-:W-:-:S04]  /*2620*/  LOP3.LUT R2, R2, 0x7f, RZ, 0xc0, !PT ;  /* 0x0000007f02027812 */ /* 0x004fc800078ec0ff */
[----:B------:R-:W-:Y:S01]  /*2630*/  ISETP.NE.AND P1, PT, R2, RZ, PT ;  /* 0x000000ff0200720c */ /* 0x000fe20003f25270 */
[----:B-1----:R-:W-:-:S12]  /*2640*/  @P2 BRA `(.L_x_1212) ;  /* 0x0000000000082947 */ /* 0x002fd80003800000 */
[----:B------:R-:W1:Y:S02]  /*2650*/  SYNCS.PHASECHK.TRANS64.TRYWAIT P2, [R3+URZ+0x30830], R0 ;  /* 0x03083000030075a7 */ /* 0x000e64000804017f */
[----:B-1----:R-:W-:Y:S05]  /*2660*/  @!P2 BRA `(.L_x_1213) ;  /* 0x000001740080a947 */ /* 0x002fea0003800000 */
.L_x_1212:
[----:B------:R-:W-:Y:S05]  /*2670*/  WARPSYNC.ALL ;  /* 0x0000000000007948 */ /* 0x000fea0003800000 */
[----:B------:R-:W-:Y:S01]  /*2680*/  UIADD3 UR4, UR37, 0x20400, URZ ;  /* 0x0002040025047890 */ /* 0x000fe2000fffe03f */
[----:B------:R-:W-:Y:S01]  /*2690*/  WARPGROUP.ARRIVE ;  /* 0x00000000000079c5 */ /* 0x000fe20000000000 */
[----:B------:R-:W-:Y:S01]  /*26a0*/  UMOV UR9, 0x40000040 ;  /* 0x4000004000097882 */ /* 0x000fe20000000000 */
[----:B------:R-:W-:Y:S01]  /*26b0*/  UMOV UR11, 0x40000040 ;  /* 0x40000040000b7882 */ /* 0x000fe20000000000 */
[----:B------:R-:W-:Y:S01]  /*26c0*/  USHF.R.U32.HI UR4, URZ, 0x4, UR4 ;  /* 0x000000043f047899 */ /* 0x000fe20008011604 */
[----:B------:R-:W-:Y:S01]  /*26d0*/  IMAD.U32 R15, RZ, RZ, UR9 ;  /* 0x00000009ff0f7e24 */ /* 0x000fe2000f8e00ff */
[----:B------:R-:W-:Y:S01]  /*26e0*/  UMOV UR13, 0x40000040 ;  /* 0x40000040000d7882 */ /* 0x000fe20000000000 */
[----:B------:R-:W-:Y:S01]  /*26f0*/  UMOV UR15, 0x40000040 ;  /* 0x40000040000f7882 */ /* 0x000fe20000000000 */
[----:B------:R-:W-:Y:S01]  /*2700*/  ULOP3.LUT UR4, UR4, 0x3fff, URZ, 0xc0, !UPT ;  /* 0x00003fff04047892 */ /* 0x000fe2000f8ec03f */
[----:B01----:R-:W-:Y:S01]  /*2710*/  VIADD R0, R19, UR61 ;  /* 0x0000003d13007c36 */ /* 0x003fe20008000000 */
[----:B------:R-:W-:Y:S01]  /*2720*/  UMOV UR17, 0x40000040 ;  /* 0x4000004000117882 */ /* 0x000fe20000000000 */
[----:B------:R-:W-:Y:S01]  /*2730*/  UMOV UR19, 0x40000040 ;  /* 0x4000004000137882 */ /* 0x000fe20000000000 */
[----:B------:R-:W-:Y:S01]  /*2740*/  ULOP3.LUT UR5, UR4, 0x10000, URZ, 0xfc, !UPT ;  /* 0x0001000004057892 */ /* 0x000fe2000f8efc3f */
[----:B------:R-:W-:Y:S01]  /*2750*/  IMAD.MOV.U32 R2, RZ, RZ, R0 ;  /* 0x000000ffff027224 */ /* 0x000fe200078e0000 */
[----:B------:R-:W-:Y:S01]  /*2760*/  ULOP3.LUT UR4, UR40, 0x10000, URZ, 0xfc, !UPT ;  /* 0x0001000028047892 */ /* 0x000fe2000f8efc3f */
[----:B------:R-:W-:Y:S01]  /*2770*/  LEA R17, R152, 0xffffffc0, 0x6 ;  /* 0xffffffc098117811 */ /* 0x000fe200078e30ff */
[----:B------:R-:W-:Y:S01]  /*2780*/  UMOV UR21, 0x40000040 ;  /* 0x4000004000157882 */ /* 0x000fe20000000000 */
[----:B------:R-:W-:Y:S01]  /*2790*/  UMOV UR23, 0x40000040 ;  /* 0x4000004000177882 */ /* 0x000fe20000000000 */
[----:B------:R-:W-:Y:S01]  /*27a0*/  IMAD.U32 R18, RZ, RZ, UR5 ;  /* 0x00000005ff127e24 */ /* 0x000fe2000f8e00ff */
[----:B------:R-:W-:-:S02]  /*27b0*/  ULEA UR5, UR36, UR5, 0xb ;  /* 0x0000000524057291 */ /* 0x000fc4000f8e583f */
[----:B------:R-:W-:Y:S01]  /*27c0*/  UMOV UR8, UR4 ;  /* 0x0000000400087c82 */ /* 0x000fe20008000000 */
[----:B------:R-:W-:Y:S01]  /*27d0*/  UIADD3 UR6, UR4, 0x2, URZ ;  /* 0x0000000204067890 */ /* 0x000fe2000fffe03f */
[----:B------:R-:W-:Y:S01]  /*27e0*/  IMAD.U32 R14, RZ, RZ, UR8 ;  /* 0x00000008ff0e7e24 */ /* 0x000fe2000f8e00ff */
[----:B------:R-:W-:Y:S02]  /*27f0*/  UIADD3 UR7, UR5, 0x2, URZ ;  /* 0x0000000205077890 */ /* 0x000fe4000fffe03f */
[----:B------:R-:W-:Y:S01]  /*2800*/  UMOV UR10, UR5 ;  /* 0x00000005000a7c82 */ /* 0x000fe20008000000 */
[----:B------:R-:W-:Y:S01]  /*2810*/  UIADD3 UR12, UR4, 0x404, URZ ;  /* 0x00000404040c7890 */ /* 0x000fe2000fffe03f */
[----:B------:R-:W-:Y:S01]  /*2820*/  HGMMA.64x64x16.F32.BF16 R24, gdesc[UR8], RZ, !UPT, gsb0 ;  /* 0x00e00000081879f0 */ /* 0x000fe2000c0018ff */
        /* <DEDUP_REMOVED lines=8> */
[----:B------:R-:W-:-:S02]  /*28b0*/  UIADD3 UR14, UR5, 0x204, URZ ;  /* 0x00000204050e7890 */ /* 0x000fc4000fffe03f */
[----:B------:R-:W-:Y:S02]  /*28c0*/  UIADD3 UR16, UR4, 0x406, URZ ;  /* 0x0000040604107890 */ /* 0x000fe4000fffe03f */
[----:B------:R-:W-:Y:S02]  /*28d0*/  UIADD3 UR18, UR5, 0x206, URZ ;  /* 0x0000020605127890 */ /* 0x000fe4000fffe03f */
[----:B------:R-:W-:Y:S02]  /*28e0*/  UIADD3 UR20, UR4, 0x800, URZ ;  /* 0x0000080004147890 */ /* 0x000fe4000fffe03f */
[----:B------:R-:W-:Y:S02]  /*28f0*/  UIADD3 UR22, UR5, 0x400, URZ ;  /* 0x0000040005167890 */ /* 0x000fe4000fffe03f */
[----:B------:R-:W-:Y:S02]  /*2900*/  UIADD3 UR24, UR4, 0x802, URZ ;  /* 0x0000080204187890 */ /* 0x000fe4000fffe03f */
[----:B------:R-:W-:Y:S01]  /*2910*/  UIADD3 UR26, UR5, 0x402, URZ ;  /* 0x00000402051a7890 */ /* 0x000fe2000fffe03f */
[----:B------:R-:W-:Y:S01]  /*2920*/  UMOV UR25, 0x40000040 ;  /* 0x4000004000197882 */ /* 0x000fe20000000000 */
[----:B------:R-:W-:Y:S01]  /*2930*/  UMOV UR27, 0x40000040 ;  /* 0x40000040001b7882 */ /* 0x000fe20000000000 */
[----:B------:R-:W-:-:S02]  /*2940*/  UIADD3 UR28, UR4, 0x804, URZ ;  /* 0x00000804041c7890 */ /* 0x000fc4000fffe03f */
[----:B------:R-:W-:Y:S01]  /*2950*/  UIADD3 UR30, UR5, 0x404, URZ ;  /* 0x00000404051e7890 */ /* 0x000fe2000fffe03f */
[----:B------:R-:W-:Y:S01]  /*2960*/  UMOV UR29, 0x40000040 ;  /* 0x40000040001d7882 */ /* 0x000fe20000000000 */
[----:B------:R-:W-:Y:S01]  /*2970*/  UMOV UR31, 0x40000040 ;  /* 0x40000040001f7882 */ /* 0x000fe20000000000 */
[----:B------:R-:W-:Y:S02]  /*2980*/  UIADD3 UR32, UR4, 0x806, URZ ;  /* 0x0000080604207890 */ /* 0x000fe4000fffe03f */
[----:B------:R-:W-:Y:S01]  /*2990*/  UIADD3 UR34, UR5, 0x406, URZ ;  /* 0x0000040605227890 */ /* 0x000fe2000fffe03f */
[----:B------:R-:W-:Y:S01]  /*29a0*/  UMOV UR33, 0x40000040 ;  /* 0x4000004000217882 */ /* 0x000fe20000000000 */
[----:B------:R-:W-:Y:S01]  /*29b0*/  UMOV UR35, 0x40000040 ;  /* 0x4000004000237882 */ /* 0x000fe20000000000 */
        /* <DEDUP_REMOVED lines=16> */
[----:B------:R-:W-:-:S02]  /*2ac0*/  WARPGROUP.DEPBAR.LE gsb0, 0x0 ;  /* 0x00008000000079c5 */ /* 0x000fc40000010000 */
[----:B------:R-:W-:-:S06]  /*2ad0*/  WARPGROUP.ARRIVE ;  /* 0x00000000000079c5 */ /* 0x000fcc0000000000 */
[----:B------:R-:W-:Y:S01]  /*2ae0*/  HGMMA.64x64x16.F32.BF16 R24, gdesc[UR8], R24, gsb0 ;  /* 0x00e00000081879f0 */ /* 0x000fe20008001818 */
        /* <DEDUP_REMOVED lines=8> */
[----:B------:R-:W-:Y:S02]  /*2b70*/  WARPGROUP.DEPBAR.LE gsb0, 0x0 ;  /* 0x00008000000079c5 */ /* 0x000fe40000010000 */
        /* <DEDUP_REMOVED lines=17> */
[----:B------:R-:W-:Y:S01]  /*2c90*/  IMAD.U32 R6, RZ, RZ, UR8 ;  /* 0x00000008ff067e24 */ /* 0x000fe2000f8e00ff */
[----:B------:R-:W-:Y:S01]  /*2ca0*/  ULDC.64 UR6, c[0x0][0x9e0] ;  /* 0x0002780000067ab9 */ /* 0x000fe20000000a00 */
[----:B------:R-:W-:Y:S01]  /*2cb0*/  IMAD.U32 R7, RZ, RZ, UR9 ;  /* 0x00000009ff077e24 */ /* 0x000fe2000f8e00ff */
[----:B------:R-:W-:Y:S01]  /*2cc0*/  UISETP.GE.AND UP1, UPT, UR7, 0x1, UPT ;  /* 0x000000010700788c */ /* 0x000fe2000bf26270 */
[----:B------:R-:W-:Y:S02]  /*2cd0*/  WARPGROUP.DEPBAR.LE gsb0, 0x0 ;  /* 0x00008000000079c5 */ /* 0x000fe40000010000 */
[----:B------:R-:W-:-:S06]  /*2ce0*/  WARPGROUP.ARRIVE ;  /* 0x00000000000079c5 */ /* 0x000fcc0000000000 */
[----:B------:R-:W-:Y:S01]  /*2cf0*/  HGMMA.64x64x16.F32.BF16 R24, gdesc[UR8], R24, gsb0 ;  /* 0x00e00000081879f0 */ /* 0x000fe20008001818 */
[----:B------:R-:W-:Y:S02]  /*2d00*/  UIADD3 UR8, UR4, 0x402, URZ ;  /* 0x0000040204087890 */ /* 0x000fe4000fffe03f */
[----:B------:R-:W-:Y:S01]  /*2d10*/  UIADD3 UR10, UR5, 0x202, URZ ;  /* 0x00000202050a7890 */ /* 0x000fe2000fffe03f */
[----:B------:R-:W-:Y:S01]  /*2d20*/  UMOV UR9, 0x40000040 ;  /* 0x4000004000097882 */ /* 0x000fe20000000000 */
[----:B------:R-:W-:Y:S01]  /*2d30*/  UMOV UR11, 0x40000040 ;  /* 0x40000040000b7882 */ /* 0x000fe20000000000 */
[----:B------:R-:W-:Y:S02]  /*2d40*/  ULDC UR4, c[0x0][0x448] ;  /* 0x0001120000047ab9 */ /* 0x000fe40000000800 */
[----:B------:R-:W-:-:S06]  /*2d50*/  UISETP.NE.AND UP0, UPT, UR4, 0x1, UPT ;  /* 0x000000010400788c */ /* 0x000fcc000bf05270 */
[----:B------:R-:W-:Y:S02]  /*2d60*/  PLOP3.LUT P2, PT, PT, PT, UP0, 0x80, 0x0 ;  /* 0x000000000000781c */ /* 0x000fe40003f4f008 */
[----:B------:R-:W-:-:S03]  /*2d70*/  PLOP3.LUT P3, PT, PT, PT, UP0, 0x80, 0x0 ;  /* 0x000000000000781c */ /* 0x000fc60003f6f008 */
[----:B------:R-:W-:-:S08]  /*2d80*/  @UP0 ULDC UR4, c[0x0][0x44c] ;  /* 0x0001130000040ab9 */ /* 0x000fd00000000800 */
[----:B------:R-:W-:Y:S01]  /*2d90*/  @P2 IMAD.HI.U32 R4, R0, UR4, RZ ;  /* 0x0000000400042c27 */ /* 0x000fe2000f8e00ff */
[----:B------:R-:W-:Y:S01]  /*2da0*/  @UP0 ULDC UR4, c[0x0][0x450] ;  /* 0x0001140000040ab9 */ /* 0x000fe20000000800 */
[----:B------:R-:W-:Y:S02]  /*2db0*/  PLOP3.LUT P2, PT, PT, PT, UP1, 0x40, 0x0 ;  /* 0x000000000000781c */ /* 0x000fe40003f4e818 */
[----:B------:R-:W-:Y:S01]  /*2dc0*/  @!P1 VIADD R0, R3, 0x30840 ;  /* 0x0003084003009836 */ /* 0x000fe20000000000 */
[----:B------:R-:W-:Y:S01]  /*2dd0*/  @P3 SHF.R.U32.HI R2, RZ, UR4, R4 ;  /* 0x00000004ff023c19 */ /* 0x000fe20008011604 */
[----:B------:R-:W-:-:S03]  /*2de0*/  IMAD.MOV.U32 R3, RZ, RZ, -0x40 ;  /* 0xffffffc0ff037424 */ /* 0x000fc600078e00ff */
[----:B------:R-:W-:Y:S01]  /*2df0*/  @!P1 PRMT R0, RZ, 0x654, R0 ;  /* 0x00000654ff009816 */ /* 0x000fe20000000000 */
[----:B------:R-:W0:Y:S01]  /*2e00*/  SHFL.IDX PT, R5, R2, RZ, 0x1c1f ;  /* 0x001c1fff02057589 */ /* 0x000e2200000e0000 */
[----:B------:R-:W-:Y:S02]  /*2e10*/  IMAD R21, R152, R3, 0x40 ;  /* 0x0000004098157424 */ /* 0x000fe400078e0203 */
[----:B------:R-:W-:-:S03]  /*2e20*/  IMAD.U32 R3, RZ, RZ, UR39 ;  /* 0x00000027ff037e24 */ /* 0x000fc6000f8e00ff */
[----:B------:R-:W-:Y:S01]  /*2e30*/  IADD3 R20, -R16, UR60, R21 ;  /* 0x0000003c10147c10 */ /* 0x000fe2000fffe115 */
        /* <DEDUP_REMOVED lines=8> */
[----:B------:R-:W-:Y:S01]  /*2ec0*/  HGMMA.64x64x16.F32.BF16 R24, gdesc[UR16], R24, gsb0 ;  /* 0x00e00000101879f0 */ /* 0x000fe20008001818 */
[----:B------:R-:W-:Y:S02]  /*2ed0*/  ULDC UR18, c[0x0][0x9dc] ;  /* 0x0002770000127ab9 */ /* 0x000fe40000000800 */
[----:B------:R-:W-:Y:S01]  /*2ee0*/  ULOP3.LUT UR4, URZ, UR18, URZ, 0x33, !UPT ;  /* 0x000000123f047292 */ /* 0x000fe2000f8e333f */
        /* <DEDUP_REMOVED lines=25> */
[----:B------:R1:W-:Y:S02]  /*3080*/  @!P1 SYNCS.ARRIVE.TRANS64.RED.A1T0 RZ, [R0+URZ], RZ ;  /* 0x000000ff00ff99a7 */ /* 0x0003e4000810043f */
[----:B-1----:R-:W-:-:S04]  /*3090*/  IADD3 R0, -R16, 0x1, R21 ;  /* 0x0000000110007810 */ /* 0x002fc80007ffe115 */
[----:B------:R-:W-:-:S05]  /*30a0*/  IADD3 R0, -R3, UR60, R0 ;  /* 0x0000003c03007c10 */ /* 0x000fca000fffe100 */
[C---:B------:R-:W-:Y:S02]  /*30b0*/  VIADD R57, R0.reuse, UR6 ;  /* 0x0000000600397c36 */ /* 0x040fe40008000000 */
[----:B------:R-:W-:-:S03]  /*30c0*/  VIADD R56, R0, UR4 ;  /* 0x0000000400387c36 */ /* 0x000fc60008000000 */
[----:B0-----:R-:W-:Y:S01]  /*30d0*/  VIADDMNMX R0, R5, R57, R20, PT ;  /* 0x0000003905007246 */ /* 0x001fe20003800114 */
[----:B------:R-:W-:Y:S01]  /*30e0*/  IMAD.IADD R3, R56, 0x1, R5 ;  /* 0x0000000138037824 */ /* 0x000fe200078e0205 */
[----:B------:R-:W-:Y:S06]  /*30f0*/  @P2 BRA `(.L_x_1214) ;  /* 0x00000000005c2947 */ /* 0x000fec0003800000 */
[----:B------:R-:W-:Y:S01]  /*3100*/  IMAD.U32 R4, RZ, RZ, UR39 ;  /* 0x00000027ff047e24 */ /* 0x000fe2000f8e00ff */
[----:B------:R-:W-:Y:S04]  /*3110*/  BSSY B0, `(.L_x_1215) ;  /* 0x0000011000007945 */ /* 0x000fe80003800000 */
[----:B------:R-:W-:-:S04]  /*3120*/  IADD3 R4, -R4, UR60, R5 ;  /* 0x0000003c04047c10 */ /* 0x000fc8000fffe105 */
[----:B------:R-:W-:-:S13]  /*3130*/  ISETP.GT.AND P2, PT, R4, -0x1, PT ;  /* 0xffffffff0400780c */ /* 0x000fda0003f44270 */
[----:B------:R-:W-:Y:S05]  /*3140*/  @P2 BRA `(.L_x_1216) ;  /* 0x0000000000202947 */ /* 0x000fea0003800000 */
[----:B------:R-:W-:Y:S01]  /*3150*/  UISETP.NE.AND UP2, UPT, UR7, 0x1, UPT ;  /* 0x000000010700788c */ /* 0x000fe2000bf45270 */
[----:B------:R-:W-:-:S05]  /*3160*/  LOP3.LUT R4, RZ, R4, RZ, 0x33, !PT ;  /* 0x00000004ff047212 */ /* 0x000fca00078e33ff */
[----:B------:R-:W-:-:S05]  /*3170*/  PLOP3.LUT P2, PT, PT, PT, UP2, 0x80, 0x0 ;  /* 0x000000000000781c */ /* 0x000fca0003f4f028 */
[----:B------:R-:W-:-:S08]  /*3180*/  @UP2 ULDC.64 UR4, c[0x0][0x9e8] ;  /* 0x00027a0000042ab9 */ /* 0x000fd00000000a00 */
[----:B------:R-:W-:-:S05]  /*3190*/  @P2 IMAD.HI.U32 R5, R4, UR4, RZ ;  /* 0x0000000404052c27 */ /* 0x000fca000f8e00ff */
[----:B------:R-:W-:-:S04]  /*31a0*/  @P2 SHF.R.U32.HI R4, RZ, UR5, R5 ;  /* 0x00000005ff042c19 */ /* 0x000fc80008011605 */
[----:B------:R-:W-:Y:S01]  /*31b0*/  LOP3.LUT R4, RZ, R4, RZ, 0x33, !PT ;  /* 0x00000004ff047212 */ /* 0x000fe200078e33ff */
[----:B------:R-:W-:Y:S06]  /*31c0*/  BRA `(.L_x_1217) ;  /* 0x0000000000147947 */ /* 0x000fec0003800000 */
.L_x_1216:
[----:B------:R-:W-:-:S06]  /*31d0*/  UISETP.NE.AND UP2, UPT, UR7, 0x1, UPT ;  /* 0x000000010700788c */ /* 0x000fcc000bf45270 */
[----:B------:R-:W-:-:S05]  /*31e0*/  PLOP3.LUT P2, PT, PT, PT, UP2, 0x80, 0x0 ;  /* 0x000000000000781c */ /* 0x000fca0003f4f028 */
[----:B------:R-:W-:-:S08]  /*31f0*/  @UP2 ULDC.64 UR4, c[0x0][0x9e8] ;  /* 0x00027a0000042ab9 */ /* 0x000fd00000000a00 */
[----:B------:R-:W-:-:S05]  /*3200*/  @P2 IMAD.HI.U32 R5, R4, UR4, RZ ;  /* 0x0000000404052c27 */ /* 0x000fca000f8e00ff */
[----:B------:R-:W-:-:S07]  /*3210*/  @P2 SHF.R.U32.HI R4, RZ, UR5, R5 ;  /* 0x00000005ff042c19 */ /* 0x000fce0008011605 */
.L_x_1217:
[----:B------:R-:W-:Y:S05]  /*3220*/  BSYNC B0 ;  /* 0x0000000000007941 */ /* 0x000fea0003800000 */
.L_x_1215:
[----:B------:R-:W-:-:S04]  /*3230*/  IMAD R5, R4, UR7, -R17 ;  /* 0x0000000704057c24 */ /* 0x000fc8000f8e0a11 */
[----:B------:R-:W-:-:S05]  /*3240*/  IMAD.IADD R5, R5, 0x1, -R16 ;  /* 0x0000000105057824 */ /* 0x000fca00078e0a10 */
[----:B------:R-:W-:Y:S02]  /*3250*/  VIMNMX R3, R3, R5, !PT ;  /* 0x0000000503037248 */ /* 0x000fe40007fe0100 */
[----:B------:R-:W-:-:S07]  /*3260*/  VIADDMNMX R0, R5, UR7, R0, PT ;  /* 0x0000000705007c46 */ /* 0x000fce000b800100 */
.L_x_1214:
[C---:B------:R-:W-:Y:S01]  /*3270*/  ISETP.GE.AND P2, PT, R21.reuse, 0x2, PT ;  /* 0x000000021500780c */ /* 0x040fe20003f46270 */
[----:B------:R-:W0:Y:S01]  /*3280*/  SHFL.IDX PT, R5, R2, 0x1, 0x1c1f ;  /* 0x003c1f0002057f89 */ /* 0x000e2200000e0000 */
[----:B------:R-:W-:Y:S02]  /*3290*/  ISETP.GE.AND P6, PT, R21, 0xa, PT ;  /* 0x0000000a1500780c */ /* 0x000fe40003fc6270 */
[----:B------:R-:W-:Y:S02]  /*32a0*/  ISETP.GT.AND P4, PT, R3, 0x1, !P2 ;  /* 0x000000010300780c */ /* 0x000fe40005784270 */
[----:B------:R-:W-:Y:S02]  /*32b0*/  ISETP.GE.AND P3, PT, R21, 0x9, PT ;  /* 0x000000091500780c */ /* 0x000fe40003f66270 */
[----:B------:R-:W-:Y:S02]  /*32c0*/  ISETP.LT.OR P4, PT, R0, 0x2, P4 ;  /* 0x000000020000780c */ /* 0x000fe40002781670 */
[----:B------:R-:W-:-:S02]  /*32d0*/  ISETP.GT.AND P5, PT, R3, 0x8, !P3 ;  /* 0x000000080300780c */ /* 0x000fc40005fa4270 */
[----:B------:R-:W-:Y:S02]  /*32e0*/  FSEL R58, R25, -INF , !P4 ;  /* 0xff800000193a7808 */ /* 0x000fe40006000000 */
[----:B------:R-:W-:Y:S02]  /*32f0*/  ISETP.GT.AND P4, PT, R3, 0x9, !P6 ;  /* 0x000000090300780c */ /* 0x000fe40007784270 */
[----:B------:R-:W-:Y:S02]  /*3300*/  P2R R25, PR, RZ, 0x40 ;  /* 0x00000040ff197803 */ /* 0x000fe40000000000 */
[----:B------:R-:W-:Y:S02]  /*3310*/  ISETP.LT.OR P4, PT, R0, 0xa, P4 ;  /* 0x0000000a0000780c */ /* 0x000fe40002781670 */
[----:B------:R-:W-:Y:S02]  /*3320*/  ISETP.GE.AND P6, PT, R21, 0x11, PT ;  /* 0x000000111500780c */ /* 0x000fe40003fc6270 */
[----:B------:R-:W-:-:S02]  /*3330*/  FSEL R60, R29, -INF , !P4 ;  /* 0xff8000001d3c7808 */ /* 0x000fc40006000000 */
[----:B------:R-:W-:Y:S02]  /*3340*/  ISETP.LT.OR P5, PT, R0, 0x9, P5 ;  /* 0x000000090000780c */ /* 0x000fe40002fa1670 */
[----:B------:R-:W-:Y:S02]  /*3350*/  ISETP.GT.AND P4, PT, R3, 0x10, !P6 ;  /* 0x000000100300780c */ /* 0x000fe40007784270 */
[----:B------:R-:W-:Y:S02]  /*3360*/  FSEL R28, R28, -INF , !P5 ;  /* 0xff8000001c1c7808 */ /* 0x000fe40006800000 */
[----:B------:R-:W-:Y:S02]  /*3370*/  ISETP.LT.OR P4, PT, R0, 0x11, P4 ;  /* 0x000000110000780c */ /* 0x000fe40002781670 */
[----:B------:R-:W-:Y:S02]  /*3380*/  ISETP.GE.AND P5, PT, R21, 0x12, PT ;  /* 0x000000121500780c */ /* 0x000fe40003fa6270 */
[----:B------:R-:W-:-:S02]  /*3390*/  FSEL R32, R32, -INF , !P4 ;  /* 0xff80000020207808 */ /* 0x000fc40006000000 */
[----:B------:R-:W-:Y:S02]  /*33a0*/  ISETP.GT.AND P4, PT, R3, 0x11, !P5 ;  /* 0x000000110300780c */ /* 0x000fe40006f84270 */
[----:B------:R-:W-:Y:S02]  /*33b0*/  P2R R59, PR, RZ, 0x20 ;  /* 0x00000020ff3b7803 */ /* 0x000fe40000000000 */
[----:B------:R-:W-:Y:S02]  /*33c0*/  ISETP.LT.OR P4, PT, R0, 0x12, P4 ;  /* 0x000000120000780c */ /* 0x000fe40002781670 */
[----:B------:R-:W-:Y:S02]  /*33d0*/  ISETP.GE.AND P5, PT, R21, 0x19, PT ;  /* 0x000000191500780c */ /* 0x000fe40003fa6270 */
[----:B------:R-:W-:Y:S02]  /*33e0*/  FSEL R62, R33, -INF , !P4 ;  /* 0xff800000213e7808 */ /* 0x000fe40006000000 */
[----:B------:R-:W-:-:S02]  /*33f0*/  ISETP.GT.AND P4, PT, R3, 0x18, !P5 ;  /* 0x000000180300780c */ /* 0x000fc40006f84270 */
[----:B------:R-:W-:Y:S02]  /*3400*/  P2R R33, PR, RZ, 0x20 ;  /* 0x00000020ff217803 */ /* 0x000fe40000000000 */
[----:B------:R-:W-:Y:S02]  /*3410*/  ISETP.LT.OR P4, PT, R0, 0x19, P4 ;  /* 0x000000190000780c */ /* 0x000fe40002781670 */
[----:B------:R-:W-:Y:S02]  /*3420*/  ISETP.GE.AND P5, PT, R21, 0x1a, PT ;  /* 0x0000001a1500780c */ /* 0x000fe40003fa6270 */
[----:B------:R-:W-:Y:S02]  /*3430*/  FSEL R36, R36, -INF , !P4 ;  /* 0xff80000024247808 */ /* 0x000fe40006000000 */
[----:B------:R-:W-:Y:S02]  /*3440*/  ISETP.GT.AND P4, PT, R3, 0x19, !P5 ;  /* 0x000000190300780c */ /* 0x000fe40006f84270 */
[----:B------:R-:W-:-:S02]  /*3450*/  P2R R61, PR, RZ, 0x20 ;  /* 0x00000020ff3d7803 */ /* 0x000fc40000000000 */
[C---:B------:R-:W-:Y:S02]  /*3460*/  ISETP.LT.OR P4, PT, R0.reuse, 0x1a, P4 ;  /* 0x0000001a0000780c */ /* 0x040fe40002781670 */
[----:B------:R-:W-:Y:S02]  /*3470*/  ISETP.GE.AND P5, PT, R21, 0x21, PT ;  /* 0x000000211500780c */ /* 0x000fe40003fa6270 */
[----:B------:R-:W-:Y:S02]  /*3480*/  FSEL R64, R37, -INF , !P4 ;  /* 0xff80000025407808 */ /* 0x000fe40006000000 */
[----:B------:R-:W-:Y:S02]  /*3490*/  ISETP.GT.AND P4, PT, R3, 0x20, !P5 ;  /* 0x000000200300780c */ /* 0x000fe40006f84270 */
[----:B------:R-:W-:Y:S02]  /*34a0*/  P2R R37, PR, RZ, 0x20 ;  /* 0x00000020ff257803 */ /* 0x000fe40000000000 */
[----:B------:R-:W-:-:S02]  /*34b0*/  ISETP.LT.OR P4, PT, R0, 0x21, P4 ;  /* 0x000000210000780c */ /* 0x000fc40002781670 */
[----:B------:R-:W-:Y:S02]  /*34c0*/  ISETP.GE.AND P5, PT, R21, 0x22, PT ;  /* 0x000000221500780c */ /* 0x000fe40003fa6270 */
[----:B------:R-:W-:Y:S02]  /*34d0*/  FSEL R40, R40, -INF , !P4 ;  /* 0xff80000028287808 */ /* 0x000fe40006000000 */
[----:B------:R-:W-:Y:S02]  /*34e0*/  ISETP.GT.AND P4, PT, R3, 0x21, !P5 ;  /* 0x000000210300780c */ /* 0x000fe40006f84270 */
[----:B------:R-:W-:Y:S02]  /*34f0*/  P2R R63, PR, RZ, 0x20 ;  /* 0x00000020ff3f7803 */ /* 0x000fe40000000000 */
[----:B------:R-:W-:Y:S02]  /*3500*/  ISETP.LT.OR P4, PT, R0, 0x22, P4 ;  /* 0x000000220000780c */ /* 0x000fe40002781670 */
[----:B------:R-:W-:-:S02]  /*3510*/  ISETP.GE.AND P5, PT, R21, 0x29, PT ;  /* 0x000000291500780c */ /* 0x000fc40003fa6270 */
[----:B------:R-:W-:Y:S02]  /*3520*/  FSEL R66, R41, -INF , !P4 ;  /* 0xff80000029427808 */ /* 0x000fe40006000000 */
[----:B------:R-:W-:Y:S02]  /*3530*/  ISETP.GT.AND P4, PT, R3, 0x28, !P5 ;  /* 0x000000280300780c */ /* 0x000fe40006f84270 */
[----:B------:R-:W-:Y:S02]  /*3540*/  P2R R41, PR, RZ, 0x20 ;  /* 0x00000020ff297803 */ /* 0x000fe40000000000 */
        /* <DEDUP_REMOVED lines=11> */
[----:B------:R-:W-:Y:S02]  /*3600*/  P2R R29, PR, RZ, 0x40 ;  /* 0x00000040ff1d7803 */ /* 0x000fe40000000000 */
[----:B------:R-:W-:Y:S02]  /*3610*/  FSEL R48, R48, -INF , !P4 ;  /* 0xff80000030307808 */ /* 0x000fe40006000000 */
[----:B------:R-:W-:-:S04]  /*3620*/  ISETP.GE.AND P4, PT, R21, 0x32, PT ;  /* 0x000000321500780c */ /* 0x000fc80003f86270 */
[----:B------:R-:W-:-:S04]  /*3630*/  ISETP.GT.AND P5, PT, R3, 0x31, !P4 ;  /* 0x000000310300780c */ /* 0x000fc800067a4270 */
[----:B------:R-:W-:-:S04]  /*3640*/  ISETP.LT.OR P5, PT, R0, 0x32, P5 ;  /* 0x000000320000780c */ /* 0x000fc80002fa1670 */
[----:B------:R-:W-:Y:S02]  /*3650*/  FSEL R70, R49, -INF , !P5 ;  /* 0xff80000031467808 */ /* 0x000fe40006800000 */
[----:B------:R-:W-:-:S04]  /*3660*/  ISETP.GE.AND P5, PT, R21, 0x39, PT ;  /* 0x000000391500780c */ /* 0x000fc80003fa6270 */
[----:B------:R-:W-:-:S04]  /*3670*/  ISETP.GT.AND P6, PT, R3, 0x38, !P5 ;  /* 0x000000380300780c */ /* 0x000fc80006fc4270 */
[----:B------:R-:W-:-:S04]  /*3680*/  ISETP.LT.OR P6, PT, R0, 0x39, P6 ;  /* 0x000000390000780c */ /* 0x000fc800037c1670 */
[----:B------:R-:W-:Y:S02]  /*3690*/  FSEL R52, R52, -INF , !P6 ;  /* 0xff80000034347808 */ /* 0x000fe40007000000 */
[----:B------:R-:W-:-:S04]  /*36a0*/  ISETP.GE.AND P6, PT, R21, 0x1, PT ;  /* 0x000000011500780c */ /* 0x000fc80003fc6270 */
[----:B------:R-:W-:Y:S02]  /*36b0*/  P2R R4, PR, RZ, 0x40 ;  /* 0x00000040ff047803 */ /* 0x000fe40000000000 */
[----:B------:R-:W-:-:S04]  /*36c0*/  ISETP.GT.AND P6, PT, R3, RZ, !P6 ;  /* 0x000000ff0300720c */ /* 0x000fc800077c4270 */
[----:B------:R-:W-:-:S04]  /*36d0*/  ISETP.LT.OR P6, PT, R0, 0x1, P6 ;  /* 0x000000010000780c */ /* 0x000fc800037c1670 */
[----:B------:R-:W-:Y:S02]  /*36e0*/  FSEL R24, R24, -INF , !P6 ;  /* 0xff80000018187808 */ /* 0x000fe40007000000 */
[----:B------:R-:W-:-:S04]  /*36f0*/  ISETP.GE.AND P6, PT, R21, 0x3a, PT ;  /* 0x0000003a1500780c */ /* 0x000fc80003fc6270 */
[----:B------:R-:W-:Y:S02]  /*3700*/  P2R R21, PR, RZ, 0x40 ;  /* 0x00000040ff157803 */ /* 0x000fe40000000000 */
[----:B------:R-:W-:Y:S01]  /*3710*/  ISETP.GT.AND P6, PT, R3, 0x39, !P6 ;  /* 0x000000390300780c */ /* 0x000fe200077c4270 */
[----:B0-----:R-:W-:-:S03]  /*3720*/  IMAD.IADD R3, R56, 0x1, R5 ;  /* 0x0000000138037824 */ /* 0x001fc600078e0205 */
[----:B------:R-:W-:Y:S02]  /*3730*/  ISETP.LT.OR P6, PT, R0, 0x3a, P6 ;  /* 0x0000003a0000780c */ /* 0x000fe400037c1670 */
[----:B------:R-:W-:Y:S02]  /*3740*/  VIADDMNMX R0, R5, R57, R20, PT ;  /* 0x0000003905007246 */ /* 0x000fe40003800114 */
[----:B------:R-:W-:Y:S02]  /*3750*/  FSEL R72, R53, -INF , !P6 ;  /* 0xff80000035487808 */ /* 0x000fe40007000000 */
[----:B------:R-:W-:-:S13]  /*3760*/  PLOP3.LUT P6, PT, PT, PT, UP1, 0x40, 0x0 ;  /* 0x000000000000781c */ /* 0x000fda0003fce818 */
[----:B------:R-:W-:Y:S05]  /*3770*/  @P6 BRA `(.L_x_1218) ;  /* 0x0000000000646947 */ /* 0x000fea0003800000 */
        /* <DEDUP_REMOVED lines=9> */
[----:B------:R-:W-:Y:S01]  /*3810*/  @P6 IMAD.HI.U32 R5, R2, UR4, RZ ;  /* 0x0000000402056c27 */ /* 0x000fe2000f8e00ff */
[----:B------:R-:W-:-:S13]  /*3820*/  PLOP3.LUT P6, PT, PT, PT, UP2, 0x80, 0x0 ;  /* 0x000000000000781c */ /* 0x000fda0003fcf028 */
[----:B------:R-:W-:-:S04]  /*3830*/  @P6 SHF.R.U32.HI R2, RZ, UR5, R5 ;  /* 0x00000005ff026c19 */ /* 0x000fc80008011605 */
[----:B------:R-:W-:Y:S01]  /*3840*/  LOP3.LUT R2, RZ, R2, RZ, 0x33, !PT ;  /* 0x00000002ff027212 */ /* 0x000fe200078e33ff */
[----:B------:R-:W-:Y:S06]  /*3850*/  BRA `(.L_x_1221) ;  /* 0x0000000000187947 */ /* 0x000fec0003800000 */
.L_x_1220:
[----:B------:R-:W-:-:S06]  /*3860*/  UISETP.NE.AND UP2, UPT, UR7, 0x1, UPT ;  /* 0x000000010700788c */ /* 0x000fcc000bf45270 */
[----:B------:R-:W-:-:S05]  /*3870*/  PLOP3.LUT P6, PT, PT, PT, UP2, 0x80, 0x0 ;  /* 0x000000000000781c */ /* 0x000fca0003fcf028 */
[----:B------:R-:W-:-:S08]  /*3880*/  @UP2 ULDC.64 UR4, c[0x0][0x9e8] ;  /* 0x00027a0000042ab9 */ /* 0x000fd00000000a00 */
[----:B------:R-:W-:Y:S01]  /*3890*/  @P6 IMAD.HI.U32 R5, R2, UR4, RZ ;  /* 0x0000000402056c27 */ /* 0x000fe2000f8e00ff */
[----:B------:R-:W-:-:S13]  /*38a0*/  PLOP3.LUT P6, PT, PT, PT, UP2, 0x80, 0x0 ;  /* 0x000000000000781c */ /* 0x000fda0003fcf028 */
[----:B------:R-:W-:-:S07]  /*38b0*/  @P6 SHF.R.U32.HI R2, RZ, UR5, R5 ;  /* 0x00000005ff026c19 */ /* 0x000fce0008011605 */
.L_x_1221:
[----:B------:R-:W-:Y:S05]  /*38c0*/  BSYNC B0 ;  /* 0x0000000000007941 */ /* 0x000fea0003800000 */
.L_x_1219:
[----:B------:R-:W-:-:S04]  /*38d0*/  IMAD R5, R2, UR7, -R17 ;  /* 0x0000000702057c24 */ /* 0x000fc8000f8e0a11 */
[----:B------:R-:W-:-:S05]  /*38e0*/  IMAD.IADD R5, R5, 0x1, -R16 ;  /* 0x0000000105057824 */ /* 0x000fca00078e0a10 */
[----:B------:R-:W-:Y:S02]  /*38f0*/  VIMNMX R3, R3, R5, !PT ;  /* 0x0000000503037248 */ /* 0x000fe40007fe0100 */
[----:B------:R-:W-:-:S07]  /*3900*/  VIADDMNMX R0, R5, UR7, R0, PT ;  /* 0x0000000705007c46 */ /* 0x000fce000b800100 */
.L_x_1218:
[----:B------:R-:W-:Y:S01]  /*3910*/  ISETP.GT.AND P2, PT, R3, 0x1, !P2 ;  /* 0x000000010300780c */ /* 0x000fe20005744270 */
[----:B------:R-:W-:Y:S01]  /*3920*/  ULDC UR5, c[0x0][0x988] ;  /* 0x0002620000057ab9 */ /* 0x000fe20000000800 */
[----:B------:R-:W-:Y:S01]  /*3930*/  FMNMX.FTZ R2, R24, R58, !PT ;  /* 0x0000003a18027209 */ /* 0x000fe20007810000 */
[----:B------:R-:W-:Y:S01]  /*3940*/  @UP0 ULDC UR10, c[0x0][0x44c] ;  /* 0x00011300000a0ab9 */ /* 0x000fe20000000800 */
[----:B------:R-:W-:Y:S01]  /*3950*/  ISETP.LT.OR P2, PT, R0, 0x2, P2 ;  /* 0x000000020000780c */ /* 0x000fe20001741670 */
[----:B------:R-:W-:Y:S01]  /*3960*/  UIMAD.WIDE.U32 UR10, UR61, UR10, URZ ;  /* 0x0000000a3d0a72a5 */ /* 0x000fe2000f8e003f */
[----:B------:R-:W-:Y:S01]  /*3970*/  FMNMX.FTZ R2, R28, R2, !PT ;  /* 0x000000021c027209 */ /* 0x000fe20007810000 */
[----:B------:R-:W-:Y:S01]  /*3980*/  @UP0 ULDC UR14, c[0x0][0x450] ;  /* 0x00011400000e0ab9 */ /* 0x000fe20000000800 */
[----:B------:R-:W-:Y:S01]  /*3990*/  FSEL R27, R27, -INF , !P2 ;  /* 0xff8000001b1b7808 */ /* 0x000fe20005000000 */
[----:B------:R-:W-:Y:S01]  /*39a0*/  UMOV UR4, UR61 ;  /* 0x0000003d00047c82 */ /* 0x000fe20008000000 */
[----:B------:R-:W-:Y:S01]  /*39b0*/  ISETP.NE.AND P2, PT, R25, RZ, PT ;  /* 0x000000ff1900720c */ /* 0x000fe20003f45270 */
[----:B------:R-:W-:Y:S01]  /*39c0*/  @UP0 USHF.R.U32.HI UR4, URZ, UR14, UR11 ;  /* 0x0000000e3f040299 */ /* 0x000fe2000801160b */
[----:B------:R-:W-:-:S02]  /*39d0*/  FMNMX.FTZ R2, R60, R2, !PT ;  /* 0x000000023c027209 */ /* 0x000fc40007810000 */
[----:B------:R-:W-:Y:S01]  /*39e0*/  ISETP.GT.AND P2, PT, R3, 0x9, !P2 ;  /* 0x000000090300780c */ /* 0x000fe20005744270 */
[----:B------:R-:W-:Y:S01]  /*39f0*/  UIADD3 UR52, UR52, UR4, URZ ;  /* 0x0000000434347290 */ /* 0x000fe2000fffe03f */
[----:B------:R-:W-:Y:S02]  /*3a00*/  FMNMX.FTZ R2, R32, R2, !PT ;  /* 0x0000000220027209 */ /* 0x000fe40007810000 */
[----:B------:R-:W-:Y:S01]  /*3a10*/  ISETP.LT.OR P2, PT, R0, 0xa, P2 ;  /* 0x0000000a0000780c */ /* 0x000fe20001741670 */
[----:B------:R-:W-:Y:S01]  /*3a20*/  UIADD3 UR6, UR52, UR6, URZ ;  /* 0x0000000634067290 */ /* 0x000fe2000fffe03f */
[----:B------:R-:W-:Y:S02]  /*3a30*/  FMNMX.FTZ R2, R62, R2, !PT ;  /* 0x000000023e027209 */ /* 0x000fe40007810000 */
[----:B------:R-:W-:Y:S02]  /*3a40*/  FSEL R31, R31, -INF , !P2 ;  /* 0xff8000001f1f7808 */ /* 0x000fe40005000000 */
[----:B------:R-:W-:-:S02]  /*3a50*/  ISETP.NE.AND P2, PT, R29, RZ, PT ;  /* 0x000000ff1d00720c */ /* 0x000fc40003f45270 */
[----:B------:R-:W-:Y:S02]  /*3a60*/  FMNMX.FTZ R2, R36, R2, !PT ;  /* 0x0000000224027209 */ /* 0x000fe40007810000 */
[----:B------:R-:W-:Y:S02]  /*3a70*/  ISETP.GT.AND P2, PT, R3, 0x10, !P2 ;  /* 0x000000100300780c */ /* 0x000fe40005744270 */
[----:B------:R-:W-:Y:S02]  /*3a80*/  FMNMX.FTZ R2, R64, R2, !PT ;  /* 0x0000000240027209 */ /* 0x000fe40007810000 */
[----:B------:R-:W-:Y:S02]  /*3a90*/  ISETP.LT.OR P2, PT, R0, 0x11, P2 ;  /* 0x000000110000780c */ /* 0x000fe40001741670 */
[----:B------:R-:W-:Y:S02]  /*3aa0*/  FMNMX.FTZ R2, R40, R2, !PT ;  /* 0x0000000228027209 */ /* 0x000fe40007810000 */
[----:B------:R-:W-:-:S02]  /*3ab0*/  FSEL R34, R34, -INF , !P2 ;  /* 0xff80000022227808 */ /* 0x000fc40005000000 */
[----:B------:R-:W-:Y:S02]  /*3ac0*/  ISETP.NE.AND P2, PT, R59, RZ, PT ;  /* 0x000000ff3b00720c */ /* 0x000fe40003f45270 */
[----:B------:R-:W-:Y:S02]  /*3ad0*/  FMNMX.FTZ R2, R66, R2, !PT ;  /* 0x0000000242027209 */ /* 0x000fe40007810000 */
[----:B------:R-:W-:Y:S02]  /*3ae0*/  ISETP.GT.AND P2, PT, R3, 0x11, !P2 ;  /* 0x000000110300780c */ /* 0x000fe40005744270 */
[----:B------:R-:W-:Y:S02]  /*3af0*/  FMNMX.FTZ R2, R44, R2, !PT ;  /* 0x000000022c027209 */ /* 0x000fe40007810000 */
[----:B------:R-:W-:Y:S02]  /*3b00*/  ISETP.LT.OR P2, PT, R0, 0x12, P2 ;  /* 0x000000120000780c */ /* 0x000fe40001741670 */
[----:B------:R-:W-:-:S02]  /*3b10*/  FMNMX.FTZ R2, R68, R2, !PT ;  /* 0x0000000244027209 */ /* 0x000fc40007810000 */
[----:B------:R-:W-:Y:S02]  /*3b20*/  FSEL R35, R35, -INF , !P2 ;  /* 0xff80000023237808 */ /* 0x000fe40005000000 */
[----:B------:R-:W-:Y:S02]  /*3b30*/  ISETP.NE.AND P2, PT, R33, RZ, PT ;  /* 0x000000ff2100720c */ /* 0x000fe40003f45270 */
[----:B------:R-:W-:Y:S02]  /*3b40*/  FMNMX.FTZ R2, R48, R2, !PT ;  /* 0x0000000230027209 */ /* 0x000fe40007810000 */
[----:B------:R-:W-:Y:S02]  /*3b50*/  ISETP.GT.AND P2, PT, R3, 0x18, !P2 ;  /* 0x000000180300780c */ /* 0x000fe40005744270 */
[----:B------:R-:W-:Y:S02]  /*3b60*/  FMNMX.FTZ R2, R70, R2, !PT ;  /* 0x0000000246027209 */ /* 0x000fe40007810000 */
[----:B------:R-:W-:-:S02]  /*3b70*/  ISETP.LT.OR P2, PT, R0, 0x19, P2 ;  /* 0x000000190000780c */ /* 0x000fc40001741670 */
[----:B------:R-:W-:Y:S02]  /*3b80*/  ISETP.GT.AND P3, PT, R3, 0x8, !P3 ;  /* 0x000000080300780c */ /* 0x000fe40005f64270 */
[----:B------:R-:W-:Y:S02]  /*3b90*/  FSEL R38, R38, -INF , !P2 ;  /* 0xff80000026267808 */ /* 0x000fe40005000000 */
[----:B------:R-:W-:Y:S02]  /*3ba0*/  ISETP.NE.AND P2, PT, R61, RZ, PT ;  /* 0x000000ff3d00720c */ /* 0x000fe40003f45270 */
[----:B------:R-:W-:Y:S02]  /*3bb0*/  FMNMX.FTZ R2, R52, R2, !PT ;  /* 0x0000000234027209 */ /* 0x000fe40007810000 */
[----:B------:R-:W-:Y:S02]  /*3bc0*/  ISETP.GT.AND P2, PT, R3, 0x19, !P2 ;  /* 0x000000190300780c */ /* 0x000fe40005744270 */
[----:B------:R-:W-:-:S02]  /*3bd0*/  ISETP.LT.OR P3, PT, R0, 0x9, P3 ;  /* 0x000000090000780c */ /* 0x000fc40001f61670 */
[----:B------:R-:W-:Y:S02]  /*3be0*/  ISETP.LT.OR P2, PT, R0, 0x1a, P2 ;  /* 0x0000001a0000780c */ /* 0x000fe40001741670 */
[----:B------:R-:W-:Y:S02]  /*3bf0*/  FMNMX.FTZ R17, R72, R2, !PT ;  /* 0x0000000248117209 */ /* 0x000fe40007810000 */
[----:B------:R-:W-:Y:S02]  /*3c00*/  FSEL R39, R39, -INF , !P2 ;  /* 0xff80000027277808 */ /* 0x000fe40005000000 */
[----:B------:R-:W-:Y:S01]  /*3c10*/  ISETP.NE.AND P2, PT, R37, RZ, PT ;  /* 0x000000ff2500720c */ /* 0x000fe20003f45270 */
[----:B------:R-:W0:Y:S01]  /*3c20*/  SHFL.BFLY PT, R2, R17, 0x2, 0x1f ;  /* 0x0c401f0011027f89 */ /* 0x000e2200000e0000 */
[----:B------:R-:W-:Y:S02]  /*3c30*/  FSEL R30, R30, -INF , !P3 ;  /* 0xff8000001e1e7808 */ /* 0x000fe40005800000 */
[----:B------:R-:W-:-:S02]  /*3c40*/  ISETP.GT.AND P2, PT, R3, 0x20, !P2 ;  /* 0x000000200300780c */ /* 0x000fc40005744270 */
[----:B------:R-:W-:Y:S02]  /*3c50*/  ISETP.NE.AND P3, PT, R41, RZ, PT ;  /* 0x000000ff2900720c */ /* 0x000fe40003f65270 */
[----:B------:R-:W-:Y:S02]  /*3c60*/  ISETP.LT.OR P2, PT, R0, 0x21, P2 ;  /* 0x000000210000780c */ /* 0x000fe40001741670 */
[----:B------:R-:W-:Y:S02]  /*3c70*/  ISETP.NE.AND P6, PT, R4, RZ, PT ;  /* 0x000000ff0400720c */ /* 0x000fe40003fc5270 */
[----:B------:R-:W-:Y:S02]  /*3c80*/  FSEL R42, R42, -INF , !P2 ;  /* 0xff8000002a2a7808 */ /* 0x000fe40005000000 */
[----:B------:R-:W-:Y:S02]  /*3c90*/  ISETP.NE.AND P2, PT, R63, RZ, PT ;  /* 0x000000ff3f00720c */ /* 0x000fe40003f45270 */
[----:B------:R-:W-:-:S02]  /*3ca0*/  ISETP.GT.AND P4, PT, R3, 0x31, !P4 ;  /* 0x000000310300780c */ /* 0x000fc40006784270 */
[C---:B------:R-:W-:Y:S02]  /*3cb0*/  ISETP.GT.AND P2, PT, R3.reuse, 0x21, !P2 ;  /* 0x000000210300780c */ /* 0x040fe40005744270 */
[----:B------:R-:W-:Y:S02]  /*3cc0*/  ISETP.GT.AND P5, PT, R3, 0x38, !P5 ;  /* 0x000000380300780c */ /* 0x000fe40006fa4270 */
[C---:B------:R-:W-:Y:S02]  /*3cd0*/  ISETP.LT.OR P2, PT, R0.reuse, 0x22, P2 ;  /* 0x000000220000780c */ /* 0x040fe40001741670 */
[----:B------:R-:W-:Y:S02]  /*3ce0*/  ISETP.LT.OR P4, PT, R0, 0x32, P4 ;  /* 0x000000320000780c */ /* 0x000fe40002781670 */
[----:B------:R-:W-:Y:S02]  /*3cf0*/  FSEL R43, R43, -INF , !P2 ;  /* 0xff8000002b2b7808 */ /* 0x000fe40005000000 */
[----:B------:R-:W-:-:S02]  /*3d00*/  ISETP.GT.AND P2, PT, R3, 0x28, !P3 ;  /* 0x000000280300780c */ /* 0x000fc40005f44270 */
[----:B0-----:R-:W-:Y:S02]  /*3d10*/  FMNMX.FTZ R20, R17, R2, !PT ;  /* 0x0000000211147209 */ /* 0x001fe40007810000 */
[----:B------:R-:W-:Y:S02]  /*3d20*/  ISETP.LT.OR P2, PT, R0, 0x29, P2 ;  /* 0x000000290000780c */ /* 0x000fe40001741670 */
[----:B------:R-:W-:Y:S02]  /*3d30*/  ISETP.NE.AND P3, PT, R45, RZ, PT ;  /* 0x000000ff2d00720c */ /* 0x000fe40003f65270 */
[----:B------:R-:W-:Y:S02]  /*3d40*/  FSEL R46, R46, -INF , !P2 ;  /* 0xff8000002e2e7808 */ /* 0x000fe40005000000 */
[----:B------:R-:W-:Y:S02]  /*3d50*/  ISETP.GT.AND P2, PT, R3, RZ, !P6 ;  /* 0x000000ff0300720c */ /* 0x000fe40007744270 */
[----:B------:R-:W-:-:S02]  /*3d60*/  ISETP.NE.AND P6, PT, R21, RZ, PT ;  /* 0x000000ff1500720c */ /* 0x000fc40003fc5270 */
[----:B------:R-:W-:Y:S01]  /*3d70*/  ISETP.LT.OR P2, PT, R0, 0x1, P2 ;  /* 0x000000010000780c */ /* 0x000fe20001741670 */
[----:B------:R-:W0:Y:S01]  /*3d80*/  SHFL.BFLY PT, R21, R20, 0x1, 0x1f ;  /* 0x0c201f0014157f89 */ /* 0x000e2200000e0000 */
[----:B------:R-:W-:Y:S02]  /*3d90*/  ISETP.GT.AND P3, PT, R3, 0x30, !P3 ;  /* 0x000000300300780c */ /* 0x000fe40005f64270 */
[----:B------:R-:W-:Y:S02]  /*3da0*/  FSEL R26, R26, -INF , !P2 ;  /* 0xff8000001a1a7808 */ /* 0x000fe40005000000 */
[----:B------:R-:W-:Y:S02]  /*3db0*/  ISETP.NE.AND P2, PT, R65, RZ, PT ;  /* 0x000000ff4100720c */ /* 0x000fe40003f45270 */
[----:B------:R-:W-:Y:S02]  /*3dc0*/  FMNMX.FTZ R5, R26, R27, !PT ;  /* 0x0000001b1a057209 */ /* 0x000fe40007810000 */
[----:B------:R-:W-:-:S02]  /*3dd0*/  ISETP.GT.AND P2, PT, R3, 0x29, !P2 ;  /* 0x000000290300780c */ /* 0x000fc40005744270 */
[----:B------:R-:W-:Y:S02]  /*3de0*/  FMNMX.FTZ R2, R30, R5, !PT ;  /* 0x000000051e027209 */ /* 0x000fe40007810000 */
[----:B------:R-:W-:Y:S02]  /*3df0*/  ISETP.LT.OR P2, PT, R0, 0x2a, P2 ;  /* 0x0000002a0000780c */ /* 0x000fe40001741670 */
[----:B------:R-:W-:Y:S02]  /*3e00*/  FMNMX.FTZ R5, R31, R2, !PT ;  /* 0x000000021f057209 */ /* 0x000fe40007810000 */
[----:B------:R-:W-:Y:S02]  /*3e10*/  FSEL R47, R47, -INF , !P2 ;  /* 0xff8000002f2f7808 */ /* 0x000fe40005000000 */
[----:B------:R-:W-:Y:S02]  /*3e20*/  FMNMX.FTZ R2, R34, R5, !PT ;  /* 0x0000000522027209 */ /* 0x000fe40007810000 */
[----:B------:R-:W-:-:S02]  /*3e30*/  ISETP.LT.OR P3, PT, R0, 0x31, P3 ;  /* 0x000000310000780c */ /* 0x000fc40001f61670 */
[----:B------:R-:W-:Y:S02]  /*3e40*/  FMNMX.FTZ R5, R35, R2, !PT ;  /* 0x0000000223057209 */ /* 0x000fe40007810000 */
[----:B0-----:R-:W-:Y:S02]  /*3e50*/  FMNMX.FTZ R4, R20, R21, !PT ;  /* 0x0000001514047209 */ /* 0x001fe40007810000 */
[----:B------:R-:W-:Y:S02]  /*3e60*/  FMNMX.FTZ R2, R38, R5, !PT ;  /* 0x0000000526027209 */ /* 0x000fe40007810000 */
[C---:B------:R-:W-:Y:S01]  /*3e70*/  FSETP.NEU.FTZ.AND P2, PT, R4.reuse, -INF , PT ;  /* 0xff8000000400780b */ /* 0x040fe20003f5d000 */
[----:B------:R-:W-:Y:S01]  /*3e80*/  FMUL.FTZ R17, R4, UR5 ;  /* 0x0000000504117c20 */ /* 0x000fe20008410000 */
[----:B------:R-:W-:Y:S02]  /*3e90*/  FMNMX.FTZ R5, R39, R2, !PT ;  /* 0x0000000227057209 */ /* 0x000fe40007810000 */
[----:B------:R-:W-:-:S02]  /*3ea0*/  FSEL R50, R50, -INF , !P3 ;  /* 0xff80000032327808 */ /* 0x000fc40005800000 */
[----:B------:R-:W-:Y:S02]  /*3eb0*/  FMNMX.FTZ R2, R42, R5, !PT ;  /* 0x000000052a027209 */ /* 0x000fe40007810000 */
[----:B------:R-:W-:Y:S02]  /*3ec0*/  FSEL R17, R17, RZ, P2 ;  /* 0x000000ff11117208 */ /* 0x000fe40001000000 */
[----:B------:R-:W-:Y:S02]  /*3ed0*/  FMNMX.FTZ R5, R43, R2, !PT ;  /* 0x000000022b057209 */ /* 0x000fe40007810000 */
[----:B------:R-:W-:Y:S01]  /*3ee0*/  ISETP.GT.AND P2, PT, R3, 0x39, !P6 ;  /* 0x000000390300780c */ /* 0x000fe20007744270 */
        /* <DEDUP_REMOVED lines=14> */
[----:B------:R-:W0:Y:S01]  /*3fd0*/  MUFU.EX2 R5, R5 ;  /* 0x0000000500057308 */ /* 0x000e220000000800 */
[----:B------:R-:W-:Y:S01]  /*3fe0*/  FMNMX.FTZ R3, R51, R2, !PT ;  /* 0x0000000233037209 */ /* 0x000fe20007810000 */
[--C-:B------:R-:W-:Y:S01]  /*3ff0*/  FFMA.FTZ R2, R28, UR5, -R17.reuse ;  /* 0x000000051c027c23 */ /* 0x100fe20008010811 */
[----:B------:R-:W-:Y:S01]  /*4000*/  FSEL R55, R55, -INF , !P2 ;  /* 0xff80000037377808 */ /* 0x000fe20005000000 */
[--C-:B------:R-:W-:Y:S01]  /*4010*/  FFMA.FTZ R28, R36, UR5, -R17.reuse ;  /* 0x00000005241c7c23 */ /* 0x100fe20008010811 */
[----:B------:R-:W-:Y:S01]  /*4020*/  FMNMX.FTZ R0, R54, R3, !PT ;  /* 0x0000000336007209 */ /* 0x000fe20007810000 */
[--C-:B------:R-:W-:Y:S01]  /*4030*/  FFMA.FTZ R29, R64, UR5, -R17.reuse ;  /* 0x00000005401d7c23 */ /* 0x100fe20008010811 */
[--C-:B------:R-:W-:Y:S01]  /*4040*/  FFMA.FTZ R36, R44, UR5, -R17.reuse ;  /* 0x000000052c247c23 */ /* 0x100fe20008010811 */
[----:B------:R1:W-:Y:S01]  /*4050*/  MUFU.EX2 R198, R2 ;  /* 0x0000000200c67308 */ /* 0x0003e20000000800 */
[----:B------:R-:W-:Y:S01]  /*4060*/  FMNMX.FTZ R0, R55, R0, !PT ;  /* 0x0000000037007209 */ /* 0x000fe20007810000 */
[--C-:B------:R-:W-:Y:S01]  /*4070*/  FFMA.FTZ R37, R68, UR5, -R17.reuse ;  /* 0x0000000544257c23 */ /* 0x100fe20008010811 */
[--C-:B------:R-:W-:Y:S01]  /*4080*/  FFMA.FTZ R40, R48, UR5, -R17.reuse ;  /* 0x0000000530287c23 */ /* 0x100fe20008010811 */
[----:B------:R-:W-:-:S02]  /*4090*/  FFMA.FTZ R41, R70, UR5, -R17 ;  /* 0x0000000546297c23 */ /* 0x000fc40008010811 */
[----:B------:R-:W1:Y:S02]  /*40a0*/  SHFL.BFLY PT, R3, R0, 0x2, 0x1f ;  /* 0x0c401f0000037f89 */ /* 0x000e6400000e0000 */
[----:B------:R-:W-:Y:S01]  /*40b0*/  MUFU.EX2 R21, R21 ;  /* 0x0000001500157308 */ /* 0x000fe20000000800 */
[----:B0-----:R-:W-:-:S07]  /*40c0*/  F2FP.BF16.F32.PACK_AB R196, R5, R20 ;  /* 0x0000001405c4723e */ /* 0x001fce00000010ff */
[----:B------:R-:W-:Y:S08]  /*40d0*/  MUFU.EX2 R24, R24 ;  /* 0x0000001800187308 */ /* 0x000ff00000000800 */
[----:B------:R-:W0:Y:S01]  /*40e0*/  MUFU.EX2 R25, R25 ;  /* 0x0000001900197308 */ /* 0x000e220000000800 */
[----:B-1----:R-:W-:Y:S01]  /*40f0*/  FMNMX.FTZ R2, R0, R3, !PT ;  /* 0x0000000300027209 */ /* 0x002fe20007810000 */
[----:B------:R-:W-:-:S06]  /*4100*/  FFMA.FTZ R0, R66, UR5, -R17 ;  /* 0x0000000542007c23 */ /* 0x000fcc0008010811 */
[----:B------:R-:W-:Y:S01]  /*4110*/  MUFU.EX2 R28, R28 ;  /* 0x0000001c001c7308 */ /* 0x000fe20000000800 */
[----:B------:R-:W1:Y:S07]  /*4120*/  SHFL.BFLY PT, R3, R2, 0x1, 0x1f ;  /* 0x0c201f0002037f89 */ /* 0x000e6e00000e0000 */
[----:B------:R2:W-:Y:S01]  /*4130*/  MUFU.EX2 R33, R0 ;  /* 0x0000000000217308 */ /* 0x0005e20000000800 */
[----:B0-----:R-:W-:-:S07]  /*4140*/  F2FP.BF16.F32.PACK_AB R192, R25, R24 ;  /* 0x0000001819c0723e */ /* 0x001fce00000010ff */
[----:B------:R-:W0:Y:S08]  /*4150*/  MUFU.EX2 R29, R29 ;  /* 0x0000001d001d7308 */ /* 0x000e300000000800 */
[----:B------:R-:W3:Y:S01]  /*4160*/  MUFU.EX2 R32, R32 ;  /* 0x0000002000207308 */ /* 0x000ee20000000800 */
[----:B-1----:R-:W-:Y:S01]  /*4170*/  FMNMX.FTZ R3, R2, R3, !PT ;  /* 0x0000000302037209 */ /* 0x002fe20007810000 */
[--C-:B------:R-:W-:Y:S01]  /*4180*/  FFMA.FTZ R2, R52, UR5, -R17.reuse ;  /* 0x0000000534027c23 */ /* 0x100fe20008010811 */
[----:B------:R-:W-:-:S02]  /*4190*/  FFMA.FTZ R17, R72, UR5, -R17 ;  /* 0x0000000548117c23 */ /* 0x000fc40008010811 */
[C---:B------:R-:W-:Y:S01]  /*41a0*/  FSETP.NEU.FTZ.AND P2, PT, R3.reuse, -INF , PT ;  /* 0xff8000000300780b */ /* 0x040fe20003f5d000 */
[----:B--2---:R-:W-:Y:S02]  /*41b0*/  FMUL.FTZ R0, R3, UR5 ;  /* 0x0000000503007c20 */ /* 0x004fe40008410000 */
[----:B------:R1:W-:Y:S01]  /*41c0*/  MUFU.EX2 R45, R17 ;  /* 0x00000011002d7308 */ /* 0x0003e20000000800 */
[----:B0-----:R-:W-:Y:S02]  /*41d0*/  F2FP.BF16.F32.PACK_AB R194, R29, R28 ;  /* 0x0000001c1dc2723e */ /* 0x001fe400000010ff */
[----:B------:R-:W-:Y:S02]  /*41e0*/  FSEL R0, R0, RZ, P2 ;  /* 0x000000ff00007208 */ /* 0x000fe40001000000 */
[----:B------:R-:W-:-:S03]  /*41f0*/  PLOP3.LUT P2, PT, PT, PT, UP1, 0x40, 0x0 ;  /* 0x000000000000781c */ /* 0x000fc60003f4e818 */
[----:B------:R-:W-:Y:S01]  /*4200*/  MUFU.EX2 R36, R36 ;  /* 0x0000002400247308 */ /* 0x000fe20000000800 */
[--C-:B------:R-:W-:Y:S01]  /*4210*/  FFMA.FTZ R26, R26, UR5, -R0.reuse ;  /* 0x000000051a1a7c23 */ /* 0x100fe20008010800 */
[--C-:B------:R-:W-:Y:S01]  /*4220*/  FFMA.FTZ R27, R27, UR5, -R0.reuse ;  /* 0x000000051b1b7c23 */ /* 0x100fe20008010800 */
[----:B-1----:R-:W-:Y:S01]  /*4230*/  FADD.FTZ R17, R20, R5 ;  /* 0x0000000514117221 */ /* 0x002fe20000010000 */
[--C-:B------:R-:W-:Y:S01]  /*4240*/  FFMA.FTZ R30, R30, UR5, -R0.reuse ;  /* 0x000000051e1e7c23 */ /* 0x100fe20008010800 */
[--C-:B------:R-:W-:Y:S01]  /*4250*/  FFMA.FTZ R31, R31, UR5, -R0.reuse ;  /* 0x000000051f1f7c23 */ /* 0x100fe20008010800 */
[--C-:B------:R-:W-:Y:S01]  /*4260*/  FFMA.FTZ R34, R34, UR5, -R0.reuse ;  /* 0x0000000522227c23 */ /* 0x100fe20008010800 */
[----:B------:R-:W-:Y:S01]  /*4270*/  FADD.FTZ R44, R198, R17 ;  /* 0x00000011c62c7221 */ /* 0x000fe20000010000 */
        /* <DEDUP_REMOVED lines=8> */
[----:B------:R-:W0:Y:S01]  /*4300*/  MUFU.EX2 R27, R27 ;  /* 0x0000001b001b7308 */ /* 0x000e220000000800 */
[--C-:B------:R-:W-:Y:S01]  /*4310*/  FFMA.FTZ R46, R46, UR5, -R0.reuse ;  /* 0x000000052e2e7c23 */ /* 0x100fe20008010800 */
[----:B------:R-:W-:Y:S01]  /*4320*/  FFMA.FTZ R47, R47, UR5, -R0 ;  /* 0x000000052f2f7c23 */ /* 0x000fe20008010800 */
[----:B------:R-:W-:Y:S01]  /*4330*/  FADD.FTZ R17, R25, R44 ;  /* 0x0000002c19117221 */ /* 0x000fe20000010000 */
[--C-:B------:R-:W-:Y:S01]  /*4340*/  FFMA.FTZ R50, R50, UR5, -R0.reuse ;  /* 0x0000000532327c23 */ /* 0x100fe20008010800 */
[--C-:B------:R-:W-:Y:S01]  /*4350*/  FFMA.FTZ R51, R51, UR5, -R0.reuse ;  /* 0x0000000533337c23 */ /* 0x100fe20008010800 */
[--C-:B------:R-:W-:Y:S01]  /*4360*/  FFMA.FTZ R54, R54, UR5, -R0.reuse ;  /* 0x0000000536367c23 */ /* 0x100fe20008010800 */
[----:B------:R-:W-:Y:S01]  /*4370*/  FADD.FTZ R44, R28, R17 ;  /* 0x000000111c2c7221 */ /* 0x000fe20000010000 */
[----:B------:R-:W1:Y:S01]  /*4380*/  MUFU.EX2 R30, R30 ;  /* 0x0000001e001e7308 */ /* 0x000e620000000800 */
[----:B------:R-:W-:Y:S01]  /*4390*/  FFMA.FTZ R0, R55, UR5, -R0 ;  /* 0x0000000537007c23 */ /* 0x000fe20008010800 */
[----:B------:R-:W-:Y:S01]  /*43a0*/  F2FP.BF16.F32.PACK_AB R198, R21, R198 ;  /* 0x000000c615c6723e */ /* 0x000fe200000010ff */
[----:B------:R-:W-:Y:S01]  /*43b0*/  FADD.FTZ R49, R29, R44 ;  /* 0x0000002c1d317221 */ /* 0x000fe20000010000 */
[----:B---3--:R-:W-:-:S03]  /*43c0*/  F2FP.BF16.F32.PACK_AB R188, R33, R32 ;  /* 0x0000002021bc723e */ /* 0x008fc600000010ff */
[----:B------:R-:W-:Y:S01]  /*43d0*/  FADD.FTZ R48, R32, R49 ;  /* 0x0000003120307221 */ /* 0x000fe20000010000 */
[----:B------:R-:W2:Y:S01]  /*43e0*/  MUFU.EX2 R31, R31 ;  /* 0x0000001f001f7308 */ /* 0x000ea20000000800 */
[----:B0-----:R-:W-:Y:S01]  /*43f0*/  FADD.FTZ R17, R26, R27 ;  /* 0x0000001b1a117221 */ /* 0x001fe20000010000 */
[----:B------:R-:W-:Y:S01]  /*4400*/  F2FP.BF16.F32.PACK_AB R197, R27, R26 ;  /* 0x0000001a1bc5723e */ /* 0x000fe200000010ff */
[----:B------:R-:W-:-:S04]  /*4410*/  FADD.FTZ R49, R33, R48 ;  /* 0x0000003021317221 */ /* 0x000fc80000010000 */
[----:B------:R-:W-:Y:S01]  /*4420*/  FADD.FTZ R48, R36, R49 ;  /* 0x0000003124307221 */ /* 0x000fe20000010000 */
        /* <DEDUP_REMOVED lines=13> */
[C---:B0-----:R-:W-:Y:S01]  /*4500*/  FADD.FTZ R17, R37.reuse, R48 ;  /* 0x0000003025117221 */ /* 0x041fe20000010000 */
[----:B------:R-:W-:-:S06]  /*4510*/  F2FP.BF16.F32.PACK_AB R190, R37, R36 ;  /* 0x0000002425be723e */ /* 0x000fcc00000010ff */
        /* <DEDUP_REMOVED lines=12> */
[----:B------:R-:W-:Y:S01]  /*45e0*/  F2FP.BF16.F32.PACK_AB R189, R43, R42 ;  /* 0x0000002a2bbd723e */ /* 0x000fe200000010ff */
[----:B------:R-:W-:-:S05]  /*45f0*/  VIADD R20, R152, 0xfffffffe ;  /* 0xfffffffe98147836 */ /* 0x000fca0000000000 */
[----:B------:R-:W2:Y:S01]  /*4600*/  MUFU.EX2 R47, R47 ;  /* 0x0000002f002f7308 */ /* 0x000ea20000000800 */
[----:B0-----:R-:W-:Y:S01]  /*4610*/  FADD.FTZ R24, R2, R17 ;  /* 0x0000001102187221 */ /* 0x001fe20000010000 */
[----:B------:R-:W-:-:S03]  /*4620*/  F2FP.BF16.F32.PACK_AB R186, R45, R2 ;  /* 0x000000022dba723e */ /* 0x000fc600000010ff */
[----:B------:R-:W-:-:S03]  /*4630*/  FADD.FTZ R17, R45, R24 ;  /* 0x000000182d117221 */ /* 0x000fc60000010000 */
[----:B------:R-:W0:Y:S01]  /*4640*/  MUFU.EX2 R50, R50 ;  /* 0x0000003200327308 */ /* 0x000e220000000800 */
[----:B-1----:R-:W-:-:S07]  /*4650*/  FADD.FTZ R2, R46, R5 ;  /* 0x000000052e027221 */ /* 0x002fce0000010000 */
[----:B------:R-:W1:Y:S01]  /*4660*/  MUFU.EX2 R51, R51 ;  /* 0x0000003300337308 */ /* 0x000e620000000800 */
[C---:B--2---:R-:W-:Y:S01]  /*4670*/  FADD.FTZ R5, R47.reuse, R2 ;  /* 0x000000022f057221 */ /* 0x044fe20000010000 */
[----:B------:R-:W-:-:S06]  /*4680*/  F2FP.BF16.F32.PACK_AB R191, R47, R46 ;  /* 0x0000002e2fbf723e */ /* 0x000fcc00000010ff */
[----:B------:R-:W2:Y:S01]  /*4690*/  MUFU.EX2 R54, R54 ;  /* 0x0000003600367308 */ /* 0x000ea20000000800 */
[----:B0-----:R-:W-:-:S07]  /*46a0*/  FADD.FTZ R2, R50, R5 ;  /* 0x0000000532027221 */ /* 0x001fce0000010000 */
[----:B------:R2:W0:Y:S01]  /*46b0*/  MUFU.EX2 R187, R0 ;  /* 0x0000000000bb7308 */ /* 0x0004220000000800 */
[C---:B-1----:R-:W-:Y:S01]  /*46c0*/  FADD.FTZ R5, R51.reuse, R2 ;  /* 0x0000000233057221 */ /* 0x042fe20000010000 */
[----:B------:R-:W-:-:S03]  /*46d0*/  F2FP.BF16.F32.PACK_AB R185, R51, R50 ;  /* 0x0000003233b9723e */ /* 0x000fc600000010ff */
[----:B--2---:R-:W-:-:S04]  /*46e0*/  FADD.FTZ R0, R54, R5 ;  /* 0x0000000536007221 */ /* 0x004fc80000010000 */
[C---:B0-----:R-:W-:Y:S01]  /*46f0*/  FADD.FTZ R5, R187.reuse, R0 ;  /* 0x00000000bb057221 */ /* 0x041fe20000010000 */
[----:B------:R-:W-:Y:S01]  /*4700*/  F2FP.BF16.F32.PACK_AB R187, R187, R54 ;  /* 0x00000036bbbb723e */ /* 0x000fe200000010ff */
[----:B------:R-:W-:Y:S06]  /*4710*/  @P2 BRA `(.L_x_1222) ;  /* 0x0000000000442947 */ /* 0x000fec0003800000 */
        /* <DEDUP_REMOVED lines=10> */
.L_x_1223:
[----:B------:R-:W-:-:S11]  /*47c0*/  UISETP.NE.AND UP2, UPT, UR7, 0x1, UPT ;  /* 0x000000010700788c */ /* 0x000fd6000bf45270 */
[----:B------:R-:W-:Y:S02]  /*47d0*/  @UP2 ULDC.64 UR10, c[0x0][0x9e8] ;  /* 0x00027a00000a2ab9 */ /* 0x000fe40000000a00 */
[----:B------:R-:W-:-:S04]  /*47e0*/  UIMAD.WIDE.U32 UR14, UR4, UR10, URZ ;  /* 0x0000000a040e72a5 */ /* 0x000fc8000f8e003f */
[----:B------:R-:W-:-:S12]  /*47f0*/  @UP2 USHF.R.U32.HI UR4, URZ, UR11, UR15 ;  /* 0x0000000b3f042299 */ /* 0x000fd8000801160f */
.L_x_1224:
[----:B------:R-:W-:-:S04]  /*4800*/  UIMAD UR4, UR4, UR7, UR7 ;  /* 0x00000007040472a4 */ /* 0x000fc8000f8e0207 */
[----:B------:R-:W-:-:S04]  /*4810*/  UISETP.LT.AND UP2, UPT, UR6, UR4, UPT ;  /* 0x000000040600728c */ /* 0x000fc8000bf41270 */
[----:B------:R-:W-:-:S12]  /*4820*/  USEL UR6, UR6, UR4, UP2 ;  /* 0x0000000406067287 */ /* 0x000fd80009000000 */
.L_x_1222:
[----:B------:R-:W-:Y:S01]  /*4830*/  R2UR UR7, R22 ;  /* 0x00000000160772ca */ /* 0x000fe200000e0000 */
[----:B------:R-:W-:Y:S01]  /*4840*/  USHF.R.S32.HI UR4, URZ, 0x1f, UR6 ;  /* 0x0000001f3f047899 */ /* 0x000fe20008011406 */
[----:B------:R-:W-:Y:S01]  /*4850*/  IMAD.MOV.U32 R0, RZ, RZ, 0x3f800000 ;  /* 0x3f800000ff007424 */ /* 0x000fe200078e00ff */
[----:B------:R-:W-:Y:S01]  /*4860*/  CS2R R150, SRZ ;  /* 0x0000000000967805 */ /* 0x000fe2000001ff00 */
[----:B------:R-:W-:Y:S01]  /*4870*/  IMAD.MOV.U32 R2, RZ, RZ, 0x3f800000 ;  /* 0x3f800000ff027424 */ /* 0x000fe200078e00ff */
[----:B------:R-:W-:Y:S01]  /*4880*/  ULEA.HI UR4, UR4, UR6, URZ, 0x6 ;  /* 0x0000000604047291 */ /* 0x000fe2000f8f303f */
[----:B------:R-:W-:Y:S02]  /*4890*/  CS2R R148, SRZ ;  /* 0x0000000000947805 */ /* 0x000fe4000001ff00 */
[----:B------:R-:W-:Y:S02]  /*48a0*/  CS2R R146, SRZ ;  /* 0x0000000000927805 */ /* 0x000fe4000001ff00 */
[----:B------:R-:W-:Y:S01]  /*48b0*/  CS2R R144, SRZ ;  /* 0x0000000000907805 */ /* 0x000fe2000001ff00 */
[----:B------:R-:W-:Y:S01]  /*48c0*/  USHF.R.S32.HI UR4, URZ, 0x6, UR4 ;  /* 0x000000063f047899 */ /* 0x000fe20008011404 */
[----:B------:R-:W-:-:S02]  /*48d0*/  CS2R R142, SRZ ;  /* 0x00000000008e7805 */ /* 0x000fc4000001ff00 */
[----:B------:R-:W-:Y:S02]  /*48e0*/  CS2R R140, SRZ ;  /* 0x00000000008c7805 */ /* 0x000fe4000001ff00 */
[----:B------:R-:W-:Y:S01]  /*48f0*/  CS2R R138, SRZ ;  /* 0x00000000008a7805 */ /* 0x000fe2000001ff00 */
[----:B------:R-:W-:Y:S01]  /*4900*/  UISETP.LT.AND UP2, UPT, UR7, UR4, UPT ;  /* 0x000000040700728c */ /* 0x000fe2000bf41270 */
[----:B------:R-:W-:Y:S02]  /*4910*/  CS2R R136, SRZ ;  /* 0x0000000000887805 */ /* 0x000fe4000001ff00 */
[----:B------:R-:W-:Y:S02]  /*4920*/  CS2R R134, SRZ ;  /* 0x0000000000867805 */ /* 0x000fe4000001ff00 */
[----:B------:R-:W-:Y:S01]  /*4930*/  CS2R R132, SRZ ;  /* 0x0000000000847805 */ /* 0x000fe2000001ff00 */
[----:B------:R-:W-:Y:S01]  /*4940*/  USEL UR58, UR7, UR4, !UP2 ;  /* 0x00000004073a7287 */ /* 0x000fe2000d000000 */
[----:B------:R-:W-:-:S02]  /*4950*/  CS2R R130, SRZ ;  /* 0x0000000000827805 */ /* 0x000fc4000001ff00 */
[----:B------:R-:W-:Y:S02]  /*4960*/  CS2R R128, SRZ ;  /* 0x0000000000807805 */ /* 0x000fe4000001ff00 */
[----:B------:R-:W-:Y:S02]  /*4970*/  CS2R R126, SRZ ;  /* 0x00000000007e7805 */ /* 0x000fe4000001ff00 */
[----:B------:R-:W-:Y:S02]  /*4980*/  CS2R R124, SRZ ;  /* 0x00000000007c7805 */ /* 0x000fe4000001ff00 */
[----:B------:R-:W-:Y:S02]  /*4990*/  CS2R R122, SRZ ;  /* 0x00000000007a7805 */ /* 0x000fe4000001ff00 */
[----:B------:R-:W-:Y:S02]  /*49a0*/  ISETP.GE.AND P2, PT, R20, UR58, PT ;  /* 0x0000003a14007c0c */ /* 0x000fe4000bf46270 */
        /* <DEDUP_REMOVED lines=49> */
[----:B------:R-:W-:Y:S06]  /*4cc0*/  @!P2 BRA `(.L_x_1225) ;  /* 0x0000002400f0a947 */ /* 0x000fec0003800000 */
[----:B------:R-:W-:Y:S01]  /*4cd0*/  IMAD.MOV.U32 R0, RZ, RZ, 0x3f800000 ;  /* 0x3f800000ff007424 */ /* 0x000fe200078e00ff */
[----:B------:R-:W-:Y:S01]  /*4ce0*/  ULDC UR59, c[0x0][0x9e4] ;  /* 0x00027900003b7ab9 */ /* 0x000fe20000000800 */
[----:B------:R-:W-:-:S07]  /*4cf0*/  IMAD.MOV.U32 R151, RZ, RZ, RZ ;  /* 0x000000ffff977224 */ /* 0x000fce00078e00ff */
.L_x_1242:
[----:B------:R-:W-:-:S04]  /*4d00*/  UIADD3 UR4, UR36, 0x1, URZ ;  /* 0x0000000124047890 */ /* 0x000fc8000fffe03f */
[----:B------:R-:W-:-:S04]  /*4d10*/  UISETP.NE.AND UP2, UPT, UR4, 0x2, UPT ;  /* 0x000000020400788c */ /* 0x000fc8000bf45270 */
[----:B------:R-:W-:Y:S02]  /*4d20*/  USEL UR7, URZ, 0x1, UP2 ;  /* 0x000000013f077887 */ /* 0x000fe40009000000 */
[----:B------:R-:W-:Y:S02]  /*4d30*/  USEL UR4, UR4, URZ, UP2 ;  /* 0x0000003f04047287 */ /* 0x000fe40009000000 */
[----:B------:R-:W-:Y:S01]  /*4d40*/  ULOP3.LUT UR7, UR38, UR7, URZ, 0x3c, !UPT ;  /* 0x0000000726077292 */ /* 0x000fe2000f8e3c3f */
[----:B------:R-:W-:Y:S11]  /*4d50*/  @!P0 BRA `(.L_x_1226) ;  /* 0x0000000000048947 */ /* 0x000ff60003800000 */
[----:B------:R-:W-:Y:S01]  /*4d60*/  BPT.TRAP 0x1 ;  /* 0x000000040000795c */ /* 0x000fe20000300000 */
.L_x_1226:
[----:B------:R-:W-:Y:S01]  /*4d70*/  ULEA UR6, UR4, UR37, 0x3 ;  /* 0x0000002504067291 */ /* 0x000fe2000f8e183f */
[----:B------:R-:W-:-:S05]  /*4d80*/  IMAD.U32 R21, RZ, RZ, UR7 ;  /* 0x00000007ff157e24 */ /* 0x000fca000f8e00ff */
[----:B------:R-:W-:-:S04]  /*4d90*/  SHF.L.U32 R21, R21, 0x1f, RZ ;  /* 0x0000001f15157819 */ /* 0x000fc800000006ff */
[----:B------:R0:W1:Y:S01]  /*4da0*/  SYNCS.PHASECHK.TRANS64.TRYWAIT P2, [UR6+0x30830], R21 ;  /* 0x03083015ff0075a7 */ /* 0x0000620008040146 */
[----:B------:R-:W-:Y:S05]  /*4db0*/  @!P0 BRA `(.L_x_1227) ;  /* 0x0000000000048947 */ /* 0x000fea0003800000 */
[----:B------:R-:W-:Y:S01]  /*4dc0*/  BPT.TRAP 0x1 ;  /* 0x000000040000795c */ /* 0x000fe20000300000 */
.L_x_1227:
[-C--:B------:R-:W-:Y:S01]  /*4dd0*/  FMUL.FTZ R24, R24, R2.reuse ;  /* 0x0000000218187220 */ /* 0x080fe20000410000 */
[----:B------:R-:W-:Y:S01]  /*4de0*/  FMUL.FTZ R25, R25, R2 ;  /* 0x0000000219197220 */ /* 0x000fe20000410000 */
[----:B-1----:R-:W-:Y:S06]  /*4df0*/  @P2 BRA `(.L_x_1228) ;  /* 0x0000000000082947 */ /* 0x002fec0003800000 */
[----:B------:R-:W1:Y:S02]  /*4e00*/  SYNCS.PHASECHK.TRANS64.TRYWAIT P2, [UR6+0x30830], R21 ;  /* 0x03083015ff0075a7 */ /* 0x000e640008040146 */
[----:B-1----:R-:W-:Y:S05]  /*4e10*/  @!P2 BRA `(.L_x_1229) ;  /* 0x0000014c00a8a947 */ /* 0x002fea0003800000 */
.L_x_1228:
[----:B------:R-:W-:Y:S01]  /*4e20*/  R2UR UR5, R18 ;  /* 0x00000000120572ca */ /* 0x000fe200000e0000 */
[----:B-1----:R-:W-:Y:S01]  /*4e30*/  WARPGROUP.ARRIVE ;  /* 0x00000000000079c5 */ /* 0x002fe20000000000 */
        /* <DEDUP_REMOVED lines=171> */
[----:B------:R-:W-:-:S09]  /*58f0*/  WARPGROUP.ARRIVE ;  /* 0x00000000000079c5 */ /* 0x000fd20000000000 */
        /* <DEDUP_REMOVED lines=8> */
[----:B------:R-:W-:Y:S01]  /*5980*/  UIADD3 UR54, UR5, 0x606, URZ ;  /* 0x0000060605367890 */ /* 0x000fe2000fffe03f */
[----:B------:R-:W-:Y:S01]  /*5990*/  UMOV UR52, UR56 ;  /* 0x0000003800347c82 */ /* 0x000fe20008000000 */
[----:B------:R-:W-:Y:S01]  /*59a0*/  UMOV UR53, UR57 ;  /* 0x0000003900357c82 */ /* 0x000fe20008000000 */
        /* <DEDUP_REMOVED lines=37> */
.L_x_1230:
[----:B------:R-:W-:Y:S01]  /*5c00*/  ULEA UR10, UR36, UR37, 0x3 ;  /* 0x00000025240a7291 */ /* 0x000fe2000f8e183f */
[----:B------:R-:W-:-:S05]  /*5c10*/  IMAD.U32 R0, RZ, RZ, UR38 ;  /* 0x00000026ff007e24 */ /* 0x000fca000f8e00ff */
[----:B------:R-:W-:-:S04]  /*5c20*/  SHF.L.U32 R0, R0, 0x1f, RZ ;  /* 0x0000001f00007819 */ /* 0x000fc800000006ff */
[----:B------:R1:W2:Y:S01]  /*5c30*/  SYNCS.PHASECHK.TRANS64.TRYWAIT P2, [UR10+0x30850], R0 ;  /* 0x03085000ff0075a7 */ /* 0x0002a2000804014a */
[----:B------:R-:W-:Y:S05]  /*5c40*/  @!P0 BRA `(.L_x_1231) ;  /* 0x0000000000048947 */ /* 0x000fea0003800000 */
[----:B------:R-:W-:Y:S01]  /*5c50*/  BPT.TRAP 0x1 ;  /* 0x000000040000795c */ /* 0x000fe20000300000 */
.L_x_1231:
[----:B--2---:R-:W-:Y:S05]  /*5c60*/  @P2 BRA `(.L_x_1232) ;  /* 0x0000000000082947 */ /* 0x004fea0003800000 */
[----:B------:R-:W2:Y:S02]  /*5c70*/  SYNCS.PHASECHK.TRANS64.TRYWAIT P2, [UR10+0x30850], R0 ;  /* 0x03085000ff0075a7 */ /* 0x000ea4000804014a */
[----:B--2---:R-:W-:Y:S05]  /*5c80*/  @!P2 BRA `(.L_x_1233) ;  /* 0x000001400024a947 */ /* 0x004fea0003800000 */
.L_x_1232:
[----:B------:R-:W-:Y:S01]  /*5c90*/  UIADD3 UR5, UR37, 0x400, URZ ;  /* 0x0000040025057890 */ /* 0x000fe2000fffe03f */
[----:B------:R-:W-:Y:S01]  /*5ca0*/  WARPGROUP.ARRIVE ;  /* 0x00000000000079c5 */ /* 0x000fe20000000000 */
[----:B------:R-:W-:Y:S01]  /*5cb0*/  UMOV UR15, 0x40000040 ;  /* 0x40000040000f7882 */ /* 0x000fe20000000000 */
[----:B------:R-:W-:Y:S01]  /*5cc0*/  PLOP3.LUT P2, PT, PT, PT, UP0, 0x80, 0x0 ;  /* 0x000000000000781c */ /* 0x000fe20003f4f008 */
[----:B------:R-:W-:Y:S01]  /*5cd0*/  USHF.R.U32.HI UR5, URZ, 0x4, UR5 ;  /* 0x000000043f057899 */ /* 0x000fe20008011605 */
[----:B------:R-:W-:Y:S01]  /*5ce0*/  PLOP3.LUT P3, PT, PT, PT, UP0, 0x80, 0x0 ;  /* 0x000000000000781c */ /* 0x000fe20003f6f008 */
[----:B-12---:R-:W-:Y:S01]  /*5cf0*/  IMAD.U32 R0, RZ, RZ, UR6 ;  /* 0x00000006ff007e24 */ /* 0x006fe2000f8e00ff */
[----:B------:R-:W-:Y:S01]  /*5d00*/  ULDC UR11, c[0x0][0x9dc] ;  /* 0x00027700000b7ab9 */ /* 0x000fe20000000800 */
[----:B------:R-:W-:Y:S02]  /*5d10*/  ULOP3.LUT UR5, UR5, 0x3fff, URZ, 0xc0, !UPT ;  /* 0x00003fff05057892 */ /* 0x000fe4000f8ec03f */
[----:B------:R-:W-:Y:S01]  /*5d20*/  @!P1 VIADD R0, R0, 0x30840 ;  /* 0x0003084000009836 */ /* 0x000fe20000000000 */
[----:B------:R-:W-:Y:S01]  /*5d30*/  UMOV UR18, UR11 ;  /* 0x0000000b00127c82 */ /* 0x000fe20008000000 */
[----:B------:R-:W-:Y:S01]  /*5d40*/  ULOP3.LUT UR5, UR5, 0x2000000, URZ, 0xfc, !UPT ;  /* 0x0200000005057892 */ /* 0x000fe2000f8efc3f */
[----:B------:R-:W-:-:S02]  /*5d50*/  ULDC UR6, c[0x0][0x9e0] ;  /* 0x0002780000067ab9 */ /* 0x000fc40000000800 */
[----:B------:R-:W-:Y:S01]  /*5d60*/  @!P1 PRMT R0, RZ, 0x654, R0 ;  /* 0x00000654ff009816 */ /* 0x000fe20000000000 */
[----:B------:R-:W-:-:S07]  /*5d70*/  ULEA UR5, UR36, UR5, 0xb ;  /* 0x0000000524057291 */ /* 0x000fce000f8e583f */
        /* <DEDUP_REMOVED lines=16> */
[----:B------:R-:W-:Y:S01]  /*5e80*/  @UP0 ULDC UR5, c[0x0][0x44c] ;  /* 0x0001130000050ab9 */ /* 0x000fe20000000800 */
[----:B------:R-:W-:Y:S02]  /*5e90*/  WARPGROUP.DEPBAR.LE gsb0, 0x0 ;  /* 0x00008000000079c5 */ /* 0x000fe40000010000 */
[----:B------:R-:W-:Y:S01]  /*5ea0*/  WARPGROUP.ARRIVE ;  /* 0x00000000000079c5 */ /* 0x000fe20000000000 */
[----:B------:R-:W-:-:S04]  /*5eb0*/  VIADD R188, R19, UR61 ;  /* 0x0000003d13bc7c36 */ /* 0x000fc80008000000 */
[----:B------:R-:W-:-:S15]  /*5ec0*/  @P2 IMAD.HI.U32 R2, R188, UR5, RZ ;  /* 0x00000005bc022c27 */ /* 0x000fde000f8e00ff */
[----:B------:R-:W-:-:S01]  /*5ed0*/  NOP ;  /* 0x0000000000007918 */ /* 0x000fc20000000000 */
[----:B------:R-:W-:Y:S01]  /*5ee0*/  HGMMA.64x256x16.F32.BF16 R24, R184, gdesc[UR12].tnspB, R24, gsb0 ;  /* 0x43e0000cb8187df0 */ /* 0x000fe20008001818 */
[----:B------:R-:W-:Y:S01]  /*5ef0*/  @UP0 ULDC UR5, c[0x0][0x450] ;  /* 0x0001140000050ab9 */ /* 0x000fe20000000800 */
[----:B------:R-:W-:Y:S02]  /*5f00*/  PLOP3.LUT P2, PT, PT, PT, UP1, 0x40, 0x0 ;  /* 0x000000000000781c */ /* 0x000fe40003f4e818 */
[----:B------:R-:W-:Y:S01]  /*5f10*/  @P3 SHF.R.U32.HI R188, RZ, UR5, R2 ;  /* 0x00000005ffbc3c19 */ /* 0x000fe20008011602 */
[----:B------:R-:W-:Y:S01]  /*5f20*/  IMAD.U32 R2, RZ, RZ, UR39 ;  /* 0x00000027ff027e24 */ /* 0x000fe2000f8e00ff */
[----:B------:R-:W-:-:S03]  /*5f30*/  ULOP3.LUT UR5, URZ, UR18, URZ, 0x33, !UPT ;  /* 0x000000123f057292 */ /* 0x000fc6000f8e333f */
[----:B------:R-:W1:Y:S01]  /*5f40*/  SHFL.IDX PT, R189, R188, RZ, 0x1c1f ;  /* 0x001c1fffbcbd7589 */ /* 0x000e6200000e0000 */
[----:B------:R-:W-:Y:S02]  /*5f50*/  WARPGROUP.DEPBAR.LE gsb0, 0x0 ;  /* 0x00008000000079c5 */ /* 0x000fe40000010000 */
[----:B------:R2:W-:Y:S02]  /*5f60*/  @!P1 SYNCS.ARRIVE.TRANS64.RED.A1T0 RZ, [R0+URZ], RZ ;  /* 0x000000ff00ff99a7 */ /* 0x0005e4000810043f */
[----:B--2---:R-:W-:-:S05]  /*5f70*/  IMAD.SHL.U32 R0, R20, 0x40, RZ ;  /* 0x0000004014007824 */ /* 0x004fca00078e00ff */
[----:B0-----:R-:W-:-:S04]  /*5f80*/  IADD3 R21, -R16, 0x1, -R0 ;  /* 0x0000000110157810 */ /* 0x001fc80007ffe900 */
[----:B------:R-:W-:-:S05]  /*5f90*/  IADD3 R2, -R2, UR60, R21 ;  /* 0x0000003c02027c10 */ /* 0x000fca000fffe115 */
[C---:B------:R-:W-:Y:S02]  /*5fa0*/  VIADD R187, R2.reuse, UR6 ;  /* 0x0000000602bb7c36 */ /* 0x040fe40008000000 */
[----:B------:R-:W-:Y:S02]  /*5fb0*/  VIADD R186, R2, UR5 ;  /* 0x0000000502ba7c36 */ /* 0x000fe40008000000 */
[--C-:B-1----:R-:W-:Y:S02]  /*5fc0*/  IMAD.IADD R21, R187, 0x1, R189.reuse ;  /* 0x00000001bb157824 */ /* 0x102fe400078e02bd */
[----:B------:R-:W-:Y:S01]  /*5fd0*/  IMAD.IADD R2, R186, 0x1, R189 ;  /* 0x00000001ba027824 */ /* 0x000fe200078e02bd */
[----:B------:R-:W-:Y:S06]  /*5fe0*/  @P2 BRA `(.L_x_1234) ;  /* 0x00000000005c2947 */ /* 0x000fec0003800000 */
[----:B------:R-:W-:Y:S01]  /*5ff0*/  IMAD.U32 R184, RZ, RZ, UR39 ;  /* 0x00000027ffb87e24 */ /* 0x000fe2000f8e00ff */
[----:B------:R-:W-:Y:S04]  /*6000*/  BSSY B0, `(.L_x_1235) ;  /* 0x0000011000007945 */ /* 0x000fe80003800000 */
[----:B------:R-:W-:-:S04]  /*6010*/  IADD3 R189, -R184, UR60, R189 ;  /* 0x0000003cb8bd7c10 */ /* 0x000fc8000fffe1bd */
[----:B------:R-:W-:-:S13]  /*6020*/  ISETP.GT.AND P2, PT, R189, -0x1, PT ;  /* 0xffffffffbd00780c */ /* 0x000fda0003f44270 */
[----:B------:R-:W-:Y:S05]  /*6030*/  @P2 BRA `(.L_x_1236) ;  /* 0x0000000000202947 */ /* 0x000fea0003800000 */
[----:B------:R-:W-:Y:S01]  /*6040*/  IMAD.U32 R190, RZ, RZ, UR59 ;  /* 0x0000003bffbe7e24 */ /* 0x000fe2000f8e00ff */
[----:B------:R-:W-:-:S04]  /*6050*/  LOP3.LUT R189, RZ, R189, RZ, 0x33, !PT ;  /* 0x000000bdffbd7212 */ /* 0x000fc800078e33ff */
[----:B------:R-:W-:-:S13]  /*6060*/  ISETP.NE.AND P2, PT, R190, 0x1, PT ;  /* 0x00000001be00780c */ /* 0x000fda0003f45270 */
[----:B------:R-:W0:Y:S02]  /*6070*/  @P2 LDC.64 R184, c[0x0][0x9e8] ;  /* 0x00027a00ffb82b82 */ /* 0x000e240000000a00 */
[----:B0-----:R-:W-:-:S05]  /*6080*/  @P2 IMAD.HI.U32 R184, R189, R184, RZ ;  /* 0x000000b8bdb82227 */ /* 0x001fca00078e00ff */
[----:B------:R-:W-:-:S04]  /*6090*/  @P2 SHF.R.U32.HI R189, RZ, R185, R184 ;  /* 0x000000b9ffbd2219 */ /* 0x000fc800000116b8 */
[----:B------:R-:W-:Y:S01]  /*60a0*/  LOP3.LUT R189, RZ, R189, RZ, 0x33, !PT ;  /* 0x000000bdffbd7212 */ /* 0x000fe200078e33ff */
[----:B------:R-:W-:Y:S06]  /*60b0*/  BRA `(.L_x_1237) ;  /* 0x0000000000147947 */ /* 0x000fec0003800000 */
.L_x_1236:
[----:B------:R-:W-:-:S05]  /*60c0*/  IMAD.U32 R190, RZ, RZ, UR59 ;  /* 0x0000003bffbe7e24 */ /* 0x000fca000f8e00ff */
[----:B------:R-:W-:-:S13]  /*60d0*/  ISETP.NE.AND P2, PT, R190, 0x1, PT ;  /* 0x00000001be00780c */ /* 0x000fda0003f45270 */
[----:B------:R-:W0:Y:S02]  /*60e0*/  @P2 LDC.64 R184, c[0x0][0x9e8] ;  /* 0x00027a00ffb82b82 */ /* 0x000e240000000a00 */
[----:B0-----:R-:W-:-:S05]  /*60f0*/  @P2 IMAD.HI.U32 R184, R189, R184, RZ ;  /* 0x000000b8bdb82227 */ /* 0x001fca00078e00ff */
[----:B------:R-:W-:-:S07]  /*6100*/  @P2 SHF.R.U32.HI R189, RZ, R185, R184 ;  /* 0x000000b9ffbd2219 */ /* 0x000fce00000116b8 */
.L_x_1237:
[----:B------:R-:W-:Y:S05]  /*6110*/  BSYNC B0 ;  /* 0x0000000000007941 */ /* 0x000fea0003800000 */
.L_x_1235:
[----:B------:R-:W-:-:S04]  /*6120*/  IMAD R189, R189, R190, -R0 ;  /* 0x000000bebdbd7224 */ /* 0x000fc800078e0a00 */
[----:B------:R-:W-:-:S05]  /*6130*/  IMAD.IADD R189, R189, 0x1, -R16 ;  /* 0x00000001bdbd7824 */ /* 0x000fca00078e0a10 */
[----:B------:R-:W-:Y:S02]  /*6140*/  VIADDMNMX R21, R189, R190, R21, PT ;  /* 0x000000bebd157246 */ /* 0x000fe40003800115 */
[----:B------:R-:W-:-:S07]  /*6150*/  VIMNMX R2, R2, R189, !PT ;  /* 0x000000bd02027248 */ /* 0x000fce0007fe0100 */
.L_x_1234:
[----:B------:R-:W-:Y:S01]  /*6160*/  ISETP.GT.AND P2, PT, R20, -0x1, PT ;  /* 0xffffffff1400780c */ /* 0x000fe20003f44270 */
[----:B------:R-:W0:Y:S03]  /*6170*/  SHFL.IDX PT, R188, R188, 0x1, 0x1c1f ;  /* 0x003c1f00bcbc7f89 */ /* 0x000e2600000e0000 */
[C---:B------:R-:W-:Y:S02]  /*6180*/  ISETP.GT.AND P5, PT, R2.reuse, RZ, P2 ;  /* 0x000000ff0200720c */ /* 0x040fe400017a4270 */
[C---:B------:R-:W-:Y:S02]  /*6190*/  ISETP.GT.AND P4, PT, R2.reuse, 0x1, P2 ;  /* 0x000000010200780c */ /* 0x040fe40001784270 */
[----:B------:R-:W-:Y:S02]  /*61a0*/  ISETP.LT.OR P5, PT, R21, 0x1, P5 ;  /* 0x000000011500780c */ /* 0x000fe40002fa1670 */
[----:B------:R-:W-:-:S02]  /*61b0*/  ISETP.GT.AND P6, PT, R2, 0x8, P2 ;  /* 0x000000080200780c */ /* 0x000fc400017c4270 */
[----:B------:R-:W-:Y:S02]  /*61c0*/  FSEL R184, R152, -INF , !P5 ;  /* 0xff80000098b87808 */ /* 0x000fe40006800000 */
[C---:B------:R-:W-:Y:S02]  /*61d0*/  ISETP.GT.AND P5, PT, R2.reuse, 0x10, P2 ;  /* 0x000000100200780c */ /* 0x040fe400017a4270 */
[----:B------:R-:W-:Y:S02]  /*61e0*/  ISETP.GT.AND P3, PT, R2, 0x9, P2 ;  /* 0x000000090200780c */ /* 0x000fe40001764270 */
[C---:B------:R-:W-:Y:S02]  /*61f0*/  ISETP.LT.OR P5, PT, R21.reuse, 0x11, P5 ;  /* 0x000000111500780c */ /* 0x040fe40002fa1670 */
[----:B------:R-:W-:Y:S02]  /*6200*/  ISETP.LT.OR P4, PT, R21, 0x2, P4 ;  /* 0x000000021500780c */ /* 0x000fe40002781670 */
[----:B------:R-:W-:-:S02]  /*6210*/  FSEL R160, R160, -INF , !P5 ;  /* 0xff800000a0a07808 */ /* 0x000fc40006800000 */
[----:B------:R-:W-:Y:S01]  /*6220*/  ISETP.GT.AND P5, PT, R2, 0x20, P2 ;  /* 0x000000200200780c */ /* 0x000fe200017a4270 */
[--C-:B0-----:R-:W-:Y:S01]  /*6230*/  IMAD.IADD R187, R187, 0x1, R188.reuse ;  /* 0x00000001bbbb7824 */ /* 0x101fe200078e02bc */
[C---:B------:R-:W-:Y:S01]  /*6240*/  ISETP.LT.OR P6, PT, R21.reuse, 0x9, P6 ;  /* 0x000000091500780c */ /* 0x040fe200037c1670 */
[----:B------:R-:W-:Y:S01]  /*6250*/  IMAD.IADD R186, R186, 0x1, R188 ;  /* 0x00000001baba7824 */ /* 0x000fe200078e02bc */
[C---:B------:R-:W-:Y:S02]  /*6260*/  ISETP.LT.OR P3, PT, R21.reuse, 0xa, P3 ;  /* 0x0000000a1500780c */ /* 0x040fe40001f61670 */
[----:B------:R-:W-:Y:S02]  /*6270*/  ISETP.LT.OR P5, PT, R21, 0x21, P5 ;  /* 0x000000211500780c */ /* 0x000fe40002fa1670 */
[----:B------:R-:W-:Y:S02]  /*6280*/  FSEL R185, R153, -INF , !P4 ;  /* 0xff80000099b97808 */ /* 0x000fe40006000000 */
[----:B------:R-:W-:-:S02]  /*6290*/  FSEL R156, R156, -INF , !P6 ;  /* 0xff8000009c9c7808 */ /* 0x000fc40007000000 */
[----:B------:R-:W-:Y:S02]  /*62a0*/  FSEL R157, R157, -INF , !P3 ;  /* 0xff8000009d9d7808 */ /* 0x000fe40005800000 */
[C---:B------:R-:W-:Y:S02]  /*62b0*/  ISETP.GT.AND P4, PT, R2.reuse, 0x11, P2 ;  /* 0x000000110200780c */ /* 0x040fe40001784270 */
[C---:B------:R-:W-:Y:S02]  /*62c0*/  ISETP.GT.AND P6, PT, R2.reuse, 0x18, P2 ;  /* 0x000000180200780c */ /* 0x040fe400017c4270 */
[----:B------:R-:W-:Y:S02]  /*62d0*/  ISETP.GT.AND P3, PT, R2, 0x19, P2 ;  /* 0x000000190200780c */ /* 0x000fe40001764270 */
[----:B------:R-:W-:Y:S02]  /*62e0*/  FSEL R168, R168, -INF , !P5 ;  /* 0xff800000a8a87808 */ /* 0x000fe40006800000 */
[----:B------:R-:W-:-:S02]  /*62f0*/  ISETP.GT.AND P5, PT, R2, 0x30, P2 ;  /* 0x000000300200780c */ /* 0x000fc400017a4270 */
[C---:B------:R-:W-:Y:S02]  /*6300*/  ISETP.LT.OR P4, PT, R21.reuse, 0x12, P4 ;  /* 0x000000121500780c */ /* 0x040fe40002781670 */
[C---:B------:R-:W-:Y:S02]  /*6310*/  ISETP.LT.OR P6, PT, R21.reuse, 0x19, P6 ;  /* 0x000000191500780c */ /* 0x040fe400037c1670 */
        /* <DEDUP_REMOVED lines=9> */
[----:B------:R-:W-:-:S02]  /*63b0*/  PLOP3.LUT P5, PT, PT, PT, UP1, 0x40, 0x0 ;  /* 0x000000000000781c */ /* 0x000fc40003fae818 */
        /* <DEDUP_REMOVED lines=14> */
[----:B------:R-:W-:Y:S01]  /*64a0*/  FSEL R181, R181, -INF , !P3 ;  /* 0xff800000b5b57808 */ /* 0x000fe20005800000 */
        /* <DEDUP_REMOVED lines=14> */
.L_x_1240:
[----:B------:R-:W-:-:S05]  /*6590*/  IMAD.U32 R2, RZ, RZ, UR59 ;  /* 0x0000003bff027e24 */ /* 0x000fca000f8e00ff */
[----:B------:R-:W-:-:S13]  /*65a0*/  ISETP.NE.AND P3, PT, R2, 0x1, PT ;  /* 0x000000010200780c */ /* 0x000fda0003f65270 */
[----:B------:R-:W0:Y:S02]  /*65b0*/  @P3 LDC.64 R152, c[0x0][0x9e8] ;  /* 0x00027a00ff983b82 */ /* 0x000e240000000a00 */
[----:B0-----:R-:W-:-:S05]  /*65c0*/  @P3 IMAD.HI.U32 R152, R188, R152, RZ ;  /* 0x00000098bc983227 */ /* 0x001fca00078e00ff */
[----:B------:R-:W-:-:S07]  /*65d0*/  @P3 SHF.R.U32.HI R188, RZ, R153, R152 ;  /* 0x00000099ffbc3219 */ /* 0x000fce0000011698 */
.L_x_1241:
[----:B------:R-:W-:Y:S05]  /*65e0*/  BSYNC B0 ;  /* 0x0000000000007941 */ /* 0x000fea0003800000 */
.L_x_1239:
[----:B------:R-:W-:-:S04]  /*65f0*/  IMAD R0, R188, R2, -R0 ;  /* 0x00000002bc007224 */ /* 0x000fc800078e0a00 */
[----:B------:R-:W-:-:S05]  /*6600*/  IMAD.IADD R0, R0, 0x1, -R16 ;  /* 0x0000000100007824 */ /* 0x000fca00078e0a10 */
[----:B------:R-:W-:Y:S02]  /*6610*/  VIADDMNMX R187, R0, R2, R187, PT ;  /* 0x0000000200bb7246 */ /* 0x000fe400038001bb */
[----:B------:R-:W-:-:S07]  /*6620*/  VIMNMX R186, R186, R0, !PT ;  /* 0x00000000baba7248 */ /* 0x000fce0007fe0100 */
.L_x_1238:
[----:B------:R-:W-:Y:S01]  /*6630*/  ISETP.GT.AND P4, PT, R186, 0x9, P2 ;  /* 0x00000009ba00780c */ /* 0x000fe20001784270 */
[----:B------:R-:W-:Y:S01]  /*6640*/  ULDC UR5, c[0x0][0x988] ;  /* 0x0002620000057ab9 */ /* 0x000fe20000000800 */
[----:B------:R-:W-:Y:S01]  /*6650*/  FMNMX.FTZ R0, R184, R4, !PT ;  /* 0x00000004b8007209 */ /* 0x000fe20007810000 */
[----:B------:R-:W-:Y:S01]  /*6660*/  UMOV UR38, UR7 ;  /* 0x0000000700267c82 */ /* 0x000fe20008000000 */
[----:B------:R-:W-:Y:S01]  /*6670*/  ISETP.LT.OR P4, PT, R187, 0xa, P4 ;  /* 0x0000000abb00780c */ /* 0x000fe20002781670 */
[----:B------:R-:W-:Y:S01]  /*6680*/  UMOV UR36, UR4 ;  /* 0x0000000400247c82 */ /* 0x000fe20008000000 */
[----:B------:R-:W-:Y:S02]  /*6690*/  FMNMX.FTZ R0, R185, R0, !PT ;  /* 0x00000000b9007209 */ /* 0x000fe40007810000 */
[----:B------:R-:W-:Y:S02]  /*66a0*/  FSEL R159, R159, -INF , !P4 ;  /* 0xff8000009f9f7808 */ /* 0x000fe40006000000 */
[----:B------:R-:W-:-:S02]  /*66b0*/  ISETP.GT.AND P4, PT, R186, 0x19, P2 ;  /* 0x00000019ba00780c */ /* 0x000fc40001784270 */
[----:B------:R-:W-:Y:S02]  /*66c0*/  FMNMX.FTZ R0, R156, R0, !PT ;  /* 0x000000009c007209 */ /* 0x000fe40007810000 */
[----:B------:R-:W-:Y:S02]  /*66d0*/  ISETP.LT.OR P4, PT, R187, 0x1a, P4 ;  /* 0x0000001abb00780c */ /* 0x000fe40002781670 */
[C---:B------:R-:W-:Y:S02]  /*66e0*/  ISETP.GT.AND P3, PT, R186.reuse, 0x1, P2 ;  /* 0x00000001ba00780c */ /* 0x040fe40001764270 */
[----:B------:R-:W-:Y:S02]  /*66f0*/  FSEL R167, R167, -INF , !P4 ;  /* 0xff800000a7a77808 */ /* 0x000fe40006000000 */
[----:B------:R-:W-:Y:S02]  /*6700*/  ISETP.GT.AND P4, PT, R186, RZ, P2 ;  /* 0x000000ffba00720c */ /* 0x000fe40001784270 */
[----:B------:R-:W-:-:S02]  /*6710*/  FMNMX.FTZ R0, R157, R0, !PT ;  /* 0x000000009d007209 */ /* 0x000fc40007810000 */
[C---:B------:R-:W-:Y:S02]  /*6720*/  ISETP.LT.OR P4, PT, R187.reuse, 0x1, P4 ;  /* 0x00000001bb00780c */ /* 0x040fe40002781670 */
[----:B------:R-:W-:Y:S02]  /*6730*/  ISETP.GT.AND P6, PT, R186, 0x8, P2 ;  /* 0x00000008ba00780c */ /* 0x000fe400017c4270 */
[C---:B------:R-:W-:Y:S02]  /*6740*/  ISETP.LT.OR P3, PT, R187.reuse, 0x2, P3 ;  /* 0x00000002bb00780c */ /* 0x040fe40001f61670 */
[----:B------:R-:W-:Y:S02]  /*6750*/  FSEL R154, R154, -INF , !P4 ;  /* 0xff8000009a9a7808 */ /* 0x000fe40006000000 */
[----:B------:R-:W-:Y:S02]  /*6760*/  FMNMX.FTZ R0, R160, R0, !PT ;  /* 0x00000000a0007209 */ /* 0x000fe40007810000 */
[----:B------:R-:W-:-:S02]  /*6770*/  ISETP.LT.OR P6, PT, R187, 0x9, P6 ;  /* 0x00000009bb00780c */ /* 0x000fc400037c1670 */
[----:B------:R-:W-:Y:S02]  /*6780*/  FSEL R155, R155, -INF , !P3 ;  /* 0xff8000009b9b7808 */ /* 0x000fe40005800000 */
[----:B------:R-:W-:Y:S02]  /*6790*/  FMNMX.FTZ R2, R154, R3, !PT ;  /* 0x000000039a027209 */ /* 0x000fe40007810000 */
[----:B------:R-:W-:Y:S02]  /*67a0*/  FMNMX.FTZ R0, R161, R0, !PT ;  /* 0x00000000a1007209 */ /* 0x000fe40007810000 */
[----:B------:R-:W-:Y:S02]  /*67b0*/  ISETP.GT.AND P5, PT, R186, 0x10, P2 ;  /* 0x00000010ba00780c */ /* 0x000fe400017a4270 */
[----:B------:R-:W-:Y:S02]  /*67c0*/  FSEL R158, R158, -INF , !P6 ;  /* 0xff8000009e9e7808 */ /* 0x000fe40007000000 */
[----:B------:R-:W-:-:S02]  /*67d0*/  FMNMX.FTZ R2, R155, R2, !PT ;  /* 0x000000029b027209 */ /* 0x000fc40007810000 */
[----:B------:R-:W-:Y:S02]  /*67e0*/  FMNMX.FTZ R0, R164, R0, !PT ;  /* 0x00000000a4007209 */ /* 0x000fe40007810000 */
[----:B------:R-:W-:Y:S02]  /*67f0*/  ISETP.GT.AND P3, PT, R186, 0x11, P2 ;  /* 0x00000011ba00780c */ /* 0x000fe40001764270 */
[----:B------:R-:W-:Y:S02]  /*6800*/  ISETP.LT.OR P5, PT, R187, 0x11, P5 ;  /* 0x00000011bb00780c */ /* 0x000fe40002fa1670 */
[----:B------:R-:W-:Y:S02]  /*6810*/  FMNMX.FTZ R2, R158, R2, !PT ;  /* 0x000000029e027209 */ /* 0x000fe40007810000 */
[----:B------:R-:W-:Y:S02]  /*6820*/  FMNMX.FTZ R0, R165, R0, !PT ;  /* 0x00000000a5007209 */ /* 0x000fe40007810000 */
[----:B------:R-:W-:-:S02]  /*6830*/  ISETP.GT.AND P6, PT, R186, 0x18, P2 ;  /* 0x00000018ba00780c */ /* 0x000fc400017c4270 */
[----:B------:R-:W-:Y:S02]  /*6840*/  ISETP.LT.OR P3, PT, R187, 0x12, P3 ;  /* 0x00000012bb00780c */ /* 0x000fe40001f61670 */
[----:B------:R-:W-:Y:S02]  /*6850*/  FSEL R162, R162, -INF , !P5 ;  /* 0xff800000a2a27808 */ /* 0x000fe40006800000 */
[----:B------:R-:W-:Y:S02]  /*6860*/  FMNMX.FTZ R2, R159, R2, !PT ;  /* 0x000000029f027209 */ /* 0x000fe40007810000 */
[----:B------:R-:W-:Y:S02]  /*6870*/  FMNMX.FTZ R0, R168, R0, !PT ;  /* 0x00000000a8007209 */ /* 0x000fe40007810000 */
[----:B------:R-:W-:Y:S02]  /*6880*/  ISETP.LT.OR P6, PT, R187, 0x19, P6 ;  /* 0x00000019bb00780c */ /* 0x000fe400037c1670 */
[----:B------:R-:W-:-:S02]  /*6890*/  FSEL R163, R163, -INF , !P3 ;  /* 0xff800000a3a37808 */ /* 0x000fc40005800000 */
[----:B------:R-:W-:Y:S02]  /*68a0*/  FMNMX.FTZ R2, R162, R2, !PT ;  /* 0x00000002a2027209 */ /* 0x000fe40007810000 */
[----:B------:R-:W-:Y:S02]  /*68b0*/  FMNMX.FTZ R0, R169, R0, !PT ;  /* 0x00000000a9007209 */ /* 0x000fe40007810000 */
[----:B------:R-:W-:Y:S02]  /*68c0*/  ISETP.GT.AND P5, PT, R186, 0x20, P2 ;  /* 0x00000020ba00780c */ /* 0x000fe400017a4270 */
[----:B------:R-:W-:Y:S02]  /*68d0*/  FSEL R166, R166, -INF , !P6 ;  /* 0xff800000a6a67808 */ /* 0x000fe40007000000 */
[----:B------:R-:W-:Y:S02]  /*68e0*/  FMNMX.FTZ R2, R163, R2, !PT ;  /* 0x00000002a3027209 */ /* 0x000fe40007810000 */
[----:B------:R-:W-:-:S02]  /*68f0*/  FMNMX.FTZ R0, R172, R0, !PT ;  /* 0x00000000ac007209 */ /* 0x000fc40007810000 */
[----:B------:R-:W-:Y:S02]  /*6900*/  ISETP.GT.AND P3, PT, R186, 0x21, P2 ;  /* 0x00000021ba00780c */ /* 0x000fe40001764270 */
[----:B------:R-:W-:Y:S02]  /*6910*/  ISETP.LT.OR P5, PT, R187, 0x21, P5 ;  /* 0x00000021bb00780c */ /* 0x000fe40002fa1670 */
[----:B------:R-:W-:Y:S02]  /*6920*/  FMNMX.FTZ R2, R166, R2, !PT ;  /* 0x00000002a6027209 */ /* 0x000fe40007810000 */
[----:B------:R-:W-:Y:S02]  /*6930*/  FMNMX.FTZ R0, R173, R0, !PT ;  /* 0x00000000ad007209 */ /* 0x000fe40007810000 */
[----:B------:R-:W-:Y:S02]  /*6940*/  ISETP.GT.AND P6, PT, R186, 0x28, P2 ;  /* 0x00000028ba00780c */ /* 0x000fe400017c4270 */
[----:B------:R-:W-:-:S02]  /*6950*/  FSEL R170, R170, -INF , !P5 ;  /* 0xff800000aaaa7808 */ /* 0x000fc40006800000 */
[----:B------:R-:W-:Y:S02]  /*6960*/  ISETP.LT.OR P3, PT, R187, 0x22, P3 ;  /* 0x00000022bb00780c */ /* 0x000fe40001f61670 */
[----:B------:R-:W-:Y:S02]  /*6970*/  FMNMX.FTZ R2, R167, R2, !PT ;  /* 0x00000002a7027209 */ /* 0x000fe40007810000 */
[----:B------:R-:W-:Y:S02]  /*6980*/  FMNMX.FTZ R0, R176, R0, !PT ;  /* 0x00000000b0007209 */ /* 0x000fe40007810000 */
[----:B------:R-:W-:Y:S02]  /*6990*/  ISETP.GT.AND P5, PT, R186, 0x29, P2 ;  /* 0x00000029ba00780c */ /* 0x000fe400017a4270 */
[----:B------:R-:W-:Y:S02]  /*69a0*/  ISETP.LT.OR P6, PT, R187, 0x29, P6 ;  /* 0x00000029bb00780c */ /* 0x000fe400037c1670 */
[----:B------:R-:W-:-:S02]  /*69b0*/  FSEL R171, R171, -INF , !P3 ;  /* 0xff800000abab7808 */ /* 0x000fc40005800000 */
[----:B------:R-:W-:Y:S02]  /*69c0*/  FMNMX.FTZ R2, R170, R2, !PT ;  /* 0x00000002aa027209 */ /* 0x000fe40007810000 */
[----:B------:R-:W-:Y:S02]  /*69d0*/  FMNMX.FTZ R0, R177, R0, !PT ;  /* 0x00000000b1007209 */ /* 0x000fe40007810000 */
[----:B------:R-:W-:Y:S02]  /*69e0*/  ISETP.GT.AND P3, PT, R186, 0x30, P2 ;  /* 0x00000030ba00780c */ /* 0x000fe40001764270 */
[----:B------:R-:W-:Y:S02]  /*69f0*/  FSEL R174, R174, -INF , !P6 ;  /* 0xff800000aeae7808 */ /* 0x000fe40007000000 */
[----:B------:R-:W-:Y:S02]  /*6a00*/  ISETP.LT.OR P5, PT, R187, 0x2a, P5 ;  /* 0x0000002abb00780c */ /* 0x000fe40002fa1670 */
[----:B------:R-:W-:-:S02]  /*6a10*/  FMNMX.FTZ R2, R171, R2, !PT ;  /* 0x00000002ab027209 */ /* 0x000fc40007810000 */
[----:B------:R-:W-:Y:S02]  /*6a20*/  FMNMX.FTZ R0, R180, R0, !PT ;  /* 0x00000000b4007209 */ /* 0x000fe40007810000 */
[----:B------:R-:W-:Y:S02]  /*6a30*/  ISETP.GT.AND P4, PT, R186, 0x31, P2 ;  /* 0x00000031ba00780c */ /* 0x000fe40001784270 */
[----:B------:R-:W-:Y:S02]  /*6a40*/  ISETP.LT.OR P3, PT, R187, 0x31, P3 ;  /* 0x00000031bb00780c */ /* 0x000fe40001f61670 */
[----:B------:R-:W-:Y:S02]  /*6a50*/  FSEL R175, R175, -INF , !P5 ;  /* 0xff800000afaf7808 */ /* 0x000fe40006800000 */
[----:B------:R-:W-:Y:S02]  /*6a60*/  FMNMX.FTZ R2, R174, R2, !PT ;  /* 0x00000002ae027209 */ /* 0x000fe40007810000 */
[----:B------:R-:W-:-:S02]  /*6a70*/  FMNMX.FTZ R21, R181, R0, !PT ;  /* 0x00000000b5157209 */ /* 0x000fc40007810000 */
[----:B------:R-:W-:Y:S02]  /*6a80*/  ISETP.GT.AND P6, PT, R186, 0x38, P2 ;  /* 0x00000038ba00780c */ /* 0x000fe400017c4270 */
[----:B------:R-:W-:Y:S01]  /*6a90*/  ISETP.LT.OR P4, PT, R187, 0x32, P4 ;  /* 0x00000032bb00780c */ /* 0x000fe20002781670 */
[----:B------:R-:W0:Y:S01]  /*6aa0*/  SHFL.BFLY PT, R0, R21, 0x2, 0x1f ;  /* 0x0c401f0015007f89 */ /* 0x000e2200000e0000 */
[----:B------:R-:W-:Y:S02]  /*6ab0*/  FSEL R178, R178, -INF , !P3 ;  /* 0xff800000b2b27808 */ /* 0x000fe40005800000 */
[----:B------:R-:W-:Y:S02]  /*6ac0*/  FMNMX.FTZ R2, R175, R2, !PT ;  /* 0x00000002af027209 */ /* 0x000fe40007810000 */
[----:B------:R-:W-:Y:S02]  /*6ad0*/  ISETP.GT.AND P2, PT, R186, 0x39, P2 ;  /* 0x00000039ba00780c */ /* 0x000fe40001744270 */
[----:B------:R-:W-:-:S02]  /*6ae0*/  ISETP.LT.OR P6, PT, R187, 0x39, P6 ;  /* 0x00000039bb00780c */ /* 0x000fc400037c1670 */
[----:B------:R-:W-:Y:S02]  /*6af0*/  FSEL R179, R179, -INF , !P4 ;  /* 0xff800000b3b37808 */ /* 0x000fe40006000000 */
[----:B------:R-:W-:Y:S02]  /*6b00*/  FMNMX.FTZ R2, R178, R2, !PT ;  /* 0x00000002b2027209 */ /* 0x000fe40007810000 */
[----:B------:R-:W-:Y:S02]  /*6b10*/  ISETP.LT.OR P2, PT, R187, 0x3a, P2 ;  /* 0x0000003abb00780c */ /* 0x000fe40001741670 */
[----:B------:R-:W-:Y:S02]  /*6b20*/  FSEL R182, R182, -INF , !P6 ;  /* 0xff800000b6b67808 */ /* 0x000fe40007000000 */
[----:B------:R-:W-:Y:S02]  /*6b30*/  FMNMX.FTZ R2, R179, R2, !PT ;  /* 0x00000002b3027209 */ /* 0x000fe40007810000 */
[----:B------:R-:W-:-:S02]  /*6b40*/  FSEL R183, R183, -INF , !P2 ;  /* 0xff800000b7b77808 */ /* 0x000fc40005000000 */
[----:B------:R-:W-:Y:S02]  /*6b50*/  FMNMX.FTZ R2, R182, R2, !PT ;  /* 0x00000002b6027209 */ /* 0x000fe40007810000 */
[----:B0-----:R-:W-:Y:S02]  /*6b60*/  FMNMX.FTZ R21, R21, R0, !PT ;  /* 0x0000000015157209 */ /* 0x001fe40007810000 */
[----:B------:R-:W-:-:S03]  /*6b70*/  FMNMX.FTZ R2, R183, R2, !PT ;  /* 0x00000002b7027209 */ /* 0x000fc60007810000 */
[----:B------:R-:W0:Y:S04]  /*6b80*/  SHFL.BFLY PT, R0, R21, 0x1, 0x1f ;  /* 0x0c201f0015007f89 */ /* 0x000e2800000e0000 */
[----:B------:R-:W1:Y:S01]  /*6b90*/  SHFL.BFLY PT, R153, R2, 0x2, 0x1f ;  /* 0x0c401f0002997f89 */ /* 0x000e6200000e0000 */
[----:B0-----:R-:W-:Y:S02]  /*6ba0*/  FMNMX.FTZ R21, R21, R0, !PT ;  /* 0x0000000015157209 */ /* 0x001fe40007810000 */
[----:B-1----:R-:W-:-:S03]  /*6bb0*/  FMNMX.FTZ R153, R2, R153, !PT ;  /* 0x0000009902997209 */ /* 0x002fc60007810000 */
[C---:B------:R-:W-:Y:S01]  /*6bc0*/  FMUL.FTZ R0, R21.reuse, UR5 ;  /* 0x0000000515007c20 */ /* 0x040fe20008410000 */
[----:B------:R-:W-:Y:S01]  /*6bd0*/  FSETP.NEU.FTZ.AND P5, PT, R21, -INF , PT ;  /* 0xff8000001500780b */ /* 0x000fe20003fbd000 */
[----:B------:R-:W0:Y:S03]  /*6be0*/  SHFL.BFLY PT, R2, R153, 0x1, 0x1f ;  /* 0x0c201f0099027f89 */ /* 0x000e2600000e0000 */
[----:B------:R-:W-:-:S05]  /*6bf0*/  FSEL R0, R0, RZ, P5 ;  /* 0x000000ff00007208 */ /* 0x000fca0002800000 */
        /* <DEDUP_REMOVED lines=17> */
[----:B0-----:R-:W-:-:S02]  /*6d10*/  FMNMX.FTZ R153, R153, R2, !PT ;  /* 0x0000000299997209 */ /* 0x001fc40007810000 */
[----:B------:R-:W-:Y:S02]  /*6d20*/  FSEL R2, R21, RZ, P5 ;  /* 0x000000ff15027208 */ /* 0x000fe40002800000 */
[----:B------:R-:W-:-:S03]  /*6d30*/  FSETP.NEU.FTZ.AND P2, PT, R153, -INF , PT ;  /* 0xff8000009900780b */ /* 0x000fc60003f5d000 */
[----:B------:R-:W-:Y:S01]  /*6d40*/  MUFU.EX2 R152, R152 ;  /* 0x0000009800987308 */ /* 0x000fe20000000800 */
[----:B------:R-:W-:-:S04]  /*6d50*/  FADD.FTZ R2, -R2, R4 ;  /* 0x0000000402027221 */ /* 0x000fc80000010100 */
[----:B------:R-:W-:-:S03]  /*6d60*/  FMUL.FTZ R2, R2, UR5 ;  /* 0x0000000502027c20 */ /* 0x000fc60008410000 */
[----:B------:R0:W-:Y:S08]  /*6d70*/  MUFU.EX2 R4, R0 ;  /* 0x0000000000047308 */ /* 0x0001f00000000800 */
[----:B------:R-:W1:Y:S01]  /*6d80*/  MUFU.EX2 R2, R2 ;  /* 0x0000000200027308 */ /* 0x000e620000000800 */
[----:B0-----:R-:W-:-:S05]  /*6d90*/  FMUL.FTZ R0, R153, UR5 ;  /* 0x0000000599007c20 */ /* 0x001fca0008410000 */
[----:B------:R-:W-:Y:S02]  /*6da0*/  FSEL R0, R0, RZ, P2 ;  /* 0x000000ff00007208 */ /* 0x000fe40001000000 */
[----:B------:R-:W0:Y:S03]  /*6db0*/  MUFU.EX2 R198, R198 ;  /* 0x000000c600c67308 */ /* 0x000e260000000800 */
[--C-:B------:R-:W-:Y:S01]  /*6dc0*/  FFMA.FTZ R197, R154, UR5, -R0.reuse ;  /* 0x000000059ac57c23 */ /* 0x100fe20008010800 */
[--C-:B------:R-:W-:Y:S01]  /*6dd0*/  FFMA.FTZ R154, R155, UR5, -R0.reuse ;  /* 0x000000059b9a7c23 */ /* 0x100fe20008010800 */
[--C-:B------:R-:W-:Y:S01]  /*6de0*/  FFMA.FTZ R155, R159, UR5, -R0.reuse ;  /* 0x000000059f9b7c23 */ /* 0x100fe20008010800 */
[----:B------:R-:W-:Y:S01]  /*6df0*/  FSEL R159, R153, RZ, P2 ;  /* 0x000000ff999f7208 */ /* 0x000fe20001000000 */
[--C-:B------:R-:W-:Y:S01]  /*6e00*/  FFMA.FTZ R199, R158, UR5, -R0.reuse ;  /* 0x000000059ec77c23 */ /* 0x100fe20008010800 */
[--C-:B------:R-:W-:Y:S01]  /*6e10*/  FFMA.FTZ R193, R162, UR5, -R0.reuse ;  /* 0x00000005a2c17c23 */ /* 0x100fe20008010800 */
[--C-:B------:R-:W-:Y:S01]  /*6e20*/  FFMA.FTZ R163, R163, UR5, -R0.reuse ;  /* 0x00000005a3a37c23 */ /* 0x100fe20008010800 */
[--C-:B------:R-:W-:Y:S01]  /*6e30*/  FFMA.FTZ R195, R166, UR5, -R0.reuse ;  /* 0x00000005a6c37c23 */ /* 0x100fe20008010800 */
[----:B------:R-:W-:Y:S01]  /*6e40*/  FADD.FTZ R159, -R159, R3 ;  /* 0x000000039f9f7221 */ /* 0x000fe20000010100 */
[--C-:B------:R-:W-:Y:S01]  /*6e50*/  FFMA.FTZ R3, R167, UR5, -R0.reuse ;  /* 0x00000005a7037c23 */ /* 0x100fe20008010800 */
[--C-:B------:R-:W-:Y:S01]  /*6e60*/  FFMA.FTZ R170, R170, UR5, -R0.reuse ;  /* 0x00000005aaaa7c23 */ /* 0x100fe20008010800 */
[--C-:B------:R-:W-:Y:S01]  /*6e70*/  FFMA.FTZ R171, R171, UR5, -R0.reuse ;  /* 0x00000005abab7c23 */ /* 0x100fe20008010800 */
[----:B------:R-:W-:Y:S01]  /*6e80*/  FMUL.FTZ R159, R159, UR5 ;  /* 0x000000059f9f7c20 */ /* 0x000fe20008410000 */
[--C-:B------:R-:W-:Y:S01]  /*6e90*/  FFMA.FTZ R174, R174, UR5, -R0.reuse ;  /* 0x00000005aeae7c23 */ /* 0x100fe20008010800 */
[--C-:B------:R-:W-:Y:S01]  /*6ea0*/  FFMA.FTZ R175, R175, UR5, -R0.reuse ;  /* 0x00000005afaf7c23 */ /* 0x100fe20008010800 */
[--C-:B------:R-:W-:Y:S01]  /*6eb0*/  FFMA.FTZ R178, R178, UR5, -R0.reuse ;  /* 0x00000005b2b27c23 */ /* 0x100fe20008010800 */
[--C-:B------:R-:W-:Y:S01]  /*6ec0*/  FFMA.FTZ R179, R179, UR5, -R0.reuse ;  /* 0x00000005b3b37c23 */ /* 0x100fe20008010800 */
[--C-:B------:R-:W-:Y:S01]  /*6ed0*/  FFMA.FTZ R182, R182, UR5, -R0.reuse ;  /* 0x00000005b6b67c23 */ /* 0x100fe20008010800 */
[----:B------:R-:W-:Y:S01]  /*6ee0*/  FFMA.FTZ R183, R183, UR5, -R0 ;  /* 0x00000005b7b77c23 */ /* 0x000fe20008010800 */
[----:B------:R-:W-:Y:S01]  /*6ef0*/  MUFU.EX2 R197, R197 ;  /* 0x000000c500c57308 */ /* 0x000fe20000000800 */
[----:B------:R-:W-:-:S02]  /*6f00*/  IMAD.U32 R158, RZ, RZ, UR10 ;  /* 0x0000000aff9e7e24 */ /* 0x000fc4000f8e00ff */
[----:B-1----:R-:W-:Y:S01]  /*6f10*/  FFMA.FTZ R17, R2, R17, R196 ;  /* 0x0000001102117223 */ /* 0x002fe200000100c4 */
[C---:B------:R-:W-:Y:S01]  /*6f20*/  ISETP.GT.AND P2, PT, R20.reuse, UR58, PT ;  /* 0x0000003a14007c0c */ /* 0x040fe2000bf44270 */
[----:B------:R-:W-:Y:S01]  /*6f30*/  VIADD R20, R20, 0xffffffff ;  /* 0xffffffff14147836 */ /* 0x000fe20000000000 */
[----:B------:R-:W-:Y:S01]  /*6f40*/  F2FP.BF16.F32.PACK_AB R196, R152, R196 ;  /* 0x000000c498c4723e */ /* 0x000fe200000010ff */
[----:B------:R-:W-:Y:S02]  /*6f50*/  @!P1 VIADD R158, R158, 0x30860 ;  /* 0x000308609e9e9836 */ /* 0x000fe40000000000 */
[----:B------:R-:W-:Y:S01]  /*6f60*/  FADD.FTZ R17, R152, R17 ;  /* 0x0000001198117221 */ /* 0x000fe20000010000 */
[----:B------:R-:W1:Y:S02]  /*6f70*/  MUFU.EX2 R0, R159 ;  /* 0x0000009f00007308 */ /* 0x000e640000000800 */
[----:B------:R-:W-:Y:S01]  /*6f80*/  @!P1 PRMT R158, RZ, 0x654, R158 ;  /* 0x00000654ff9e9816 */ /* 0x000fe2000000009e */
[----:B0-----:R-:W-:-:S03]  /*6f90*/  FADD.FTZ R17, R198, R17 ;  /* 0x00000011c6117221 */ /* 0x001fc60000010000 */
[----:B------:R0:W-:Y:S02]  /*6fa0*/  @!P1 SYNCS.ARRIVE.TRANS64.RED.A1T0 RZ, [R158+URZ], RZ ;  /* 0x000000ff9eff99a7 */ /* 0x0001e4000810043f */
[----:B------:R-:W2:Y:S08]  /*6fb0*/  MUFU.EX2 R154, R154 ;  /* 0x0000009a009a7308 */ /* 0x000eb00000000800 */
[----:B------:R-:W3:Y:S01]  /*6fc0*/  MUFU.EX2 R156, R156 ;  /* 0x0000009c009c7308 */ /* 0x000ee20000000800 */
[----:B-1----:R-:W-:-:S07]  /*6fd0*/  FFMA.FTZ R5, R0, R5, R197 ;  /* 0x0000000500057223 */ /* 0x002fce00000100c5 */
        /* <DEDUP_REMOVED lines=16> */
[----:B0-----:R-:W0:Y:S01]  /*70e0*/  MUFU.EX2 R158, R163 ;  /* 0x000000a3009e7308 */ /* 0x001e220000000800 */
[----:B--2---:R-:W-:-:S07]  /*70f0*/  FADD.FTZ R5, R193, R5 ;  /* 0x00000005c1057221 */ /* 0x004fce0000010000 */
[----:B------:R-:W1:Y:S01]  /*7100*/  MUFU.EX2 R160, R160 ;  /* 0x000000a000a07308 */ /* 0x000e620000000800 */
[----:B---3--:R-:W-:-:S07]  /*7110*/  FADD.FTZ R17, R194, R17 ;  /* 0x00000011c2117221 */ /* 0x008fce0000010000 */
        /* <DEDUP_REMOVED lines=12> */
[----:B------:R-:W-:Y:S01]  /*71e0*/  F2FP.BF16.F32.PACK_AB R195, R3, R195 ;  /* 0x000000c303c3723e */ /* 0x000fe200000010ff */
[----:B------:R-:W-:-:S05]  /*71f0*/  IMAD.MOV.U32 R3, RZ, RZ, R153 ;  /* 0x000000ffff037224 */ /* 0x000fca00078e0099 */
[----:B------:R-:W1:Y:S01]  /*7200*/  MUFU.EX2 R190, R190 ;  /* 0x000000be00be7308 */ /* 0x000e620000000800 */
[C---:B--2---:R-:W-:Y:S01]  /*7210*/  FADD.FTZ R17, R161.reuse, R17 ;  /* 0x00000011a1117221 */ /* 0x044fe20000010000 */
[----:B------:R-:W-:-:S06]  /*7220*/  F2FP.BF16.F32.PACK_AB R188, R161, R188 ;  /* 0x000000bca1bc723e */ /* 0x000fcc00000010ff */
[----:B------:R-:W2:Y:S01]  /*7230*/  MUFU.EX2 R171, R171 ;  /* 0x000000ab00ab7308 */ /* 0x000ea20000000800 */
[----:B0-----:R-:W-:-:S07]  /*7240*/  FADD.FTZ R5, R170, R5 ;  /* 0x00000005aa057221 */ /* 0x001fce0000010000 */
[----:B------:R-:W0:Y:S01]  /*7250*/  MUFU.EX2 R164, R164 ;  /* 0x000000a400a47308 */ /* 0x000e220000000800 */
[----:B-1----:R-:W-:-:S07]  /*7260*/  FADD.FTZ R17, R190, R17 ;  /* 0x00000011be117221 */ /* 0x002fce0000010000 */
[----:B------:R-:W1:Y:S01]  /*7270*/  MUFU.EX2 R174, R174 ;  /* 0x000000ae00ae7308 */ /* 0x000e620000000800 */
[C---:B--2---:R-:W-:Y:S01]  /*7280*/  FADD.FTZ R5, R171.reuse, R5 ;  /* 0x00000005ab057221 */ /* 0x044fe20000010000 */
[----:B------:R-:W-:-:S06]  /*7290*/  F2FP.BF16.F32.PACK_AB R189, R171, R170 ;  /* 0x000000aaabbd723e */ /* 0x000fcc00000010ff */
[----:B------:R-:W2:Y:S01]  /*72a0*/  MUFU.EX2 R184, R184 ;  /* 0x000000b800b87308 */ /* 0x000ea20000000800 */
[C---:B0-----:R-:W-:Y:S01]  /*72b0*/  FADD.FTZ R17, R164.reuse, R17 ;  /* 0x00000011a4117221 */ /* 0x041fe20000010000 */
[----:B------:R-:W-:-:S06]  /*72c0*/  F2FP.BF16.F32.PACK_AB R190, R164, R190 ;  /* 0x000000bea4be723e */ /* 0x000fcc00000010ff */
[----:B------:R-:W0:Y:S01]  /*72d0*/  MUFU.EX2 R175, R175 ;  /* 0x000000af00af7308 */ /* 0x000e220000000800 */
[----:B-1----:R-:W-:-:S07]  /*72e0*/  FADD.FTZ R5, R174, R5 ;  /* 0x00000005ae057221 */ /* 0x002fce0000010000 */
        /* <DEDUP_REMOVED lines=11> */
[----:B0-----:R-:W-:Y:S01]  /*73a0*/  FADD.FTZ R17, R186, R17 ;  /* 0x00000011ba117221 */ /* 0x001fe20000010000 */
[----:B------:R-:W-:-:S03]  /*73b0*/  F2FP.BF16.F32.PACK_AB R186, R4, R186 ;  /* 0x000000ba04ba723e */ /* 0x000fc600000010ff */
[----:B------:R-:W-:-:S03]  /*73c0*/  FADD.FTZ R17, R4, R17 ;  /* 0x0000001104117221 */ /* 0x000fc60000010000 */
[----:B------:R-:W0:Y:S01]  /*73d0*/  MUFU.EX2 R183, R183 ;  /* 0x000000b700b77308 */ /* 0x000e220000000800 */
[C---:B-1----:R-:W-:Y:S01]  /*73e0*/  FADD.FTZ R5, R179.reuse, R5 ;  /* 0x00000005b3057221 */ /* 0x042fe20000010000 */
[----:B------:R-:W-:-:S03]  /*73f0*/  F2FP.BF16.F32.PACK_AB R185, R179, R178 ;  /* 0x000000b2b3b9723e */ /* 0x000fc600000010ff */
[----:B--2---:R-:W-:-:S04]  /*7400*/  FADD.FTZ R4, R182, R5 ;  /* 0x00000005b6047221 */ /* 0x004fc80000010000 */
[C---:B0-----:R-:W-:Y:S01]  /*7410*/  FADD.FTZ R5, R183.reuse, R4 ;  /* 0x00000004b7057221 */ /* 0x041fe20000010000 */
[----:B------:R-:W-:Y:S01]  /*7420*/  F2FP.BF16.F32.PACK_AB R187, R183, R182 ;  /* 0x000000b6b7bb723e */ /* 0x000fe200000010ff */
[----:B------:R-:W-:Y:S01]  /*7430*/  IMAD.MOV.U32 R4, RZ, RZ, R21 ;  /* 0x000000ffff047224 */ /* 0x000fe200078e0015 */
[----:B------:R-:W-:Y:S06]  /*7440*/  @P2 BRA `(.L_x_1242) ;  /* 0xffffffd8002c2947 */ /* 0x000fec000383ffff */
[----:B------:R-:W-:Y:S01]  /*7450*/  IMAD.MOV.U32 R3, RZ, RZ, R153 ;  /* 0x000000ffff037224 */ /* 0x000fe200078e0099 */
[----:B------:R-:W-:Y:S01]  /*7460*/  UMOV UR36, UR4 ;  /* 0x0000000400247c82 */ /* 0x000fe20008000000 */
[----:B------:R-:W-:Y:S01]  /*7470*/  IMAD.MOV.U32 R4, RZ, RZ, R21 ;  /* 0x000000ffff047224 */ /* 0x000fe200078e0015 */
[----:B------:R-:W-:-:S06]  /*7480*/  UMOV UR38, UR7 ;  /* 0x0000000700267c82 */ /* 0x000fcc0008000000 */
.L_x_1225:
[----:B------:R-:W-:Y:S01]  /*7490*/  ULDC UR4, c[0x0][0x448] ;  /* 0x0001120000047ab9 */ /* 0x000fe20000000800 */
[----:B------:R-:W-:Y:S02]  /*74a0*/  UIADD3 UR11, UR61, 0x7f, URZ ;  /* 0x0000007f3d0b7890 */ /* 0x000fe4000fffe03f */
[----:B------:R-:W-:Y:S02]  /*74b0*/  UISETP.NE.AND UP0, UPT, UR4, 0x1, UPT ;  /* 0x000000010400788c */ /* 0x000fe4000bf05270 */
[----:B------:R-:W-:Y:S01]  /*74c0*/  UIADD3 UR10, UR60, 0x1, -UR39 ;  /* 0x000000013c0a7890 */ /* 0x000fe2000fffe827 */
[----:B------:R-:W-:Y:S02]  /*74d0*/  ULDC UR4, c[0x0][0x9e4] ;  /* 0x0002790000047ab9 */ /* 0x000fe40000000800 */
[----:B------:R-:W-:-:S06]  /*74e0*/  UISETP.GE.AND UP1, UPT, UR4, 0x1, UPT ;  /* 0x000000010400788c */ /* 0x000fcc000bf26270 */
[----:B------:R-:W-:Y:S01]  /*74f0*/  @UP0 ULDC UR6, c[0x0][0x44c] ;  /* 0x0001130000060ab9 */ /* 0x000fe20000000800 */
[----:B------:R-:W-:Y:S01]  /*7500*/  PLOP3.LUT P5, PT, PT, PT, UP1, 0x80, 0x0 ;  /* 0x000000000000781c */ /* 0x000fe20003faf018 */
[----:B------:R-:W-:Y:S01]  /*7510*/  UIMAD.WIDE.U32 UR6, UR11, UR6, URZ ;  /* 0x000000060b0672a5 */ /* 0x000fe2000f8e003f */
[----:B------:R-:W-:-:S03]  /*7520*/  @UP0 ULDC UR14, c[0x0][0x450] ;  /* 0x00011400000e0ab9 */ /* 0x000fc60000000800 */
[----:B------:R-:W-:-:S04]  /*7530*/  @UP0 USHF.R.U32.HI UR11, URZ, UR14, UR7 ;  /* 0x0000000e3f0b0299 */ /* 0x000fc80008011607 */
[----:B------:R-:W-:-:S04]  /*7540*/  UIADD3 UR10, UR10, UR11, URZ ;  /* 0x0000000b0a0a7290 */ /* 0x000fc8000fffe03f */
[----:B------:R-:W-:Y:S01]  /*7550*/  UIADD3 UR18, UR10, -UR18, URZ ;  /* 0x800000120a127290 */ /* 0x000fe2000fffe03f */
[----:B------:R-:W-:Y:S11]  /*7560*/  @!P5 BRA `(.L_x_1243) ;  /* 0x000000000048d947 */ /* 0x000ff60003800000 */
        /* <DEDUP_REMOVED lines=11> */
.L_x_1244:
[----:B------:R-:W-:-:S11]  /*7620*/  UISETP.NE.AND UP1, UPT, UR4, 0x1, UPT ;  /* 0x000000010400788c */ /* 0x000fd6000bf25270 */
[----:B------:R-:W-:Y:S02]  /*7630*/  @UP1 ULDC.64 UR6, c[0x0][0x9e8] ;  /* 0x00027a0000061ab9 */ /* 0x000fe40000000a00 */
[----:B------:R-:W-:-:S04]  /*7640*/  UIMAD.WIDE.U32 UR10, UR14, UR6, URZ ;  /* 0x000000060e0a72a5 */ /* 0x000fc8000f8e003f */
[----:B------:R-:W-:-:S12]  /*7650*/  @UP1 USHF.R.U32.HI UR14, URZ, UR7, UR11 ;  /* 0x000000073f0e1299 */ /* 0x000fd8000801160b */
.L_x_1245:
[----:B------:R-:W-:-:S04]  /*7660*/  UIMAD UR4, UR14, UR4, URZ ;  /* 0x000000040e0472a4 */ /* 0x000fc8000f8e023f */
[----:B------:R-:W-:-:S04]  /*7670*/  UISETP.LT.AND UP1, UPT, UR18, UR4, UPT ;  /* 0x000000041200728c */ /* 0x000fc8000bf21270 */
[----:B------:R-:W-:-:S12]  /*7680*/  USEL UR18, UR18, UR4, !UP1 ;  /* 0x0000000412127287 */ /* 0x000fd8000c800000 */
.L_x_1243:
[----:B------:R-:W-:Y:S01]  /*7690*/  UIADD3 UR18, UR18, 0x3f, URZ ;  /* 0x0000003f12127890 */ /* 0x000fe2000fffe03f */
[----:B------:R-:W-:-:S03]  /*76a0*/  R2UR UR6, R22 ;  /* 0x00000000160672ca */ /* 0x000fc600000e0000 */
[----:B------:R-:W-:-:S04]  /*76b0*/  USHF.R.S32.HI UR4, URZ, 0x1f, UR18 ;  /* 0x0000001f3f047899 */ /* 0x000fc80008011412 */
[----:B------:R-:W-:-:S04]  /*76c0*/  ULEA.HI UR4, UR4, UR18, URZ, 0x6 ;  /* 0x0000001204047291 */ /* 0x000fc8000f8f303f */
[----:B------:R-:W-:-:S04]  /*76d0*/  USHF.R.S32.HI UR4, URZ, 0x6, UR4 ;  /* 0x000000063f047899 */ /* 0x000fc80008011404 */
[----:B------:R-:W-:-:S04]  /*76e0*/  UISETP.LT.AND UP1, UPT, UR6, UR4, UPT ;  /* 0x000000040600728c */ /* 0x000fc8000bf21270 */
[----:B------:R-:W-:-:S06]  /*76f0*/  USEL UR58, UR6, UR4, !UP1 ;  /* 0x00000004063a7287 */ /* 0x000fcc000c800000 */
[----:B------:R-:W-:-:S13]  /*7700*/  ISETP.GE.AND P2, PT, R20, UR58, PT ;  /* 0x0000003a14007c0c */ /* 0x000fda000bf46270 */
[----:B------:R-:W-:Y:S05]  /*7710*/  @!P2 BRA `(.L_x_1246) ;  /* 0x0000001c0024a947 */ /* 0x000fea0003800000 */
[----:B------:R-:W-:Y:S01]  /*7720*/  IMAD.MOV.U32 R230, RZ, RZ, R3 ;  /* 0x000000ffffe67224 */ /* 0x000fe200078e0003 */
[----:B------:R-:W-:Y:S01]  /*7730*/  UMOV UR6, UR38 ;  /* 0x0000002600067c82 */ /* 0x000fe20008000000 */
[----:B------:R-:W-:Y:S01]  /*7740*/  IMAD.MOV.U32 R21, RZ, RZ, R4 ;  /* 0x000000ffff157224 */ /* 0x000fe200078e0004 */
[----:B------:R-:W-:Y:S01]  /*7750*/  UMOV UR4, UR36 ;  /* 0x0000002400047c82 */ /* 0x000fe20008000000 */
[----:B------:R-:W-:-:S05]  /*7760*/  ULDC UR59, c[0x0][0x988] ;  /* 0x00026200003b7ab9 */ /* 0x000fca0000000800 */
.L_x_1255:
[----:B------:R-:W-:-:S04]  /*7770*/  UIADD3 UR7, UR4, 0x1, URZ ;  /* 0x0000000104077890 */ /* 0x000fc8000fffe03f */
[----:B------:R-:W-:-:S04]  /*7780*/  UISETP.NE.AND UP1, UPT, UR7, 0x2, UPT ;  /* 0x000000020700788c */ /* 0x000fc8000bf25270 */
[----:B------:R-:W-:Y:S02]  /*7790*/  USEL UR7, UR7, URZ, UP1 ;  /* 0x0000003f07077287 */ /* 0x000fe40008800000 */
[----:B------:R-:W-:-:S04]  /*77a0*/  USEL UR38, URZ, 0x1, UP1 ;  /* 0x000000013f267887 */ /* 0x000fc80008800000 */
[----:B------:R-:W-:Y:S01]  /*77b0*/  ULOP3.LUT UR38, UR6, UR38, URZ, 0x3c, !UPT ;  /* 0x0000002606267292 */ /* 0x000fe2000f8e3c3f */
[----:B------:R-:W-:Y:S01]  /*77c0*/  UMOV UR36, UR7 ;  /* 0x0000000700247c82 */ /* 0x000fe20008000000 */
[----:B------:R-:W-:Y:S10]  /*77d0*/  @!P0 BRA `(.L_x_1247) ;  /* 0x0000000000048947 */ /* 0x000ff40003800000 */
[----:B------:R-:W-:Y:S01]  /*77e0*/  BPT.TRAP 0x1 ;  /* 0x000000040000795c */ /* 0x000fe20000300000 */
.L_x_1247:
[----:B------:R-:W-:Y:S01]  /*77f0*/  ULEA UR5, UR36, UR37, 0x3 ;  /* 0x0000002524057291 */ /* 0x000fe2000f8e183f */
[----:B------:R-:W-:-:S05]  /*7800*/  IMAD.U32 R3, RZ, RZ, UR38 ;  /* 0x00000026ff037e24 */ /* 0x000fca000f8e00ff */
[----:B------:R-:W-:-:S04]  /*7810*/  SHF.L.U32 R3, R3, 0x1f, RZ ;  /* 0x0000001f03037819 */ /* 0x000fc800000006ff */
[----:B------:R0:W1:Y:S01]  /*7820*/  SYNCS.PHASECHK.TRANS64.TRYWAIT P2, [UR5+0x30830], R3 ;  /* 0x03083003ff0075a7 */ /* 0x0000620008040145 */
[----:B------:R-:W-:Y:S05]  /*7830*/  @!P0 BRA `(.L_x_1248) ;  /* 0x0000000000048947 */ /* 0x000fea0003800000 */
[----:B------:R-:W-:Y:S01]  /*7840*/  BPT.TRAP 0x1 ;  /* 0x000000040000795c */ /* 0x000fe20000300000 */
.L_x_1248:
[-C--:B------:R-:W-:Y:S01]  /*7850*/  FMUL.FTZ R24, R24, R2.reuse ;  /* 0x0000000218187220 */ /* 0x080fe20000410000 */
[----:B------:R-:W-:Y:S01]  /*7860*/  FMUL.FTZ R25, R25, R2 ;  /* 0x0000000219197220 */ /* 0x000fe20000410000 */
[----:B-1----:R-:W-:Y:S06]  /*7870*/  @P2 BRA `(.L_x_1249) ;  /* 0x0000000000082947 */ /* 0x002fec0003800000 */
[----:B------:R-:W1:Y:S02]  /*7880*/  SYNCS.PHASECHK.TRANS64.TRYWAIT P2, [UR5+0x30830], R3 ;  /* 0x03083003ff0075a7 */ /* 0x000e640008040145 */
[----:B-1----:R-:W-:Y:S05]  /*7890*/  @!P2 BRA `(.L_x_1250) ;  /* 0x000001240038a947 */ /* 0x002fea0003800000 */
.L_x_1249:
        /* <DEDUP_REMOVED lines=222> */
.L_x_1251:
[----:B------:R-:W-:Y:S01]  /*8680*/  ULEA UR14, UR4, UR37, 0x3 ;  /* 0x00000025040e7291 */ /* 0x000fe2000f8e183f */
[----:B------:R-:W-:-:S05]  /*8690*/  IMAD.U32 R0, RZ, RZ, UR6 ;  /* 0x00000006ff007e24 */ /* 0x000fca000f8e00ff */
[----:B------:R-:W-:-:S04]  /*86a0*/  SHF.L.U32 R0, R0, 0x1f, RZ ;  /* 0x0000001f00007819 */ /* 0x000fc800000006ff */
[----:B------:R2:W3:Y:S01]  /*86b0*/  SYNCS.PHASECHK.TRANS64.TRYWAIT P2, [UR14+0x30850], R0 ;  /* 0x03085000ff0075a7 */ /* 0x0004e2000804014e */
[----:B------:R-:W-:Y:S05]  /*86c0*/  @!P0 BRA `(.L_x_1252) ;  /* 0x0000000000048947 */ /* 0x000fea0003800000 */
[----:B------:R-:W-:Y:S01]  /*86d0*/  BPT.TRAP 0x1 ;  /* 0x000000040000795c */ /* 0x000fe20000300000 */
.L_x_1252:
[----:B---3--:R-:W-:Y:S05]  /*86e0*/  @P2 BRA `(.L_x_1253) ;  /* 0x0000000000082947 */ /* 0x008fea0003800000 */
[----:B------:R-:W3:Y:S02]  /*86f0*/  SYNCS.PHASECHK.TRANS64.TRYWAIT P2, [UR14+0x30850], R0 ;  /* 0x03085000ff0075a7 */ /* 0x000ee4000804014e */
[----:B---3--:R-:W-:Y:S05]  /*8700*/  @!P2 BRA `(.L_x_1254) ;  /* 0x0000011400b4a947 */ /* 0x008fea0003800000 */
.L_x_1253:
[----:B------:R-:W-:Y:S01]  /*8710*/  UIADD3 UR5, UR37, 0x400, URZ ;  /* 0x0000040025057890 */ /* 0x000fe2000fffe03f */
[----:B------:R-:W-:Y:S01]  /*8720*/  WARPGROUP.ARRIVE ;  /* 0x00000000000079c5 */ /* 0x000fe20000000000 */
[----:B------:R-:W-:Y:S01]  /*8730*/  UMOV UR11, 0x40000040 ;  /* 0x40000040000b7882 */ /* 0x000fe20000000000 */
[----:B--23--:R-:W-:Y:S01]  /*8740*/  FMNMX.FTZ R0, R152, R21, !PT ;  /* 0x0000001598007209 */ /* 0x00cfe20007810000 */
[----:B------:R-:W-:Y:S01]  /*8750*/  USHF.R.U32.HI UR5, URZ, 0x4, UR5 ;  /* 0x000000043f057899 */ /* 0x000fe20008011605 */
[C---:B------:R-:W-:Y:S01]  /*8760*/  ISETP.GT.AND P2, PT, R20.reuse, UR58, PT ;  /* 0x0000003a14007c0c */ /* 0x040fe2000bf44270 */
[----:B------:R-:W-:Y:S01]  /*8770*/  UMOV UR6, UR38 ;  /* 0x0000002600067c82 */ /* 0x000fe20008000000 */
[----:B------:R-:W-:Y:S01]  /*8780*/  FMNMX.FTZ R0, R153, R0, !PT ;  /* 0x0000000099007209 */ /* 0x000fe20007810000 */
[----:B------:R-:W-:Y:S01]  /*8790*/  ULOP3.LUT UR5, UR5, 0x3fff, URZ, 0xc0, !UPT ;  /* 0x00003fff05057892 */ /* 0x000fe2000f8ec03f */
[----:B------:R-:W-:Y:S02]  /*87a0*/  VIADD R20, R20, 0xffffffff ;  /* 0xffffffff14147836 */ /* 0x000fe40000000000 */
[----:B------:R-:W-:Y:S01]  /*87b0*/  FMNMX.FTZ R0, R156, R0, !PT ;  /* 0x000000009c007209 */ /* 0x000fe20007810000 */
[----:B------:R-:W-:-:S03]  /*87c0*/  ULOP3.LUT UR5, UR5, 0x2000000, URZ, 0xfc, !UPT ;  /* 0x0200000005057892 */ /* 0x000fc6000f8efc3f */
[----:B------:R-:W-:Y:S01]  /*87d0*/  FMNMX.FTZ R0, R157, R0, !PT ;  /* 0x000000009d007209 */ /* 0x000fe20007810000 */
[----:B------:R-:W-:-:S03]  /*87e0*/  ULEA UR4, UR4, UR5, 0xb ;  /* 0x0000000504047291 */ /* 0x000fc6000f8e583f */
[----:B------:R-:W-:Y:S01]  /*87f0*/  FMNMX.FTZ R0, R160, R0, !PT ;  /* 0x00000000a0007209 */ /* 0x000fe20007810000 */
[----:B------:R-:W-:-:S03]  /*8800*/  UMOV UR5, UR59 ;  /* 0x0000003b00057c82 */ /* 0x000fc60008000000 */
        /* <DEDUP_REMOVED lines=15> */
[----:B------:R-:W2:Y:S02]  /*8900*/  SHFL.BFLY PT, R2, R0, 0x2, 0x1f ;  /* 0x0c401f0000027f89 */ /* 0x000ea400000e0000 */
[----:B--2---:R-:W-:Y:S02]  /*8910*/  FMNMX.FTZ R2, R0, R2, !PT ;  /* 0x0000000200027209 */ /* 0x004fe40007810000 */
[----:B------:R-:W-:-:S03]  /*8920*/  FMNMX.FTZ R0, R154, R230, !PT ;  /* 0x000000e69a007209 */ /* 0x000fc60007810000 */
[----:B-1----:R-:W1:Y:S01]  /*8930*/  SHFL.BFLY PT, R4, R2, 0x1, 0x1f ;  /* 0x0c201f0002047f89 */ /* 0x002e6200000e0000 */
[----:B------:R-:W-:-:S04]  /*8940*/  FMNMX.FTZ R0, R155, R0, !PT ;  /* 0x000000009b007209 */ /* 0x000fc80007810000 */
[----:B------:R-:W-:-:S04]  /*8950*/  FMNMX.FTZ R0, R158, R0, !PT ;  /* 0x000000009e007209 */ /* 0x000fc80007810000 */
[----:B------:R-:W-:-:S04]  /*8960*/  FMNMX.FTZ R0, R159, R0, !PT ;  /* 0x000000009f007209 */ /* 0x000fc80007810000 */
[----:B------:R-:W-:-:S04]  /*8970*/  FMNMX.FTZ R0, R162, R0, !PT ;  /* 0x00000000a2007209 */ /* 0x000fc80007810000 */
[----:B------:R-:W-:-:S04]  /*8980*/  FMNMX.FTZ R0, R163, R0, !PT ;  /* 0x00000000a3007209 */ /* 0x000fc80007810000 */
[----:B------:R-:W-:Y:S02]  /*8990*/  FMNMX.FTZ R0, R166, R0, !PT ;  /* 0x00000000a6007209 */ /* 0x000fe40007810000 */
[----:B-1----:R-:W-:Y:S02]  /*89a0*/  FMNMX.FTZ R4, R2, R4, !PT ;  /* 0x0000000402047209 */ /* 0x002fe40007810000 */
[----:B0-----:R-:W-:-:S03]  /*89b0*/  FMNMX.FTZ R3, R167, R0, !PT ;  /* 0x00000000a7037209 */ /* 0x001fc60007810000 */
[----:B------:R-:W-:Y:S01]  /*89c0*/  FMUL.FTZ R0, R4, UR5 ;  /* 0x0000000504007c20 */ /* 0x000fe20008410000 */
[----:B------:R-:W-:Y:S01]  /*89d0*/  FMNMX.FTZ R3, R170, R3, !PT ;  /* 0x00000003aa037209 */ /* 0x000fe20007810000 */
[----:B------:R-:W-:Y:S02]  /*89e0*/  FADD.FTZ R2, -R4, R21 ;  /* 0x0000001504027221 */ /* 0x000fe40000010100 */
[--C-:B------:R-:W-:Y:S01]  /*89f0*/  FFMA.FTZ R21, R153, UR5, -R0.reuse ;  /* 0x0000000599157c23 */ /* 0x100fe20008010800 */
[----:B------:R-:W-:Y:S01]  /*8a00*/  FMNMX.FTZ R3, R171, R3, !PT ;  /* 0x00000003ab037209 */ /* 0x000fe20007810000 */
[----:B------:R-:W-:Y:S01]  /*8a10*/  FMUL.FTZ R2, R2, UR5 ;  /* 0x0000000502027c20 */ /* 0x000fe20008410000 */
[----:B------:R-:W-:Y:S02]  /*8a20*/  FFMA.FTZ R153, R165, UR5, -R0 ;  /* 0x00000005a5997c23 */ /* 0x000fe40008010800 */
[----:B------:R-:W-:Y:S01]  /*8a30*/  FMNMX.FTZ R3, R174, R3, !PT ;  /* 0x00000003ae037209 */ /* 0x000fe20007810000 */
[----:B------:R-:W-:Y:S03]  /*8a40*/  MUFU.EX2 R21, R21 ;  /* 0x0000001500157308 */ /* 0x000fe60000000800 */
[----:B------:R-:W-:-:S04]  /*8a50*/  FMNMX.FTZ R3, R175, R3, !PT ;  /* 0x00000003af037209 */ /* 0x000fc80007810000 */
[----:B------:R-:W-:Y:S01]  /*8a60*/  FMNMX.FTZ R3, R178, R3, !PT ;  /* 0x00000003b2037209 */ /* 0x000fe20007810000 */
[----:B------:R-:W-:Y:S03]  /*8a70*/  MUFU.EX2 R2, R2 ;  /* 0x0000000200027308 */ /* 0x000fe60000000800 */
[----:B------:R-:W-:-:S04]  /*8a80*/  FMNMX.FTZ R3, R179, R3, !PT ;  /* 0x00000003b3037209 */ /* 0x000fc80007810000 */
[----:B------:R-:W-:Y:S01]  /*8a90*/  FMNMX.FTZ R3, R182, R3, !PT ;  /* 0x00000003b6037209 */ /* 0x000fe20007810000 */
[----:B------:R-:W-:Y:S03]  /*8aa0*/  MUFU.EX2 R153, R153 ;  /* 0x0000009900997308 */ /* 0x000fe60000000800 */
[----:B------:R-:W-:Y:S01]  /*8ab0*/  FMNMX.FTZ R3, R183, R3, !PT ;  /* 0x00000003b7037209 */ /* 0x000fe20007810000 */
[----:B------:R-:W-:Y:S02]  /*8ac0*/  WARPGROUP.DEPBAR.LE gsb0, 0x0 ;  /* 0x00008000000079c5 */ /* 0x000fe40000010000 */
[----:B------:R-:W-:Y:S01]  /*8ad0*/  WARPGROUP.ARRIVE ;  /* 0x00000000000079c5 */ /* 0x000fe20000000000 */
[--C-:B------:R-:W-:Y:S01]  /*8ae0*/  FFMA.FTZ R198, R156, UR5, -R0.reuse ;  /* 0x000000059cc67c23 */ /* 0x100fe20008010800 */
[--C-:B------:R-:W-:Y:S01]  /*8af0*/  FFMA.FTZ R196, R152, UR5, -R0.reuse ;  /* 0x0000000598c47c23 */ /* 0x100fe20008010800 */
[----:B------:R-:W0:Y:S01]  /*8b00*/  SHFL.BFLY PT, R156, R3, 0x2, 0x1f ;  /* 0x0c401f00039c7f89 */ /* 0x000e2200000e0000 */
[----:B------:R-:W-:-:S02]  /*8b10*/  FFMA.FTZ R152, R161, UR5, -R0 ;  /* 0x00000005a1987c23 */ /* 0x000fc40008010800 */
[----:B------:R-:W-:Y:S01]  /*8b20*/  HGMMA.64x256x16.F32.BF16 R24, R192, gdesc[UR8].tnspB, R24, gsb0 ;  /* 0x43e00008c0187df0 */ /* 0x000fe20008001818 */
[----:B------:R-:W-:Y:S01]  /*8b30*/  UIADD3 UR10, UR4, 0x100, URZ ;  /* 0x00000100040a7890 */ /* 0x000fe2000fffe03f */
[----:B------:R-:W1:Y:S01]  /*8b40*/  MUFU.EX2 R196, R196 ;  /* 0x000000c400c47308 */ /* 0x000e620000000800 */
[----:B------:R-:W-:-:S07]  /*8b50*/  UMOV UR11, 0x40000040 ;  /* 0x40000040000b7882 */ /* 0x000fce0000000000 */
[----:B------:R-:W2:Y:S08]  /*8b60*/  MUFU.EX2 R198, R198 ;  /* 0x000000c600c67308 */ /* 0x000eb00000000800 */
[----:B------:R-:W-:Y:S01]  /*8b70*/  MUFU.EX2 R152, R152 ;  /* 0x0000009800987308 */ /* 0x000fe20000000800 */
[----:B-1----:R-:W-:Y:S01]  /*8b80*/  FFMA.FTZ R17, R2, R17, R196 ;  /* 0x0000001102117223 */ /* 0x002fe200000100c4 */
[----:B------:R-:W-:-:S02]  /*8b90*/  F2FP.BF16.F32.PACK_AB R196, R21, R196 ;  /* 0x000000c415c4723e */ /* 0x000fc400000010ff */
[----:B0-----:R-:W-:Y:S01]  /*8ba0*/  FMNMX.FTZ R3, R3, R156, !PT ;  /* 0x0000009c03037209 */ /* 0x001fe20007810000 */
[----:B------:R-:W-:Y:S01]  /*8bb0*/  FFMA.FTZ R156, R169, UR5, -R0 ;  /* 0x00000005a99c7c23 */ /* 0x000fe20008010800 */
[----:B------:R-:W-:-:S03]  /*8bc0*/  FADD.FTZ R17, R21, R17 ;  /* 0x0000001115117221 */ /* 0x000fc60000010000 */
[----:B------:R-:W0:Y:S01]  /*8bd0*/  SHFL.BFLY PT, R161, R3, 0x1, 0x1f ;  /* 0x0c201f0003a17f89 */ /* 0x000e2200000e0000 */
[----:B--2---:R-:W-:Y:S01]  /*8be0*/  FADD.FTZ R17, R198, R17 ;  /* 0x00000011c6117221 */ /* 0x004fe20000010000 */
[----:B------:R-:W-:Y:S01]  /*8bf0*/  MUFU.EX2 R156, R156 ;  /* 0x0000009c009c7308 */ /* 0x000fe20000000800 */
[----:B0-----:R-:W-:Y:S01]  /*8c00*/  FMNMX.FTZ R3, R3, R161, !PT ;  /* 0x000000a103037209 */ /* 0x001fe20007810000 */
[----:B------:R-:W-:-:S06]  /*8c10*/  FFMA.FTZ R161, R181, UR5, -R0 ;  /* 0x00000005b5a17c23 */ /* 0x000fcc0008010800 */
[----:B------:R-:W-:Y:S01]  /*8c20*/  MUFU.EX2 R161, R161 ;  /* 0x000000a100a17308 */ /* 0x000fe20000000800 */
[----:B------:R-:W-:Y:S02]  /*8c30*/  WARPGROUP.DEPBAR.LE gsb0, 0x0 ;  /* 0x00008000000079c5 */ /* 0x000fe40000010000 */
[----:B------:R-:W-:Y:S01]  /*8c40*/  WARPGROUP.ARRIVE ;  /* 0x00000000000079c5 */ /* 0x000fe20000000000 */
[--C-:B------:R-:W-:Y:S01]  /*8c50*/  FFMA.FTZ R194, R164, UR5, -R0.reuse ;  /* 0x00000005a4c27c23 */ /* 0x100fe20008010800 */
[----:B------:R-:W-:Y:S01]  /*8c60*/  FMUL.FTZ R164, R3, UR5 ;  /* 0x0000000503a47c20 */ /* 0x000fe20008410000 */
[--C-:B------:R-:W-:Y:S01]  /*8c70*/  FFMA.FTZ R192, R160, UR5, -R0.reuse ;  /* 0x00000005a0c07c23 */ /* 0x100fe20008010800 */
[----:B------:R-:W-:Y:S02]  /*8c80*/  FFMA.FTZ R160, R177, UR5, -R0 ;  /* 0x00000005b1a07c23 */ /* 0x000fe40008010800 */
[----:B------:R-:W-:Y:S01]  /*8c90*/  HGMMA.64x256x16.F32.BF16 R24, R188, gdesc[UR8].tnspB, R24, gsb0 ;  /* 0x43e00008bc187df0 */ /* 0x000fe20008001818 */
[----:B------:R-:W-:Y:S01]  /*8ca0*/  UIADD3 UR10, UR4, 0x180, URZ ;  /* 0x00000180040a7890 */ /* 0x000fe2000fffe03f */
[--C-:B------:R-:W-:Y:S01]  /*8cb0*/  FFMA.FTZ R197, R154, UR5, -R164.reuse ;  /* 0x000000059ac57c23 */ /* 0x100fe200080108a4 */
[----:B------:R-:W-:Y:S01]  /*8cc0*/  UMOV UR11, 0x40000040 ;  /* 0x40000040000b7882 */ /* 0x000fe20000000000 */
[----:B------:R-:W-:Y:S01]  /*8cd0*/  FFMA.FTZ R154, R155, UR5, -R164 ;  /* 0x000000059b9a7c23 */ /* 0x000fe200080108a4 */
[----:B------:R-:W-:-:S02]  /*8ce0*/  IMAD.U32 R155, RZ, RZ, UR7 ;  /* 0x00000007ff9b7e24 */ /* 0x000fc4000f8e00ff */
[--C-:B------:R-:W-:Y:S01]  /*8cf0*/  FFMA.FTZ R199, R158, UR5, -R164.reuse ;  /* 0x000000059ec77c23 */ /* 0x100fe200080108a4 */
[--C-:B------:R-:W-:Y:S01]  /*8d00*/  FFMA.FTZ R158, R159, UR5, -R164.reuse ;  /* 0x000000059f9e7c23 */ /* 0x100fe200080108a4 */
[----:B------:R-:W-:Y:S01]  /*8d10*/  MUFU.EX2 R197, R197 ;  /* 0x000000c500c57308 */ /* 0x000fe20000000800 */
[--C-:B------:R-:W-:Y:S01]  /*8d20*/  FFMA.FTZ R193, R162, UR5, -R164.reuse ;  /* 0x00000005a2c17c23 */ /* 0x100fe200080108a4 */
[----:B------:R-:W-:Y:S01]  /*8d30*/  @!P1 LEA R155, R155, UR37, 0x3 ;  /* 0x000000259b9b9c11 */ /* 0x000fe2000f8e18ff */
[--C-:B------:R-:W-:Y:S01]  /*8d40*/  FFMA.FTZ R163, R163, UR5, -R164.reuse ;  /* 0x00000005a3a37c23 */ /* 0x100fe200080108a4 */
[--C-:B------:R-:W-:Y:S01]  /*8d50*/  FFMA.FTZ R195, R166, UR5, -R164.reuse ;  /* 0x00000005a6c37c23 */ /* 0x100fe200080108a4 */
[--C-:B------:R-:W-:Y:S01]  /*8d60*/  FFMA.FTZ R170, R170, UR5, -R164.reuse ;  /* 0x00000005aaaa7c23 */ /* 0x100fe200080108a4 */
[--C-:B------:R-:W-:Y:S01]  /*8d70*/  FFMA.FTZ R171, R171, UR5, -R164.reuse ;  /* 0x00000005abab7c23 */ /* 0x100fe200080108a4 */
[----:B------:R-:W-:Y:S01]  /*8d80*/  @!P1 VIADD R155, R155, 0x30840 ;  /* 0x000308409b9b9836 */ /* 0x000fe20000000000 */
[----:B------:R-:W-:Y:S01]  /*8d90*/  MUFU.EX2 R154, R154 ;  /* 0x0000009a009a7308 */ /* 0x000fe20000000800 */
[--C-:B------:R-:W-:Y:S01]  /*8da0*/  FFMA.FTZ R174, R174, UR5, -R164.reuse ;  /* 0x00000005aeae7c23 */ /* 0x100fe200080108a4 */
[--C-:B------:R-:W-:Y:S01]  /*8db0*/  FFMA.FTZ R175, R175, UR5, -R164.reuse ;  /* 0x00000005afaf7c23 */ /* 0x100fe200080108a4 */
[--C-:B------:R-:W-:Y:S01]  /*8dc0*/  FFMA.FTZ R178, R178, UR5, -R164.reuse ;  /* 0x00000005b2b27c23 */ /* 0x100fe200080108a4 */
[----:B------:R-:W-:Y:S01]  /*8dd0*/  @!P1 PRMT R155, RZ, 0x654, R155 ;  /* 0x00000654ff9b9816 */ /* 0x000fe2000000009b */
[--C-:B------:R-:W-:Y:S01]  /*8de0*/  FFMA.FTZ R179, R179, UR5, -R164.reuse ;  /* 0x00000005b3b37c23 */ /* 0x100fe200080108a4 */
[----:B------:R-:W-:Y:S01]  /*8df0*/  FFMA.FTZ R182, R182, UR5, -R164 ;  /* 0x00000005b6b67c23 */ /* 0x000fe200080108a4 */
[----:B------:R-:W-:Y:S01]  /*8e00*/  UMOV UR4, UR36 ;  /* 0x0000002400047c82 */ /* 0x000fe20008000000 */
[----:B------:R-:W-:Y:S08]  /*8e10*/  MUFU.EX2 R199, R199 ;  /* 0x000000c700c77308 */ /* 0x000ff00000000800 */
[----:B------:R-:W-:Y:S08]  /*8e20*/  MUFU.EX2 R158, R158 ;  /* 0x0000009e009e7308 */ /* 0x000ff00000000800 */
[----:B------:R-:W-:Y:S08]  /*8e30*/  MUFU.EX2 R192, R192 ;  /* 0x000000c000c07308 */ /* 0x000ff00000000800 */
[----:B------:R-:W-:Y:S08]  /*8e40*/  MUFU.EX2 R193, R193 ;  /* 0x000000c100c17308 */ /* 0x000ff00000000800 */
[----:B------:R-:W-:Y:S08]  /*8e50*/  MUFU.EX2 R194, R194 ;  /* 0x000000c200c27308 */ /* 0x000ff00000000800 */
[----:B------:R-:W-:Y:S08]  /*8e60*/  MUFU.EX2 R195, R195 ;  /* 0x000000c300c37308 */ /* 0x000ff00000000800 */
[----:B------:R-:W-:Y:S08]  /*8e70*/  MUFU.EX2 R170, R170 ;  /* 0x000000aa00aa7308 */ /* 0x000ff00000000800 */
[----:B------:R-:W0:Y:S08]  /*8e80*/  MUFU.EX2 R171, R171 ;  /* 0x000000ab00ab7308 */ /* 0x000e300000000800 */
[----:B------:R-:W-:Y:S08]  /*8e90*/  MUFU.EX2 R174, R174 ;  /* 0x000000ae00ae7308 */ /* 0x000ff00000000800 */
[----:B------:R-:W1:Y:S08]  /*8ea0*/  MUFU.EX2 R175, R175 ;  /* 0x000000af00af7308 */ /* 0x000e700000000800 */
[----:B------:R-:W-:Y:S08]  /*8eb0*/  MUFU.EX2 R178, R178 ;  /* 0x000000b200b27308 */ /* 0x000ff00000000800 */
[----:B------:R-:W-:Y:S08]  /*8ec0*/  MUFU.EX2 R160, R160 ;  /* 0x000000a000a07308 */ /* 0x000ff00000000800 */
[----:B------:R-:W-:Y:S08]  /*8ed0*/  MUFU.EX2 R179, R179 ;  /* 0x000000b300b37308 */ /* 0x000ff00000000800 */
[----:B------:R-:W-:Y:S01]  /*8ee0*/  MUFU.EX2 R182, R182 ;  /* 0x000000b600b67308 */ /* 0x000fe20000000800 */
[----:B------:R-:W-:-:S02]  /*8ef0*/  WARPGROUP.DEPBAR.LE gsb0, 0x0 ;  /* 0x00008000000079c5 */ /* 0x000fc40000010000 */
[----:B------:R-:W-:Y:S01]  /*8f00*/  WARPGROUP.ARRIVE ;  /* 0x00000000000079c5 */ /* 0x000fe20000000000 */
[--C-:B------:R-:W-:Y:S01]  /*8f10*/  FFMA.FTZ R188, R168, UR5, -R0.reuse ;  /* 0x00000005a8bc7c23 */ /* 0x100fe20008010800 */
[----:B------:R-:W-:Y:S01]  /*8f20*/  FFMA.FTZ R190, R172, UR5, -R0 ;  /* 0x00000005acbe7c23 */ /* 0x000fe20008010800 */
[----:B0-----:R-:W-:Y:S02]  /*8f30*/  F2FP.BF16.F32.PACK_AB R189, R171, R170 ;  /* 0x000000aaabbd723e */ /* 0x001fe400000010ff */
[----:B-1----:R-:W-:Y:S01]  /*8f40*/  F2FP.BF16.F32.PACK_AB R191, R175, R174 ;  /* 0x000000aeafbf723e */ /* 0x002fe200000010ff */
[----:B------:R-:W-:Y:S01]  /*8f50*/  HGMMA.64x256x16.F32.BF16 R24, R184, gdesc[UR8].tnspB, R24, gsb0 ;  /* 0x43e00008b8187df0 */ /* 0x000fe20008001818 */
[----:B------:R-:W-:Y:S08]  /*8f60*/  MUFU.EX2 R188, R188 ;  /* 0x000000bc00bc7308 */ /* 0x000ff00000000800 */
[----:B------:R-:W-:Y:S01]  /*8f70*/  MUFU.EX2 R190, R190 ;  /* 0x000000be00be7308 */ /* 0x000fe20000000800 */
[----:B------:R-:W-:-:S02]  /*8f80*/  WARPGROUP.DEPBAR.LE gsb0, 0x0 ;  /* 0x00008000000079c5 */ /* 0x000fc40000010000 */
[--C-:B------:R-:W-:Y:S01]  /*8f90*/  FFMA.FTZ R185, R157, UR5, -R0.reuse ;  /* 0x000000059db97c23 */ /* 0x100fe20008010800 */
[--C-:B------:R-:W-:Y:S01]  /*8fa0*/  FFMA.FTZ R157, R173, UR5, -R0.reuse ;  /* 0x00000005ad9d7c23 */ /* 0x100fe20008010800 */
[--C-:B------:R-:W-:Y:S01]  /*8fb0*/  FFMA.FTZ R184, R176, UR5, -R0.reuse ;  /* 0x00000005b0b87c23 */ /* 0x100fe20008010800 */
[----:B------:R-:W-:Y:S01]  /*8fc0*/  FFMA.FTZ R186, R180, UR5, -R0 ;  /* 0x00000005b4ba7c23 */ /* 0x000fe20008010800 */
[----:B------:R-:W-:Y:S01]  /*8fd0*/  FADD.FTZ R0, -R3, R230 ;  /* 0x000000e603007221 */ /* 0x000fe20000010100 */
[----:B------:R0:W-:Y:S01]  /*8fe0*/  @!P1 SYNCS.ARRIVE.TRANS64.RED.A1T0 RZ, [R155+URZ], RZ ;  /* 0x000000ff9bff99a7 */ /* 0x0001e2000810043f */
[----:B------:R-:W1:Y:S01]  /*8ff0*/  MUFU.EX2 R185, R185 ;  /* 0x000000b900b97308 */ /* 0x000e620000000800 */
[----:B------:R-:W-:Y:S02]  /*9000*/  IMAD.MOV.U32 R230, RZ, RZ, R3 ;  /* 0x000000ffffe67224 */ /* 0x000fe400078e0003 */
[----:B------:R-:W-:Y:S01]  /*9010*/  FMUL.FTZ R0, R0, UR5 ;  /* 0x0000000500007c20 */ /* 0x000fe20008410000 */
[----:B0-----:R-:W-:-:S05]  /*9020*/  IMAD.U32 R155, RZ, RZ, UR14 ;  /* 0x0000000eff9b7e24 */ /* 0x001fca000f8e00ff */
[----:B------:R-:W0:Y:S01]  /*9030*/  MUFU.EX2 R0, R0 ;  /* 0x0000000000007308 */ /* 0x000e220000000800 */
[----:B------:R-:W-:-:S05]  /*9040*/  @!P1 VIADD R159, R155, 0x30860 ;  /* 0x000308609b9f9836 */ /* 0x000fca0000000000 */
[----:B------:R-:W-:Y:S02]  /*9050*/  @!P1 PRMT R159, RZ, 0x654, R159 ;  /* 0x00000654ff9f9816 */ /* 0x000fe4000000009f */
[----:B------:R-:W2:Y:S01]  /*9060*/  MUFU.EX2 R155, R163 ;  /* 0x000000a3009b7308 */ /* 0x000ea20000000800 */
[C---:B-1----:R-:W-:Y:S01]  /*9070*/  F2FP.BF16.F32.PACK_AB R198, R185.reuse, R198 ;  /* 0x000000c6b9c6723e */ /* 0x042fe200000010ff */
[----:B------:R1:W-:Y:S01]  /*9080*/  @!P1 SYNCS.ARRIVE.TRANS64.RED.A1T0 RZ, [R159+URZ], RZ ;  /* 0x000000ff9fff99a7 */ /* 0x0003e2000810043f */
[----:B0-----:R-:W-:Y:S01]  /*9090*/  FFMA.FTZ R21, R0, R5, R197 ;  /* 0x0000000500157223 */ /* 0x001fe200000100c5 */
[----:B------:R-:W-:-:S04]  /*90a0*/  FADD.FTZ R5, R185, R17 ;  /* 0x00000011b9057221 */ /* 0x000fc80000010000 */
[----:B------:R-:W-:Y:S01]  /*90b0*/  MUFU.EX2 R157, R157 ;  /* 0x0000009d009d7308 */ /* 0x000fe20000000800 */
[--C-:B-1----:R-:W-:Y:S01]  /*90c0*/  FFMA.FTZ R159, R167, UR5, -R164.reuse ;  /* 0x00000005a79f7c23 */ /* 0x102fe200080108a4 */
[----:B------:R-:W-:Y:S01]  /*90d0*/  FADD.FTZ R21, R154, R21 ;  /* 0x000000159a157221 */ /* 0x000fe20000010000 */
[----:B------:R-:W-:Y:S01]  /*90e0*/  FADD.FTZ R5, R192, R5 ;  /* 0x00000005c0057221 */ /* 0x000fe20000010000 */
[----:B------:R-:W-:Y:S01]  /*90f0*/  FFMA.FTZ R164, R183, UR5, -R164 ;  /* 0x00000005b7a47c23 */ /* 0x000fe200080108a4 */
[C---:B------:R-:W-:Y:S01]  /*9100*/  F2FP.BF16.F32.PACK_AB R192, R152.reuse, R192 ;  /* 0x000000c098c0723e */ /* 0x040fe200000010ff */
[----:B------:R-:W-:Y:S01]  /*9110*/  FADD.FTZ R21, R199, R21 ;  /* 0x00000015c7157221 */ /* 0x000fe20000010000 */
[----:B------:R-:W-:Y:S01]  /*9120*/  FADD.FTZ R5, R152, R5 ;  /* 0x0000000598057221 */ /* 0x000fe20000010000 */
[----:B------:R-:W0:Y:S01]  /*9130*/  MUFU.EX2 R159, R159 ;  /* 0x0000009f009f7308 */ /* 0x000e220000000800 */
[----:B------:R-:W-:Y:S01]  /*9140*/  F2FP.BF16.F32.PACK_AB R197, R154, R197 ;  /* 0x000000c59ac5723e */ /* 0x000fe200000010ff */
[----:B------:R-:W-:Y:S01]  /*9150*/  FADD.FTZ R21, R158, R21 ;  /* 0x000000159e157221 */ /* 0x000fe20000010000 */
[----:B------:R-:W-:Y:S01]  /*9160*/  FADD.FTZ R17, R194, R5 ;  /* 0x00000005c2117221 */ /* 0x000fe20000010000 */
[----:B------:R-:W-:-:S02]  /*9170*/  F2FP.BF16.F32.PACK_AB R199, R158, R199 ;  /* 0x000000c79ec7723e */ /* 0x000fc400000010ff */
[----:B------:R-:W-:Y:S01]  /*9180*/  FADD.FTZ R21, R193, R21 ;  /* 0x00000015c1157221 */ /* 0x000fe20000010000 */
[----:B------:R-:W-:Y:S01]  /*9190*/  FADD.FTZ R17, R153, R17 ;  /* 0x0000001199117221 */ /* 0x000fe20000010000 */
[----:B------:R-:W1:Y:S01]  /*91a0*/  MUFU.EX2 R184, R184 ;  /* 0x000000b800b87308 */ /* 0x000e620000000800 */
[C---:B--2---:R-:W-:Y:S01]  /*91b0*/  F2FP.BF16.F32.PACK_AB R193, R155.reuse, R193 ;  /* 0x000000c19bc1723e */ /* 0x044fe200000010ff */
[----:B------:R-:W-:Y:S01]  /*91c0*/  FADD.FTZ R21, R155, R21 ;  /* 0x000000159b157221 */ /* 0x000fe20000010000 */
[----:B------:R-:W-:Y:S01]  /*91d0*/  FADD.FTZ R17, R188, R17 ;  /* 0x00000011bc117221 */ /* 0x000fe20000010000 */
[----:B------:R-:W-:Y:S02]  /*91e0*/  F2FP.BF16.F32.PACK_AB R194, R153, R194 ;  /* 0x000000c299c2723e */ /* 0x000fe400000010ff */
[----:B------:R-:W-:Y:S01]  /*91f0*/  FADD.FTZ R5, R195, R21 ;  /* 0x00000015c3057221 */ /* 0x000fe20000010000 */
[----:B------:R-:W-:Y:S01]  /*9200*/  FADD.FTZ R17, R156, R17 ;  /* 0x000000119c117221 */ /* 0x000fe20000010000 */
[----:B------:R-:W2:Y:S01]  /*9210*/  MUFU.EX2 R186, R186 ;  /* 0x000000ba00ba7308 */ /* 0x000ea20000000800 */
[C---:B0-----:R-:W-:Y:S01]  /*9220*/  F2FP.BF16.F32.PACK_AB R195, R159.reuse, R195 ;  /* 0x000000c39fc3723e */ /* 0x041fe200000010ff */
[----:B------:R-:W-:Y:S01]  /*9230*/  FADD.FTZ R5, R159, R5 ;  /* 0x000000059f057221 */ /* 0x000fe20000010000 */
[----:B------:R-:W-:Y:S01]  /*9240*/  FADD.FTZ R17, R190, R17 ;  /* 0x00000011be117221 */ /* 0x000fe20000010000 */
[----:B------:R-:W-:Y:S01]  /*9250*/  F2FP.BF16.F32.PACK_AB R188, R156, R188 ;  /* 0x000000bc9cbc723e */ /* 0x000fe200000010ff */
[----:B------:R-:W-:-:S02]  /*9260*/  IMAD.MOV.U32 R21, RZ, RZ, R4 ;  /* 0x000000ffff157224 */ /* 0x000fc400078e0004 */
[----:B------:R-:W-:Y:S01]  /*9270*/  FADD.FTZ R5, R170, R5 ;  /* 0x00000005aa057221 */ /* 0x000fe20000010000 */
[C---:B------:R-:W-:Y:S01]  /*9280*/  FADD.FTZ R17, R157.reuse, R17 ;  /* 0x000000119d117221 */ /* 0x040fe20000010000 */
[----:B------:R-:W0:Y:S01]  /*9290*/  MUFU.EX2 R164, R164 ;  /* 0x000000a400a47308 */ /* 0x000e220000000800 */
[----:B------:R-:W-:Y:S01]  /*92a0*/  F2FP.BF16.F32.PACK_AB R190, R157, R190 ;  /* 0x000000be9dbe723e */ /* 0x000fe200000010ff */
[----:B------:R-:W-:Y:S01]  /*92b0*/  FADD.FTZ R5, R171, R5 ;  /* 0x00000005ab057221 */ /* 0x000fe20000010000 */
[----:B-1----:R-:W-:Y:S01]  /*92c0*/  FADD.FTZ R17, R184, R17 ;  /* 0x00000011b8117221 */ /* 0x002fe20000010000 */
[----:B------:R-:W-:Y:S02]  /*92d0*/  F2FP.BF16.F32.PACK_AB R184, R160, R184 ;  /* 0x000000b8a0b8723e */ /* 0x000fe400000010ff */
[----:B------:R-:W-:Y:S01]  /*92e0*/  FADD.FTZ R5, R174, R5 ;  /* 0x00000005ae057221 */ /* 0x000fe20000010000 */
[----:B------:R-:W-:Y:S01]  /*92f0*/  FADD.FTZ R17, R160, R17 ;  /* 0x00000011a0117221 */ /* 0x000fe20000010000 */
[----:B------:R-:W-:-:S02]  /*9300*/  F2FP.BF16.F32.PACK_AB R185, R179, R178 ;  /* 0x000000b2b3b9723e */ /* 0x000fc400000010ff */
[----:B------:R-:W-:Y:S01]  /*9310*/  FADD.FTZ R5, R175, R5 ;  /* 0x00000005af057221 */ /* 0x000fe20000010000 */
[----:B--2---:R-:W-:Y:S01]  /*9320*/  FADD.FTZ R152, R186, R17 ;  /* 0x00000011ba987221 */ /* 0x004fe20000010000 */
[C---:B------:R-:W-:Y:S02]  /*9330*/  F2FP.BF16.F32.PACK_AB R186, R161.reuse, R186 ;  /* 0x000000baa1ba723e */ /* 0x040fe400000010ff */
[----:B------:R-:W-:Y:S01]  /*9340*/  FADD.FTZ R5, R178, R5 ;  /* 0x00000005b2057221 */ /* 0x000fe20000010000 */
[----:B------:R-:W-:Y:S01]  /*9350*/  FADD.FTZ R17, R161, R152 ;  /* 0x00000098a1117221 */ /* 0x000fe20000010000 */
[----:B0-----:R-:W-:Y:S02]  /*9360*/  F2FP.BF16.F32.PACK_AB R187, R164, R182 ;  /* 0x000000b6a4bb723e */ /* 0x001fe400000010ff */
[----:B------:R-:W-:-:S04]  /*9370*/  FADD.FTZ R5, R179, R5 ;  /* 0x00000005b3057221 */ /* 0x000fc80000010000 */
[----:B------:R-:W-:-:S04]  /*9380*/  FADD.FTZ R5, R182, R5 ;  /* 0x00000005b6057221 */ /* 0x000fc80000010000 */
[----:B------:R-:W-:Y:S01]  /*9390*/  FADD.FTZ R5, R164, R5 ;  /* 0x00000005a4057221 */ /* 0x000fe20000010000 */
[----:B------:R-:W-:Y:S06]  /*93a0*/  @P2 BRA `(.L_x_1255) ;  /* 0xffffffe000f02947 */ /* 0x000fec000383ffff */
.L_x_1246:
[----:B------:R-:W-:-:S13]  /*93b0*/  R2UR UR4, R22 ;  /* 0x00000000160472ca */ /* 0x000fda00000e0000 */
[----:B------:R-:W-:-:S13]  /*93c0*/  ISETP.GE.AND P2, PT, R20, UR4, PT ;  /* 0x0000000414007c0c */ /* 0x000fda000bf46270 */
[----:B------:R-:W-:Y:S05]  /*93d0*/  @!P2 BRA `(.L_x_1256) ;  /* 0x0000002400e8a947 */ /* 0x000fea0003800000 */
[----:B------:R-:W-:Y:S01]  /*93e0*/  IMAD.MOV.U32 R21, RZ, RZ, R3 ;  /* 0x000000ffff157224 */ /* 0x000fe200078e0003 */
[----:B------:R-:W-:Y:S01]  /*93f0*/  UMOV UR6, UR38 ;  /* 0x0000002600067c82 */ /* 0x000fe20008000000 */
[----:B------:R-:W-:Y:S01]  /*9400*/  IMAD.MOV.U32 R230, RZ, RZ, R4 ;  /* 0x000000ffffe67224 */ /* 0x000fe200078e0004 */
[----:B------:R-:W-:Y:S01]  /*9410*/  UMOV UR4, UR36 ;  /* 0x0000002400047c82 */ /* 0x000fe20008000000 */
[----:B------:R-:W-:Y:S01]  /*9420*/  ULDC UR58, c[0x0][0x9e4] ;  /* 0x00027900003a7ab9 */ /* 0x000fe20000000800 */
[----:B------:R-:W-:-:S05]  /*9430*/  ULDC UR59, c[0x0][0x9dc] ;  /* 0x00027700003b7ab9 */ /* 0x000fca0000000800 */
.L_x_1273:
        /* <DEDUP_REMOVED lines=8> */
.L_x_1257:
[----:B------:R-:W-:Y:S01]  /*94c0*/  ULEA UR5, UR36, UR37, 0x3 ;  /* 0x0000002524057291 */ /* 0x000fe2000f8e183f */
[----:B------:R-:W-:-:S05]  /*94d0*/  IMAD.U32 R3, RZ, RZ, UR38 ;  /* 0x00000026ff037e24 */ /* 0x000fca000f8e00ff */
[----:B------:R-:W-:-:S04]  /*94e0*/  SHF.L.U32 R3, R3, 0x1f, RZ ;  /* 0x0000001f03037819 */ /* 0x000fc800000006ff */
[----:B------:R0:W1:Y:S01]  /*94f0*/  SYNCS.PHASECHK.TRANS64.TRYWAIT P2, [UR5+0x30830], R3 ;  /* 0x03083003ff0075a7 */ /* 0x0000620008040145 */
[----:B------:R-:W-:Y:S05]  /*9500*/  @!P0 BRA `(.L_x_1258) ;  /* 0x0000000000048947 */ /* 0x000fea0003800000 */
[----:B------:R-:W-:Y:S01]  /*9510*/  BPT.TRAP 0x1 ;  /* 0x000000040000795c */ /* 0x000fe20000300000 */
.L_x_1258:
[-C--:B------:R-:W-:Y:S01]  /*9520*/  FMUL.FTZ R24, R24, R2.reuse ;  /* 0x0000000218187220 */ /* 0x080fe20000410000 */
[----:B------:R-:W-:Y:S01]  /*9530*/  FMUL.FTZ R25, R25, R2 ;  /* 0x0000000219197220 */ /* 0x000fe20000410000 */
[----:B-1----:R-:W-:Y:S06]  /*9540*/  @P2 BRA `(.L_x_1259) ;  /* 0x0000000000082947 */ /* 0x002fec0003800000 */
[----:B------:R-:W1:Y:S02]  /*9550*/  SYNCS.PHASECHK.TRANS64.TRYWAIT P2, [UR5+0x30830], R3 ;  /* 0x03083003ff0075a7 */ /* 0x000e640008040145 */
[----:B-1----:R-:W-:Y:S05]  /*9560*/  @!P2 BRA `(.L_x_1260) ;  /* 0x000001080034a947 */ /* 0x002fea0003800000 */
.L_x_1259:
        /* <DEDUP_REMOVED lines=222> */
.L_x_1261:
[----:B------:R-:W-:Y:S01]  /*a350*/  ULEA UR14, UR4, UR37, 0x3 ;  /* 0x00000025040e7291 */ /* 0x000fe2000f8e183f */
[----:B------:R-:W-:-:S05]  /*a360*/  IMAD.U32 R0, RZ, RZ, UR6 ;  /* 0x00000006ff007e24 */ /* 0x000fca000f8e00ff */
[----:B------:R-:W-:-:S04]  /*a370*/  SHF.L.U32 R0, R0, 0x1f, RZ ;  /* 0x0000001f00007819 */ /* 0x000fc800000006ff */
[----:B------:R2:W3:Y:S01]  /*a380*/  SYNCS.PHASECHK.TRANS64.TRYWAIT P2, [UR14+0x30850], R0 ;  /* 0x03085000ff0075a7 */ /* 0x0004e2000804014e */
[----:B------:R-:W-:Y:S05]  /*a390*/  @!P0 BRA `(.L_x_1262) ;  /* 0x0000000000048947 */ /* 0x000fea0003800000 */
[----:B------:R-:W-:Y:S01]  /*a3a0*/  BPT.TRAP 0x1 ;  /* 0x000000040000795c */ /* 0x000fe20000300000 */
.L_x_1262:
[----:B---3--:R-:W-:Y:S05]  /*a3b0*/  @P2 BRA `(.L_x_1263) ;  /* 0x0000000000082947 */ /* 0x008fea0003800000 */
[----:B------:R-:W3:Y:S02]  /*a3c0*/  SYNCS.PHASECHK.TRANS64.TRYWAIT P2, [UR14+0x30850], R0 ;  /* 0x03085000ff0075a7 */ /* 0x000ee4000804014e */
[----:B---3--:R-:W-:Y:S05]  /*a3d0*/  @!P2 BRA `(.L_x_1264) ;  /* 0x000000f800b0a947 */ /* 0x008fea0003800000 */
.L_x_1263:
[----:B------:R-:W-:Y:S01]  /*a3e0*/  UIADD3 UR5, UR37, 0x400, URZ ;  /* 0x0000040025057890 */ /* 0x000fe2000fffe03f */
[----:B------:R-:W-:Y:S01]  /*a3f0*/  WARPGROUP.ARRIVE ;  /* 0x00000000000079c5 */ /* 0x000fe20000000000 */
[----:B------:R-:W-:Y:S01]  /*a400*/  UMOV UR11, 0x40000040 ;  /* 0x40000040000b7882 */ /* 0x000fe20000000000 */
[----:B------:R-:W-:Y:S01]  /*a410*/  PLOP3.LUT P2, PT, PT, PT, UP0, 0x80, 0x0 ;  /* 0x000000000000781c */ /* 0x000fe20003f4f008 */
[----:B------:R-:W-:Y:S01]  /*a420*/  USHF.R.U32.HI UR5, URZ, 0x4, UR5 ;  /* 0x000000043f057899 */ /* 0x000fe20008011605 */
[----:B--23--:R-:W-:-:S03]  /*a430*/  IMAD.U32 R0, RZ, RZ, UR7 ;  /* 0x00000007ff007e24 */ /* 0x00cfc6000f8e00ff */
[----:B------:R-:W-:Y:S02]  /*a440*/  ULOP3.LUT UR5, UR5, 0x3fff, URZ, 0xc0, !UPT ;  /* 0x00003fff05057892 */ /* 0x000fe4000f8ec03f */
[----:B------:R-:W-:Y:S02]  /*a450*/  @!P1 LEA R0, R0, UR37, 0x3 ;  /* 0x0000002500009c11 */ /* 0x000fe4000f8e18ff */
[----:B------:R-:W-:-:S03]  /*a460*/  ULOP3.LUT UR5, UR5, 0x2000000, URZ, 0xfc, !UPT ;  /* 0x0200000005057892 */ /* 0x000fc6000f8efc3f */
[----:B------:R-:W-:Y:S01]  /*a470*/  @!P1 VIADD R0, R0, 0x30840 ;  /* 0x0003084000009836 */ /* 0x000fe20000000000 */
[----:B------:R-:W-:-:S03]  /*a480*/  ULEA UR4, UR4, UR5, 0xb ;  /* 0x0000000504047291 */ /* 0x000fc6000f8e583f */
[----:B------:R-:W-:Y:S01]  /*a490*/  ULDC UR5, c[0x0][0x9e0] ;  /* 0x0002780000057ab9 */ /* 0x000fe20000000800 */
[----:B------:R-:W-:-:S03]  /*a4a0*/  @!P1 PRMT R0, RZ, 0x654, R0 ;  /* 0x00000654ff009816 */ /* 0x000fc60000000000 */
        /* <DEDUP_REMOVED lines=18> */
[----:B------:R-:W-:-:S15]  /*a5d0*/  WARPGROUP.ARRIVE ;  /* 0x00000000000079c5 */ /* 0x000fde0000000000 */
[----:B------:R-:W-:-:S06]  /*a5e0*/  NOP ;  /* 0x0000000000007918 */ /* 0x000fcc0000000000 */
[----:B------:R-:W-:Y:S03]  /*a5f0*/  HGMMA.64x256x16.F32.BF16 R24, R184, gdesc[UR8].tnspB, R24, gsb0 ;  /* 0x43e00008b8187df0 */ /* 0x000fe60008001818 */
[----:B------:R-:W-:Y:S02]  /*a600*/  WARPGROUP.DEPBAR.LE gsb0, 0x0 ;  /* 0x00008000000079c5 */ /* 0x000fe40000010000 */
[----:B------:R-:W-:Y:S01]  /*a610*/  VIADD R187, R19, UR61 ;  /* 0x0000003d13bb7c36 */ /* 0x000fe20008000000 */
[----:B------:R2:W-:Y:S03]  /*a620*/  @!P1 SYNCS.ARRIVE.TRANS64.RED.A1T0 RZ, [R0+URZ], RZ ;  /* 0x000000ff00ff99a7 */ /* 0x0005e6000810043f */
[----:B------:R-:W-:Y:S01]  /*a630*/  @P2 IMAD.HI.U32 R2, R187, UR4, RZ ;  /* 0x00000004bb022c27 */ /* 0x000fe2000f8e00ff */
[----:B------:R-:W-:-:S04]  /*a640*/  @UP0 ULDC UR4, c[0x0][0x450] ;  /* 0x0001140000040ab9 */ /* 0x000fc80000000800 */
[----:B------:R-:W-:Y:S01]  /*a650*/  @P2 SHF.R.U32.HI R187, RZ, UR4, R2 ;  /* 0x00000004ffbb2c19 */ /* 0x000fe20008011602 */
[----:B--2---:R-:W-:Y:S01]  /*a660*/  IMAD.SHL.U32 R0, R20, 0x40, RZ ;  /* 0x0000004014007824 */ /* 0x004fe200078e00ff */
[----:B------:R-:W-:Y:S01]  /*a670*/  ULOP3.LUT UR4, URZ, UR59, URZ, 0x33, !UPT ;  /* 0x0000003b3f047292 */ /* 0x000fe2000f8e333f */
[----:B------:R-:W-:Y:S02]  /*a680*/  IMAD.U32 R2, RZ, RZ, UR39 ;  /* 0x00000027ff027e24 */ /* 0x000fe4000f8e00ff */
[----:B------:R-:W2:Y:S01]  /*a690*/  SHFL.IDX PT, R188, R187, RZ, 0x1c1f ;  /* 0x001c1fffbbbc7589 */ /* 0x000ea200000e0000 */
[----:B01----:R-:W-:-:S04]  /*a6a0*/  IADD3 R3, -R16, 0x1, -R0 ;  /* 0x0000000110037810 */ /* 0x003fc80007ffe900 */
[----:B------:R-:W-:-:S05]  /*a6b0*/  IADD3 R2, -R2, UR60, R3 ;  /* 0x0000003c02027c10 */ /* 0x000fca000fffe103 */
[C---:B------:R-:W-:Y:S02]  /*a6c0*/  VIADD R186, R2.reuse, UR5 ;  /* 0x0000000502ba7c36 */ /* 0x040fe40008000000 */
[----:B------:R-:W-:Y:S02]  /*a6d0*/  VIADD R185, R2, UR4 ;  /* 0x0000000402b97c36 */ /* 0x000fe40008000000 */
[--C-:B--2---:R-:W-:Y:S02]  /*a6e0*/  IMAD.IADD R184, R186, 0x1, R188.reuse ;  /* 0x00000001bab87824 */ /* 0x104fe400078e02bc */
[----:B------:R-:W-:Y:S01]  /*a6f0*/  IMAD.IADD R4, R185, 0x1, R188 ;  /* 0x00000001b9047824 */ /* 0x000fe200078e02bc */
[----:B------:R-:W-:Y:S06]  /*a700*/  @!P5 BRA `(.L_x_1265) ;  /* 0x00000000005cd947 */ /* 0x000fec0003800000 */
        /* <DEDUP_REMOVED lines=13> */
.L_x_1267:
[----:B------:R-:W-:-:S05]  /*a7e0*/  IMAD.U32 R189, RZ, RZ, UR58 ;  /* 0x0000003affbd7e24 */ /* 0x000fca000f8e00ff */
[----:B------:R-:W-:-:S13]  /*a7f0*/  ISETP.NE.AND P2, PT, R189, 0x1, PT ;  /* 0x00000001bd00780c */ /* 0x000fda0003f45270 */
[----:B------:R-:W0:Y:S02]  /*a800*/  @P2 LDC.64 R2, c[0x0][0x9e8] ;  /* 0x00027a00ff022b82 */ /* 0x000e240000000a00 */
[----:B0-----:R-:W-:-:S05]  /*a810*/  @P2 IMAD.HI.U32 R2, R188, R2, RZ ;  /* 0x00000002bc022227 */ /* 0x001fca00078e00ff */
[----:B------:R-:W-:-:S07]  /*a820*/  @P2 SHF.R.U32.HI R188, RZ, R3, R2 ;  /* 0x00000003ffbc2219 */ /* 0x000fce0000011602 */
.L_x_1268:
[----:B------:R-:W-:Y:S05]  /*a830*/  BSYNC B0 ;  /* 0x0000000000007941 */ /* 0x000fea0003800000 */
.L_x_1266:
[----:B------:R-:W-:-:S04]  /*a840*/  IMAD R188, R188, R189, -R0 ;  /* 0x000000bdbcbc7224 */ /* 0x000fc800078e0a00 */
[----:B------:R-:W-:-:S05]  /*a850*/  IMAD.IADD R188, R188, 0x1, -R16 ;  /* 0x00000001bcbc7824 */ /* 0x000fca00078e0a10 */
[----:B------:R-:W-:Y:S02]  /*a860*/  VIADDMNMX R184, R188, R189, R184, PT ;  /* 0x000000bdbcb87246 */ /* 0x000fe400038001b8 */
[----:B------:R-:W-:-:S07]  /*a870*/  VIMNMX R4, R4, R188, !PT ;  /* 0x000000bc04047248 */ /* 0x000fce0007fe0100 */
.L_x_1265:
[----:B------:R-:W-:Y:S01]  /*a880*/  ISETP.GT.AND P2, PT, R20, -0x1, PT ;  /* 0xffffffff1400780c */ /* 0x000fe20003f44270 */
[----:B------:R-:W0:Y:S03]  /*a890*/  SHFL.IDX PT, R187, R187, 0x1, 0x1c1f ;  /* 0x003c1f00bbbb7f89 */ /* 0x000e2600000e0000 */
[C---:B------:R-:W-:Y:S02]  /*a8a0*/  ISETP.GT.AND P3, PT, R4.reuse, RZ, P2 ;  /* 0x000000ff0400720c */ /* 0x040fe40001764270 */
[----:B------:R-:W-:Y:S02]  /*a8b0*/  ISETP.GT.AND P6, PT, R4, 0x1, P2 ;  /* 0x000000010400780c */ /* 0x000fe400017c4270 */
[----:B------:R-:W-:Y:S02]  /*a8c0*/  ISETP.LT.OR P4, PT, R184, 0x1, P3 ;  /* 0x00000001b800780c */ /* 0x000fe40001f81670 */
[----:B------:R-:W-:-:S02]  /*a8d0*/  ISETP.GT.AND P3, PT, R4, 0x8, P2 ;  /* 0x000000080400780c */ /* 0x000fc40001764270 */
[----:B------:R-:W-:Y:S02]  /*a8e0*/  FSEL R152, R152, -INF , !P4 ;  /* 0xff80000098987808 */ /* 0x000fe40006000000 */
[----:B------:R-:W-:Y:S02]  /*a8f0*/  ISETP.GT.AND P4, PT, R4, 0x9, P2 ;  /* 0x000000090400780c */ /* 0x000fe40001784270 */
[C---:B------:R-:W-:Y:S02]  /*a900*/  ISETP.LT.OR P6, PT, R184.reuse, 0x2, P6 ;  /* 0x00000002b800780c */ /* 0x040fe400037c1670 */
[C---:B------:R-:W-:Y:S02]  /*a910*/  ISETP.LT.OR P3, PT, R184.reuse, 0x9, P3 ;  /* 0x00000009b800780c */ /* 0x040fe40001f61670 */
[----:B------:R-:W-:Y:S02]  /*a920*/  ISETP.LT.OR P4, PT, R184, 0xa, P4 ;  /* 0x0000000ab800780c */ /* 0x000fe40002781670 */
[----:B------:R-:W-:-:S02]  /*a930*/  FSEL R153, R153, -INF , !P6 ;  /* 0xff80000099997808 */ /* 0x000fc40007000000 */
[----:B------:R-:W-:Y:S01]  /*a940*/  FSEL R156, R156, -INF , !P3 ;  /* 0xff8000009c9c7808 */ /* 0x000fe20005800000 */
[--C-:B0-----:R-:W-:Y:S01]  /*a950*/  IMAD.IADD R186, R186, 0x1, R187.reuse ;  /* 0x00000001baba7824 */ /* 0x101fe200078e02bb */
[----:B------:R-:W-:Y:S01]  /*a960*/  FSEL R157, R157, -INF , !P4 ;  /* 0xff8000009d9d7808 */ /* 0x000fe20006000000 */
[----:B------:R-:W-:Y:S01]  /*a970*/  IMAD.IADD R185, R185, 0x1, R187 ;  /* 0x00000001b9b97824 */ /* 0x000fe200078e02bb */
        /* <DEDUP_REMOVED lines=35> */
[----:B------:R-:W-:Y:S01]  /*abb0*/  FSEL R181, R181, -INF , !P4 ;  /* 0xff800000b5b57808 */ /* 0x000fe20006000000 */
        /* <DEDUP_REMOVED lines=14> */
.L_x_1271:
[----:B------:R-:W-:-:S05]  /*aca0*/  IMAD.U32 R4, RZ, RZ, UR58 ;  /* 0x0000003aff047e24 */ /* 0x000fca000f8e00ff */
[----:B------:R-:W-:-:S13]  /*acb0*/  ISETP.NE.AND P3, PT, R4, 0x1, PT ;  /* 0x000000010400780c */ /* 0x000fda0003f65270 */
[----:B------:R-:W0:Y:S02]  /*acc0*/  @P3 LDC.64 R2, c[0x0][0x9e8] ;  /* 0x00027a00ff023b82 */ /* 0x000e240000000a00 */
[----:B0-----:R-:W-:-:S05]  /*acd0*/  @P3 IMAD.HI.U32 R2, R187, R2, RZ ;  /* 0x00000002bb023227 */ /* 0x001fca00078e00ff */
[----:B------:R-:W-:-:S07]  /*ace0*/  @P3 SHF.R.U32.HI R187, RZ, R3, R2 ;  /* 0x00000003ffbb3219 */ /* 0x000fce0000011602 */
.L_x_1272:
[----:B------:R-:W-:Y:S05]  /*acf0*/  BSYNC B0 ;  /* 0x0000000000007941 */ /* 0x000fea0003800000 */
.L_x_1270:
[----:B------:R-:W-:-:S04]  /*ad00*/  IMAD R0, R187, R4, -R0 ;  /* 0x00000004bb007224 */ /* 0x000fc800078e0a00 */
[----:B------:R-:W-:-:S05]  /*ad10*/  IMAD.IADD R0, R0, 0x1, -R16 ;  /* 0x0000000100007824 */ /* 0x000fca00078e0a10 */
[----:B------:R-:W-:Y:S02]  /*ad20*/  VIADDMNMX R186, R0, R4, R186, PT ;  /* 0x0000000400ba7246 */ /* 0x000fe400038001ba */
[----:B------:R-:W-:-:S07]  /*ad30*/  VIMNMX R185, R185, R0, !PT ;  /* 0x00000000b9b97248 */ /* 0x000fce0007fe0100 */
.L_x_1269:
        /* <DEDUP_REMOVED lines=11> */
[----:B------:R-:W-:Y:S02]  /*adf0*/  FMNMX.FTZ R0, R157, R0, !PT ;  /* 0x000000009d007209 */ /* 0x000fe40007810000 */
[----:B------:R-:W-:Y:S02]  /*ae00*/  FSEL R166, R166, -INF , !P6 ;  /* 0xff800000a6a67808 */ /* 0x000fe40007000000 */
[C---:B------:R-:W-:Y:S02]  /*ae10*/  ISETP.GT.AND P6, PT, R185.reuse, 0x21, P2 ;  /* 0x00000021b900780c */ /* 0x040fe400017c4270 */
[----:B------:R-:W-:-:S02]  /*ae20*/  ISETP.GT.AND P4, PT, R185, 0x1, P2 ;  /* 0x00000001b900780c */ /* 0x000fc40001784270 */
[----:B------:R-:W-:Y:S02]  /*ae30*/  ISETP.LT.OR P6, PT, R186, 0x22, P6 ;  /* 0x00000022ba00780c */ /* 0x000fe400037c1670 */
[----:B------:R-:W-:Y:S02]  /*ae40*/  FMNMX.FTZ R0, R160, R0, !PT ;  /* 0x00000000a0007209 */ /* 0x000fe40007810000 */
[----:B------:R-:W-:Y:S02]  /*ae50*/  FSEL R171, R171, -INF , !P6 ;  /* 0xff800000abab7808 */ /* 0x000fe40007000000 */
[C---:B------:R-:W-:Y:S02]  /*ae60*/  ISETP.GT.AND P6, PT, R185.reuse, RZ, P2 ;  /* 0x000000ffb900720c */ /* 0x040fe400017c4270 */
[----:B------:R-:W-:Y:S02]  /*ae70*/  ISETP.GT.AND P3, PT, R185, 0x8, P2 ;  /* 0x00000008b900780c */ /* 0x000fe40001764270 */
[----:B------:R-:W-:-:S02]  /*ae80*/  ISETP.LT.OR P6, PT, R186, 0x1, P6 ;  /* 0x00000001ba00780c */ /* 0x000fc400037c1670 */
[----:B------:R-:W-:Y:S02]  /*ae90*/  ISETP.LT.OR P4, PT, R186, 0x2, P4 ;  /* 0x00000002ba00780c */ /* 0x000fe40002781670 */
[----:B------:R-:W-:Y:S02]  /*aea0*/  FSEL R154, R154, -INF , !P6 ;  /* 0xff8000009a9a7808 */ /* 0x000fe40007000000 */
[----:B------:R-:W-:Y:S02]  /*aeb0*/  FMNMX.FTZ R0, R161, R0, !PT ;  /* 0x00000000a1007209 */ /* 0x000fe40007810000 */
[----:B------:R-:W-:Y:S02]  /*aec0*/  ISETP.LT.OR P3, PT, R186, 0x9, P3 ;  /* 0x00000009ba00780c */ /* 0x000fe40001f61670 */
[----:B------:R-:W-:Y:S02]  /*aed0*/  FSEL R155, R155, -INF , !P4 ;  /* 0xff8000009b9b7808 */ /* 0x000fe40006000000 */
[----:B------:R-:W-:-:S02]  /*aee0*/  FMNMX.FTZ R2, R154, R21, !PT ;  /* 0x000000159a027209 */ /* 0x000fc40007810000 */
[----:B------:R-:W-:Y:S02]  /*aef0*/  FMNMX.FTZ R0, R164, R0, !PT ;  /* 0x00000000a4007209 */ /* 0x000fe40007810000 */
[----:B------:R-:W-:Y:S02]  /*af00*/  ISETP.GT.AND P4, PT, R185, 0x10, P2 ;  /* 0x00000010b900780c */ /* 0x000fe40001784270 */
[----:B------:R-:W-:Y:S02]  /*af10*/  FSEL R158, R158, -INF , !P3 ;  /* 0xff8000009e9e7808 */ /* 0x000fe40005800000 */
[----:B------:R-:W-:Y:S02]  /*af20*/  FMNMX.FTZ R2, R155, R2, !PT ;  /* 0x000000029b027209 */ /* 0x000fe40007810000 */
[----:B------:R-:W-:Y:S02]  /*af30*/  FMNMX.FTZ R0, R165, R0, !PT ;  /* 0x00000000a5007209 */ /* 0x000fe40007810000 */
[----:B------:R-:W-:-:S02]  /*af40*/  ISETP.GT.AND P3, PT, R185, 0x11, P2 ;  /* 0x00000011b900780c */ /* 0x000fc40001764270 */
[----:B------:R-:W-:Y:S02]  /*af50*/  ISETP.LT.OR P4, PT, R186, 0x11, P4 ;  /* 0x00000011ba00780c */ /* 0x000fe40002781670 */
[----:B------:R-:W-:Y:S02]  /*af60*/  FMNMX.FTZ R2, R158, R2, !PT ;  /* 0x000000029e027209 */ /* 0x000fe40007810000 */
        /* <DEDUP_REMOVED lines=10> */
[C---:B------:R-:W-:Y:S02]  /*b010*/  ISETP.LT.OR P4, PT, R186.reuse, 0x1a, P4 ;  /* 0x0000001aba00780c */ /* 0x040fe40002781670 */
[----:B------:R-:W-:Y:S02]  /*b020*/  FMNMX.FTZ R2, R163, R2, !PT ;  /* 0x00000002a3027209 */ /* 0x000fe40007810000 */
[----:B------:R-:W-:Y:S02]  /*b030*/  FMNMX.FTZ R0, R173, R0, !PT ;  /* 0x00000000ad007209 */ /* 0x000fe40007810000 */
[----:B------:R-:W-:Y:S02]  /*b040*/  ISETP.LT.OR P3, PT, R186, 0x21, P3 ;  /* 0x00000021ba00780c */ /* 0x000fe40001f61670 */
[----:B------:R-:W-:Y:S02]  /*b050*/  FSEL R167, R167, -INF , !P4 ;  /* 0xff800000a7a77808 */ /* 0x000fe40006000000 */
[----:B------:R-:W-:-:S02]  /*b060*/  FMNMX.FTZ R2, R166, R2, !PT ;  /* 0x00000002a6027209 */ /* 0x000fc40007810000 */
[----:B------:R-:W-:Y:S02]  /*b070*/  ISETP.GT.AND P4, PT, R185, 0x28, P2 ;  /* 0x00000028b900780c */ /* 0x000fe40001784270 */
[----:B------:R-:W-:Y:S02]  /*b080*/  FMNMX.FTZ R0, R176, R0, !PT ;  /* 0x00000000b0007209 */ /* 0x000fe40007810000 */
[----:B------:R-:W-:Y:S02]  /*b090*/  FSEL R170, R170, -INF , !P3 ;  /* 0xff800000aaaa7808 */ /* 0x000fe40005800000 */
[----:B------:R-:W-:Y:S02]  /*b0a0*/  FMNMX.FTZ R2, R167, R2, !PT ;  /* 0x00000002a7027209 */ /* 0x000fe40007810000 */
[----:B------:R-:W-:Y:S02]  /*b0b0*/  ISETP.LT.OR P4, PT, R186, 0x29, P4 ;  /* 0x00000029ba00780c */ /* 0x000fe40002781670 */
[----:B------:R-:W-:-:S02]  /*b0c0*/  FMNMX.FTZ R0, R177, R0, !PT ;  /* 0x00000000b1007209 */ /* 0x000fc40007810000 */
[C---:B------:R-:W-:Y:S02]  /*b0d0*/  ISETP.GT.AND P3, PT, R185.reuse, 0x29, P2 ;  /* 0x00000029b900780c */ /* 0x040fe40001764270 */
[----:B------:R-:W-:Y:S02]  /*b0e0*/  FMNMX.FTZ R2, R170, R2, !PT ;  /* 0x00000002aa027209 */ /* 0x000fe40007810000 */
[----:B------:R-:W-:Y:S02]  /*b0f0*/  FSEL R174, R174, -INF , !P4 ;  /* 0xff800000aeae7808 */ /* 0x000fe40006000000 */
[----:B------:R-:W-:Y:S02]  /*b100*/  FMNMX.FTZ R0, R180, R0, !PT ;  /* 0x00000000b4007209 */ /* 0x000fe40007810000 */
[----:B------:R-:W-:Y:S02]  /*b110*/  ISETP.LT.OR P3, PT, R186, 0x2a, P3 ;  /* 0x0000002aba00780c */ /* 0x000fe40001f61670 */
[----:B------:R-:W-:-:S02]  /*b120*/  ISETP.GT.AND P4, PT, R185, 0x30, P2 ;  /* 0x00000030b900780c */ /* 0x000fc40001784270 */
[----:B------:R-:W-:Y:S02]  /*b130*/  FMNMX.FTZ R2, R171, R2, !PT ;  /* 0x00000002ab027209 */ /* 0x000fe40007810000 */
[----:B------:R-:W-:Y:S02]  /*b140*/  FMNMX.FTZ R4, R181, R0, !PT ;  /* 0x00000000b5047209 */ /* 0x000fe40007810000 */
[----:B------:R-:W-:Y:S02]  /*b150*/  FSEL R175, R175, -INF , !P3 ;  /* 0xff800000afaf7808 */ /* 0x000fe40005800000 */
[----:B------:R-:W-:Y:S01]  /*b160*/  ISETP.GT.AND P6, PT, R185, 0x31, P2 ;  /* 0x00000031b900780c */ /* 0x000fe200017c4270 */
[----:B------:R-:W0:Y:S01]  /*b170*/  SHFL.BFLY PT, R0, R4, 0x2, 0x1f ;  /* 0x0c401f0004007f89 */ /* 0x000e2200000e0000 */
[----:B------:R-:W-:Y:S02]  /*b180*/  ISETP.LT.OR P4, PT, R186, 0x31, P4 ;  /* 0x00000031ba00780c */ /* 0x000fe40002781670 */
[----:B------:R-:W-:-:S02]  /*b190*/  FMNMX.FTZ R2, R174, R2, !PT ;  /* 0x00000002ae027209 */ /* 0x000fc40007810000 */
[----:B------:R-:W-:Y:S02]  /*b1a0*/  ISETP.GT.AND P3, PT, R185, 0x38, P2 ;  /* 0x00000038b900780c */ /* 0x000fe40001764270 */
[----:B------:R-:W-:Y:S02]  /*b1b0*/  ISETP.LT.OR P6, PT, R186, 0x32, P6 ;  /* 0x00000032ba00780c */ /* 0x000fe400037c1670 */
        /* <DEDUP_REMOVED lines=12> */
[----:B------:R-:W-:Y:S02]  /*b280*/  FMNMX.FTZ R2, R183, R2, !PT ;  /* 0x00000002b7027209 */ /* 0x000fe40007810000 */
[----:B------:R-:W-:Y:S01]  /*b290*/  R2UR UR4, R22 ;  /* 0x00000000160472ca */ /* 0x000fe200000e0000 */
[----:B------:R-:W0:Y:S04]  /*b2a0*/  SHFL.BFLY PT, R0, R4, 0x1, 0x1f ;  /* 0x0c201f0004007f89 */ /* 0x000e2800000e0000 */
[----:B------:R-:W1:Y:S01]  /*b2b0*/  SHFL.BFLY PT, R3, R2, 0x2, 0x1f ;  /* 0x0c401f0002037f89 */ /* 0x000e6200000e0000 */
[----:B0-----:R-:W-:-:S02]  /*b2c0*/  FMNMX.FTZ R4, R4, R0, !PT ;  /* 0x0000000004047209 */ /* 0x001fc40007810000 */
        /* <DEDUP_REMOVED lines=21> */
[----:B------:R-:W-:Y:S01]  /*b420*/  FSEL R0, R4, RZ, P4 ;  /* 0x000000ff04007208 */ /* 0x000fe20002000000 */
[----:B------:R-:W-:Y:S01]  /*b430*/  MUFU.EX2 R196, R196 ;  /* 0x000000c400c47308 */ /* 0x000fe20000000800 */
[----:B0-----:R-:W-:-:S03]  /*b440*/  FMNMX.FTZ R3, R3, R2, !PT ;  /* 0x0000000203037209 */ /* 0x001fc60007810000 */
[----:B------:R-:W-:Y:S01]  /*b450*/  FADD.FTZ R0, -R0, R230 ;  /* 0x000000e600007221 */ /* 0x000fe20000010100 */
[C---:B------:R-:W-:Y:S01]  /*b460*/  FSETP.NEU.FTZ.AND P2, PT, R3.reuse, -INF , PT ;  /* 0xff8000000300780b */ /* 0x040fe20003f5d000 */
[----:B------:R-:W-:Y:S01]  /*b470*/  FMUL.FTZ R2, R3, UR5 ;  /* 0x0000000503027c20 */ /* 0x000fe20008410000 */
[----:B------:R-:W-:Y:S02]  /*b480*/  IMAD.MOV.U32 R230, RZ, RZ, R4 ;  /* 0x000000ffffe67224 */ /* 0x000fe400078e0004 */
[----:B------:R-:W-:Y:S01]  /*b490*/  FMUL.FTZ R168, R0, UR5 ;  /* 0x0000000500a87c20 */ /* 0x000fe20008410000 */
[----:B------:R-:W-:Y:S01]  /*b4a0*/  MUFU.EX2 R152, R152 ;  /* 0x0000009800987308 */ /* 0x000fe20000000800 */
[----:B------:R-:W-:-:S05]  /*b4b0*/  FSEL R0, R2, RZ, P2 ;  /* 0x000000ff02007208 */ /* 0x000fca0001000000 */
        /* <DEDUP_REMOVED lines=19> */
[----:B------:R-:W0:Y:S01]  /*b5f0*/  MUFU.EX2 R2, R168 ;  /* 0x000000a800027308 */ /* 0x000e220000000800 */
[----:B------:R-:W-:Y:S01]  /*b600*/  IMAD.U32 R158, RZ, RZ, UR14 ;  /* 0x0000000eff9e7e24 */ /* 0x000fe2000f8e00ff */
[C---:B------:R-:W-:Y:S01]  /*b610*/  ISETP.GT.AND P2, PT, R20.reuse, UR4, PT ;  /* 0x0000000414007c0c */ /* 0x040fe2000bf44270 */
[----:B------:R-:W-:Y:S01]  /*b620*/  UMOV UR4, UR36 ;  /* 0x0000002400047c82 */ /* 0x000fe20008000000 */
[----:B------:R-:W-:-:S02]  /*b630*/  VIADD R20, R20, 0xffffffff ;  /* 0xffffffff14147836 */ /* 0x000fc40000000000 */
[----:B------:R-:W-:Y:S02]  /*b640*/  @!P1 VIADD R158, R158, 0x30860 ;  /* 0x000308609e9e9836 */ /* 0x000fe40000000000 */
[----:B------:R-:W-:Y:S03]  /*b650*/  MUFU.EX2 R197, R197 ;  /* 0x000000c500c57308 */ /* 0x000fe60000000800 */
[----:B------:R-:W-:-:S04]  /*b660*/  @!P1 PRMT R158, RZ, 0x654, R158 ;  /* 0x00000654ff9e9816 */ /* 0x000fc8000000009e */
[----:B------:R1:W-:Y:S01]  /*b670*/  @!P1 SYNCS.ARRIVE.TRANS64.RED.A1T0 RZ, [R158+URZ], RZ ;  /* 0x000000ff9eff99a7 */ /* 0x0003e2000810043f */
[----:B------:R-:W2:Y:S01]  /*b680*/  MUFU.EX2 R0, R159 ;  /* 0x0000009f00007308 */ /* 0x000ea20000000800 */
[----:B0-----:R-:W-:Y:S01]  /*b690*/  FFMA.FTZ R17, R2, R17, R196 ;  /* 0x0000001102117223 */ /* 0x001fe200000100c4 */
[----:B------:R-:W-:-:S03]  /*b6a0*/  F2FP.BF16.F32.PACK_AB R196, R152, R196 ;  /* 0x000000c498c4723e */ /* 0x000fc600000010ff */
[----:B------:R-:W-:-:S03]  /*b6b0*/  FADD.FTZ R17, R152, R17 ;  /* 0x0000001198117221 */ /* 0x000fc60000010000 */
[----:B------:R-:W0:Y:S08]  /*b6c0*/  MUFU.EX2 R154, R154 ;  /* 0x0000009a009a7308 */ /* 0x000e300000000800 */
[----:B------:R-:W3:Y:S01]  /*b6d0*/  MUFU.EX2 R198, R198 ;  /* 0x000000c600c67308 */ /* 0x000ee20000000800 */
[----:B--2---:R-:W-:-:S07]  /*b6e0*/  FFMA.FTZ R5, R0, R5, R197 ;  /* 0x0000000500057223 */ /* 0x004fce00000100c5 */
[----:B------:R-:W2:Y:S01]  /*b6f0*/  MUFU.EX2 R199, R199 ;  /* 0x000000c700c77308 */ /* 0x000ea20000000800 */
[C---:B0-----:R-:W-:Y:S01]  /*b700*/  FADD.FTZ R5, R154.reuse, R5 ;  /* 0x000000059a057221 */ /* 0x041fe20000010000 */
[----:B------:R-:W-:-:S06]  /*b710*/  F2FP.BF16.F32.PACK_AB R197, R154, R197 ;  /* 0x000000c59ac5723e */ /* 0x000fcc00000010ff */
[----:B------:R-:W0:Y:S01]  /*b720*/  MUFU.EX2 R153, R153 ;  /* 0x0000009900997308 */ /* 0x000e220000000800 */
[----:B---3--:R-:W-:-:S07]  /*b730*/  FADD.FTZ R17, R198, R17 ;  /* 0x00000011c6117221 */ /* 0x008fce0000010000 */
[----:B------:R-:W3:Y:S01]  /*b740*/  MUFU.EX2 R155, R155 ;  /* 0x0000009b009b7308 */ /* 0x000ee20000000800 */
[----:B--2---:R-:W-:-:S07]  /*b750*/  FADD.FTZ R5, R199, R5 ;  /* 0x00000005c7057221 */ /* 0x004fce0000010000 */
[----:B------:R-:W2:Y:S01]  /*b760*/  MUFU.EX2 R192, R192 ;  /* 0x000000c000c07308 */ /* 0x000ea20000000800 */
[C---:B0-----:R-:W-:Y:S01]  /*b770*/  FADD.FTZ R17, R153.reuse, R17 ;  /* 0x0000001199117221 */ /* 0x041fe20000010000 */
[----:B------:R-:W-:-:S06]  /*b780*/  F2FP.BF16.F32.PACK_AB R198, R153, R198 ;  /* 0x000000c699c6723e */ /* 0x000fcc00000010ff */
[----:B------:R-:W0:Y:S01]  /*b790*/  MUFU.EX2 R193, R193 ;  /* 0x000000c100c17308 */ /* 0x000e220000000800 */
[C---:B---3--:R-:W-:Y:S01]  /*b7a0*/  FADD.FTZ R5, R155.reuse, R5 ;  /* 0x000000059b057221 */ /* 0x048fe20000010000 */
[----:B------:R-:W-:-:S06]  /*b7b0*/  F2FP.BF16.F32.PACK_AB R199, R155, R199 ;  /* 0x000000c79bc7723e */ /* 0x000fcc00000010ff */
[----:B------:R-:W3:Y:S01]  /*b7c0*/  MUFU.EX2 R156, R156 ;  /* 0x0000009c009c7308 */ /* 0x000ee20000000800 */
[----:B--2---:R-:W-:-:S07]  /*b7d0*/  FADD.FTZ R17, R192, R17 ;  /* 0x00000011c0117221 */ /* 0x004fce0000010000 */
[----:B-1----:R-:W1:Y:S01]  /*b7e0*/  MUFU.EX2 R158, R163 ;  /* 0x000000a3009e7308 */ /* 0x002e620000000800 */
[----:B0-----:R-:W-:-:S07]  /*b7f0*/  FADD.FTZ R5, R193, R5 ;  /* 0x00000005c1057221 */ /* 0x001fce0000010000 */
[----:B------:R-:W0:Y:S01]  /*b800*/  MUFU.EX2 R194, R194 ;  /* 0x000000c200c27308 */ /* 0x000e220000000800 */
[C---:B---3--:R-:W-:Y:S01]  /*b810*/  FADD.FTZ R17, R156.reuse, R17 ;  /* 0x000000119c117221 */ /* 0x048fe20000010000 */
[----:B------:R-:W-:-:S06]  /*b820*/  F2FP.BF16.F32.PACK_AB R192, R156, R192 ;  /* 0x000000c09cc0723e */ /* 0x000fcc00000010ff */
[----:B------:R-:W2:Y:S01]  /*b830*/  MUFU.EX2 R195, R195 ;  /* 0x000000c300c37308 */ /* 0x000ea20000000800 */
[C---:B-1----:R-:W-:Y:S01]  /*b840*/  FADD.FTZ R5, R158.reuse, R5 ;  /* 0x000000059e057221 */ /* 0x042fe20000010000 */
[----:B------:R-:W-:-:S06]  /*b850*/  F2FP.BF16.F32.PACK_AB R193, R158, R193 ;  /* 0x000000c19ec1723e */ /* 0x000fcc00000010ff */
[----:B------:R-:W1:Y:S01]  /*b860*/  MUFU.EX2 R157, R157 ;  /* 0x0000009d009d7308 */ /* 0x000e620000000800 */
[----:B0-----:R-:W-:-:S07]  /*b870*/  FADD.FTZ R17, R194, R17 ;  /* 0x00000011c2117221 */ /* 0x001fce0000010000 */
[----:B------:R-:W0:Y:S01]  /*b880*/  MUFU.EX2 R21, R21 ;  /* 0x0000001500157308 */ /* 0x000e220000000800 */
[----:B--2---:R-:W-:-:S07]  /*b890*/  FADD.FTZ R5, R195, R5 ;  /* 0x00000005c3057221 */ /* 0x004fce0000010000 */
[----:B------:R-:W2:Y:S01]  /*b8a0*/  MUFU.EX2 R188, R188 ;  /* 0x000000bc00bc7308 */ /* 0x000ea20000000800 */
[C---:B-1----:R-:W-:Y:S01]  /*b8b0*/  FADD.FTZ R17, R157.reuse, R17 ;  /* 0x000000119d117221 */ /* 0x042fe20000010000 */
[----:B------:R-:W-:-:S06]  /*b8c0*/  F2FP.BF16.F32.PACK_AB R194, R157, R194 ;  /* 0x000000c29dc2723e */ /* 0x000fcc00000010ff */
[----:B------:R-:W1:Y:S01]  /*b8d0*/  MUFU.EX2 R170, R170 ;  /* 0x000000aa00aa7308 */ /* 0x000e620000000800 */
[C---:B0-----:R-:W-:Y:S01]  /*b8e0*/  FADD.FTZ R5, R21.reuse, R5 ;  /* 0x0000000515057221 */ /* 0x041fe20000010000 */
[----:B------:R-:W-:Y:S01]  /*b8f0*/  F2FP.BF16.F32.PACK_AB R195, R21, R195 ;  /* 0x000000c315c3723e */ /* 0x000fe200000010ff */
[----:B------:R-:W-:-:S05]  /*b900*/  IMAD.MOV.U32 R21, RZ, RZ, R3 ;  /* 0x000000ffff157224 */ /* 0x000fca00078e0003 */
[----:B------:R-:W0:Y:S01]  /*b910*/  MUFU.EX2 R160, R160 ;  /* 0x000000a000a07308 */ /* 0x000e220000000800 */
[----:B--2---:R-:W-:-:S07]  /*b920*/  FADD.FTZ R17, R188, R17 ;  /* 0x00000011bc117221 */ /* 0x004fce0000010000 */
[----:B------:R-:W2:Y:S01]  /*b930*/  MUFU.EX2 R171, R171 ;  /* 0x000000ab00ab7308 */ /* 0x000ea20000000800 */
[----:B-1----:R-:W-:-:S07]  /*b940*/  FADD.FTZ R5, R170, R5 ;  /* 0x00000005aa057221 */ /* 0x002fce0000010000 */
[----:B------:R-:W1:Y:S01]  /*b950*/  MUFU.EX2 R190, R190 ;  /* 0x000000be00be7308 */ /* 0x000e620000000800 */
[C---:B0-----:R-:W-:Y:S01]  /*b960*/  FADD.FTZ R17, R160.reuse, R17 ;  /* 0x00000011a0117221 */ /* 0x041fe20000010000 */
[----:B------:R-:W-:-:S06]  /*b970*/  F2FP.BF16.F32.PACK_AB R188, R160, R188 ;  /* 0x000000bca0bc723e */ /* 0x000fcc00000010ff */
[----:B------:R-:W0:Y:S01]  /*b980*/  MUFU.EX2 R174, R174 ;  /* 0x000000ae00ae7308 */ /* 0x000e220000000800 */
[C---:B--2---:R-:W-:Y:S01]  /*b990*/  FADD.FTZ R5, R171.reuse, R5 ;  /* 0x00000005ab057221 */ /* 0x044fe20000010000 */
[----:B------:R-:W-:-:S06]  /*b9a0*/  F2FP.BF16.F32.PACK_AB R189, R171, R170 ;  /* 0x000000aaabbd723e */ /* 0x000fcc00000010ff */
[----:B------:R-:W2:Y:S01]  /*b9b0*/  MUFU.EX2 R161, R161 ;  /* 0x000000a100a17308 */ /* 0x000ea20000000800 */
[----:B-1----:R-:W-:-:S07]  /*b9c0*/  FADD.FTZ R17, R190, R17 ;  /* 0x00000011be117221 */ /* 0x002fce0000010000 */
[----:B------:R-:W1:Y:S01]  /*b9d0*/  MUFU.EX2 R175, R175 ;  /* 0x000000af00af7308 */ /* 0x000e620000000800 */
[----:B0-----:R-:W-:-:S07]  /*b9e0*/  FADD.FTZ R5, R174, R5 ;  /* 0x00000005ae057221 */ /* 0x001fce0000010000 */
[----:B------:R-:W0:Y:S01]  /*b9f0*/  MUFU.EX2 R184, R184 ;  /* 0x000000b800b87308 */ /* 0x000e220000000800 */
[C---:B--2---:R-:W-:Y:S01]  /*ba00*/  FADD.FTZ R17, R161.reuse, R17 ;  /* 0x00000011a1117221 */ /* 0x044fe20000010000 */
        /* <DEDUP_REMOVED lines=13> */
[----:B------:R-:W-:-:S06]  /*bae0*/  F2FP.BF16.F32.PACK_AB R185, R179, R178 ;  /* 0x000000b2b3b9723e */ /* 0x000fcc00000010ff */
[----:B------:R-:W0:Y:S01]  /*baf0*/  MUFU.EX2 R165, R165 ;  /* 0x000000a500a57308 */ /* 0x000e220000000800 */
[----:B--2---:R-:W-:-:S07]  /*bb00*/  FADD.FTZ R17, R186, R17 ;  /* 0x00000011ba117221 */ /* 0x004fce0000010000 */
[----:B------:R-:W2:Y:S01]  /*bb10*/  MUFU.EX2 R183, R183 ;  /* 0x000000b700b77308 */ /* 0x000ea20000000800 */
[----:B-1----:R-:W-:Y:S01]  /*bb20*/  FADD.FTZ R152, R182, R5 ;  /* 0x00000005b6987221 */ /* 0x002fe20000010000 */
[C---:B0-----:R-:W-:Y:S01]  /*bb30*/  FADD.FTZ R17, R165.reuse, R17 ;  /* 0x00000011a5117221 */ /* 0x041fe20000010000 */
[----:B------:R-:W-:Y:S02]  /*bb40*/  F2FP.BF16.F32.PACK_AB R186, R165, R186 ;  /* 0x000000baa5ba723e */ /* 0x000fe400000010ff */
[C---:B--2---:R-:W-:Y:S01]  /*bb50*/  FADD.FTZ R5, R183.reuse, R152 ;  /* 0x00000098b7057221 */ /* 0x044fe20000010000 */
[----:B------:R-:W-:Y:S01]  /*bb60*/  F2FP.BF16.F32.PACK_AB R187, R183, R182 ;  /* 0x000000b6b7bb723e */ /* 0x000fe200000010ff */
[----:B------:R-:W-:Y:S06]  /*bb70*/  @P2 BRA `(.L_x_1273) ;  /* 0xffffffd800302947 */ /* 0x000fec000383ffff */
.L_x_1256:
        /* <DEDUP_REMOVED lines=131> */
.L_x_1274:
[----:B------:R-:W-:Y:S01]  /*c3b0*/  ULEA UR8, UR36, UR37, 0x3 ;  /* 0x0000002524087291 */ /* 0x000fe2000f8e183f */
[----:B------:R-:W-:-:S05]  /*c3c0*/  IMAD.U32 R0, RZ, RZ, UR38 ;  /* 0x00000026ff007e24 */ /* 0x000fca000f8e00ff */
[----:B------:R-:W-:-:S04]  /*c3d0*/  SHF.L.U32 R0, R0, 0x1f, RZ ;  /* 0x0000001f00007819 */ /* 0x000fc800000006ff */
[----:B------:R0:W1:Y:S01]  /*c3e0*/  SYNCS.PHASECHK.TRANS64.TRYWAIT P2, [UR8+0x30850], R0 ;  /* 0x03085000ff0075a7 */ /* 0x0000620008040148 */
[----:B------:R-:W-:Y:S05]  /*c3f0*/  @!P0 BRA `(.L_x_1275) ;  /* 0x0000000000048947 */ /* 0x000fea0003800000 */
[----:B------:R-:W-:Y:S01]  /*c400*/  BPT.TRAP 0x1 ;  /* 0x000000040000795c */ /* 0x000fe20000300000 */
.L_x_1275:
[----:B-1----:R-:W-:Y:S05]  /*c410*/  @P2 BRA `(.L_x_1276) ;  /* 0x0000000000082947 */ /* 0x002fea0003800000 */
[----:B------:R-:W1:Y:S02]  /*c420*/  SYNCS.PHASECHK.TRANS64.TRYWAIT P0, [UR8+0x30850], R0 ;  /* 0x03085000ff0075a7 */ /* 0x000e640008000148 */
[----:B-1----:R-:W-:Y:S05]  /*c430*/  @!P0 BRA `(.L_x_1277) ;  /* 0x000000d800b08947 */ /* 0x002fea0003800000 */
.L_x_1276:
[----:B------:R-:W-:Y:S01]  /*c440*/  UIADD3 UR37, UR37, 0x400, URZ ;  /* 0x0000040025257890 */ /* 0x000fe2000fffe03f */
[----:B------:R-:W-:Y:S01]  /*c450*/  WARPGROUP.ARRIVE ;  /* 0x00000000000079c5 */ /* 0x000fe20000000000 */
[----:B------:R-:W-:Y:S01]  /*c460*/  UMOV UR7, 0x40000040 ;  /* 0x4000004000077882 */ /* 0x000fe20000000000 */
[----:B01----:R-:W0:Y:S01]  /*c470*/  SHFL.BFLY PT, R0, R17, 0x2, 0x1f ;  /* 0x0c401f0011007f89 */ /* 0x003e2200000e0000 */
[----:B------:R-:W-:Y:S01]  /*c480*/  USHF.R.U32.HI UR37, URZ, 0x4, UR37 ;  /* 0x000000043f257899 */ /* 0x000fe20008011625 */
[----:B------:R-:W-:Y:S01]  /*c490*/  IMAD.U32 R11, RZ, RZ, UR8 ;  /* 0x00000008ff0b7e24 */ /* 0x000fe2000f8e00ff */
[----:B------:R-:W-:Y:S01]  /*c4a0*/  R2UR UR9, R232 ;  /* 0x00000000e80972ca */ /* 0x000fe200000e0000 */
[----:B------:R-:W1:Y:S01]  /*c4b0*/  SHFL.BFLY PT, R2, R5, 0x2, 0x1f ;  /* 0x0c401f0005027f89 */ /* 0x000e6200000e0000 */
[----:B------:R-:W-:Y:S01]  /*c4c0*/  ULOP3.LUT UR37, UR37, 0x3fff, URZ, 0xc0, !UPT ;  /* 0x00003fff25257892 */ /* 0x000fe2000f8ec03f */
[----:B------:R-:W-:Y:S02]  /*c4d0*/  @!P1 VIADD R11, R11, 0x30860 ;  /* 0x000308600b0b9836 */ /* 0x000fe40000000000 */
[----:B------:R-:W-:Y:S01]  /*c4e0*/  IMAD.MOV.U32 R6, RZ, RZ, RZ ;  /* 0x000000ffff067224 */ /* 0x000fe200078e00ff */
[----:B------:R-:W-:Y:S01]  /*c4f0*/  ULOP3.LUT UR4, UR37, 0x2000000, URZ, 0xfc, !UPT ;  /* 0x0200000025047892 */ /* 0x000fe2000f8efc3f */
[----:B------:R-:W-:Y:S01]  /*c500*/  IMAD.U32 R13, RZ, RZ, UR5 ;  /* 0x00000005ff0d7e24 */ /* 0x000fe2000f8e00ff */
[----:B------:R-:W-:-:S02]  /*c510*/  @!P1 PRMT R11, RZ, 0x654, R11 ;  /* 0x00000654ff0b9816 */ /* 0x000fc4000000000b */
[----:B------:R-:W-:Y:S02]  /*c520*/  ULEA UR4, UR36, UR4, 0xb ;  /* 0x0000000424047291 */ /* 0x000fe4000f8e583f */
[----:B------:R-:W-:Y:S02]  /*c530*/  UIADD3 UR36, UR36, 0x1, URZ ;  /* 0x0000000124247890 */ /* 0x000fe4000fffe03f */
[----:B------:R-:W-:Y:S02]  /*c540*/  UIADD3 UR9, UR9, 0x1, URZ ;  /* 0x0000000109097890 */ /* 0x000fe4000fffe03f */
[----:B------:R-:W-:Y:S01]  /*c550*/  UISETP.NE.AND UP0, UPT, UR36, 0x2, UPT ;  /* 0x000000022400788c */ /* 0x000fe2000bf05270 */
[----:B------:R-:W-:Y:S02]  /*c560*/  UMOV UR6, UR4 ;  /* 0x0000000400067c82 */ /* 0x000fe40008000000 */
[----:B------:R-:W-:Y:S01]  /*c570*/  HGMMA.64x256x16.F32.BF16 R24, R196, gdesc[UR4].tnspB, R24, gsb0 ;  /* 0x43e00004c4187df0 */ /* 0x000fe20008001818 */
[----:B------:R-:W-:Y:S01]  /*c580*/  UIADD3 UR6, UR4, 0x80, URZ ;  /* 0x0000008004067890 */ /* 0x000fe2000fffe03f */
[----:B0-----:R-:W-:Y:S01]  /*c590*/  FADD.FTZ R0, R0, R17 ;  /* 0x0000001100007221 */ /* 0x001fe20000010000 */
[----:B------:R-:W-:Y:S01]  /*c5a0*/  UMOV UR7, 0x40000040 ;  /* 0x4000004000077882 */ /* 0x000fe20000000000 */
[----:B------:R-:W-:-:S02]  /*c5b0*/  IMAD.U32 R232, RZ, RZ, UR9 ;  /* 0x00000009ffe87e24 */ /* 0x000fc4000f8e00ff */
[----:B-1----:R-:W-:Y:S01]  /*c5c0*/  FADD.FTZ R2, R2, R5 ;  /* 0x0000000502027221 */ /* 0x002fe20000010000 */
[----:B------:R-:W-:Y:S01]  /*c5d0*/  IMAD.MOV.U32 R5, RZ, RZ, RZ ;  /* 0x000000ffff057224 */ /* 0x000fe200078e00ff */
[----:B------:R-:W0:Y:S01]  /*c5e0*/  SHFL.BFLY PT, R7, R0, 0x1, 0x1f ;  /* 0x0c201f0000077f89 */ /* 0x000e2200000e0000 */
[----:B------:R-:W-:-:S03]  /*c5f0*/  USEL UR36, UR36, URZ, UP0 ;  /* 0x0000003f24247287 */ /* 0x000fc60008000000 */
[----:B------:R-:W1:Y:S01]  /*c600*/  SHFL.BFLY PT, R9, R2, 0x1, 0x1f ;  /* 0x0c201f0002097f89 */ /* 0x000e6200000e0000 */
[----:B0-----:R-:W-:Y:S01]  /*c610*/  FADD.FTZ R10, R0, R7 ;  /* 0x00000007000a7221 */ /* 0x001fe20000010000 */
[----:B------:R-:W-:Y:S02]  /*c620*/  IMAD.U32 R7, RZ, RZ, UR5 ;  /* 0x00000005ff077e24 */ /* 0x000fe4000f8e00ff */
[----:B------:R-:W-:Y:S02]  /*c630*/  IMAD.MOV.U32 R0, RZ, RZ, -0x800000 ;  /* 0xff800000ff007424 */ /* 0x000fe400078e00ff */
[----:B-1----:R-:W-:Y:S01]  /*c640*/  FADD.FTZ R12, R2, R9 ;  /* 0x00000009020c7221 */ /* 0x002fe20000010000 */
[----:B------:R-:W-:Y:S01]  /*c650*/  FSETP.NE.FTZ.AND P0, PT, R10, RZ, PT ;  /* 0x000000ff0a00720b */ /* 0x000fe20003f15000 */
[----:B------:R-:W-:-:S03]  /*c660*/  IMAD.MOV.U32 R2, RZ, RZ, -0x800000 ;  /* 0xff800000ff027424 */ /* 0x000fc600078e00ff */
[----:B------:R-:W-:-:S09]  /*c670*/  FSETP.NE.FTZ.AND P2, PT, R12, RZ, PT ;  /* 0x000000ff0c00720b */ /* 0x000fd20003f55000 */
        /* <DEDUP_REMOVED lines=23> */
[----:B------:R-:W-:-:S04]  /*c7f0*/  USEL UR4, URZ, 0x1, UP0 ;  /* 0x000000013f047887 */ /* 0x000fc80008000000 */
[----:B------:R-:W-:Y:S01]  /*c800*/  ULOP3.LUT UR38, UR38, UR4, URZ, 0x3c, !UPT ;  /* 0x0000000426267292 */ /* 0x000fe2000f8e3c3f */
[----:B------:R-:W-:Y:S02]  /*c810*/  WARPGROUP.DEPBAR.LE gsb0, 0x0 ;  /* 0x00008000000079c5 */ /* 0x000fe40000010000 */
[----:B------:R-:W-:-:S15]  /*c820*/  WARPGROUP.ARRIVE ;  /* 0x00000000000079c5 */ /* 0x000fde0000000000 */
[----:B------:R-:W-:-:S03]  /*c830*/  NOP ;  /* 0x0000000000007918 */ /* 0x000fc60000000000 */
        /* <DEDUP_REMOVED lines=131> */
.L_x_1207:
        /* <DEDUP_REMOVED lines=11> */
[----:B------:R-:W2:Y:S01]  /*d120*/  LDL R3, [R1+0x60] ;  /* 0x0000600001037983 */ /* 0x000ea20000100800 */
[----:B------:R-:W0:Y:S01]  /*d130*/  S2UR UR4, SR_SWINHI ;  /* 0x00000000000479c3 */ /* 0x000e220000002f00 */
[----:B------:R-:W-:Y:S01]  /*d140*/  IMAD.MOV.U32 R20, RZ, RZ, 0x2 ;  /* 0x00000002ff147424 */ /* 0x000fe200078e00ff */
[----:B------:R-:W-:Y:S01]  /*d150*/  R2UR UR19, R23 ;  /* 0x00000000171372ca */ /* 0x000fe200000e0000 */
[----:B------:R-:W-:Y:S01]  /*d160*/  ULDC.64 UR16, c[0x0][0xc00] ;  /* 0x0003000000107ab9 */ /* 0x000fe20000000a00 */
[----:B------:R-:W-:Y:S01]  /*d170*/  F2FP.BF16.F32.PACK_AB R6, R29, R28 ;  /* 0x0000001c1d06723e */ /* 0x000fe200000010ff */
[----:B------:R-:W-:Y:S01]  /*d180*/  ULDC.64 UR12, c[0x0][0xc00] ;  /* 0x00030000000c7ab9 */ /* 0x000fe20000000a00 */
[----:B------:R-:W-:Y:S01]  /*d190*/  F2FP.BF16.F32.PACK_AB R7, R31, R30 ;  /* 0x0000001e1f07723e */ /* 0x000fe200000010ff */
[----:B------:R-:W-:Y:S01]  /*d1a0*/  ULDC.64 UR20, c[0x0][0x208] ;  /* 0x0000820000147ab9 */ /* 0x000fe20000000a00 */
[----:B------:R-:W-:Y:S01]  /*d1b0*/  R2UR UR9, R231 ;  /* 0x00000000e70972ca */ /* 0x000fe200000e0000 */
[----:B------:R-:W-:Y:S01]  /*d1c0*/  ULDC.64 UR14, c[0x0][0xc08] ;  /* 0x00030200000e7ab9 */ /* 0x000fe20000000a00 */
[----:B------:R-:W-:Y:S01]  /*d1d0*/  ULDC UR22, c[0x0][0xbe8] ;  /* 0x0002fa0000167ab9 */ /* 0x000fe20000000800 */
[----:B------:R-:W-:-:S02]  /*d1e0*/  R2UR UR18, R201 ;  /* 0x00000000c91272ca */ /* 0x000fc400000e0000 */
[----:B------:R-:W-:-:S08]  /*d1f0*/  R2UR UR26, R202 ;  /* 0x00000000ca1a72ca */ /* 0x000fd000000e0000 */
[----:B------:R-:W-:Y:S01]  /*d200*/  UIMAD.WIDE UR12, UR9, 0x4, UR12 ;  /* 0x00000004090c78a5 */ /* 0x000fe2000f8e020c */
[----:B------:R-:W-:Y:S01]  /*d210*/  UMOV UR10, UR8 ;  /* 0x00000008000a7c82 */ /* 0x000fe20008000000 */
[----:B0-----:R-:W-:Y:S01]  /*d220*/  UMOV UR11, UR4 ;  /* 0x00000004000b7c82 */ /* 0x001fe20008000000 */
[----:B------:R-:W-:Y:S01]  /*d230*/  UISETP.NE.U32.AND UP0, UPT, UR14, URZ, UPT ;  /* 0x0000003f0e00728c */ /* 0x000fe2000bf05070 */
[----:B------:R-:W-:-:S03]  /*d240*/  ULDC UR4, c[0x0][0xad4] ;  /* 0x0002b50000047ab9 */ /* 0x000fc60000000800 */
[----:B------:R-:W-:-:S11]  /*d250*/  UISETP.NE.AND.EX UP0, UPT, UR15, URZ, UPT, UP0 ;  /* 0x0000003f0f00728c */ /* 0x000fd6000bf05300 */
[----:B------:R-:W-:Y:S02]  /*d260*/  @UP0 ULDC.64 UR14, c[0x0][0xc08] ;  /* 0x00030200000e0ab9 */ /* 0x000fe40000000a00 */
[----:B------:R-:W-:Y:S01]  /*d270*/  @UP0 UIMAD.WIDE UR14, UR9, 0x4, UR14 ;  /* 0x00000004090e08a5 */ /* 0x000fe2000f8e020e */
[----:B------:R-:W-:Y:S01]  /*d280*/  BAR.SYNC.DEFER_BLOCKING 0x1, 0x100 ;  /* 0x0044000000007b1d */ /* 0x000fe20000010000 */
[----:B--2---:R-:W-:-:S03]  /*d290*/  IMAD.WIDE R20, R3, R20, UR10 ;  /* 0x0000000a03147e25 */ /* 0x004fc6000f8e0214 */
[C---:B------:R-:W-:Y:S02]  /*d2a0*/  IADD3 R9, P1, R20.reuse, 0x20, RZ ;  /* 0x0000002014097810 */ /* 0x040fe40007f3e0ff */
[C---:B------:R-:W-:Y:S02]  /*d2b0*/  IADD3 R11, P0, R20.reuse, 0x40, RZ ;  /* 0x00000040140b7810 */ /* 0x040fe40007f1e0ff */
[----:B------:R-:W-:Y:S02]  /*d2c0*/  LOP3.LUT R8, R9, 0x380, RZ, 0xc0, !PT ;  /* 0x0000038009087812 */ /* 0x000fe400078ec0ff */
[----:B------:R-:W-:Y:S02]  /*d2d0*/  IADD3 R23, P4, R20, 0x60, RZ ;  /* 0x0000006014177810 */ /* 0x000fe40007f9e0ff */
[----:B------:R-:W-:Y:S02]  /*d2e0*/  LOP3.LUT R10, R11, 0x380, RZ, 0xc0, !PT ;  /* 0x000003800b0a7812 */ /* 0x000fe400078ec0ff */
[----:B------:R-:W-:-:S02]  /*d2f0*/  SHF.R.U64 R8, R8, 0x3, RZ ;  /* 0x0000000308087819 */ /* 0x000fc400000012ff */
[C---:B------:R-:W-:Y:S02]  /*d300*/  IADD3 R155, P6, R20.reuse, 0x4020, RZ ;  /* 0x00004020149b7810 */ /* 0x040fe40007fde0ff */
[----:B------:R-:W-:Y:S02]  /*d310*/  IADD3 R157, P5, R20, 0x4040, RZ ;  /* 0x00004040149d7810 */ /* 0x000fe40007fbe0ff */
[----:B------:R-:W-:Y:S02]  /*d320*/  LOP3.LUT R22, R23, 0x380, RZ, 0xc0, !PT ;  /* 0x0000038017167812 */ /* 0x000fe400078ec0ff */
[----:B------:R-:W-:Y:S02]  /*d330*/  SHF.R.U64 R10, R10, 0x3, RZ ;  /* 0x000000030a0a7819 */ /* 0x000fe400000012ff */
[----:B------:R-:W-:Y:S01]  /*d340*/  LOP3.LUT R8, R8, R9, RZ, 0x3c, !PT ;  /* 0x0000000908087212 */ /* 0x000fe200078e3cff */
[----:B------:R-:W-:Y:S01]  /*d350*/  IMAD.X R9, RZ, RZ, R21, P1 ;  /* 0x000000ffff097224 */ /* 0x000fe200008e0615 */
[----:B------:R-:W-:-:S02]  /*d360*/  LOP3.LUT R154, R155, 0x380, RZ, 0xc0, !PT ;  /* 0x000003809b9a7812 */ /* 0x000fc400078ec0ff */
[----:B------:R-:W-:Y:S02]  /*d370*/  LOP3.LUT R156, R157, 0x380, RZ, 0xc0, !PT ;  /* 0x000003809d9c7812 */ /* 0x000fe400078ec0ff */
[C---:B------:R-:W-:Y:S02]  /*d380*/  LOP3.LUT R5, R20.reuse, 0x380, RZ, 0xc0, !PT ;  /* 0x0000038014057812 */ /* 0x040fe400078ec0ff */
[C---:B------:R-:W-:Y:S02]  /*d390*/  IADD3 R153, P3, R20.reuse, 0x4000, RZ ;  /* 0x0000400014997810 */ /* 0x040fe40007f7e0ff */
[C---:B------:R-:W-:Y:S02]  /*d3a0*/  IADD3 R159, P2, R20.reuse, 0x4060, RZ ;  /* 0x00004060149f7810 */ /* 0x040fe40007f5e0ff */
[----:B------:R-:W-:Y:S02]  /*d3b0*/  IADD3 R161, P1, R20, 0x8000, RZ ;  /* 0x0000800014a17810 */ /* 0x000fe40007f3e0ff */
[----:B------:R-:W-:-:S02]  /*d3c0*/  SHF.R.U64 R22, R22, 0x3, RZ ;  /* 0x0000000316167819 */ /* 0x000fc400000012ff */
[----:B------:R-:W-:Y:S01]  /*d3d0*/  LOP3.LUT R10, R10, R11, RZ, 0x3c, !PT ;  /* 0x0000000b0a0a7212 */ /* 0x000fe200078e3cff */
[----:B------:R-:W-:Y:S01]  /*d3e0*/  IMAD.X R11, RZ, RZ, R21, P0 ;  /* 0x000000ffff0b7224 */ /* 0x000fe200000e0615 */
[----:B------:R-:W-:Y:S02]  /*d3f0*/  SHF.R.U64 R154, R154, 0x3, RZ ;  /* 0x000000039a9a7819 */ /* 0x000fe400000012ff */
[----:B------:R-:W-:Y:S02]  /*d400*/  SHF.R.U64 R156, R156, 0x3, RZ ;  /* 0x000000039c9c7819 */ /* 0x000fe400000012ff */
[----:B------:R-:W-:Y:S02]  /*d410*/  SHF.R.U64 R5, R5, 0x3, RZ ;  /* 0x0000000305057819 */ /* 0x000fe400000012ff */
[----:B------:R-:W-:Y:S02]  /*d420*/  LOP3.LUT R152, R153, 0x380, RZ, 0xc0, !PT ;  /* 0x0000038099987812 */ /* 0x000fe400078ec0ff */
[----:B------:R-:W-:-:S02]  /*d430*/  LOP3.LUT R158, R159, 0x380, RZ, 0xc0, !PT ;  /* 0x000003809f9e7812 */ /* 0x000fc400078ec0ff */
[----:B------:R-:W-:Y:S02]  /*d440*/  IADD3 R163, P0, R20, 0x8020, RZ ;  /* 0x0000802014a37810 */ /* 0x000fe40007f1e0ff */
[----:B------:R-:W-:Y:S02]  /*d450*/  LOP3.LUT R160, R161, 0x380, RZ, 0xc0, !PT ;  /* 0x00000380a1a07812 */ /* 0x000fe400078ec0ff */
[----:B------:R-:W-:Y:S01]  /*d460*/  LOP3.LUT R22, R22, R23, RZ, 0x3c, !PT ;  /* 0x0000001716167212 */ /* 0x000fe200078e3cff */
[--C-:B------:R-:W-:Y:S01]  /*d470*/  IMAD.X R23, RZ, RZ, R21.reuse, P4 ;  /* 0x000000ffff177224 */ /* 0x100fe200020e0615 */
[----:B------:R-:W-:Y:S01]  /*d480*/  LOP3.LUT R154, R154, R155, RZ, 0x3c, !PT ;  /* 0x0000009b9a9a7212 */ /* 0x000fe200078e3cff */
[--C-:B------:R-:W-:Y:S01]  /*d490*/  IMAD.X R155, RZ, RZ, R21.reuse, P6 ;  /* 0x000000ffff9b7224 */ /* 0x100fe200030e0615 */
[----:B------:R-:W-:Y:S01]  /*d4a0*/  LOP3.LUT R156, R156, R157, RZ, 0x3c, !PT ;  /* 0x0000009d9c9c7212 */ /* 0x000fe200078e3cff */
[----:B------:R-:W-:Y:S01]  /*d4b0*/  IMAD.X R157, RZ, RZ, R21, P5 ;  /* 0x000000ffff9d7224 */ /* 0x000fe200028e0615 */
[----:B------:R-:W-:-:S02]  /*d4c0*/  IADD3 R169, P4, R20, 0x8040, RZ ;  /* 0x0000804014a97810 */ /* 0x000fc40007f9e0ff */
[----:B------:R-:W-:Y:S01]  /*d4d0*/  LOP3.LUT R4, R5, R20, RZ, 0x3c, !PT ;  /* 0x0000001405047212 */ /* 0x000fe200078e3cff */
[----:B------:R-:W-:Y:S01]  /*d4e0*/  IMAD.MOV.U32 R5, RZ, RZ, R21 ;  /* 0x000000ffff057224 */ /* 0x000fe200078e0015 */
[----:B------:R-:W-:Y:S02]  /*d4f0*/  SHF.R.U64 R152, R152, 0x3, RZ ;  /* 0x0000000398987819 */ /* 0x000fe400000012ff */
[----:B------:R-:W-:Y:S02]  /*d500*/  SHF.R.U64 R158, R158, 0x3, RZ ;  /* 0x000000039e9e7819 */ /* 0x000fe400000012ff */
[----:B------:R-:W-:Y:S02]  /*d510*/  LOP3.LUT R162, R163, 0x380, RZ, 0xc0, !PT ;  /* 0x00000380a3a27812 */ /* 0x000fe400078ec0ff */
[----:B------:R-:W-:Y:S02]  /*d520*/  SHF.R.U64 R160, R160, 0x3, RZ ;  /* 0x00000003a0a07819 */ /* 0x000fe400000012ff */
[----:B------:R-:W-:-:S02]  /*d530*/  IADD3 R13, P6, R20, 0xc000, RZ ;  /* 0x0000c000140d7810 */ /* 0x000fc40007fde0ff */
[----:B------:R-:W-:Y:S02]  /*d540*/  IADD3 R15, P5, R20, 0xc020, RZ ;  /* 0x0000c020140f7810 */ /* 0x000fe40007fbe0ff */
[----:B------:R-:W-:Y:S02]  /*d550*/  LOP3.LUT R168, R169, 0x380, RZ, 0xc0, !PT ;  /* 0x00000380a9a87812 */ /* 0x000fe400078ec0ff */
[----:B------:R-:W-:Y:S01]  /*d560*/  LOP3.LUT R152, R152, R153, RZ, 0x3c, !PT ;  /* 0x0000009998987212 */ /* 0x000fe200078e3cff */
[--C-:B------:R-:W-:Y:S01]  /*d570*/  IMAD.X R153, RZ, RZ, R21.reuse, P3 ;  /* 0x000000ffff997224 */ /* 0x100fe200018e0615 */
[----:B------:R-:W-:Y:S01]  /*d580*/  LOP3.LUT R158, R158, R159, RZ, 0x3c, !PT ;  /* 0x0000009f9e9e7212 */ /* 0x000fe200078e3cff */
[--C-:B------:R-:W-:Y:S01]  /*d590*/  IMAD.X R159, RZ, RZ, R21.reuse, P2 ;  /* 0x000000ffff9f7224 */ /* 0x100fe200010e0615 */
[----:B------:R-:W-:Y:S02]  /*d5a0*/  SHF.R.U64 R162, R162, 0x3, RZ ;  /* 0x00000003a2a27819 */ /* 0x000fe400000012ff */
[----:B------:R-:W-:Y:S01]  /*d5b0*/  LOP3.LUT R160, R160, R161, RZ, 0x3c, !PT ;  /* 0x000000a1a0a07212 */ /* 0x000fe200078e3cff */
[----:B------:R-:W-:Y:S01]  /*d5c0*/  IMAD.X R161, RZ, RZ, R21, P1 ;  /* 0x000000ffffa17224 */ /* 0x000fe200008e0615 */
[----:B------:R-:W-:-:S02]  /*d5d0*/  LOP3.LUT R12, R13, 0x380, RZ, 0xc0, !PT ;  /* 0x000003800d0c7812 */ /* 0x000fc400078ec0ff */
[----:B------:R-:W-:Y:S02]  /*d5e0*/  LOP3.LUT R14, R15, 0x380, RZ, 0xc0, !PT ;  /* 0x000003800f0e7812 */ /* 0x000fe400078ec0ff */
[----:B------:R-:W-:Y:S02]  /*d5f0*/  MOV R3, R4 ;  /* 0x0000000400037202 */ /* 0x000fe40000000f00 */
[C---:B------:R-:W-:Y:S02]  /*d600*/  IADD3 R171, P3, R20.reuse, 0x8060, RZ ;  /* 0x0000806014ab7810 */ /* 0x040fe40007f7e0ff */
[----:B------:R-:W-:Y:S02]  /*d610*/  F2FP.BF16.F32.PACK_AB R4, R25, R24 ;  /* 0x000000181904723e */ /* 0x000fe400000010ff */
[----:B------:R-:W-:Y:S02]  /*d620*/  F2FP.BF16.F32.PACK_AB R5, R27, R26 ;  /* 0x0000001a1b05723e */ /* 0x000fe400000010ff */
[----:B------:R-:W-:-:S02]  /*d630*/  IADD3 R167, P2, R20, 0xc040, RZ ;  /* 0x0000c04014a77810 */ /* 0x000fc40007f5e0ff */
[----:B------:R-:W-:Y:S01]  /*d640*/  IADD3 R164, P1, R20, 0xc060, RZ ;  /* 0x0000c06014a47810 */ /* 0x000fe20007f3e0ff */
[----:B------:R0:W-:Y:S01]  /*d650*/  STSM.16.M88.4 [R3], R4 ;  /* 0x0000000403007844 */ /* 0x0001e20000000200 */
[----:B------:R-:W-:Y:S02]  /*d660*/  SHF.R.U64 R168, R168, 0x3, RZ ;  /* 0x00000003a8a87819 */ /* 0x000fe400000012ff */
[----:B------:R-:W-:Y:S01]  /*d670*/  LOP3.LUT R162, R162, R163, RZ, 0x3c, !PT ;  /* 0x000000a3a2a27212 */ /* 0x000fe200078e3cff */
[----:B------:R-:W-:Y:S01]  /*d680*/  IMAD.X R163, RZ, RZ, R21, P0 ;  /* 0x000000ffffa37224 */ /* 0x000fe200000e0615 */
[----:B------:R-:W-:Y:S02]  /*d690*/  SHF.R.U64 R12, R12, 0x3, RZ ;  /* 0x000000030c0c7819 */ /* 0x000fe400000012ff */
[----:B------:R-:W-:Y:S02]  /*d6a0*/  SHF.R.U64 R14, R14, 0x3, RZ ;  /* 0x000000030e0e7819 */ /* 0x000fe400000012ff */
[----:B------:R-:W-:-:S02]  /*d6b0*/  LOP3.LUT R170, R171, 0x380, RZ, 0xc0, !PT ;  /* 0x00000380abaa7812 */ /* 0x000fc400078ec0ff */
[----:B------:R-:W-:Y:S02]  /*d6c0*/  LOP3.LUT R166, R167, 0x380, RZ, 0xc0, !PT ;  /* 0x00000380a7a67812 */ /* 0x000fe400078ec0ff */
[----:B------:R-:W-:Y:S02]  /*d6d0*/  LOP3.LUT R165, R164, 0x380, RZ, 0xc0, !PT ;  /* 0x00000380a4a57812 */ /* 0x000fe400078ec0ff */
[----:B------:R-:W-:Y:S01]  /*d6e0*/  LOP3.LUT R168, R168, R169, RZ, 0x3c, !PT ;  /* 0x000000a9a8a87212 */ /* 0x000fe200078e3cff */
[--C-:B------:R-:W-:Y:S01]  /*d6f0*/  IMAD.X R169, RZ, RZ, R21.reuse, P4 ;  /* 0x000000ffffa97224 */ /* 0x100fe200020e0615 */
[----:B------:R-:W-:Y:S01]  /*d700*/  LOP3.LUT R12, R12, R13, RZ, 0x3c, !PT ;  /* 0x0000000d0c0c7212 */ /* 0x000fe200078e3cff */
[--C-:B------:R-:W-:Y:S01]  /*d710*/  IMAD.X R13, RZ, RZ, R21.reuse, P6 ;  /* 0x000000ffff0d7224 */ /* 0x100fe200030e0615 */
[----:B------:R-:W-:Y:S01]  /*d720*/  LOP3.LUT R14, R14, R15, RZ, 0x3c, !PT ;  /* 0x0000000f0e0e7212 */ /* 0x000fe200078e3cff */
[----:B------:R-:W-:Y:S01]  /*d730*/  IMAD.X R15, RZ, RZ, R21, P5 ;  /* 0x000000ffff0f7224 */ /* 0x000fe200028e0615 */
[----:B------:R-:W-:-:S02]  /*d740*/  MOV R18, R8 ;  /* 0x0000000800127202 */ /* 0x000fc40000000f00 */
[----:B------:R-:W-:Y:S02]  /*d750*/  MOV R20, R10 ;  /* 0x0000000a00147202 */ /* 0x000fe40000000f00 */
[----:B0-----:R-:W-:Y:S02]  /*d760*/  F2FP.BF16.F32.PACK_AB R4, R33, R32 ;  /* 0x000000202104723e */ /* 0x001fe400000010ff */
[----:B------:R-:W-:Y:S02]  /*d770*/  F2FP.BF16.F32.PACK_AB R5, R35, R34 ;  /* 0x000000222305723e */ /* 0x000fe400000010ff */
[----:B------:R-:W-:Y:S02]  /*d780*/  F2FP.BF16.F32.PACK_AB R6, R37, R36 ;  /* 0x000000242506723e */ /* 0x000fe400000010ff */
[----:B------:R-:W-:Y:S02]  /*d790*/  F2FP.BF16.F32.PACK_AB R7, R39, R38 ;  /* 0x000000262707723e */ /* 0x000fe400000010ff */
[----:B------:R-:W-:-:S02]  /*d7a0*/  MOV R173, R156 ;  /* 0x0000009c00ad7202 */ /* 0x000fc40000000f00 */
[----:B------:R-:W-:Y:S01]  /*d7b0*/  MOV R174, R158 ;  /* 0x0000009e00ae7202 */ /* 0x000fe20000000f00 */
[----:B------:R0:W-:Y:S01]  /*d7c0*/  STSM.16.M88.4 [R18], R4 ;  /* 0x0000000412007844 */ /* 0x0001e20000000200 */
[----:B------:R-:W-:Y:S02]  /*d7d0*/  F2FP.BF16.F32.PACK_AB R8, R41, R40 ;  /* 0x000000282908723e */ /* 0x000fe400000010ff */
[----:B------:R-:W-:Y:S02]  /*d7e0*/  F2FP.BF16.F32.PACK_AB R9, R43, R42 ;  /* 0x0000002a2b09723e */ /* 0x000fe400000010ff */
[----:B------:R-:W-:Y:S02]  /*d7f0*/  F2FP.BF16.F32.PACK_AB R10, R45, R44 ;  /* 0x0000002c2d0a723e */ /* 0x000fe400000010ff */
[----:B------:R-:W-:Y:S02]  /*d800*/  F2FP.BF16.F32.PACK_AB R11, R47, R46 ;  /* 0x0000002e2f0b723e */ /* 0x000fe400000010ff */
[----:B------:R-:W-:-:S02]  /*d810*/  SHF.R.U64 R170, R170, 0x3, RZ ;  /* 0x00000003aaaa7819 */ /* 0x000fc400000012ff */
[----:B------:R-:W-:Y:S01]  /*d820*/  SHF.R.U64 R166, R166, 0x3, RZ ;  /* 0x00000003a6a67819 */ /* 0x000fe200000012ff */
[----:B------:R1:W-:Y:S01]  /*d830*/  STSM.16.M88.4 [R20], R8 ;  /* 0x0000000814007844 */ /* 0x0003e20000000200 */
[----:B------:R-:W-:Y:S02]  /*d840*/  SHF.R.U64 R165, R165, 0x3, RZ ;  /* 0x00000003a5a57819 */ /* 0x000fe400000012ff */
[----:B------:R-:W-:Y:S02]  /*d850*/  MOV R22, R22 ;  /* 0x0000001600167202 */ /* 0x000fe40000000f00 */
[----:B------:R-:W-:Y:S02]  /*d860*/  MOV R3, R160 ;  /* 0x000000a000037202 */ /* 0x000fe40000000f00 */
[----:B------:R-:W-:Y:S02]  /*d870*/  MOV R17, R162 ;  /* 0x000000a200117202 */ /* 0x000fe40000000f00 */
[----:B------:R-:W-:-:S02]  /*d880*/  F2FP.BF16.F32.PACK_AB R156, R49, R48 ;  /* 0x00000030319c723e */ /* 0x000fc400000010ff */
[----:B------:R-:W-:Y:S02]  /*d890*/  F2FP.BF16.F32.PACK_AB R157, R51, R50 ;  /* 0x00000032339d723e */ /* 0x000fe400000010ff */
[----:B------:R-:W-:Y:S02]  /*d8a0*/  F2FP.BF16.F32.PACK_AB R158, R53, R52 ;  /* 0x00000034359e723e */ /* 0x000fe400000010ff */
[----:B------:R-:W-:Y:S02]  /*d8b0*/  F2FP.BF16.F32.PACK_AB R159, R55, R54 ;  /* 0x00000036379f723e */ /* 0x000fe400000010ff */
[----:B------:R-:W-:Y:S02]  /*d8c0*/  MOV R152, R152 ;  /* 0x0000009800987202 */ /* 0x000fe40000000f00 */
[----:B------:R-:W-:Y:S01]  /*d8d0*/  F2FP.BF16.F32.PACK_AB R160, R57, R56 ;  /* 0x0000003839a0723e */ /* 0x000fe200000010ff */
[----:B------:R2:W-:Y:S01]  /*d8e0*/  STSM.16.M88.4 [R22], R156 ;  /* 0x0000009c16007844 */ /* 0x0005e20000000200 */
[----:B------:R-:W-:-:S02]  /*d8f0*/  F2FP.BF16.F32.PACK_AB R161, R59, R58 ;  /* 0x0000003a3ba1723e */ /* 0x000fc400000010ff */
[----:B------:R-:W-:Y:S02]  /*d900*/  F2FP.BF16.F32.PACK_AB R162, R61, R60 ;  /* 0x0000003c3da2723e */ /* 0x000fe400000010ff */
[----:B------:R-:W-:Y:S02]  /*d910*/  F2FP.BF16.F32.PACK_AB R163, R63, R62 ;  /* 0x0000003e3fa3723e */ /* 0x000fe400000010ff */
[----:B------:R-:W-:Y:S02]  /*d920*/  MOV R169, R168 ;  /* 0x000000a800a97202 */ /* 0x000fe40000000f00 */
[----:B------:R-:W-:Y:S01]  /*d930*/  LOP3.LUT R170, R170, R171, RZ, 0x3c, !PT ;  /* 0x000000abaaaa7212 */ /* 0x000fe200078e3cff */
[--C-:B------:R-:W-:Y:S01]  /*d940*/  IMAD.X R171, RZ, RZ, R21.reuse, P3 ;  /* 0x000000ffffab7224 */ /* 0x100fe200018e0615 */
[----:B------:R-:W-:Y:S01]  /*d950*/  LOP3.LUT R166, R166, R167, RZ, 0x3c, !PT ;  /* 0x000000a7a6a67212 */ /* 0x000fe200078e3cff */
[--C-:B------:R-:W-:Y:S01]  /*d960*/  IMAD.X R167, RZ, RZ, R21.reuse, P2 ;  /* 0x000000ffffa77224 */ /* 0x100fe200010e0615 */
[----:B------:R-:W-:Y:S01]  /*d970*/  LOP3.LUT R164, R165, R164, RZ, 0x3c, !PT ;  /* 0x000000a4a5a47212 */ /* 0x000fe200078e3cff */
[----:B------:R-:W-:Y:S01]  /*d980*/  IMAD.X R165, RZ, RZ, R21, P1 ;  /* 0x000000ffffa57224 */ /* 0x000fe200008e0615 */
[----:B0-----:R-:W-:Y:S01]  /*d990*/  MOV R18, R12 ;  /* 0x0000000c00127202 */ /* 0x001fe20000000f00 */
[----:B------:R0:W-:Y:S01]  /*d9a0*/  STSM.16.M88.4 [R152], R160 ;  /* 0x000000a098007844 */ /* 0x0001e20000000200 */
[----:B------:R-:W-:-:S02]  /*d9b0*/  MOV R168, R14 ;  /* 0x0000000e00a87202 */ /* 0x000fc40000000f00 */
[----:B------:R-:W-:Y:S02]  /*d9c0*/  MOV R172, R154 ;  /* 0x0000009a00ac7202 */ /* 0x000fe40000000f00 */
[----:B------:R-:W-:Y:S02]  /*d9d0*/  F2FP.BF16.F32.PACK_AB R12, R65, R64 ;  /* 0x00000040410c723e */ /* 0x000fe400000010ff */
[----:B------:R-:W-:Y:S02]  /*d9e0*/  F2FP.BF16.F32.PACK_AB R13, R67, R66 ;  /* 0x00000042430d723e */ /* 0x000fe400000010ff */
[----:B------:R-:W-:Y:S02]  /*d9f0*/  F2FP.BF16.F32.PACK_AB R14, R69, R68 ;  /* 0x00000044450e723e */ /* 0x000fe400000010ff */
[----:B------:R-:W-:Y:S02]  /*da00*/  F2FP.BF16.F32.PACK_AB R15, R71, R70 ;  /* 0x00000046470f723e */ /* 0x000fe400000010ff */
[----:B-1----:R-:W-:-:S02]  /*da10*/  F2FP.BF16.F32.PACK_AB R20, R73, R72 ;  /* 0x000000484914723e */ /* 0x002fc400000010ff */
[----:B------:R-:W-:Y:S01]  /*da20*/  F2FP.BF16.F32.PACK_AB R21, R75, R74 ;  /* 0x0000004a4b15723e */ /* 0x000fe200000010ff */
[----:B------:R1:W-:Y:S01]  /*da30*/  STSM.16.M88.4 [R172], R12 ;  /* 0x0000000cac007844 */ /* 0x0003e20000000200 */
[----:B--2---:R-:W-:Y:S02]  /*da40*/  F2FP.BF16.F32.PACK_AB R22, R77, R76 ;  /* 0x0000004c4d16723e */ /* 0x004fe400000010ff */
[----:B------:R-:W-:Y:S02]  /*da50*/  F2FP.BF16.F32.PACK_AB R23, R79, R78 ;  /* 0x0000004e4f17723e */ /* 0x000fe400000010ff */
[----:B0-----:R-:W-:Y:S02]  /*da60*/  F2FP.BF16.F32.PACK_AB R152, R81, R80 ;  /* 0x000000505198723e */ /* 0x001fe400000010ff */
[----:B------:R-:W-:Y:S01]  /*da70*/  F2FP.BF16.F32.PACK_AB R153, R83, R82 ;  /* 0x000000525399723e */ /* 0x000fe200000010ff */
[----:B------:R0:W-:Y:S01]  /*da80*/  STSM.16.M88.4 [R173], R20 ;  /* 0x00000014ad007844 */ /* 0x0001e20000000200 */
[----:B------:R-:W-:-:S02]  /*da90*/  F2FP.BF16.F32.PACK_AB R154, R85, R84 ;  /* 0x00000054559a723e */ /* 0x000fc400000010ff */
[----:B------:R-:W-:Y:S02]  /*daa0*/  F2FP.BF16.F32.PACK_AB R155, R87, R86 ;  /* 0x00000056579b723e */ /* 0x000fe400000010ff */
[----:B------:R-:W-:Y:S02]  /*dab0*/  F2FP.BF16.F32.PACK_AB R4, R89, R88 ;  /* 0x000000585904723e */ /* 0x000fe400000010ff */
[----:B------:R-:W-:Y:S01]  /*dac0*/  F2FP.BF16.F32.PACK_AB R5, R91, R90 ;  /* 0x0000005a5b05723e */ /* 0x000fe200000010ff */
[----:B------:R2:W-:Y:S01]  /*dad0*/  STSM.16.M88.4 [R174], R152 ;  /* 0x00000098ae007844 */ /* 0x0005e20000000200 */
[----:B------:R-:W-:Y:S02]  /*dae0*/  F2FP.BF16.F32.PACK_AB R6, R93, R92 ;  /* 0x0000005c5d06723e */ /* 0x000fe400000010ff */
[----:B------:R-:W-:Y:S02]  /*daf0*/  F2FP.BF16.F32.PACK_AB R7, R95, R94 ;  /* 0x0000005e5f07723e */ /* 0x000fe400000010ff */
[----:B------:R-:W-:-:S02]  /*db00*/  F2FP.BF16.F32.PACK_AB R8, R97, R96 ;  /* 0x000000606108723e */ /* 0x000fc400000010ff */
[----:B------:R-:W-:Y:S01]  /*db10*/  F2FP.BF16.F32.PACK_AB R9, R99, R98 ;  /* 0x000000626309723e */ /* 0x000fe200000010ff */
[----:B------:R-:W-:Y:S01]  /*db20*/  STSM.16.M88.4 [R3], R4 ;  /* 0x0000000403007844 */ /* 0x000fe20000000200 */
[----:B------:R-:W-:Y:S02]  /*db30*/  F2FP.BF16.F32.PACK_AB R10, R101, R100 ;  /* 0x00000064650a723e */ /* 0x000fe400000010ff */
[----:B------:R-:W-:Y:S02]  /*db40*/  F2FP.BF16.F32.PACK_AB R11, R103, R102 ;  /* 0x00000066670b723e */ /* 0x000fe400000010ff */
[----:B-1----:R-:W-:Y:S02]  /*db50*/  F2FP.BF16.F32.PACK_AB R12, R105, R104 ;  /* 0x00000068690c723e */ /* 0x002fe400000010ff */
[----:B------:R-:W-:Y:S01]  /*db60*/  F2FP.BF16.F32.PACK_AB R13, R107, R106 ;  /* 0x0000006a6b0d723e */ /* 0x000fe200000010ff */
[----:B------:R-:W-:Y:S01]  /*db70*/  STSM.16.M88.4 [R17], R8 ;  /* 0x0000000811007844 */ /* 0x000fe20000000200 */
[----:B------:R-:W-:-:S02]  /*db80*/  F2FP.BF16.F32.PACK_AB R14, R109, R108 ;  /* 0x0000006c6d0e723e */ /* 0x000fc400000010ff */
[----:B------:R-:W-:Y:S02]  /*db90*/  F2FP.BF16.F32.PACK_AB R15, R111, R110 ;  /* 0x0000006e6f0f723e */ /* 0x000fe400000010ff */
[----:B------:R-:W-:Y:S02]  /*dba0*/  MOV R170, R170 ;  /* 0x000000aa00aa7202 */ /* 0x000fe40000000f00 */
[----:B0-----:R-:W-:Y:S01]  /*dbb0*/  F2FP.BF16.F32.PACK_AB R20, R113, R112 ;  /* 0x000000707114723e */ /* 0x001fe200000010ff */
[----:B------:R0:W-:Y:S01]  /*dbc0*/  STSM.16.M88.4 [R169], R12 ;  /* 0x0000000ca9007844 */ /* 0x0001e20000000200 */
[----:B------:R-:W-:Y:S02]  /*dbd0*/  F2FP.BF16.F32.PACK_AB R21, R115, R114 ;  /* 0x000000727315723e */ /* 0x000fe400000010ff */
[----:B------:R-:W-:Y:S02]  /*dbe0*/  F2FP.BF16.F32.PACK_AB R22, R117, R116 ;  /* 0x000000747516723e */ /* 0x000fe400000010ff */
[----:B------:R-:W-:-:S02]  /*dbf0*/  F2FP.BF16.F32.PACK_AB R23, R119, R118 ;  /* 0x000000767717723e */ /* 0x000fc400000010ff */
[----:B--2---:R-:W-:Y:S02]  /*dc00*/  F2FP.BF16.F32.PACK_AB R152, R121, R120 ;  /* 0x000000787998723e */ /* 0x004fe400000010ff */
[----:B------:R-:W-:Y:S01]  /*dc10*/  F2FP.BF16.F32.PACK_AB R153, R123, R122 ;  /* 0x0000007a7b99723e */ /* 0x000fe200000010ff */
[----:B------:R-:W-:Y:S01]  /*dc20*/  STSM.16.M88.4 [R170], R20 ;  /* 0x00000014aa007844 */ /* 0x000fe20000000200 */
[----:B------:R-:W-:Y:S02]  /*dc30*/  F2FP.BF16.F32.PACK_AB R154, R125, R124 ;  /* 0x0000007c7d9a723e */ /* 0x000fe400000010ff */
[----:B------:R-:W-:Y:S02]  /*dc40*/  F2FP.BF16.F32.PACK_AB R155, R127, R126 ;  /* 0x0000007e7f9b723e */ /* 0x000fe400000010ff */
[----:B------:R-:W-:Y:S01]  /*dc50*/  F2FP.BF16.F32.PACK_AB R156, R129, R128 ;  /* 0x00000080819c723e */ /* 0x000fe200000010ff */
[----:B0-----:R-:W-:Y:S01]  /*dc60*/  IMAD.U32 R12, RZ, RZ, UR12 ;  /* 0x0000000cff0c7e24 */ /* 0x001fe2000f8e00ff */
[----:B------:R-:W-:Y:S01]  /*dc70*/  F2FP.BF16.F32.PACK_AB R157, R131, R130 ;  /* 0x00000082839d723e */ /* 0x000fe200000010ff */
[----:B------:R-:W-:Y:S01]  /*dc80*/  STSM.16.M88.4 [R18], R152 ;  /* 0x0000009812007844 */ /* 0x000fe20000000200 */
[----:B------:R-:W-:Y:S01]  /*dc90*/  F2FP.BF16.F32.PACK_AB R158, R133, R132 ;  /* 0x00000084859e723e */ /* 0x000fe200000010ff */
[----:B------:R-:W-:Y:S01]  /*dca0*/  IMAD.U32 R13, RZ, RZ, UR13 ;  /* 0x0000000dff0d7e24 */ /* 0x000fe2000f8e00ff */
[----:B------:R-:W-:-:S02]  /*dcb0*/  F2FP.BF16.F32.PACK_AB R159, R135, R134 ;  /* 0x00000086879f723e */ /* 0x000fc400000010ff */
[----:B------:R-:W-:Y:S02]  /*dcc0*/  MOV R166, R166 ;  /* 0x000000a600a67202 */ /* 0x000fe40000000f00 */
[----:B------:R-:W-:Y:S01]  /*dcd0*/  F2FP.BF16.F32.PACK_AB R4, R137, R136 ;  /* 0x000000888904723e */ /* 0x000fe200000010ff */
[----:B------:R-:W-:Y:S01]  /*dce0*/  STSM.16.M88.4 [R168], R156 ;  /* 0x0000009ca8007844 */ /* 0x000fe20000000200 */
[----:B------:R-:W-:Y:S02]  /*dcf0*/  F2FP.BF16.F32.PACK_AB R5, R139, R138 ;  /* 0x0000008a8b05723e */ /* 0x000fe400000010ff */
[----:B------:R-:W-:Y:S02]  /*dd00*/  F2FP.BF16.F32.PACK_AB R6, R141, R140 ;  /* 0x0000008c8d06723e */ /* 0x000fe400000010ff */
[----:B------:R-:W-:Y:S02]  /*dd10*/  F2FP.BF16.F32.PACK_AB R7, R143, R142 ;  /* 0x0000008e8f07723e */ /* 0x000fe400000010ff */
[----:B------:R-:W-:-:S02]  /*dd20*/  MOV R164, R164 ;  /* 0x000000a400a47202 */ /* 0x000fc40000000f00 */
[----:B------:R-:W-:Y:S01]  /*dd30*/  F2FP.BF16.F32.PACK_AB R8, R145, R144 ;  /* 0x000000909108723e */ /* 0x000fe200000010ff */
[----:B------:R0:W-:Y:S01]  /*dd40*/  STSM.16.M88.4 [R166], R4 ;  /* 0x00000004a6007844 */ /* 0x0001e20000000200 */
[----:B------:R-:W-:Y:S02]  /*dd50*/  F2FP.BF16.F32.PACK_AB R9, R147, R146 ;  /* 0x000000929309723e */ /* 0x000fe400000010ff */
[----:B------:R-:W-:Y:S02]  /*dd60*/  F2FP.BF16.F32.PACK_AB R10, R149, R148 ;  /* 0x00000094950a723e */ /* 0x000fe400000010ff */
[----:B------:R-:W-:Y:S02]  /*dd70*/  F2FP.BF16.F32.PACK_AB R11, R151, R150 ;  /* 0x00000096970b723e */ /* 0x000fe400000010ff */
[----:B------:R-:W-:-:S03]  /*dd80*/  ISETP.NE.U32.AND P0, PT, RZ, UR16, PT ;  /* 0x00000010ff007c0c */ /* 0x000fc6000bf05070 */
[----:B------:R1:W-:Y:S01]  /*dd90*/  STSM.16.M88.4 [R164], R8 ;  /* 0x00000008a4007844 */ /* 0x0003e20000000200 */
[----:B------:R-:W-:Y:S01]  /*dda0*/  BAR.SYNC.DEFER_BLOCKING 0x1, 0x100 ;  /* 0x0044000000007b1d */ /* 0x000fe20000010000 */
[----:B------:R-:W-:-:S13]  /*ddb0*/  ISETP.NE.AND.EX P0, PT, RZ, UR17, PT, P0 ;  /* 0x00000011ff007c0c */ /* 0x000fda000bf05300 */
[----:B------:R-:W2:Y:S01]  /*ddc0*/  @P0 LDG.E R12, desc[UR20][R12.64] ;  /* 0x000000140c0c0981 */ /* 0x000ea2000c1e1900 */
[----:B------:R-:W-:Y:S01]  /*ddd0*/  PLOP3.LUT P4, PT, PT, PT, UP0, 0x80, 0x0 ;  /* 0x000000000000781c */ /* 0x000fe20003f8f008 */
[----:B0-----:R-:W-:Y:S02]  /*dde0*/  IMAD.U32 R4, RZ, RZ, UR14 ;  /* 0x0000000eff047e24 */ /* 0x001fe4000f8e00ff */
[----:B------:R-:W-:-:S10]  /*ddf0*/  IMAD.U32 R5, RZ, RZ, UR15 ;  /* 0x0000000fff057e24 */ /* 0x000fd4000f8e00ff */
[----:B------:R0:W3:Y:S01]  /*de00*/  @P4 LDG.E R3, desc[UR20][R4.64] ;  /* 0x0000001404034981 */ /* 0x0000e2000c1e1900 */
[----:B------:R-:W-:Y:S01]  /*de10*/  UISETP.NE.AND UP0, UPT, UR19, URZ, UPT ;  /* 0x0000003f1300728c */ /* 0x000fe2000bf05270 */
[----:B------:R-:W-:Y:S01]  /*de20*/  VIADD R14, R19, UR61 ;  /* 0x0000003d130e7c36 */ /* 0x000fe20008000000 */
[----:B------:R-:W-:Y:S02]  /*de30*/  UISETP.NE.AND UP1, UPT, UR22, 0x1, UPT ;  /* 0x000000011600788c */ /* 0x000fe4000bf25270 */
[----:B------:R-:W-:Y:S01]  /*de40*/  USEL UR4, UR19, UR4, UP0 ;  /* 0x0000000413047287 */ /* 0x000fe20008000000 */
[----:B------:R-:W-:Y:S01]  /*de50*/  UMOV UR25, 0x9b8 ;  /* 0x000009b800197882 */ /* 0x000fe20000000000 */
[----:B------:R-:W-:Y:S02]  /*de60*/  UISETP.NE.U32.AND UP0, UPT, UR16, URZ, UPT ;  /* 0x0000003f1000728c */ /* 0x000fe4000bf05070 */
[----:B------:R-:W-:Y:S01]  /*de70*/  PLOP3.LUT P1, PT, PT, PT, UP1, 0x80, 0x0 ;  /* 0x000000000000781c */ /* 0x000fe20003f2f018 */
[----:B------:R-:W-:Y:S01]  /*de80*/  UISETP.GT.AND UP2, UPT, UR4, 0x1, UPT ;  /* 0x000000010400788c */ /* 0x000fe2000bf44270 */
[----:B0-----:R-:W-:Y:S01]  /*de90*/  IMAD.MOV.U32 R5, RZ, RZ, R14 ;  /* 0x000000ffff057224 */ /* 0x001fe200078e000e */
[----:B------:R-:W-:-:S02]  /*dea0*/  UISETP.NE.AND.EX UP0, UPT, UR17, URZ, UPT, UP0 ;  /* 0x0000003f1100728c */ /* 0x000fc4000bf05300 */
[----:B------:R-:W-:Y:S01]  /*deb0*/  USEL UR25, UR25, 0x978, UP2 ;  /* 0x0000097819197887 */ /* 0x000fe20009000000 */
[----:B------:R-:W-:Y:S01]  /*dec0*/  UMOV UR4, URZ ;  /* 0x0000003f00047c82 */ /* 0x000fe20008000000 */
[----:B------:R-:W-:Y:S02]  /*ded0*/  USHF.R.S32.HI UR14, URZ, 0x1f, UR9 ;  /* 0x0000001f3f0e7899 */ /* 0x000fe40008011409 */
[----:B------:R-:W-:Y:S02]  /*dee0*/  USEL UR9, UR9, URZ, !UP0 ;  /* 0x0000003f09097287 */ /* 0x000fe4000c000000 */
[----:B------:R-:W-:Y:S01]  /*def0*/  USEL UR23, UR18, URZ, UP2 ;  /* 0x0000003f12177287 */ /* 0x000fe20009000000 */
[----:B------:R-:W-:Y:S01]  /*df00*/  @UP1 ULDC UR27, c[0x0][0xbec] ;  /* 0x0002fb00001b1ab9 */ /* 0x000fe20000000800 */
[----:B------:R-:W-:Y:S01]  /*df10*/  USEL UR24, UR14, URZ, !UP0 ;  /* 0x0000003f0e187287 */ /* 0x000fe2000c000000 */
[----:B------:R-:W-:-:S03]  /*df20*/  @P1 IMAD.HI.U32 R4, R14, UR27, RZ ;  /* 0x0000001b0e041c27 */ /* 0x000fc6000f8e00ff */
[----:B------:R-:W-:Y:S01]  /*df30*/  ULDC.64 UR18, c[0x0][UR25+0x220] ;  /* 0x0000880019127abb */ /* 0x000fe20008000a00 */
[----:B------:R-:W-:Y:S01]  /*df40*/  ULDC.64 UR16, c[0x0][UR25+0x218] ;  /* 0x0000860019107abb */ /* 0x000fe20008000a00 */
[----:B------:R-:W-:Y:S01]  /*df50*/  UIMAD UR19, UR19, UR9, URZ ;  /* 0x00000009131372a4 */ /* 0x000fe2000f8e023f */
[----:B------:R-:W-:Y:S01]  /*df60*/  ULDC.64 UR20, c[0x0][UR25+0x228] ;  /* 0x00008a0019147abb */ /* 0x000fe20008000a00 */
[----:B------:R-:W-:Y:S01]  /*df70*/  UIMAD.WIDE.U32 UR14, UR16, UR26, URZ ;  /* 0x0000001a100e72a5 */ /* 0x000fe2000f8e003f */
[----:B------:R-:W-:Y:S01]  /*df80*/  @UP1 ULDC UR30, c[0x0][0xbf0] ;  /* 0x0002fc00001e1ab9 */ /* 0x000fe20000000800 */
[----:B------:R-:W-:Y:S01]  /*df90*/  UIMAD UR26, UR17, UR26, URZ ;  /* 0x0000001a111a72a4 */ /* 0x000fe2000f8e023f */
[----:B------:R-:W-:Y:S01]  /*dfa0*/  @P1 SHF.R.U32.HI R5, RZ, UR30, R4 ;  /* 0x0000001eff051c19 */ /* 0x000fe20008011604 */
[----:B------:R-:W-:Y:S02]  /*dfb0*/  UIMAD.WIDE.U32 UR28, UR20, UR23, URZ ;  /* 0x00000017141c72a5 */ /* 0x000fe4000f8e003f */
[----:B------:R-:W-:-:S02]  /*dfc0*/  UIMAD.WIDE.U32 UR16, UR18, UR9, URZ ;  /* 0x00000009121072a5 */ /* 0x000fc4000f8e003f */
[----:B------:R-:W-:Y:S01]  /*dfd0*/  UIMAD UR20, UR21, UR23, URZ ;  /* 0x00000017151472a4 */ /* 0x000fe2000f8e023f */
[----:B------:R-:W-:Y:S01]  /*dfe0*/  IMAD.MOV R7, RZ, RZ, -R5 ;  /* 0x000000ffff077224 */ /* 0x000fe200078e0a05 */
[----:B------:R-:W-:Y:S01]  /*dff0*/  UIMAD UR19, UR18, UR24, UR19 ;  /* 0x00000018121372a4 */ /* 0x000fe2000f8e0213 */
[----:B------:R-:W-:Y:S01]  /*e000*/  IMAD.U32 R4, RZ, RZ, UR28 ;  /* 0x0000001cff047e24 */ /* 0x000fe2000f8e00ff */
[----:B------:R-:W-:Y:S01]  /*e010*/  UIADD3 UR20, UR29, UR20, URZ ;  /* 0x000000141d147290 */ /* 0x000fe2000fffe03f */
[----:B------:R-:W-:Y:S01]  /*e020*/  IMAD R7, R7, UR22, R14 ;  /* 0x0000001607077c24 */ /* 0x000fe2000f8e020e */
[----:B------:R-:W-:Y:S02]  /*e030*/  UIADD3 UR19, UR17, UR19, URZ ;  /* 0x0000001311137290 */ /* 0x000fe4000fffe03f */
[----:B------:R-:W-:Y:S02]  /*e040*/  UIADD3 UR26, UR15, UR26, URZ ;  /* 0x0000001a0f1a7290 */ /* 0x000fe4000fffe03f */
[----:B-1----:R-:W-:Y:S01]  /*e050*/  IMAD.U32 R8, RZ, RZ, UR20 ;  /* 0x00000014ff087e24 */ /* 0x002fe2000f8e00ff */
[----:B------:R-:W-:-:S02]  /*e060*/  SHF.R.S32.HI R6, RZ, 0x1f, R7 ;  /* 0x0000001fff067819 */ /* 0x000fc40000011407 */
[----:B--2---:R-:W-:-:S13]  /*e070*/  @P0 R2UR UR4, R12 ;  /* 0x000000000c0402ca */ /* 0x004fda00000e0000 */
[----:B------:R-:W-:Y:S02]  /*e080*/  UIADD3 UR14, UP0, UP3, UR16, UR14, UR4 ;  /* 0x0000000e100e7290 */ /* 0x000fe4000fb1e004 */
[----:B------:R-:W-:-:S04]  /*e090*/  USHF.R.S32.HI UR17, URZ, 0x1f, UR4 ;  /* 0x0000001f3f117899 */ /* 0x000fc80008011404 */
[----:B------:R-:W-:Y:S01]  /*e0a0*/  UIADD3.X UR16, UR19, UR26, UR17, UP0, UP3 ;  /* 0x0000001a13107290 */ /* 0x000fe200087e6411 */
[----:B------:R-:W-:Y:S01]  /*e0b0*/  IADD3 R4, P2, P3, R5, UR14, R4 ;  /* 0x0000000e05047c10 */ /* 0x000fe2000fb5e004 */
[----:B------:R-:W-:Y:S01]  /*e0c0*/  ULDC.64 UR14, c[0x0][UR25+0x210] ;  /* 0x00008400190e7abb */ /* 0x000fe20008000a00 */
[----:B------:R-:W-:Y:S01]  /*e0d0*/  SHF.R.S32.HI R5, RZ, 0x1f, R5 ;  /* 0x0000001fff057819 */ /* 0x000fe20000011405 */
[----:B------:R-:W-:Y:S01]  /*e0e0*/  IMAD R9, R7, UR15, RZ ;  /* 0x0000000f07097c24 */ /* 0x000fe2000f8e02ff */
[----:B------:R-:W-:Y:S01]  /*e0f0*/  ULDC.64 UR18, c[0x0][0xba8] ;  /* 0x0002ea0000127ab9 */ /* 0x000fe20000000a00 */
[----:B------:R-:W-:Y:S01]  /*e100*/  @!UP2 ULDC UR18, c[0x0][0xb50] ;  /* 0x0002d4000012aab9 */ /* 0x000fe20000000800 */
[----:B------:R-:W-:Y:S01]  /*e110*/  IADD3.X R5, R5, UR16, R8, P2, P3 ;  /* 0x0000001005057c10 */ /* 0x000fe200097e6408 */
[----:B------:R-:W-:Y:S01]  /*e120*/  IMAD R9, R6, UR14, R9 ;  /* 0x0000000e06097c24 */ /* 0x000fe2000f8e0209 */
[----:B------:R-:W-:Y:S01]  /*e130*/  @!UP2 ULDC UR19, c[0x0][0xb54] ;  /* 0x0002d5000013aab9 */ /* 0x000fe20000000800 */
[----:B------:R-:W-:Y:S01]  /*e140*/  IMAD.WIDE.U32 R4, R7, UR14, R4 ;  /* 0x0000000e07047c25 */ /* 0x000fe2000f8e0004 */
[----:B------:R-:W-:Y:S01]  /*e150*/  ULDC UR14, c[0x0][0xa88] ;  /* 0x0002a200000e7ab9 */ /* 0x000fe20000000800 */
[----:B---3--:R-:W-:-:S02]  /*e160*/  @P4 R2UR UR14, R3 ;  /* 0x00000000030e42ca */ /* 0x008fc400000e0000 */
[----:B------:R-:W-:Y:S01]  /*e170*/  IMAD.IADD R5, R5, 0x1, R9 ;  /* 0x0000000105057824 */ /* 0x000fe200078e0209 */
[----:B------:R-:W-:-:S04]  /*e180*/  LEA R9, P2, R4, UR18, 0x2 ;  /* 0x0000001204097c11 */ /* 0x000fc8000f8410ff */
[----:B------:R-:W-:Y:S01]  /*e190*/  LEA.HI.X R10, R4, UR19, R5, 0x2, P2 ;  /* 0x00000013040a7c11 */ /* 0x000fe200090f1405 */
[----:B------:R-:W-:Y:S08]  /*e1a0*/  @P4 BRA `(.L_x_1280) ;  /* 0x00000000002c4947 */ /* 0x000ff00003800000 */
[----:B------:R-:W-:Y:S05]  /*e1b0*/  @!P0 BRA `(.L_x_1280) ;  /* 0x0000000000288947 */ /* 0x000fea0003800000 */
[----:B------:R-:W-:Y:S01]  /*e1c0*/  IMAD.U32 R4, RZ, RZ, UR12 ;  /* 0x0000000cff047e24 */ /* 0x000fe2000f8e00ff */
[----:B------:R-:W-:Y:S01]  /*e1d0*/  ULDC.64 UR14, c[0x0][0x208] ;  /* 0x00008200000e7ab9 */ /* 0x000fe20000000a00 */
[----:B------:R-:W-:Y:S02]  /*e1e0*/  IMAD.U32 R6, RZ, RZ, UR12 ;  /* 0x0000000cff067e24 */ /* 0x000fe4000f8e00ff */
[----:B------:R-:W-:Y:S02]  /*e1f0*/  IMAD.U32 R5, RZ, RZ, UR13 ;  /* 0x0000000dff057e24 */ /* 0x000fe4000f8e00ff */
[----:B------:R-:W-:-:S03]  /*e200*/  IMAD.U32 R7, RZ, RZ, UR13 ;  /* 0x0000000dff077e24 */ /* 0x000fc6000f8e00ff */
[----:B------:R-:W2:Y:S04]  /*e210*/  LDG.E R4, desc[UR14][R4.64] ;  /* 0x0000000e04047981 */ /* 0x000ea8000c1e1900 */
[----:B------:R-:W3:Y:S01]  /*e220*/  LDG.E R6, desc[UR14][R6.64+0x4] ;  /* 0x0000040e06067981 */ /* 0x000ee2000c1e1900 */
[----:B--2---:R-:W-:Y:S02]  /*e230*/  R2UR UR12, R4 ;  /* 0x00000000040c72ca */ /* 0x004fe400000e0000 */
[----:B---3--:R-:W-:-:S13]  /*e240*/  R2UR UR14, R6 ;  /* 0x00000000060e72ca */ /* 0x008fda00000e0000 */
[----:B------:R-:W-:-:S12]  /*e250*/  UIADD3 UR14, -UR12, UR14, URZ ;  /* 0x0000000e0c0e7290 */ /* 0x000fd8000fffe13f */
.L_x_1280:
[----:B------:R-:W2:Y:S01]  /*e260*/  LDL R3, [R1+0x5c] ;  /* 0x00005c0001037983 */ /* 0x000ea20000100800 */
[----:B------:R-:W-:Y:S01]  /*e270*/  UIMAD UR12, UR14, UR22, URZ ;  /* 0x000000160e0c72a4 */ /* 0x000fe2000f8e023f */
[----:B------:R-:W-:Y:S01]  /*e280*/  LOP3.LUT P0, RZ, R233, 0x3, RZ, 0xc0, !PT ;  /* 0x00000003e9ff7812 */ /* 0x000fe2000780c0ff */
[----:B------:R-:W-:Y:S01]  /*e290*/  ULDC.64 UR18, c[0x0][0x208] ;  /* 0x0000820000127ab9 */ /* 0x000fe20000000a00 */
[----:B------:R-:W-:Y:S04]  /*e2a0*/  SHFL.IDX PT, R4, R9, RZ, 0x1c1f ;  /* 0x001c1fff09047589 */ /* 0x000fe800000e0000 */
[----:B------:R-:W0:Y:S04]  /*e2b0*/  SHFL.IDX PT, R5, R10, RZ, 0x1c1f ;  /* 0x001c1fff0a057589 */ /* 0x000e2800000e0000 */
[----:B------:R-:W-:Y:S04]  /*e2c0*/  SHFL.IDX PT, R6, R9, 0x1, 0x1c1f ;  /* 0x003c1f0009067f89 */ /* 0x000fe800000e0000 */
[----:B------:R-:W1:Y:S01]  /*e2d0*/  SHFL.IDX PT, R7, R10, 0x1, 0x1c1f ;  /* 0x003c1f000a077f89 */ /* 0x000e6200000e0000 */
[----:B--2---:R-:W-:-:S04]  /*e2e0*/  VIADD R11, R3, UR61 ;  /* 0x0000003d030b7c36 */ /* 0x004fc80008000000 */
        /* <DEDUP_REMOVED lines=116> */
[----:B0-----:R-:W-:Y:S01]  /*ea30*/  IMAD R2, R17, 0x20, R78 ;  /* 0x0000002011027824 */ /* 0x001fe200078e024e */
[----:B------:R-:W-:Y:S01]  /*ea40*/  UIMAD.WIDE.U32 UR10, UR4, UR14, URZ ;  /* 0x0000000e040a72a5 */ /* 0x000fe2000f8e003f */
[----:B------:R-:W-:Y:S01]  /*ea50*/  @!PT LDS RZ, [RZ] ;  /* 0x00000000fffff984 */ /* 0x000fe20000000800 */
[----:B------:R-:W-:Y:S01]  /*ea60*/  @!PT LDS RZ, [RZ] ;  /* 0x00000000fffff984 */ /* 0x000fe20000000800 */
[----:B------:R-:W-:Y:S01]  /*ea70*/  @!PT LDS RZ, [RZ] ;  /* 0x00000000fffff984 */ /* 0x000fe20000000800 */
[----:B------:R-:W-:Y:S01]  /*ea80*/  @!PT LDS RZ, [RZ] ;  /* 0x00000000fffff984 */ /* 0x000fe20000000800 */
[----:B------:R0:W-:Y:S06]  /*ea90*/  MEMBAR.ALL.CTA ;  /* 0x0000000000007992 */ /* 0x0001ec0000008000 */
[----:B0-----:R-:W0:Y:S01]  /*eaa0*/  FENCE.VIEW.ASYNC.S ;  /* 0x00000000000073c6 */ /* 0x001e220000000000 */
[----:B------:R-:W-:-:S03]  /*eab0*/  UIMAD UR13, UR4, UR15, UR13 ;  /* 0x0000000f040d72a4 */ /* 0x000fc6000f8e020d */
[----:B------:R-:W-:Y:S01]  /*eac0*/  ULDC.64 UR14, c[0x0][0xae8] ;  /* 0x0002ba00000e7ab9 */ /* 0x000fe20000000a00 */
[----:B------:R-:W-:Y:S02]  /*ead0*/  UIADD3 UR11, UR11, UR13, URZ ;  /* 0x0000000d0b0b7290 */ /* 0x000fe4000fffe03f */
[----:B------:R-:W-:Y:S02]  /*eae0*/  USHF.R.S32.HI UR4, URZ, 0x1f, UR9 ;  /* 0x0000001f3f047899 */ /* 0x000fe40008011409 */
[----:B------:R-:W-:Y:S01]  /*eaf0*/  UIMAD.WIDE.U32 UR10, UR16, UR14, UR10 ;  /* 0x0000000e100a72a5 */ /* 0x000fe2000f8e000a */
[----:B------:R-:W-:Y:S01]  /*eb00*/  VIADD R72, R2, UR61 ;  /* 0x0000003d02487c36 */ /* 0x000fe20008000000 */
        /* <DEDUP_REMOVED lines=25> */
[----:B------:R-:W-:Y:S02]  /*eca0*/  VIADD R78, R78, UR61 ;  /* 0x0000003d4e4e7c36 */ /* 0x000fe40008000000 */
[----:B------:R-:W-:-:S02]  /*ecb0*/  IMAD R17, R73, UR11, R18 ;  /* 0x0000000b49117c24 */ /* 0x000fc4000f8e0212 */
[----:B------:R-:W-:Y:S01]  /*ecc0*/  IMAD.WIDE.U32 R2, R73, UR10, R2 ;  /* 0x0000000a49027c25 */ /* 0x000fe2000f8e0002 */
[----:B------:R-:W-:-:S03]  /*ecd0*/  ULDC.64 UR10, c[0x0][0xa80] ;  /* 0x0002a000000a7ab9 */ /* 0x000fc60000000a00 */
[----:B------:R-:W-:Y:S02]  /*ece0*/  VIADD R18, R78, 0x20 ;  /* 0x000000204e127836 */ /* 0x000fe40000000000 */
[----:B------:R-:W-:Y:S01]  /*ecf0*/  IMAD.IADD R3, R3, 0x1, R17 ;  /* 0x0000000103037824 */ /* 0x000fe200078e0211 */
[----:B------:R-:W-:Y:S01]  /*ed00*/  LEA R17, P2, R2, UR10, 0x1 ;  /* 0x0000000a02117c11 */ /* 0x000fe2000f8408ff */
[----:B------:R-:W-:Y:S01]  /*ed10*/  UIADD3 UR8, UR8, 0x30820, URZ ;  /* 0x0003082008087890 */ /* 0x000fe2000fffe03f */
        /* <DEDUP_REMOVED lines=36> */
.L_x_1283:
[----:B------:R-:W-:Y:S05]  /*ef60*/  BSYNC B1 ;  /* 0x0000000000017941 */ /* 0x000fea0003800000 */
.L_x_1282:
[----:B0----5:R0:W3:Y:S01]  /*ef70*/  SHFL.IDX PT, R25, R18, 0x1, 0x181f ;  /* 0x00381f0012197f89 */ /* 0x0210e200000e0000 */
[----:B------:R-:W-:Y:S03]  /*ef80*/  BSSY B1, `(.L_x_1284) ;  /* 0x0000015000017945 */ /* 0x000fe60003800000 */
[----:B------:R0:W4:Y:S01]  /*ef90*/  SHFL.IDX PT, R7, R17, 0x1, 0x181f ;  /* 0x00381f0011077f89 */ /* 0x00012200000e0000 */
        /* <DEDUP_REMOVED lines=19> */
.L_x_1285:
[----:B------:R-:W-:Y:S05]  /*f0d0*/  BSYNC B1 ;  /* 0x0000000000017941 */ /* 0x000fea0003800000 */
.L_x_1284:
        /* <DEDUP_REMOVED lines=22> */
.L_x_1287:
[----:B------:R-:W-:Y:S05]  /*f240*/  BSYNC B1 ;  /* 0x0000000000017941 */ /* 0x000fea0003800000 */
.L_x_1286:
[----:B0-----:R-:W-:Y:S01]  /*f250*/  VIADD R2, R78, 0x60 ;  /* 0x000000604e027836 */ /* 0x001fe20000000000 */
[----:B------:R0:W0:Y:S04]  /*f260*/  SHFL.IDX PT, R9, R18, 0x3, 0x181f ;  /* 0x00781f0012097f89 */ /* 0x00002800000e0000 */
[----:B------:R-:W-:Y:S01]  /*f270*/  ISETP.GE.AND P0, PT, R2, UR12, PT ;  /* 0x0000000c02007c0c */ /* 0x000fe2000bf06270 */
[----:B---3--:R-:W3:-:S12]  /*f280*/  SHFL.IDX PT, R17, R17, 0x3, 0x181f ;  /* 0x00781f0011117f89 */ /* 0x008ed800000e0000 */
[----:B------:R-:W-:Y:S05]  /*f290*/  @P0 BRA `(.L_x_1288) ;  /* 0x0000002800000947 */ /* 0x000fea0003800000 */
[----:B------:R-:W-:Y:S01]  /*f2a0*/  ULDC UR4, c[0x0][0xac8] ;  /* 0x0002b20000047ab9 */ /* 0x000fe20000000800 */
[----:B------:R-:W-:Y:S01]  /*f2b0*/  ULDC.64 UR8, c[0x0][0x208] ;  /* 0x0000820000087ab9 */ /* 0x000fe20000000a00 */
[----:B------:R-:W-:Y:S02]  /*f2c0*/  ISETP.GE.AND P3, PT, R0, UR4, PT ;  /* 0x0000000400007c0c */ /* 0x000fe4000bf66270 */
[----:B------:R-:W-:Y:S02]  /*f2d0*/  ISETP.GE.AND P4, PT, R80, UR4, PT ;  /* 0x0000000450007c0c */ /* 0x000fe4000bf86270 */
[----:B------:R-:W-:-:S09]  /*f2e0*/  ISETP.GE.AND P5, PT, R82, UR4, PT ;  /* 0x0000000452007c0c */ /* 0x000fd2000bfa6270 */
[-C--:B---3--:R-:W-:Y:S02]  /*f2f0*/  @!P3 LEA R2, P0, R0, R17.reuse, 0x1 ;  /* 0x000000110002b211 */ /* 0x088fe400078008ff */
[----:B------:R-:W-:Y:S02]  /*f300*/  @!P4 LEA R4, P1, R80, R17, 0x1 ;  /* 0x000000115004c211 */ /* 0x000fe400078208ff */
[----:B0-----:R-:W-:Y:S02]  /*f310*/  @!P3 LEA.HI.X R3, R0, R9, R86, 0x1, P0 ;  /* 0x000000090003b211 */ /* 0x001fe400000f0c56 */
        /* <DEDUP_REMOVED lines=13> */
.L_x_1281:
        /* <DEDUP_REMOVED lines=9> */
[----:B------:R-:W-:Y:S01]  /*f480*/  BSSY B1, `(.L_x_1289) ;  /* 0x00000cc000017945 */ /* 0x000fe20003800000 */
[----:B------:R-:W-:Y:S01]  /*f490*/  UIADD3 UR11, UR11, UR13, URZ ;  /* 0x0000000d0b0b7290 */ /* 0x000fe2000fffe03f */
[----:B------:R-:W-:Y:S01]  /*f4a0*/  SHF.R.S32.HI R152, RZ, 0x1f, R207 ;  /* 0x0000001fff987819 */ /* 0x000fe200000114cf */
[----:B------:R-:W-:Y:S01]  /*f4b0*/  ULDC.64 UR14, c[0x0][0xb38] ;  /* 0x0002ce00000e7ab9 */ /* 0x000fe20000000a00 */
[----:B------:R-:W-:Y:S01]  /*f4c0*/  ULDC.64 UR16, c[0x0][0xb40] ;  /* 0x0002d00000107ab9 */ /* 0x000fe20000000a00 */
[----:B------:R-:W-:Y:S01]  /*f4d0*/  UIMAD.WIDE.U32 UR10, UR19, UR14, UR10 ;  /* 0x0000000e130a72a5 */ /* 0x000fe2000f8e000a */
[----:B------:R-:W-:Y:S01]  /*f4e0*/  SHF.R.S32.HI R153, RZ, 0x1f, R208 ;  /* 0x0000001fff997819 */ /* 0x000fe200000114d0 */
[----:B------:R-:W-:Y:S01]  /*f4f0*/  UIMAD UR4, UR4, UR16, URZ ;  /* 0x00000010040472a4 */ /* 0x000fe2000f8e023f */
[----:B------:R-:W-:Y:S01]  /*f500*/  SHF.R.S32.HI R154, RZ, 0x1f, R209 ;  /* 0x0000001fff9a7819 */ /* 0x000fe200000114d1 */
        /* <DEDUP_REMOVED lines=46> */
[----:B------:R-:W-:-:S02]  /*f7f0*/  LEA R0, P1, R2, UR10, 0x2 ;  /* 0x0000000a02007c11 */ /* 0x000fc4000f8210ff */
[----:B------:R-:W-:Y:S02]  /*f800*/  SHF.R.S32.HI R169, RZ, 0x1f, R224 ;  /* 0x0000001fffa97819 */ /* 0x000fe400000114e0 */
[----:B------:R-:W-:Y:S01]  /*f810*/  LEA.HI.X R9, R2, UR11, R9, 0x2, P1 ;  /* 0x0000000b02097c11 */ /* 0x000fe200088f1409 */
[----:B------:R0:W1:Y:S01]  /*f820*/  SHFL.IDX PT, R10, R0, RZ, 0x1c1f ;  /* 0x001c1fff000a7589 */ /* 0x00006200000e0000 */
[----:B------:R-:W-:Y:S02]  /*f830*/  SHF.R.S32.HI R170, RZ, 0x1f, R225 ;  /* 0x0000001fffaa7819 */ /* 0x000fe400000114e1 */
[----:B------:R-:W-:Y:S01]  /*f840*/  SHF.R.S32.HI R171, RZ, 0x1f, R226 ;  /* 0x0000001fffab7819 */ /* 0x000fe200000114e2 */
[----:B------:R0:W2:Y:S01]  /*f850*/  SHFL.IDX PT, R11, R9, RZ, 0x1c1f ;  /* 0x001c1fff090b7589 */ /* 0x0000a200000e0000 */
[----:B------:R-:W-:Y:S02]  /*f860*/  SHF.R.S32.HI R172, RZ, 0x1f, R227 ;  /* 0x0000001fffac7819 */ /* 0x000fe400000114e3 */
[----:B------:R-:W-:-:S02]  /*f870*/  SHF.R.S32.HI R173, RZ, 0x1f, R228 ;  /* 0x0000001fffad7819 */ /* 0x000fc400000114e4 */
[----:B------:R-:W-:Y:S02]  /*f880*/  SHF.R.S32.HI R174, RZ, 0x1f, R229 ;  /* 0x0000001fffae7819 */ /* 0x000fe400000114e5 */
[----:B------:R-:W-:Y:S01]  /*f890*/  SHF.R.S32.HI R175, RZ, 0x1f, R16 ;  /* 0x0000001fffaf7819 */ /* 0x000fe20000011410 */
[----:B0-----:R-:W-:Y:S06]  /*f8a0*/  @P0 BRA `(.L_x_1290) ;  /* 0x0000000800240947 */ /* 0x001fec0003800000 */
[----:B------:R-:W-:Y:S01]  /*f8b0*/  ULDC UR4, c[0x0][0xac8] ;  /* 0x0002b20000047ab9 */ /* 0x000fe20000000800 */
[----:B------:R-:W-:Y:S01]  /*f8c0*/  ULDC.64 UR8, c[0x0][0x208] ;  /* 0x0000820000087ab9 */ /* 0x000fe20000000a00 */
[C---:B------:R-:W-:Y:S01]  /*f8d0*/  ISETP.GE.AND P5, PT, R16.reuse, UR4, PT ;  /* 0x0000000410007c0c */ /* 0x040fe2000bfa6270 */
[----:B------:R-:W-:Y:S01]  /*f8e0*/  VIADD R17, R16, 0xe8 ;  /* 0x000000e810117836 */ /* 0x000fe20000000000 */
[----:B------:R-:W-:Y:S02]  /*f8f0*/  ISETP.GE.AND P4, PT, R229, UR4, PT ;  /* 0x00000004e5007c0c */ /* 0x000fe4000bf86270 */
[----:B------:R-:W-:Y:S02]  /*f900*/  ISETP.GE.AND P3, PT, R228, UR4, PT ;  /* 0x00000004e4007c0c */ /* 0x000fe4000bf66270 */
[----:B------:R-:W-:-:S07]  /*f910*/  ISETP.GE.AND P0, PT, R227, UR4, PT ;  /* 0x00000004e3007c0c */ /* 0x000fce000bf06270 */
[CC--:B-1----:R-:W-:Y:S02]  /*f920*/  @!P5 LEA R2, P1, R16.reuse, R10.reuse, 0x2 ;  /* 0x0000000a1002d211 */ /* 0x0c2fe400078210ff */
[CC--:B------:R-:W-:Y:S02]  /*f930*/  @!P4 LEA R4, P2, R229.reuse, R10.reuse, 0x2 ;  /* 0x0000000ae504c211 */ /* 0x0c0fe400078410ff */
[-C--:B--2---:R-:W-:Y:S02]  /*f940*/  @!P5 LEA.HI.X R3, R16, R11.reuse, R175, 0x2, P1 ;  /* 0x0000000b1003d211 */ /* 0x084fe400008f14af */
[----:B------:R-:W-:Y:S02]  /*f950*/  ISETP.GE.AND P1, PT, R226, UR4, PT ;  /* 0x00000004e2007c0c */ /* 0x000fe4000bf26270 */
[----:B------:R-:W-:Y:S01]  /*f960*/  @!P3 LEA R6, P6, R228, R10, 0x2 ;  /* 0x0000000ae406b211 */ /* 0x000fe200078c10ff */
[----:B------:R0:W-:Y:S01]  /*f970*/  @!P5 ST.E.64 desc[UR8][R2.64], R24 ;  /* 0x000000180200d985 */ /* 0x0001e2000c101b08 */
[----:B------:R-:W-:-:S02]  /*f980*/  @!P4 LEA.HI.X R5, R229, R11, R174, 0x2, P2 ;  /* 0x0000000be505c211 */ /* 0x000fc400010f14ae */
[----:B------:R-:W-:Y:S02]  /*f990*/  ISETP.GE.AND P2, PT, R225, UR4, PT ;  /* 0x00000004e1007c0c */ /* 0x000fe4000bf46270 */
[----:B------:R-:W-:Y:S01]  /*f9a0*/  @!P3 LEA.HI.X R7, R228, R11, R173, 0x2, P6 ;  /* 0x0000000be407b211 */ /* 0x000fe200030f14ad */
[----:B------:R1:W-:Y:S01]  /*f9b0*/  @!P4 ST.E.64 desc[UR8][R4.64], R28 ;  /* 0x0000001c0400c985 */ /* 0x0003e2000c101b08 */
[----:B------:R-:W-:-:S03]  /*f9c0*/  ISETP.GE.AND P4, PT, R223, UR4, PT ;  /* 0x00000004df007c0c */ /* 0x000fc6000bf86270 */
[----:B------:R2:W-:Y:S01]  /*f9d0*/  @!P3 ST.E.64 desc[UR8][R6.64], R32 ;  /* 0x000000200600b985 */ /* 0x0005e2000c101b08 */
[----:B------:R-:W-:Y:S02]  /*f9e0*/  ISETP.GE.AND P3, PT, R224, UR4, PT ;  /* 0x00000004e0007c0c */ /* 0x000fe4000bf66270 */
[----:B0-----:R-:W-:-:S04]  /*f9f0*/  @!P0 LEA R2, P6, R227, R10, 0x2 ;  /* 0x0000000ae3028211 */ /* 0x001fc800078c10ff */
[----:B------:R-:W-:Y:S02]  /*fa00*/  @!P0 LEA.HI.X R3, R227, R11, R172, 0x2, P6 ;  /* 0x0000000be3038211 */ /* 0x000fe400030f14ac */
[----:B-1----:R-:W-:-:S03]  /*fa10*/  @!P1 LEA R4, P5, R226, R10, 0x2 ;  /* 0x0000000ae2049211 */ /* 0x002fc600078a10ff */
[----:B------:R0:W-:Y:S01]  /*fa20*/  @!P0 ST.E.64 desc[UR8][R2.64], R36 ;  /* 0x0000002402008985 */ /* 0x0001e2000c101b08 */
[-C--:B------:R-:W-:Y:S02]  /*fa30*/  @!P1 LEA.HI.X R5, R226, R11.reuse, R171, 0x2, P5 ;  /* 0x0000000be2059211 */ /* 0x080fe400028f14ab */
[----:B------:R-:W-:Y:S02]  /*fa40*/  ISETP.GE.AND P5, PT, R222, UR4, PT ;  /* 0x00000004de007c0c */ /* 0x000fe4000bfa6270 */
[----:B--2---:R-:W-:Y:S01]  /*fa50*/  @!P2 LEA R6, P6, R225, R10, 0x2 ;  /* 0x0000000ae106a211 */ /* 0x004fe200078c10ff */
[----:B------:R1:W-:Y:S01]  /*fa60*/  @!P1 ST.E.64 desc[UR8][R4.64], R40 ;  /* 0x0000002804009985 */ /* 0x0003e2000c101b08 */
[----:B------:R-:W-:Y:S02]  /*fa70*/  ISETP.GE.AND P0, PT, R221, UR4, PT ;  /* 0x00000004dd007c0c */ /* 0x000fe4000bf06270 */
[----:B------:R-:W-:Y:S02]  /*fa80*/  @!P2 LEA.HI.X R7, R225, R11, R170, 0x2, P6 ;  /* 0x0000000be107a211 */ /* 0x000fe400030f14aa */
[----:B------:R-:W-:-:S02]  /*fa90*/  ISETP.GE.AND P1, PT, R220, UR4, PT ;  /* 0x00000004dc007c0c */ /* 0x000fc4000bf26270 */
[CC--:B0-----:R-:W-:Y:S01]  /*faa0*/  @!P3 LEA R2, P6, R224.reuse, R10.reuse, 0x2 ;  /* 0x0000000ae002b211 */ /* 0x0c1fe200078c10ff */
[----:B------:R0:W-:Y:S03]  /*fab0*/  @!P2 ST.E.64 desc[UR8][R6.64], R44 ;  /* 0x0000002c0600a985 */ /* 0x0001e6000c101b08 */
[----:B------:R-:W-:Y:S02]  /*fac0*/  @!P3 LEA.HI.X R3, R224, R11, R169, 0x2, P6 ;  /* 0x0000000be003b211 */ /* 0x000fe400030f14a9 */
[----:B-1----:R-:W-:-:S03]  /*fad0*/  @!P4 LEA R4, P2, R223, R10, 0x2 ;  /* 0x0000000adf04c211 */ /* 0x002fc600078410ff */
[----:B------:R1:W-:Y:S01]  /*fae0*/  @!P3 ST.E.64 desc[UR8][R2.64], R48 ;  /* 0x000000300200b985 */ /* 0x0003e2000c101b08 */
[----:B------:R-:W-:Y:S02]  /*faf0*/  @!P4 LEA.HI.X R5, R223, R11, R168, 0x2, P2 ;  /* 0x0000000bdf05c211 */ /* 0x000fe400010f14a8 */
[----:B------:R-:W-:Y:S02]  /*fb00*/  ISETP.GE.AND P2, PT, R219, UR4, PT ;  /* 0x00000004db007c0c */ /* 0x000fe4000bf46270 */
[----:B------:R-:W-:Y:S01]  /*fb10*/  ISETP.GE.AND P3, PT, R218, UR4, PT ;  /* 0x00000004da007c0c */ /* 0x000fe2000bf66270 */
[----:B------:R2:W-:Y:S01]  /*fb20*/  @!P4 ST.E.64 desc[UR8][R4.64], R52 ;  /* 0x000000340400c985 */ /* 0x0005e2000c101b08 */
[----:B0-----:R-:W-:-:S04]  /*fb30*/  @!P5 LEA R6, P6, R222, R10, 0x2 ;  /* 0x0000000ade06d211 */ /* 0x001fc800078c10ff */
[----:B------:R-:W-:Y:S02]  /*fb40*/  @!P5 LEA.HI.X R7, R222, R11, R167, 0x2, P6 ;  /* 0x0000000bde07d211 */ /* 0x000fe400030f14a7 */
[----:B-1----:R-:W-:-:S03]  /*fb50*/  @!P0 LEA R2, P4, R221, R10, 0x2 ;  /* 0x0000000add028211 */ /* 0x002fc600078810ff */
[----:B------:R0:W-:Y:S01]  /*fb60*/  @!P5 ST.E.64 desc[UR8][R6.64], R56 ;  /* 0x000000380600d985 */ /* 0x0001e2000c101b08 */
[-C--:B------:R-:W-:Y:S02]  /*fb70*/  @!P0 LEA.HI.X R3, R221, R11.reuse, R166, 0x2, P4 ;  /* 0x0000000bdd038211 */ /* 0x080fe400020f14a6 */
[C---:B--2---:R-:W-:Y:S02]  /*fb80*/  @!P1 LEA R4, P5, R220.reuse, R10, 0x2 ;  /* 0x0000000adc049211 */ /* 0x044fe400078a10ff */
[----:B------:R-:W-:Y:S01]  /*fb90*/  ISETP.GE.AND P4, PT, R217, UR4, PT ;  /* 0x00000004d9007c0c */ /* 0x000fe2000bf86270 */
[----:B------:R1:W-:Y:S01]  /*fba0*/  @!P0 ST.E.64 desc[UR8][R2.64], R60 ;  /* 0x0000003c02008985 */ /* 0x0003e2000c101b08 */
[----:B------:R-:W-:Y:S02]  /*fbb0*/  @!P1 LEA.HI.X R5, R220, R11, R165, 0x2, P5 ;  /* 0x0000000bdc059211 */ /* 0x000fe400028f14a5 */
[----:B------:R-:W-:-:S03]  /*fbc0*/  ISETP.GE.AND P5, PT, R216, UR4, PT ;  /* 0x00000004d8007c0c */ /* 0x000fc6000bfa6270 */
[----:B------:R2:W-:Y:S01]  /*fbd0*/  @!P1 ST.E.64 desc[UR8][R4.64], R64 ;  /* 0x0000004004009985 */ /* 0x0005e2000c101b08 */
[CC--:B0-----:R-:W-:Y:S02]  /*fbe0*/  @!P2 LEA R6, P6, R219.reuse, R10.reuse, 0x2 ;  /* 0x0000000adb06a211 */ /* 0x0c1fe400078c10ff */
[----:B------:R-:W-:Y:S02]  /*fbf0*/  ISETP.GE.AND P1, PT, R214, UR4, PT ;  /* 0x00000004d6007c0c */ /* 0x000fe4000bf26270 */
[----:B------:R-:W-:Y:S02]  /*fc00*/  @!P2 LEA.HI.X R7, R219, R11, R164, 0x2, P6 ;  /* 0x0000000bdb07a211 */ /* 0x000fe400030f14a4 */
[----:B-1----:R-:W-:-:S03]  /*fc10*/  @!P3 LEA R2, P6, R218, R10, 0x2 ;  /* 0x0000000ada02b211 */ /* 0x002fc600078c10ff */
        /* <DEDUP_REMOVED lines=8> */
[----:B------:R0:W-:Y:S01]  /*fca0*/  @!P4 ST.E.64 desc[UR8][R4.64], R76 ;  /* 0x0000004c0400c985 */ /* 0x0001e2000c101b08 */
[----:B------:R-:W-:Y:S02]  /*fcb0*/  ISETP.GE.AND P4, PT, R211, UR4, PT ;  /* 0x00000004d3007c0c */ /* 0x000fe4000bf86270 */
[----:B------:R-:W-:Y:S02]  /*fcc0*/  @!P5 LEA.HI.X R7, R216, R11, R161, 0x2, P6 ;  /* 0x0000000bd807d211 */ /* 0x000fe400030f14a1 */
[----:B-1----:R-:W-:-:S03]  /*fcd0*/  @!P2 LEA R2, P6, R215, R10, 0x2 ;  /* 0x0000000ad702a211 */ /* 0x002fc600078c10ff */
        /* <DEDUP_REMOVED lines=8> */
[C---:B-1----:R-:W-:Y:S01]  /*fd60*/  @!P0 LEA R6, P6, R213.reuse, R10, 0x2 ;  /* 0x0000000ad5068211 */ /* 0x042fe200078c10ff */
[----:B------:R1:W-:Y:S03]  /*fd70*/  @!P1 ST.E.64 desc[UR8][R4.64], R88 ;  /* 0x0000005804009985 */ /* 0x0003e6000c101b08 */
[----:B------:R-:W-:-:S02]  /*fd80*/  @!P0 LEA.HI.X R7, R213, R11, R158, 0x2, P6 ;  /* 0x0000000bd5078211 */ /* 0x000fc400030f149e */
[----:B0-----:R-:W-:-:S03]  /*fd90*/  @!P5 LEA R2, P1, R212, R10, 0x2 ;  /* 0x0000000ad402d211 */ /* 0x001fc600078210ff */
[----:B------:R0:W-:Y:S01]  /*fda0*/  @!P0 ST.E.64 desc[UR8][R6.64], R92 ;  /* 0x0000005c06008985 */ /* 0x0001e2000c101b08 */
[-C--:B------:R-:W-:Y:S02]  /*fdb0*/  @!P5 LEA.HI.X R3, R212, R11.reuse, R157, 0x2, P1 ;  /* 0x0000000bd403d211 */ /* 0x080fe400008f149d */
[----:B------:R-:W-:Y:S02]  /*fdc0*/  ISETP.GE.AND P1, PT, R208, UR4, PT ;  /* 0x00000004d0007c0c */ /* 0x000fe4000bf26270 */
[C---:B-1----:R-:W-:Y:S01]  /*fdd0*/  @!P4 LEA R4, P0, R211.reuse, R10, 0x2 ;  /* 0x0000000ad304c211 */ /* 0x042fe200078010ff */
[----:B------:R1:W-:Y:S03]  /*fde0*/  @!P5 ST.E.64 desc[UR8][R2.64], R96 ;  /* 0x000000600200d985 */ /* 0x0003e6000c101b08 */
[----:B------:R-:W-:Y:S02]  /*fdf0*/  @!P4 LEA.HI.X R5, R211, R11, R156, 0x2, P0 ;  /* 0x0000000bd305c211 */ /* 0x000fe400000f149c */
[----:B------:R-:W-:-:S02]  /*fe00*/  ISETP.GE.AND P0, PT, R207, UR4, PT ;  /* 0x00000004cf007c0c */ /* 0x000fc4000bf06270 */
[CC--:B0-----:R-:W-:Y:S01]  /*fe10*/  @!P3 LEA R6, P6, R210.reuse, R10.reuse, 0x2 ;  /* 0x0000000ad206b211 */ /* 0x0c1fe200078c10ff */
[----:B------:R-:W-:Y:S01]  /*fe20*/  @!P4 ST.E.64 desc[UR8][R4.64], R100 ;  /* 0x000000640400c985 */ /* 0x000fe2000c101b08 */
[----:B------:R-:W-:Y:S02]  /*fe30*/  ISETP.GE.AND P4, PT, R205, UR4, PT ;  /* 0x00000004cd007c0c */ /* 0x000fe4000bf86270 */
[----:B------:R-:W-:Y:S02]  /*fe40*/  @!P3 LEA.HI.X R7, R210, R11, R155, 0x2, P6 ;  /* 0x0000000bd207b211 */ /* 0x000fe400030f149b */
[-C--:B------:R-:W-:Y:S02]  /*fe50*/  @!P2 LEA R12, P6, R209, R10.reuse, 0x2 ;  /* 0x0000000ad10ca211 */ /* 0x080fe400078c10ff */
[----:B------:R-:W-:Y:S01]  /*fe60*/  @!P1 LEA R14, P5, R208, R10, 0x2 ;  /* 0x0000000ad00e9211 */ /* 0x000fe200078a10ff */
[----:B------:R-:W-:Y:S01]  /*fe70*/  @!P3 ST.E.64 desc[UR8][R6.64], R104 ;  /* 0x000000680600b985 */ /* 0x000fe2000c101b08 */
[----:B------:R-:W-:-:S02]  /*fe80*/  ISETP.GE.AND P3, PT, R206, UR4, PT ;  /* 0x00000004ce007c0c */ /* 0x000fc4000bf66270 */
[-C--:B------:R-:W-:Y:S02]  /*fe90*/  @!P2 LEA.HI.X R13, R209, R11.reuse, R154, 0x2, P6 ;  /* 0x0000000bd10da211 */ /* 0x080fe400030f149a */
[-C--:B------:R-:W-:Y:S02]  /*fea0*/  @!P1 LEA.HI.X R15, R208, R11.reuse, R153, 0x2, P5 ;  /* 0x0000000bd00f9211 */ /* 0x080fe400028f1499 */
[-C--:B------:R-:W-:Y:S01]  /*feb0*/  @!P0 LEA R20, P6, R207, R10.reuse, 0x2 ;  /* 0x0000000acf148211 */ /* 0x080fe200078c10ff */
[----:B------:R-:W-:Y:S01]  /*fec0*/  @!P2 ST.E.64 desc[UR8][R12.64], R108 ;  /* 0x0000006c0c00a985 */ /* 0x000fe2000c101b08 */
[----:B------:R-:W-:Y:S02]  /*fed0*/  @!P4 LEA R24, P5, R205, R10, 0x2 ;  /* 0x0000000acd18c211 */ /* 0x000fe400078a10ff */
[----:B------:R-:W-:Y:S01]  /*fee0*/  @!P0 LEA.HI.X R21, R207, R11, R152, 0x2, P6 ;  /* 0x0000000bcf158211 */ /* 0x000fe200030f1498 */
[----:B------:R0:W-:Y:S01]  /*fef0*/  @!P1 ST.E.64 desc[UR8][R14.64], R112 ;  /* 0x000000700e009985 */ /* 0x0001e2000c101b08 */
[----:B------:R-:W-:-:S02]  /*ff00*/  ISETP.GE.AND P2, PT, R204, UR4, PT ;  /* 0x00000004cc007c0c */ /* 0x000fc4000bf46270 */
[CC--:B------:R-:W-:Y:S01]  /*ff10*/  @!P3 LEA R22, P1, R206.reuse, R10.reuse, 0x2 ;  /* 0x0000000ace16b211 */ /* 0x0c0fe200078210ff */
[----:B------:R2:W-:Y:S01]  /*ff20*/  @!P0 ST.E.64 desc[UR8][R20.64], R116 ;  /* 0x0000007414008985 */ /* 0x0005e2000c101b08 */
[-C--:B------:R-:W-:Y:S02]  /*ff30*/  @!P4 LEA.HI.X R25, R205, R11.reuse, R236, 0x2, P5 ;  /* 0x0000000bcd19c211 */ /* 0x080fe400028f14ec */
[----:B------:R-:W-:Y:S02]  /*ff40*/  @!P3 LEA.HI.X R23, R206, R11, R237, 0x2, P1 ;  /* 0x0000000bce17b211 */ /* 0x000fe400008f14ed */
[----:B------:R-:W-:Y:S02]  /*ff50*/  ISETP.GE.AND P1, PT, R203, UR4, PT ;  /* 0x00000004cb007c0c */ /* 0x000fe4000bf26270 */
[----:B------:R-:W-:Y:S01]  /*ff60*/  ISETP.GE.AND P0, PT, R200, UR4, PT ;  /* 0x00000004c8007c0c */ /* 0x000fe2000bf06270 */
[----:B------:R3:W-:Y:S01]  /*ff70*/  @!P3 ST.E.64 desc[UR8][R22.64], R120 ;  /* 0x000000781600b985 */ /* 0x0007e2000c101b08 */
[----:B-1----:R-:W-:Y:S01]  /*ff80*/  SHF.R.S32.HI R3, RZ, 0x1f, R200 ;  /* 0x0000001fff037819 */ /* 0x002fe200000114c8 */
[----:B0-----:R-:W-:Y:S01]  /*ff90*/  VIADD R15, R16, 0xf0 ;  /* 0x000000f0100f7836 */ /* 0x001fe20000000000 */
[----:B------:R-:W-:Y:S01]  /*ffa0*/  @!P2 LEA R6, P5, R204, R10, 0x2 ;  /* 0x0000000acc06a211 */ /* 0x000fe200078a10ff */
[----:B------:R3:W-:Y:S01]  /*ffb0*/  @!P4 ST.E.64 desc[UR8][R24.64], R124 ;  /* 0x0000007c1800c985 */ /* 0x0007e2000c101b08 */
[----:B------:R-:W-:Y:S01]  /*ffc0*/  ISETP.GE.AND P4, PT, R17, UR4, PT ;  /* 0x0000000411007c0c */ /* 0x000fe2000bf86270 */
[----:B--2---:R-:W-:Y:S01]  /*ffd0*/  VIADD R20, R16, 0xf8 ;  /* 0x000000f810147836 */ /* 0x004fe20000000000 */
[----:B------:R-:W-:-:S02]  /*ffe0*/  ISETP.GE.AND P3, PT, R15, UR4, PT ;  /* 0x000000040f007c0c */ /* 0x000fc4000bf66270 */
[-C--:B------:R-:W-:Y:S02]  /*fff0*/  @!P2 LEA.HI.X R7, R204, R11.reuse, R235, 0x2, P5 ;  /* 0x0000000bcc07a211 */ /* 0x080fe400028f14eb */
[CC--:B------:R-:W-:Y:S02]  /*10000*/  @!P1 LEA R4, P6, R203.reuse, R10.reuse, 0x2 ;  /* 0x0000000acb049211 */ /* 0x0c0fe400078c10ff */
[----:B------:R-:W-:Y:S01]  /*10010*/  @!P0 LEA R2, P5, R200, R10, 0x2 ;  /* 0x0000000ac8028211 */ /* 0x000fe200078a10ff */
[----:B------:R3:W-:Y:S01]  /*10020*/  @!P2 ST.E.64 desc[UR8][R6.64], R128 ;  /* 0x000000800600a985 */ /* 0x0007e2000c101b08 */
        /* <DEDUP_REMOVED lines=8> */
[-C--:B------:R-:W-:Y:S02]  /*100b0*/  @!P4 LEA.HI.X R13, R17, R11.reuse, R14, 0x2, P5 ;  /* 0x0000000b110dc211 */ /* 0x080fe400028f140e */
[C---:B------:R-:W-:Y:S02]  /*100c0*/  @!P3 LEA R14, P5, R15.reuse, R10, 0x2 ;  /* 0x0000000a0f0eb211 */ /* 0x040fe400078a10ff */
[----:B------:R-:W-:Y:S01]  /*100d0*/  SHF.R.S32.HI R17, RZ, 0x1f, R20 ;  /* 0x0000001fff117819 */ /* 0x000fe20000011414 */
[----:B------:R3:W-:Y:S01]  /*100e0*/  @!P4 ST.E.64 desc[UR8][R12.64], R140 ;  /* 0x0000008c0c00c985 */ /* 0x0007e2000c101b08 */
[----:B------:R-:W-:-:S02]  /*100f0*/  @!P3 LEA.HI.X R15, R15, R11, R18, 0x2, P5 ;  /* 0x0000000b0f0fb211 */ /* 0x000fc400028f1412 */
[----:B------:R-:W-:-:S03]  /*10100*/  @!P6 LEA R10, P5, R20, R10, 0x2 ;  /* 0x0000000a140ae211 */ /* 0x000fc600078a10ff */
[----:B------:R3:W-:Y:S01]  /*10110*/  @!P3 ST.E.64 desc[UR8][R14.64], R144 ;  /* 0x000000900e00b985 */ /* 0x0007e2000c101b08 */
[----:B------:R-:W-:-:S05]  /*10120*/  @!P6 LEA.HI.X R11, R20, R11, R17, 0x2, P5 ;  /* 0x0000000b140be211 */ /* 0x000fca00028f1411 */
[----:B------:R3:W-:Y:S04]  /*10130*/  @!P6 ST.E.64 desc[UR8][R10.64], R148 ;  /* 0x000000940a00e985 */ /* 0x0007e8000c101b08 */
.L_x_1290:
[----:B------:R-:W-:Y:S05]  /*10140*/  BSYNC B1 ;  /* 0x0000000000017941 */ /* 0x000fea0003800000 */
.L_x_1289:
[----:B------:R-:W-:Y:S01]  /*10150*/  ISETP.GE.AND P0, PT, R8, UR12, PT ;  /* 0x0000000c08007c0c */ /* 0x000fe2000bf06270 */
[----:B---3--:R0:W3:Y:S04]  /*10160*/  SHFL.IDX PT, R15, R9, 0x1, 0x1c1f ;  /* 0x003c1f00090f7f89 */ /* 0x0080e800000e0000 */
[----:B------:R0:W4:Y:S08]  /*10170*/  SHFL.IDX PT, R17, R0, 0x1, 0x1c1f ;  /* 0x003c1f0000117f89 */ /* 0x00013000000e0000 */
[----:B0-----:R-:W-:Y:S05]  /*10180*/  @P0 BRA `(.L_x_1288) ;  /* 0x0000001800440947 */ /* 0x001fea0003800000 */
[----:B------:R-:W-:Y:S01]  /*10190*/  ULDC UR4, c[0x0][0xac8] ;  /* 0x0002b20000047ab9 */ /* 0x000fe20000000800 */
[----:B------:R-:W-:Y:S01]  /*101a0*/  ULDC.64 UR8, c[0x0][0x208] ;  /* 0x0000820000087ab9 */ /* 0x000fe20000000a00 */
[C---:B------:R-:W-:Y:S01]  /*101b0*/  ISETP.GE.AND P4, PT, R16.reuse, UR4, PT ;  /* 0x0000000410007c0c */ /* 0x040fe2000bf86270 */
[C---:B------:R-:W-:Y:S01]  /*101c0*/  VIADD R0, R16.reuse, 0xf0 ;  /* 0x000000f010007836 */ /* 0x040fe20000000000 */
[----:B------:R-:W-:Y:S01]  /*101d0*/  ISETP.GE.AND P5, PT, R229, UR4, PT ;  /* 0x00000004e5007c0c */ /* 0x000fe2000bfa6270 */
[----:B------:R-:W-:Y:S01]  /*101e0*/  VIADD R14, R16, 0xe8 ;  /* 0x000000e8100e7836 */ /* 0x000fe20000000000 */
[----:B------:R-:W-:Y:S02]  /*101f0*/  ISETP.GE.AND P2, PT, R228, UR4, PT ;  /* 0x00000004e4007c0c */ /* 0x000fe4000bf46270 */
[----:B------:R-:W-:-:S07]  /*10200*/  ISETP.GE.AND P1, PT, R227, UR4, PT ;  /* 0x00000004e3007c0c */ /* 0x000fce000bf26270 */
[CC--:B----4-:R-:W-:Y:S02]  /*10210*/  @!P4 LEA R2, P0, R16.reuse, R17.reuse, 0x2 ;  /* 0x000000111002c211 */ /* 0x0d0fe400078010ff */
[C---:B------:R-:W-:Y:S02]  /*10220*/  @!P5 LEA R4, P3, R229.reuse, R17, 0x2 ;  /* 0x00000011e504d211 */ /* 0x040fe400078610ff */
[-C--:B---3--:R-:W-:Y:S02]  /*10230*/  @!P4 LEA.HI.X R3, R16, R15.reuse, R175, 0x2, P0 ;  /* 0x0000000f1003c211 */ /* 0x088fe400000f14af */
[----:B------:R-:W-:Y:S02]  /*10240*/  ISETP.GE.AND P0, PT, R226, UR4, PT ;  /* 0x00000004e2007c0c */ /* 0x000fe4000bf06270 */
[----:B------:R-:W-:Y:S01]  /*10250*/  @!P5 LEA.HI.X R5, R229, R15, R174, 0x2, P3 ;  /* 0x0000000fe505d211 */ /* 0x000fe200018f14ae */
[----:B------:R0:W-:Y:S01]  /*10260*/  @!P4 ST.E.64 desc[UR8][R2.64], R26 ;  /* 0x0000001a0200c985 */ /* 0x0001e2000c101b08 */
[----:B------:R-:W-:-:S02]  /*10270*/  @!P2 LEA R6, P6, R228, R17, 0x2 ;  /* 0x00000011e406a211 */ /* 0x000fc400078c10ff */
[----:B------:R-:W-:Y:S01]  /*10280*/  ISETP.GE.AND P3, PT, R225, UR4, PT ;  /* 0x00000004e1007c0c */ /* 0x000fe2000bf66270 */
[----:B------:R3:W-:Y:S01]  /*10290*/  @!P5 ST.E.64 desc[UR8][R4.64], R30 ;  /* 0x0000001e0400d985 */ /* 0x0007e2000c101b08 */
[C---:B------:R-:W-:Y:S02]  /*102a0*/  @!P1 LEA R8, P5, R227.reuse, R17, 0x2 ;  /* 0x00000011e3089211 */ /* 0x040fe400078a10ff */
[----:B------:R-:W-:Y:S02]  /*102b0*/  @!P2 LEA.HI.X R7, R228, R15, R173, 0x2, P6 ;  /* 0x0000000fe407a211 */ /* 0x000fe400030f14ad */
[----:B------:R-:W-:Y:S02]  /*102c0*/  ISETP.GE.AND P4, PT, R224, UR4, PT ;  /* 0x00000004e0007c0c */ /* 0x000fe4000bf86270 */
[----:B-1----:R-:W-:Y:S01]  /*102d0*/  @!P0 LEA R10, P6, R226, R17, 0x2 ;  /* 0x00000011e20a8211 */ /* 0x002fe200078c10ff */
[----:B------:R1:W-:Y:S01]  /*102e0*/  @!P2 ST.E.64 desc[UR8][R6.64], R34 ;  /* 0x000000220600a985 */ /* 0x0003e2000c101b08 */
[----:B------:R-:W-:-:S02]  /*102f0*/  @!P1 LEA.HI.X R9, R227, R15, R172, 0x2, P5 ;  /* 0x0000000fe3099211 */ /* 0x000fc400028f14ac */
[----:B------:R-:W-:Y:S02]  /*10300*/  ISETP.GE.AND P5, PT, R223, UR4, PT ;  /* 0x00000004df007c0c */ /* 0x000fe4000bfa6270 */
[----:B--2---:R-:W-:Y:S01]  /*10310*/  @!P0 LEA.HI.X R11, R226, R15, R171, 0x2, P6 ;  /* 0x0000000fe20b8211 */ /* 0x004fe200030f14ab */
[----:B------:R2:W-:Y:S01]  /*10320*/  @!P1 ST.E.64 desc[UR8][R8.64], R38 ;  /* 0x0000002608009985 */ /* 0x0005e2000c101b08 */
[-C--:B0-----:R-:W-:Y:S02]  /*10330*/  @!P3 LEA R2, P6, R225, R17.reuse, 0x2 ;  /* 0x00000011e102b211 */ /* 0x081fe400078c10ff */
[----:B------:R-:W-:Y:S01]  /*10340*/  ISETP.GE.AND P1, PT, R221, UR4, PT ;  /* 0x00000004dd007c0c */ /* 0x000fe2000bf26270 */
[----:B------:R0:W-:Y:S01]  /*10350*/  @!P0 ST.E.64 desc[UR8][R10.64], R42 ;  /* 0x0000002a0a008985 */ /* 0x0001e2000c101b08 */
[----:B------:R-:W-:Y:S02]  /*10360*/  ISETP.GE.AND P0, PT, R222, UR4, PT ;  /* 0x00000004de007c0c */ /* 0x000fe4000bf06270 */
[----:B---3--:R-:W-:-:S02]  /*10370*/  @!P4 LEA R4, P2, R224, R17, 0x2 ;  /* 0x00000011e004c211 */ /* 0x008fc400078410ff */
[----:B------:R-:W-:Y:S02]  /*10380*/  @!P3 LEA.HI.X R3, R225, R15, R170, 0x2, P6 ;  /* 0x0000000fe103b211 */ /* 0x000fe400030f14aa */
[C---:B------:R-:W-:Y:S02]  /*10390*/  @!P5 LEA R12, P6, R223.reuse, R17, 0x2 ;  /* 0x00000011df0cd211 */ /* 0x040fe400078c10ff */
[-C--:B------:R-:W-:Y:S01]  /*103a0*/  @!P4 LEA.HI.X R5, R224, R15.reuse, R169, 0x2, P2 ;  /* 0x0000000fe005c211 */ /* 0x080fe200010f14a9 */
[----:B------:R3:W-:Y:S01]  /*103b0*/  @!P3 ST.E.64 desc[UR8][R2.64], R46 ;  /* 0x0000002e0200b985 */ /* 0x0007e2000c101b08 */
[----:B------:R-:W-:Y:S02]  /*103c0*/  ISETP.GE.AND P2, PT, R220, UR4, PT ;  /* 0x00000004dc007c0c */ /* 0x000fe4000bf46270 */
[----:B------:R-:W-:Y:S01]  /*103d0*/  @!P5 LEA.HI.X R13, R223, R15, R168, 0x2, P6 ;  /* 0x0000000fdf0dd211 */ /* 0x000fe200030f14a8 */
[----:B------:R4:W-:Y:S01]  /*103e0*/  @!P4 ST.E.64 desc[UR8][R4.64], R50 ;  /* 0x000000320400c985 */ /* 0x0009e2000c101b08 */
[----:B-1----:R-:W-:-:S02]  /*103f0*/  @!P0 LEA R6, P4, R222, R17, 0x2 ;  /* 0x00000011de068211 */ /* 0x002fc400078810ff */
[----:B------:R-:W-:Y:S01]  /*10400*/  ISETP.GE.AND P3, PT, R219, UR4, PT ;  /* 0x00000004db007c0c */ /* 0x000fe2000bf66270 */
[----:B------:R1:W-:Y:S01]  /*10410*/  @!P5 ST.E.64 desc[UR8][R12.64], R54 ;  /* 0x000000360c00d985 */ /* 0x0003e2000c101b08 */
[C---:B--2---:R-:W-:Y:S02]  /*10420*/  @!P1 LEA R8, P5, R221.reuse, R17, 0x2 ;  /* 0x00000011dd089211 */ /* 0x044fe400078a10ff */
[-C--:B------:R-:W-:Y:S02]  /*10430*/  @!P0 LEA.HI.X R7, R222, R15.reuse, R167, 0x2, P4 ;  /* 0x0000000fde078211 */ /* 0x080fe400020f14a7 */
[----:B------:R-:W-:Y:S02]  /*10440*/  ISETP.GE.AND P4, PT, R218, UR4, PT ;  /* 0x00000004da007c0c */ /* 0x000fe4000bf86270 */
[----:B------:R-:W-:Y:S01]  /*10450*/  @!P1 LEA.HI.X R9, R221, R15, R166, 0x2, P5 ;  /* 0x0000000fdd099211 */ /* 0x000fe200028f14a6 */
[----:B------:R-:W-:Y:S01]  /*10460*/  @!P0 ST.E.64 desc[UR8][R6.64], R58 ;  /* 0x0000003a06008985 */ /* 0x000fe2000c101b08 */
[----:B------:R-:W-:-:S02]  /*10470*/  ISETP.GE.AND P5, PT, R217, UR4, PT ;  /* 0x00000004d9007c0c */ /* 0x000fc4000bfa6270 */
[C---:B0-----:R-:W-:Y:S01]  /*10480*/  @!P2 LEA R10, P6, R220.reuse, R17, 0x2 ;  /* 0x00000011dc0aa211 */ /* 0x041fe200078c10ff */
[----:B------:R0:W-:Y:S01]  /*10490*/  @!P1 ST.E.64 desc[UR8][R8.64], R62 ;  /* 0x0000003e08009985 */ /* 0x0001e2000c101b08 */
[----:B------:R-:W-:Y:S02]  /*104a0*/  ISETP.GE.AND P1, PT, R215, UR4, PT ;  /* 0x00000004d7007c0c */ /* 0x000fe4000bf26270 */
[----:B------:R-:W-:Y:S02]  /*104b0*/  @!P2 LEA.HI.X R11, R220, R15, R165, 0x2, P6 ;  /* 0x0000000fdc0ba211 */ /* 0x000fe400030f14a5 */
[-C--:B---3--:R-:W-:Y:S02]  /*104c0*/  @!P3 LEA R2, P6, R219, R17.reuse, 0x2 ;  /* 0x00000011db02b211 */ /* 0x088fe400078c10ff */
[----:B----4-:R-:W-:Y:S01]  /*104d0*/  @!P4 LEA R4, P0, R218, R17, 0x2 ;  /* 0x00000011da04c211 */ /* 0x010fe200078010ff */
[----:B------:R2:W-:Y:S01]  /*104e0*/  @!P2 ST.E.64 desc[UR8][R10.64], R66 ;  /* 0x000000420a00a985 */ /* 0x0005e2000c101b08 */
[----:B------:R-:W-:-:S02]  /*104f0*/  ISETP.GE.AND P2, PT, R216, UR4, PT ;  /* 0x00000004d8007c0c */ /* 0x000fc4000bf46270 */
[----:B------:R-:W-:Y:S02]  /*10500*/  @!P3 LEA.HI.X R3, R219, R15, R164, 0x2, P6 ;  /* 0x0000000fdb03b211 */ /* 0x000fe400030f14a4 */
[C---:B-1----:R-:W-:Y:S02]  /*10510*/  @!P5 LEA R12, P6, R217.reuse, R17, 0x2 ;  /* 0x00000011d90cd211 */ /* 0x042fe400078c10ff */
[-C--:B------:R-:W-:Y:S01]  /*10520*/  @!P4 LEA.HI.X R5, R218, R15.reuse, R163, 0x2, P0 ;  /* 0x0000000fda05c211 */ /* 0x080fe200000f14a3 */
[----:B------:R1:W-:Y:S01]  /*10530*/  @!P3 ST.E.64 desc[UR8][R2.64], R70 ;  /* 0x000000460200b985 */ /* 0x0003e2000c101b08 */
[----:B------:R-:W-:Y:S02]  /*10540*/  ISETP.GE.AND P0, PT, R214, UR4, PT ;  /* 0x00000004d6007c0c */ /* 0x000fe4000bf06270 */
[----:B------:R-:W-:Y:S01]  /*10550*/  @!P5 LEA.HI.X R13, R217, R15, R162, 0x2, P6 ;  /* 0x0000000fd90dd211 */ /* 0x000fe200030f14a2 */
[----:B------:R3:W-:Y:S01]  /*10560*/  @!P4 ST.E.64 desc[UR8][R4.64], R74 ;  /* 0x0000004a0400c985 */ /* 0x0007e2000c101b08 */
[----:B0-----:R-:W-:-:S02]  /*10570*/  @!P1 LEA R8, P3, R215, R17, 0x2 ;  /* 0x00000011d7089211 */ /* 0x001fc400078610ff */
[----:B------:R-:W-:Y:S01]  /*10580*/  @!P2 LEA R6, P6, R216, R17, 0x2 ;  /* 0x00000011d806a211 */ /* 0x000fe200078c10ff */
[----:B------:R0:W-:Y:S01]  /*10590*/  @!P5 ST.E.64 desc[UR8][R12.64], R78 ;  /* 0x0000004e0c00d985 */ /* 0x0001e2000c101b08 */
[----:B------:R-:W-:Y:S02]  /*105a0*/  ISETP.GE.AND P5, PT, R213, UR4, PT ;  /* 0x00000004d5007c0c */ /* 0x000fe4000bfa6270 */
[----:B------:R-:W-:Y:S02]  /*105b0*/  ISETP.GE.AND P4, PT, R212, UR4, PT ;  /* 0x00000004d4007c0c */ /* 0x000fe4000bf86270 */
[----:B------:R-:W-:Y:S02]  /*105c0*/  @!P2 LEA.HI.X R7, R216, R15, R161, 0x2, P6 ;  /* 0x0000000fd807a211 */ /* 0x000fe400030f14a1 */
[----:B--2---:R-:W-:Y:S02]  /*105d0*/  @!P0 LEA R10, P6, R214, R17, 0x2 ;  /* 0x00000011d60a8211 */ /* 0x004fe400078c10ff */
[----:B------:R-:W-:Y:S01]  /*105e0*/  @!P1 LEA.HI.X R9, R215, R15, R160, 0x2, P3 ;  /* 0x0000000fd7099211 */ /* 0x000fe200018f14a0 */
[----:B------:R2:W-:Y:S01]  /*105f0*/  @!P2 ST.E.64 desc[UR8][R6.64], R82 ;  /* 0x000000520600a985 */ /* 0x0005e2000c101b08 */
[----:B------:R-:W-:-:S02]  /*10600*/  ISETP.GE.AND P3, PT, R211, UR4, PT ;  /* 0x00000004d3007c0c */ /* 0x000fc4000bf66270 */
[----:B------:R-:W-:Y:S01]  /*10610*/  @!P0 LEA.HI.X R11, R214, R15, R159, 0x2, P6 ;  /* 0x0000000fd60b8211 */ /* 0x000fe200030f149f */
[----:B------:R4:W-:Y:S01]  /*10620*/  @!P1 ST.E.64 desc[UR8][R8.64], R86 ;  /* 0x0000005608009985 */ /* 0x0009e2000c101b08 */
[CC--:B-1----:R-:W-:Y:S02]  /*10630*/  @!P5 LEA R2, P2, R213.reuse, R17.reuse, 0x2 ;  /* 0x00000011d502d211 */ /* 0x0c2fe400078410ff */
[----:B---3--:R-:W-:Y:S01]  /*10640*/  @!P4 LEA R4, P1, R212, R17, 0x2 ;  /* 0x00000011d404c211 */ /* 0x008fe200078210ff */
[----:B------:R1:W-:Y:S01]  /*10650*/  @!P0 ST.E.64 desc[UR8][R10.64], R90 ;  /* 0x0000005a0a008985 */ /* 0x0003e2000c101b08 */
[----:B------:R-:W-:Y:S02]  /*10660*/  ISETP.GE.AND P0, PT, R210, UR4, PT ;  /* 0x00000004d2007c0c */ /* 0x000fe4000bf06270 */
[----:B------:R-:W-:Y:S02]  /*10670*/  @!P5 LEA.HI.X R3, R213, R15, R158, 0x2, P2 ;  /* 0x0000000fd503d211 */ /* 0x000fe400010f149e */
[----:B------:R-:W-:-:S02]  /*10680*/  ISETP.GE.AND P2, PT, R209, UR4, PT ;  /* 0x00000004d1007c0c */ /* 0x000fc4000bf46270 */
[----:B------:R-:W-:Y:S01]  /*10690*/  @!P4 LEA.HI.X R5, R212, R15, R157, 0x2, P1 ;  /* 0x0000000fd405c211 */ /* 0x000fe200008f149d */
[----:B------:R3:W-:Y:S01]  /*106a0*/  @!P5 ST.E.64 desc[UR8][R2.64], R94 ;  /* 0x0000005e0200d985 */ /* 0x0007e2000c101b08 */
[C---:B0-----:R-:W-:Y:S02]  /*106b0*/  @!P3 LEA R12, P6, R211.reuse, R17, 0x2 ;  /* 0x00000011d30cb211 */ /* 0x041fe400078c10ff */
[----:B------:R-:W-:Y:S01]  /*106c0*/  ISETP.GE.AND P1, PT, R208, UR4, PT ;  /* 0x00000004d0007c0c */ /* 0x000fe2000bf26270 */
[----:B------:R-:W-:Y:S01]  /*106d0*/  @!P4 ST.E.64 desc[UR8][R4.64], R98 ;  /* 0x000000620400c985 */ /* 0x000fe2000c101b08 */
[----:B------:R-:W-:Y:S02]  /*106e0*/  @!P3 LEA.HI.X R13, R211, R15, R156, 0x2, P6 ;  /* 0x0000000fd30db211 */ /* 0x000fe400030f149c */
[----:B------:R-:W-:Y:S02]  /*106f0*/  ISETP.GE.AND P4, PT, R207, UR4, PT ;  /* 0x00000004cf007c0c */ /* 0x000fe4000bf86270 */
[-C--:B--2---:R-:W-:Y:S01]  /*10700*/  @!P0 LEA R6, P6, R210, R17.reuse, 0x2 ;  /* 0x00000011d2068211 */ /* 0x084fe200078c10ff */
[----:B------:R0:W-:Y:S01]  /*10710*/  @!P3 ST.E.64 desc[UR8][R12.64], R102 ;  /* 0x000000660c00b985 */ /* 0x0001e2000c101b08 */
[----:B----4-:R-:W-:-:S02]  /*10720*/  @!P2 LEA R8, P3, R209, R17, 0x2 ;  /* 0x00000011d108a211 */ /* 0x010fc400078610ff */
[-C--:B------:R-:W-:Y:S02]  /*10730*/  @!P0 LEA.HI.X R7, R210, R15.reuse, R155, 0x2, P6 ;  /* 0x0000000fd2078211 */ /* 0x080fe400030f149b */
[----:B------:R-:W-:Y:S02]  /*10740*/  @!P2 LEA.HI.X R9, R209, R15, R154, 0x2, P3 ;  /* 0x0000000fd109a211 */ /* 0x000fe400018f149a */
[----:B------:R-:W-:Y:S01]  /*10750*/  ISETP.GE.AND P3, PT, R205, UR4, PT ;  /* 0x00000004cd007c0c */ /* 0x000fe2000bf66270 */
[----:B------:R2:W-:Y:S01]  /*10760*/  @!P0 ST.E.64 desc[UR8][R6.64], R106 ;  /* 0x0000006a06008985 */ /* 0x0005e2000c101b08 */
[-C--:B-1----:R-:W-:Y:S02]  /*10770*/  @!P1 LEA R10, P6, R208, R17.reuse, 0x2 ;  /* 0x00000011d00a9211 */ /* 0x082fe400078c10ff */
[----:B------:R-:W-:Y:S01]  /*10780*/  ISETP.GE.AND P5, PT, R206, UR4, PT ;  /* 0x00000004ce007c0c */ /* 0x000fe2000bfa6270 */
[----:B------:R1:W-:Y:S01]  /*10790*/  @!P2 ST.E.64 desc[UR8][R8.64], R110 ;  /* 0x0000006e0800a985 */ /* 0x0003e2000c101b08 */
[----:B---3--:R-:W-:-:S02]  /*107a0*/  @!P4 LEA R2, P0, R207, R17, 0x2 ;  /* 0x00000011cf02c211 */ /* 0x008fc400078010ff */
[-C--:B------:R-:W-:Y:S02]  /*107b0*/  @!P1 LEA.HI.X R11, R208, R15.reuse, R153, 0x2, P6 ;  /* 0x0000000fd00b9211 */ /* 0x080fe400030f1499 */
[----:B------:R-:W-:Y:S02]  /*107c0*/  @!P4 LEA.HI.X R3, R207, R15, R152, 0x2, P0 ;  /* 0x0000000fcf03c211 */ /* 0x000fe400000f1498 */
[----:B------:R-:W-:Y:S01]  /*107d0*/  ISETP.GE.AND P0, PT, R204, UR4, PT ;  /* 0x00000004cc007c0c */ /* 0x000fe2000bf06270 */
[----:B------:R-:W-:Y:S01]  /*107e0*/  @!P1 ST.E.64 desc[UR8][R10.64], R114 ;  /* 0x000000720a009985 */ /* 0x000fe2000c101b08 */
[----:B0-----:R-:W-:Y:S02]  /*107f0*/  @!P3 LEA R12, P2, R205, R17, 0x2 ;  /* 0x00000011cd0cb211 */ /* 0x001fe400078410ff */
[----:B------:R-:W-:Y:S01]  /*10800*/  ISETP.GE.AND P1, PT, R14, UR4, PT ;  /* 0x000000040e007c0c */ /* 0x000fe2000bf26270 */
[----:B------:R0:W-:Y:S01]  /*10810*/  @!P4 ST.E.64 desc[UR8][R2.64], R118 ;  /* 0x000000760200c985 */ /* 0x0001e2000c101b08 */
[----:B------:R-:W-:-:S02]  /*10820*/  ISETP.GE.AND P4, PT, R203, UR4, PT ;  /* 0x00000004cb007c0c */ /* 0x000fc4000bf86270 */
[----:B------:R-:W-:Y:S02]  /*10830*/  @!P5 LEA R4, P6, R206, R17, 0x2 ;  /* 0x00000011ce04d211 */ /* 0x000fe400078c10ff */
[-C--:B------:R-:W-:Y:S02]  /*10840*/  @!P3 LEA.HI.X R13, R205, R15.reuse, R236, 0x2, P2 ;  /* 0x0000000fcd0db211 */ /* 0x080fe400010f14ec */
[----:B------:R-:W-:Y:S02]  /*10850*/  ISETP.GE.AND P2, PT, R0, UR4, PT ;  /* 0x0000000400007c0c */ /* 0x000fe4000bf46270 */
[----:B------:R-:W-:Y:S02]  /*10860*/  @!P5 LEA.HI.X R5, R206, R15, R237, 0x2, P6 ;  /* 0x0000000fce05d211 */ /* 0x000fe400030f14ed */
[C---:B--2---:R-:W-:Y:S02]  /*10870*/  @!P0 LEA R6, P6, R204.reuse, R17, 0x2 ;  /* 0x00000011cc068211 */ /* 0x044fe400078c10ff */
[----:B-1----:R-:W-:Y:S01]  /*10880*/  SHF.R.S32.HI R9, RZ, 0x1f, R14 ;  /* 0x0000001fff097819 */ /* 0x002fe2000001140e */
[----:B------:R1:W-:Y:S01]  /*10890*/  @!P5 ST.E.64 desc[UR8][R4.64], R122 ;  /* 0x0000007a0400d985 */ /* 0x0003e2000c101b08 */
[----:B------:R-:W-:-:S02]  /*108a0*/  @!P0 LEA.HI.X R7, R204, R15, R235, 0x2, P6 ;  /* 0x0000000fcc078211 */ /* 0x000fc400030f14eb */
[C---:B0-----:R-:W-:Y:S01]  /*108b0*/  @!P4 LEA R2, P6, R203.reuse, R17, 0x2 ;  /* 0x00000011cb02c211 */ /* 0x041fe200078c10ff */
[----:B------:R0:W-:Y:S01]  /*108c0*/  @!P3 ST.E.64 desc[UR8][R12.64], R126 ;  /* 0x0000007e0c00b985 */ /* 0x0001e2000c101b08 */
[----:B------:R-:W-:Y:S02]  /*108d0*/  ISETP.GE.AND P5, PT, R200, UR4, PT ;  /* 0x00000004c8007c0c */ /* 0x000fe4000bfa6270 */
[----:B------:R-:W-:Y:S01]  /*108e0*/  @!P4 LEA.HI.X R3, R203, R15, R234, 0x2, P6 ;  /* 0x0000000fcb03c211 */ /* 0x000fe200030f14ea */
[----:B------:R0:W-:Y:S01]  /*108f0*/  @!P0 ST.E.64 desc[UR8][R6.64], R130 ;  /* 0x0000008206008985 */ /* 0x0001e2000c101b08 */
[-C--:B------:R-:W-:Y:S02]  /*10900*/  @!P2 LEA R10, P6, R0, R17.reuse, 0x2 ;  /* 0x00000011000aa211 */ /* 0x080fe400078c10ff */
[----:B------:R-:W-:Y:S01]  /*10910*/  @!P1 LEA R8, P3, R14, R17, 0x2 ;  /* 0x000000110e089211 */ /* 0x000fe200078610ff */
[----:B------:R0:W-:Y:S01]  /*10920*/  @!P4 ST.E.64 desc[UR8][R2.64], R134 ;  /* 0x000000860200c985 */ /* 0x0001e2000c101b08 */
[----:B-1----:R-:W-:-:S02]  /*10930*/  SHF.R.S32.HI R5, RZ, 0x1f, R0 ;  /* 0x0000001fff057819 */ /* 0x002fc40000011400 */
[-C--:B------:R-:W-:Y:S02]  /*10940*/  @!P1 LEA.HI.X R9, R14, R15.reuse, R9, 0x2, P3 ;  /* 0x0000000f0e099211 */ /* 0x080fe400018f1409 */
[----:B------:R-:W-:Y:S01]  /*10950*/  @!P2 LEA.HI.X R11, R0, R15, R5, 0x2, P6 ;  /* 0x0000000f000ba211 */ /* 0x000fe200030f1405 */
[----:B------:R-:W-:Y:S01]  /*10960*/  VIADD R0, R16, 0xf8 ;  /* 0x000000f810007836 */ /* 0x000fe20000000000 */
[----:B------:R-:W-:Y:S02]  /*10970*/  SHF.R.S32.HI R14, RZ, 0x1f, R200 ;  /* 0x0000001fff0e7819 */ /* 0x000fe400000114c8 */
[----:B------:R-:W-:Y:S02]  /*10980*/  @!P5 LEA R4, P3, R200, R17, 0x2 ;  /* 0x00000011c804d211 */ /* 0x000fe400078610ff */
[----:B------:R-:W-:Y:S02]  /*10990*/  ISETP.GE.AND P0, PT, R0, UR4, PT ;  /* 0x0000000400007c0c */ /* 0x000fe4000bf06270 */
[----:B------:R-:W-:-:S05]  /*109a0*/  @!P5 LEA.HI.X R5, R200, R15, R14, 0x2, P3 ;  /* 0x0000000fc805d211 */ /* 0x000fca00018f140e */
[----:B------:R0:W-:Y:S04]  /*109b0*/  @!P5 ST.E.64 desc[UR8][R4.64], R138 ;  /* 0x0000008a0400d985 */ /* 0x0001e8000c101b08 */
[----:B------:R0:W-:Y:S04]  /*109c0*/  @!P1 ST.E.64 desc[UR8][R8.64], R142 ;  /* 0x0000008e08009985 */ /* 0x0001e8000c101b08 */
[----:B------:R0:W-:Y:S01]  /*109d0*/  @!P2 ST.E.64 desc[UR8][R10.64], R146 ;  /* 0x000000920a00a985 */ /* 0x0001e2000c101b08 */
[----:B------:R-:W-:Y:S05]  /*109e0*/  @P0 BRA `(.L_x_1288) ;  /* 0x00000010002c0947 */ /* 0x000fea0003800000 */
[----:B0-----:R-:W-:Y:S01]  /*109f0*/  LEA R2, P0, R0, R17, 0x2 ;  /* 0x0000001100027211 */ /* 0x001fe200078010ff */
[----:B------:R-:W-:Y:S01]  /*10a00*/  ULDC.64 UR8, c[0x0][0x208] ;  /* 0x0000820000087ab9 */ /* 0x000fe20000000a00 */
[----:B------:R-:W-:-:S04]  /*10a10*/  SHF.R.S32.HI R3, RZ, 0x1f, R0 ;  /* 0x0000001fff037819 */ /* 0x000fc80000011400 */
[----:B------:R-:W-:-:S05]  /*10a20*/  LEA.HI.X R3, R0, R15, R3, 0x2, P0 ;  /* 0x0000000f00037211 */ /* 0x000fca00000f1403 */
[----:B------:R0:W-:Y:S01]  /*10a30*/  ST.E.64 desc[UR8][R2.64], R150 ;  /* 0x0000009602007985 */ /* 0x0001e2000c101b08 */
[----:B------:R-:W-:Y:S05]  /*10a40*/  BRA `(.L_x_1288) ;  /* 0x0000001000147947 */ /* 0x000fea0003800000 */
.L_x_1279:
[----:B------:R-:W-:Y:S01]  /*10a50*/  ULDC.64 UR8, c[0x0][0xc00] ;  /* 0x0003000000087ab9 */ /* 0x000fe20000000a00 */
[----:B------:R-:W-:Y:S01]  /*10a60*/  R2UR UR4, R231 ;  /* 0x00000000e70472ca */ /* 0x000fe200000e0000 */
[----:B------:R-:W-:Y:S01]  /*10a70*/  UISETP.NE.U32.AND UP0, UPT, UR8, URZ, UPT ;  /* 0x0000003f0800728c */ /* 0x000fe2000bf05070 */
[----:B------:R-:W-:Y:S01]  /*10a80*/  R2UR UR10, R23 ;  /* 0x00000000170a72ca */ /* 0x000fe200000e0000 */
[----:B------:R-:W-:Y:S02]  /*10a90*/  ULDC.64 UR12, c[0x0][0x208] ;  /* 0x00008200000c7ab9 */ /* 0x000fe40000000a00 */
[----:B------:R-:W-:-:S03]  /*10aa0*/  UISETP.NE.AND.EX UP0, UPT, UR9, URZ, UPT, UP0 ;  /* 0x0000003f0900728c */ /* 0x000fc6000bf05300 */
[----:B------:R-:W-:-:S03]  /*10ab0*/  ULDC.64 UR8, c[0x0][0xc00] ;  /* 0x0003000000087ab9 */ /* 0x000fc60000000a00 */
[----:B------:R-:W-:Y:S02]  /*10ac0*/  PLOP3.LUT P1, PT, PT, PT, UP0, 0x80, 0x0 ;  /* 0x000000000000781c */ /* 0x000fe40003f2f008 */
[----:B------:R-:W-:-:S06]  /*10ad0*/  UIMAD.WIDE UR8, UR4, 0x4, UR8 ;  /* 0x00000004040878a5 */ /* 0x000fcc000f8e0208 */
[----:B------:R-:W-:Y:S02]  /*10ae0*/  IMAD.U32 R2, RZ, RZ, UR8 ;  /* 0x00000008ff027e24 */ /* 0x000fe4000f8e00ff */
[----:B------:R-:W-:Y:S01]  /*10af0*/  IMAD.U32 R3, RZ, RZ, UR9 ;  /* 0x00000009ff037e24 */ /* 0x000fe2000f8e00ff */
[----:B------:R-:W0:Y:S01]  /*10b00*/  S2R R6, SR_TID.X ;  /* 0x0000000000067919 */ /* 0x000e220000002100 */
[----:B------:R-:W-:-:S03]  /*10b10*/  ULDC.64 UR8, c[0x0][0xc08] ;  /* 0x0003020000087ab9 */ /* 0x000fc60000000a00 */
[----:B------:R-:W2:Y:S01]  /*10b20*/  @P1 LDG.E R7, desc[UR12][R2.64] ;  /* 0x0000000c02071981 */ /* 0x000ea2000c1e1900 */
[----:B------:R-:W-:-:S04]  /*10b30*/  UISETP.NE.U32.AND UP1, UPT, UR8, URZ, UPT ;  /* 0x0000003f0800728c */ /* 0x000fc8000bf25070 */
[----:B------:R-:W-:-:S06]  /*10b40*/  UISETP.NE.AND.EX UP1, UPT, UR9, URZ, UPT, UP1 ;  /* 0x0000003f0900728c */ /* 0x000fcc000bf25310 */
[----:B------:R-:W-:-:S05]  /*10b50*/  PLOP3.LUT P2, PT, PT, PT, UP1, 0x80, 0x0 ;  /* 0x000000000000781c */ /* 0x000fca0003f4f018 */
[----:B------:R-:W-:Y:S02]  /*10b60*/  @UP1 ULDC.64 UR8, c[0x0][0xc08] ;  /* 0x0003020000081ab9 */ /* 0x000fe40000000a00 */
[----:B------:R-:W-:Y:S02]  /*10b70*/  @UP1 UIMAD.WIDE UR8, UR4, 0x4, UR8 ;  /* 0x00000004040818a5 */ /* 0x000fe4000f8e0208 */
[----:B------:R-:W-:Y:S01]  /*10b80*/  UISETP.NE.AND UP1, UPT, UR10, URZ, UPT ;  /* 0x0000003f0a00728c */ /* 0x000fe2000bf25270 */
[----:B------:R-:W-:Y:S02]  /*10b90*/  ULDC UR4, c[0x0][0xa88] ;  /* 0x0002a20000047ab9 */ /* 0x000fe40000000800 */
[----:B------:R-:W-:Y:S02]  /*10ba0*/  IMAD.U32 R0, RZ, RZ, UR4 ;  /* 0x00000004ff007e24 */ /* 0x000fe4000f8e00ff */
[----:B------:R-:W-:Y:S02]  /*10bb0*/  IMAD.U32 R4, RZ, RZ, UR8 ;  /* 0x00000008ff047e24 */ /* 0x000fe4000f8e00ff */
[----:B------:R-:W-:Y:S01]  /*10bc0*/  IMAD.U32 R5, RZ, RZ, UR9 ;  /* 0x00000009ff057e24 */ /* 0x000fe2000f8e00ff */
[----:B------:R-:W-:Y:S01]  /*10bd0*/  UMOV UR4, URZ ;  /* 0x0000003f00047c82 */ /* 0x000fe20008000000 */
[----:B0-----:R-:W-:-:S02]  /*10be0*/  VIADD R6, R6, 0xffffff80 ;  /* 0xffffff8006067836 */ /* 0x001fc40000000000 */
[----:B------:R-:W-:Y:S01]  /*10bf0*/  @!UP1 ULDC UR10, c[0x0][0xad4] ;  /* 0x0002b500000a9ab9 */ /* 0x000fe20000000800 */
[----:B------:R0:W5:Y:S01]  /*10c00*/  @P2 LDG.E R0, desc[UR12][R4.64] ;  /* 0x0000000c04002981 */ /* 0x000162000c1e1900 */
[----:B------:R-:W-:Y:S01]  /*10c10*/  IMAD.U32 R23, RZ, RZ, UR10 ;  /* 0x0000000aff177e24 */ /* 0x000fe2000f8e00ff */
[----:B------:R-:W-:Y:S02]  /*10c20*/  ISETP.GT.AND P0, PT, R6, 0x7f, PT ;  /* 0x0000007f0600780c */ /* 0x000fe40003f04270 */
[----:B--2---:R-:W-:Y:S01]  /*10c30*/  @P1 R2UR UR4, R7 ;  /* 0x00000000070412ca */ /* 0x004fe200000e0000 */
[----:B0-----:R-:W-:-:S14]  /*10c40*/  @P2 BRA `(.L_x_1291) ;  /* 0x0000000000142947 */ /* 0x001fdc0003800000 */
[----:B------:R-:W-:Y:S05]  /*10c50*/  @!P1 BRA `(.L_x_1291) ;  /* 0x0000000000109947 */ /* 0x000fea0003800000 */
[----:B------:R-:W-:Y:S02]  /*10c60*/  ULDC.64 UR8, c[0x0][0x208] ;  /* 0x0000820000087ab9 */ /* 0x000fe40000000a00 */
[----:B------:R-:W2:Y:S04]  /*10c70*/  LDG.E R5, desc[UR8][R2.64] ;  /* 0x0000000802057981 */ /* 0x000ea8000c1e1900 */
[----:B-----5:R-:W2:Y:S02]  /*10c80*/  LDG.E R0, desc[UR8][R2.64+0x4] ;  /* 0x0000040802007981 */ /* 0x020ea4000c1e1900 */
[----:B--2---:R-:W-:-:S07]  /*10c90*/  IMAD.IADD R0, R0, 0x1, -R5 ;  /* 0x0000000100007824 */ /* 0x004fce00078e0a05 */
.L_x_1291:
[----:B------:R-:W-:Y:S01]  /*10ca0*/  R2UR UR8, R231 ;  /* 0x00000000e70872ca */ /* 0x000fe200000e0000 */
[----:B------:R-:W-:Y:S01]  /*10cb0*/  USHF.R.S32.HI UR21, URZ, 0x1f, UR4 ;  /* 0x0000001f3f157899 */ /* 0x000fe20008011404 */
[----:B------:R-:W-:Y:S11]  /*10cc0*/  BSSY B1, `(.L_x_1292) ;  /* 0x000003e000017945 */ /* 0x000ff60003800000 */
[----:B------:R-:W-:-:S02]  /*10cd0*/  USHF.R.S32.HI UR13, URZ, 0x1f, UR8 ;  /* 0x0000001f3f0d7899 */ /* 0x000fc40008011408 */
[----:B------:R-:W-:Y:S02]  /*10ce0*/  USEL UR12, UR8, URZ, !UP0 ;  /* 0x0000003f080c7287 */ /* 0x000fe4000c000000 */
[----:B------:R-:W-:Y:S01]  /*10cf0*/  USEL UR13, UR13, URZ, !UP0 ;  /* 0x0000003f0d0d7287 */ /* 0x000fe2000c000000 */
[----:B------:R-:W-:Y:S11]  /*10d00*/  @P0 BRA `(.L_x_1293) ;  /* 0x0000000000e40947 */ /* 0x000ff60003800000 */
[----:B------:R-:W0:Y:S01]  /*10d10*/  S2R R4, SR_TID.X ;  /* 0x0000000000047919 */ /* 0x000e220000002100 */
[----:B------:R-:W1:Y:S01]  /*10d20*/  LDC R9, c[0x0][0xbe8] ;  /* 0x0002fa00ff097b82 */ /* 0x000e620000000800 */
[----:B------:R-:W-:Y:S02]  /*10d30*/  IMAD.U32 R3, RZ, RZ, UR61 ;  /* 0x0000003dff037e24 */ /* 0x000fe4000f8e00ff */
[----:B-1---5:R-:W-:-:S03]  /*10d40*/  IMAD R2, R0, R9, RZ ;  /* 0x0000000900027224 */ /* 0x022fc600078e02ff */
[----:B0-----:R-:W-:-:S04]  /*10d50*/  IADD3 R4, R3, -0x80, R4 ;  /* 0xffffff8003047810 */ /* 0x001fc80007ffe004 */
        /* <DEDUP_REMOVED lines=17> */
[----:B------:R-:W-:Y:S02]  /*10e70*/  UIMAD.WIDE.U32 UR10, UR8, UR20, URZ ;  /* 0x00000014080a72a5 */ /* 0x000fe4000f8e003f */
[----:B------:R-:W-:Y:S01]  /*10e80*/  UIMAD UR20, UR9, UR20, URZ ;  /* 0x00000014091472a4 */ /* 0x000fe2000f8e023f */
        /* <DEDUP_REMOVED lines=14> */
[----:B------:R-:W-:Y:S01]  /*10f70*/  IADD3 R2, P0, P1, R5, UR10, R2 ;  /* 0x0000000a05027c10 */ /* 0x000fe2000f91e002 */
[----:B------:R-:W-:Y:S01]  /*10f80*/  IMAD R7, R9, R7, R4 ;  /* 0x0000000709077224 */ /* 0x000fe200078e0204 */
[----:B------:R-:W-:Y:S01]  /*10f90*/  SHF.R.S32.HI R5, RZ, 0x1f, R5 ;  /* 0x0000001fff057819 */ /* 0x000fe20000011405 */
[----:B------:R-:W-:Y:S01]  /*10fa0*/  UIADD3.X UR10, UR15, UR20, UR21, UP1, UP2 ;  /* 0x000000140f0a7290 */ /* 0x000fe20008fe4415 */
[----:B------:R-:W-:Y:S01]  /*10fb0*/  IMAD.U32 R8, RZ, RZ, UR16 ;  /* 0x00000010ff087e24 */ /* 0x000fe2000f8e00ff */
        /* <DEDUP_REMOVED lines=14> */
.L_x_1293:
[----:B------:R-:W-:Y:S05]  /*110a0*/  BSYNC B1 ;  /* 0x0000000000017941 */ /* 0x000fea0003800000 */
.L_x_1292:
[----:B------:R-:W-:-:S13]  /*110b0*/  R2UR UR8, R23 ;  /* 0x00000000170872ca */ /* 0x000fda00000e0000 */
[----:B------:R-:W-:-:S06]  /*110c0*/  UISETP.GT.AND UP0, UPT, UR8, 0x1, UPT ;  /* 0x000000010800788c */ /* 0x000fcc000bf04270 */
[----:B------:R-:W-:-:S13]  /*110d0*/  PLOP3.LUT P0, PT, PT, PT, UP0, 0x80, 0x0 ;  /* 0x000000000000781c */ /* 0x000fda0003f0f008 */
[----:B------:R-:W-:Y:S05]  /*110e0*/  @P0 BRA `(.L_x_1288) ;  /* 0x00000008006c0947 */ /* 0x000fea0003800000 */
[----:B------:R-:W1:Y:S01]  /*110f0*/  LDC R11, c[0x0][0xbe8] ;  /* 0x0002fa00ff0b7b82 */ /* 0x000e620000000800 */
[----:B0-----:R-:W-:Y:S01]  /*11100*/  SHF.R.S32.HI R3, RZ, 0x1f, R6 ;  /* 0x0000001fff037819 */ /* 0x001fe20000011406 */
[----:B------:R-:W-:Y:S01]  /*11110*/  ULDC.64 UR10, c[0x0][0xaa0] ;  /* 0x0002a800000a7ab9 */ /* 0x000fe20000000a00 */
[----:B------:R-:W-:Y:S01]  /*11120*/  R2UR UR14, R202 ;  /* 0x00000000ca0e72ca */ /* 0x000fe200000e0000 */
[----:B------:R-:W-:Y:S01]  /*11130*/  UIMAD.WIDE.U32 UR8, UR4, UR10, URZ ;  /* 0x0000000a040872a5 */ /* 0x000fe2000f8e003f */
[----:B------:R-:W-:Y:S01]  /*11140*/  LEA.HI R2, R3, R6, RZ, 0x3 ;  /* 0x0000000603027211 */ /* 0x000fe200078f18ff */
[----:B------:R-:W-:Y:S01]  /*11150*/  UIMAD UR10, UR21, UR10, URZ ;  /* 0x0000000a150a72a4 */ /* 0x000fe2000f8e023f */
[----:B------:R-:W-:Y:S02]  /*11160*/  BSSY B1, `(.L_x_1294) ;  /* 0x000004e000017945 */ /* 0x000fe40003800000 */
[----:B------:R-:W-:Y:S01]  /*11170*/  LOP3.LUT R5, R2, 0xfffffff8, RZ, 0xc0, !PT ;  /* 0xfffffff802057812 */ /* 0x000fe200078ec0ff */
[----:B------:R-:W-:Y:S01]  /*11180*/  UIMAD UR10, UR4, UR11, UR10 ;  /* 0x0000000b040a72a4 */ /* 0x000fe2000f8e020a */
[----:B------:R-:W-:-:S03]  /*11190*/  SHF.R.S32.HI R13, RZ, 0x3, R2 ;  /* 0x00000003ff0d7819 */ /* 0x000fc60000011402 */
[----:B------:R-:W-:Y:S01]  /*111a0*/  IMAD.IADD R8, R6, 0x1, -R5 ;  /* 0x0000000106087824 */ /* 0x000fe200078e0a05 */
[----:B------:R-:W-:-:S03]  /*111b0*/  UIADD3 UR9, UR9, UR10, URZ ;  /* 0x0000000a09097290 */ /* 0x000fc6000fffe03f */
[----:B------:R-:W-:Y:S01]  /*111c0*/  IMAD R2, R8, 0x20, R13 ;  /* 0x0000002008027824 */ /* 0x000fe200078e020d */
[----:B------:R-:W-:Y:S02]  /*111d0*/  ULDC.64 UR10, c[0x0][0xae8] ;  /* 0x0002ba00000a7ab9 */ /* 0x000fe40000000a00 */
[----:B------:R-:W-:Y:S01]  /*111e0*/  UIMAD.WIDE.U32 UR8, UR14, UR10, UR8 ;  /* 0x0000000a0e0872a5 */ /* 0x000fe2000f8e0008 */
[----:B------:R-:W-:Y:S01]  /*111f0*/  VIADD R6, R2, UR61 ;  /* 0x0000003d02067c36 */ /* 0x000fe20008000000 */
[----:B-1----:R-:W-:Y:S02]  /*11200*/  ISETP.NE.AND P0, PT, R11, 0x1, PT ;  /* 0x000000010b00780c */ /* 0x002fe40003f05270 */
[----:B------:R-:W-:Y:S01]  /*11210*/  UIMAD UR9, UR14, UR11, UR9 ;  /* 0x0000000b0e0972a4 */ /* 0x000fe2000f8e0209 */
[----:B------:R-:W-:Y:S02]  /*11220*/  IMAD.MOV.U32 R5, RZ, RZ, R6 ;  /* 0x000000ffff057224 */ /* 0x000fe400078e0006 */
[----:B------:R-:W-:-:S02]  /*11230*/  ULDC.64 UR10, c[0x0][0xaf0] ;  /* 0x0002bc00000a7ab9 */ /* 0x000fc40000000a00 */
[----:B------:R-:W-:-:S04]  /*11240*/  UIMAD UR13, UR13, UR10, URZ ;  /* 0x0000000a0d0d72a4 */ /* 0x000fc8000f8e023f */
[----:B------:R-:W-:Y:S02]  /*11250*/  UIMAD UR4, UR12, UR11, UR13 ;  /* 0x0000000b0c0472a4 */ /* 0x000fe4000f8e020d */
[----:B------:R-:W-:Y:S01]  /*11260*/  UIMAD.WIDE.U32 UR12, UR12, UR10, UR8 ;  /* 0x0000000a0c0c72a5 */ /* 0x000fe2000f8e0008 */
[----:B------:R-:W0:Y:S02]  /*11270*/  @P0 LDC R3, c[0x0][0xbec] ;  /* 0x0002fb00ff030b82 */ /* 0x000e240000000800 */
[----:B------:R-:W-:Y:S01]  /*11280*/  ULDC.64 UR8, c[0x0][0xae0] ;  /* 0x0002b80000087ab9 */ /* 0x000fe20000000a00 */
[----:B------:R-:W-:-:S05]  /*11290*/  UIADD3 UR4, UR13, UR4, URZ ;  /* 0x000000040d047290 */ /* 0x000fca000fffe03f */
[----:B------:R-:W1:Y:S01]  /*112a0*/  @P0 LDC R7, c[0x0][0xbf0] ;  /* 0x0002fc00ff070b82 */ /* 0x000e620000000800 */
[----:B0-----:R-:W-:-:S04]  /*112b0*/  @P0 IMAD.HI.U32 R2, R6, R3, RZ ;  /* 0x0000000306020227 */ /* 0x001fc800078e00ff */
[----:B------:R-:W-:Y:S02]  /*112c0*/  IMAD.U32 R3, RZ, RZ, UR13 ;  /* 0x0000000dff037e24 */ /* 0x000fe4000f8e00ff */
[----:B------:R-:W-:Y:S01]  /*112d0*/  IMAD.U32 R3, RZ, RZ, UR4 ;  /* 0x00000004ff037e24 */ /* 0x000fe2000f8e00ff */
[----:B-1----:R-:W-:Y:S01]  /*112e0*/  @P0 SHF.R.U32.HI R5, RZ, R7, R2 ;  /* 0x00000007ff050219 */ /* 0x002fe20000011602 */
[----:B------:R-:W-:-:S03]  /*112f0*/  IMAD.U32 R2, RZ, RZ, UR12 ;  /* 0x0000000cff027e24 */ /* 0x000fc6000f8e00ff */
[--C-:B------:R-:W-:Y:S01]  /*11300*/  SHF.R.S32.HI R4, RZ, 0x1f, R5.reuse ;  /* 0x0000001fff047819 */ /* 0x100fe20000011405 */
[----:B------:R-:W-:Y:S02]  /*11310*/  IMAD.MOV R7, RZ, RZ, -R5 ;  /* 0x000000ffff077224 */ /* 0x000fe400078e0a05 */
[----:B------:R-:W-:-:S04]  /*11320*/  IMAD.WIDE.U32 R2, R5, UR8, R2 ;  /* 0x0000000805027c25 */ /* 0x000fc8000f8e0002 */
[----:B------:R-:W-:Y:S02]  /*11330*/  IMAD R7, R11, R7, R6 ;  /* 0x000000070b077224 */ /* 0x000fe400078e0206 */
[----:B------:R-:W-:Y:S02]  /*11340*/  IMAD R4, R4, UR8, RZ ;  /* 0x0000000804047c24 */ /* 0x000fe4000f8e02ff */
[----:B------:R-:W-:Y:S02]  /*11350*/  VIADD R6, R13, UR61 ;  /* 0x0000003d0d067c36 */ /* 0x000fe40008000000 */
[----:B------:R-:W-:Y:S01]  /*11360*/  IMAD R9, R5, UR9, R4 ;  /* 0x0000000905097c24 */ /* 0x000fe2000f8e0204 */
[----:B------:R-:W-:Y:S01]  /*11370*/  SHF.R.S32.HI R4, RZ, 0x1f, R7 ;  /* 0x0000001fff047819 */ /* 0x000fe20000011407 */
[----:B------:R-:W-:Y:S01]  /*11380*/  ULDC.64 UR8, c[0x0][0xad8] ;  /* 0x0002b60000087ab9 */ /* 0x000fe20000000a00 */
[----:B-----5:R-:W-:Y:S02]  /*11390*/  IMAD R11, R0, R11, RZ ;  /* 0x0000000b000b7224 */ /* 0x020fe400078e02ff */
[----:B------:R-:W-:-:S02]  /*113a0*/  IMAD.IADD R3, R3, 0x1, R9 ;  /* 0x0000000103037824 */ /* 0x000fc400078e0209 */
[----:B------:R-:W-:Y:S02]  /*113b0*/  IMAD R4, R4, UR8, RZ ;  /* 0x0000000804047c24 */ /* 0x000fe4000f8e02ff */
[----:B------:R-:W-:-:S04]  /*113c0*/  IMAD.WIDE.U32 R2, R7, UR8, R2 ;  /* 0x0000000807027c25 */ /* 0x000fc8000f8e0002 */
[----:B------:R-:W-:Y:S01]  /*113d0*/  IMAD R5, R7, UR9, R4 ;  /* 0x0000000907057c24 */ /* 0x000fe2000f8e0204 */
[----:B------:R-:W-:Y:S01]  /*113e0*/  ULDC.64 UR8, c[0x0][0xa80] ;  /* 0x0002a00000087ab9 */ /* 0x000fe20000000a00 */
[----:B------:R-:W-:Y:S02]  /*113f0*/  VIADD R4, R6, 0x40 ;  /* 0x0000004006047836 */ /* 0x000fe40000000000 */
[----:B------:R-:W-:Y:S01]  /*11400*/  IMAD.IADD R3, R3, 0x1, R5 ;  /* 0x0000000103037824 */ /* 0x000fe200078e0205 */
[----:B------:R-:W-:Y:S01]  /*11410*/  LEA R5, P2, R2, UR8, 0x1 ;  /* 0x0000000802057c11 */ /* 0x000fe2000f8408ff */
[----:B------:R-:W-:Y:S01]  /*11420*/  VIADD R0, R6, 0x20 ;  /* 0x0000002006007836 */ /* 0x000fe20000000000 */
[-C--:B------:R-:W-:Y:S01]  /*11430*/  ISETP.GE.AND P0, PT, R4, R11.reuse, PT ;  /* 0x0000000b0400720c */ /* 0x080fe20003f06270 */
[----:B------:R-:W-:Y:S01]  /*11440*/  IMAD.SHL.U32 R7, R8, 0x8, RZ ;  /* 0x0000000808077824 */ /* 0x000fe200078e00ff */
[----:B------:R-:W-:Y:S02]  /*11450*/  LEA.HI.X R4, R2, UR9, R3, 0x1, P2 ;  /* 0x0000000902047c11 */ /* 0x000fe400090f0c03 */
[-C--:B------:R-:W-:Y:S01]  /*11460*/  ISETP.GE.AND P2, PT, R6, R11.reuse, PT ;  /* 0x0000000b0600720c */ /* 0x080fe20003f46270 */
[C---:B------:R-:W-:Y:S01]  /*11470*/  VIADD R9, R7.reuse, 0x80 ;  /* 0x0000008007097836 */ /* 0x040fe20000000000 */
[----:B------:R-:W-:Y:S01]  /*11480*/  ISETP.GE.AND P1, PT, R0, R11, PT ;  /* 0x0000000b0000720c */ /* 0x000fe20003f26270 */
[C---:B------:R-:W-:Y:S01]  /*11490*/  VIADD R13, R7.reuse, 0xc0 ;  /* 0x000000c0070d7836 */ /* 0x040fe20000000000 */
[----:B------:R0:W1:Y:S01]  /*114a0*/  SHFL.IDX PT, R2, R5, RZ, 0x181f ;  /* 0x00181fff05027589 */ /* 0x00006200000e0000 */
[----:B------:R-:W-:Y:S01]  /*114b0*/  VIADD R15, R7, 0x40 ;  /* 0x00000040070f7836 */ /* 0x000fe20000000000 */
[----:B------:R-:W-:-:S02]  /*114c0*/  SHF.R.S32.HI R10, RZ, 0x1f, R7 ;  /* 0x0000001fff0a7819 */ /* 0x000fc40000011407 */
[----:B------:R0:W2:Y:S01]  /*114d0*/  SHFL.IDX PT, R0, R4, RZ, 0x181f ;  /* 0x00181fff04007589 */ /* 0x0000a200000e0000 */
[----:B------:R-:W-:Y:S02]  /*114e0*/  SHF.R.S32.HI R8, RZ, 0x1f, R9 ;  /* 0x0000001fff087819 */ /* 0x000fe40000011409 */
[----:B------:R-:W-:Y:S02]  /*114f0*/  SHF.R.S32.HI R12, RZ, 0x1f, R13 ;  /* 0x0000001fff0c7819 */ /* 0x000fe4000001140d */
        /* <DEDUP_REMOVED lines=20> */
.L_x_1295:
[----:B------:R-:W-:Y:S05]  /*11640*/  BSYNC B1 ;  /* 0x0000000000017941 */ /* 0x000fea0003800000 */
.L_x_1294:
        /* <DEDUP_REMOVED lines=22> */
.L_x_1297:
[----:B------:R-:W-:Y:S05]  /*117b0*/  BSYNC B1 ;  /* 0x0000000000017941 */ /* 0x000fea0003800000 */
.L_x_1296:
        /* <DEDUP_REMOVED lines=22> */
.L_x_1299:
[----:B------:R-:W-:Y:S05]  /*11920*/  BSYNC B1 ;  /* 0x0000000000017941 */ /* 0x000fea0003800000 */
.L_x_1298:
[----:B0-----:R-:W-:Y:S01]  /*11930*/  VIADD R0, R6, 0x60 ;  /* 0x0000006006007836 */ /* 0x001fe20000000000 */
[----:B--2-4-:R-:W2:Y:S04]  /*11940*/  SHFL.IDX PT, R4, R4, 0x3, 0x181f ;  /* 0x00781f0004047f89 */ /* 0x014ea800000e0000 */
[----:B------:R-:W-:Y:S01]  /*11950*/  ISETP.GE.AND P0, PT, R0, R11, PT ;  /* 0x0000000b0000720c */ /* 0x000fe20003f06270 */
[----:B-1-3--:R1:W3:-:S12]  /*11960*/  SHFL.IDX PT, R2, R5, 0x3, 0x181f ;  /* 0x00781f0005027f89 */ /* 0x00a2d800000e0000 */
[----:B-1----:R-:W-:Y:S05]  /*11970*/  @P0 BRA `(.L_x_1288) ;  /* 0x0000000000480947 */ /* 0x002fea0003800000 */
[----:B------:R-:W-:Y:S01]  /*11980*/  ULDC UR4, c[0x0][0xac8] ;  /* 0x0002b20000047ab9 */ /* 0x000fe20000000800 */
[----:B------:R-:W-:Y:S01]  /*11990*/  ULDC.64 UR8, c[0x0][0x208] ;  /* 0x0000820000087ab9 */ /* 0x000fe20000000a00 */
[----:B------:R-:W-:Y:S02]  /*119a0*/  ISETP.GE.AND P3, PT, R7, UR4, PT ;  /* 0x0000000407007c0c */ /* 0x000fe4000bf66270 */
[----:B------:R-:W-:Y:S02]  /*119b0*/  ISETP.GE.AND P2, PT, R15, UR4, PT ;  /* 0x000000040f007c0c */ /* 0x000fe4000bf46270 */
[----:B------:R-:W-:Y:S02]  /*119c0*/  ISETP.GE.AND P1, PT, R9, UR4, PT ;  /* 0x0000000409007c0c */ /* 0x000fe4000bf26270 */
[----:B------:R-:W-:-:S07]  /*119d0*/  ISETP.GE.AND P0, PT, R13, UR4, PT ;  /* 0x000000040d007c0c */ /* 0x000fce000bf06270 */
[----:B---3--:R-:W-:-:S04]  /*119e0*/  @!P3 LEA R6, P4, R7, R2, 0x1 ;  /* 0x000000020706b211 */ /* 0x008fc800078808ff */
[----:B--2---:R-:W-:Y:S02]  /*119f0*/  @!P3 LEA.HI.X R7, R7, R4, R10, 0x1, P4 ;  /* 0x000000040707b211 */ /* 0x004fe400020f0c0a */
        /* <DEDUP_REMOVED lines=10> */
.L_x_1288:
[----:B------:R-:W-:Y:S05]  /*11aa0*/  BSYNC B0 ;  /* 0x0000000000007941 */ /* 0x000fea0003800000 */
.L_x_1278:
[----:B------:R-:W-:Y:S02]  /*11ab0*/  ULDC UR4, c[0x0][0xc3c] ;  /* 0x00030f0000047ab9 */ /* 0x000fe40000000800 */
[----:B------:R-:W-:-:S06]  /*11ac0*/  UISETP.GE.AND UP0, UPT, UR6, UR4, UPT ;  /* 0x000000040600728c */ /* 0x000fcc000bf06270 */
[----:B------:R-:W-:-:S13]  /*11ad0*/  PLOP3.LUT P0, PT, PT, PT, UP0, 0x80, 0x0 ;  /* 0x000000000000781c */ /* 0x000fda0003f0f008 */
[----:B------:R-:W-:Y:S05]  /*11ae0*/  @!P0 BRA `(.L_x_1300) ;  /* 0xfffffef4009c8947 */ /* 0x000fea000383ffff */
[----:B------:R-:W-:Y:S05]  /*11af0*/  EXIT ;  /* 0x000000000000794d */ /* 0x000fea0003800000 */
.L_x_1195:
[----:B------:R-:W-:-:S08]  /*11b00*/  NOP ;  /* 0x0000000000007918 */ /* 0x000fd00000000000 */
[----:B0-----:R-:W0:-:S00]  /*11b10*/  USETMAXREG.DEALLOC.CTAPOOL 0x18 ;  /* 0x00000018000079c8 */ /* 0x001e0000080e0500 */
        /* <DEDUP_REMOVED lines=18> */
.L_x_1301:
        /* <DEDUP_REMOVED lines=44> */
.L_x_1305:
        /* <DEDUP_REMOVED lines=39> */
[----:B------:R-:W-:-:S07]  /*12170*/  IMAD.MOV.U32 R5, RZ, RZ, R2 ;  /* 0x000000ffff057224 */ /* 0x000fce00078e0002 */
.L_x_1303:
[----:B------:R-:W-:Y:S02]  /*12180*/  IMAD.IADD R10, R9, 0x1, -R4 ;  /* 0x00000001090a7824 */ /* 0x000fe400078e0a04 */
[----:B------:R-:W-:Y:S02]  /*12190*/  IMAD.MOV.U32 R3, RZ, RZ, RZ ;  /* 0x000000ffff037224 */ /* 0x000fe400078e00ff */
[----:B------:R-:W-:-:S05]  /*121a0*/  IMAD R2, R5, UR5, R10 ;  /* 0x0000000505027c24 */ /* 0x000fca000f8e020a */
[----:B------:R-:W-:-:S13]  /*121b0*/  ISETP.GT.AND P0, PT, R2, UR6, PT ;  /* 0x0000000602007c0c */ /* 0x000fda000bf04270 */
[----:B------:R-:W-:-:S04]  /*121c0*/  VOTE.ANY R2, PT, !P0 ;  /* 0x0000000000027806 */ /* 0x000fc800040e0100 */
[----:B------:R-:W0:Y:S01]  /*121d0*/  POPC R9, R2 ;  /* 0x0000000200097309 */ /* 0x000e220000000000 */
[----:B------:R-:W-:Y:S01]  /*121e0*/  ISETP.NE.AND P0, PT, R2, RZ, PT ;  /* 0x000000ff0200720c */ /* 0x000fe20003f05270 */
[----:B0-----:R0:W1:Y:S04]  /*121f0*/  SHFL.IDX PT, R8, R8, R9, 0x1f ;  /* 0x00001f0908087589 */ /* 0x00106800000e0000 */
[----:B------:R0:W2:Y:S08]  /*12200*/  SHFL.IDX PT, R4, R7, R9, 0x1f ;  /* 0x00001f0907047589 */ /* 0x0000b000000e0000 */
[----:B------:R-:W-:Y:S05]  /*12210*/  @!P0 BRA `(.L_x_1306) ;  /* 0x0000000000088947 */ /* 0x000fea0003800000 */
[----:B------:R-:W-:-:S05]  /*12220*/  VIADD R2, R9, 0xffffffff ;  /* 0xffffffff09027836 */ /* 0x000fca0000000000 */
[----:B------:R3:W4:Y:S02]  /*12230*/  SHFL.IDX PT, R3, R5, R2, 0x1f ;  /* 0x00001f0205037589 */ /* 0x00072400000e0000 */
.L_x_1306:
[----:B----4-:R-:W-:Y:S01]  /*12240*/  IMAD R3, R3, UR5, R10 ;  /* 0x0000000503037c24 */ /* 0x010fe2000f8e020a */
[----:B-1----:R-:W-:Y:S01]  /*12250*/  ISETP.NE.AND P0, PT, R8, 0x1, PT ;  /* 0x000000010800780c */ /* 0x002fe20003f05270 */
[----:B------:R-:W-:-:S03]  /*12260*/  VIADD R14, R9, UR4 ;  /* 0x00000004090e7c36 */ /* 0x000fc60008000000 */
[----:B------:R1:W-:Y:S01]  /*12270*/  STL [R1], R3 ;  /* 0x0000000301007387 */ /* 0x0003e20000100800 */
[----:B---3--:R-:W-:-:S03]  /*12280*/  IADD3 R5, -R3, UR6, RZ ;  /* 0x0000000603057c10 */ /* 0x008fc6000fffe1ff */
[----:B------:R1:W-:Y:S05]  /*12290*/  STL [R1+0xc], R14 ;  /* 0x00000c0e01007387 */ /* 0x0003ea0000100800 */
[----:B------:R-:W-:Y:S05]  /*122a0*/  @!P0 BRA `(.L_x_1307) ;  /* 0x0000000000e08947 */ /* 0x000fea0003800000 */
[----:B0-2---:R-:W-:Y:S02]  /*122b0*/  IABS R7, R4 ;  /* 0x0000000400077213 */ /* 0x005fe40000000000 */
[----:B------:R-:W-:Y:S02]  /*122c0*/  IABS R9, R8 ;  /* 0x0000000800097213 */ /* 0x000fe40000000000 */
[----:B------:R-:W0:Y:S01]  /*122d0*/  I2F.RP R10, R7 ;  /* 0x00000007000a7306 */ /* 0x000e220000209400 */
[----:B------:R-:W-:-:S07]  /*122e0*/  IABS R12, R5 ;  /* 0x00000005000c7213 */ /* 0x000fce0000000000 */
[----:B------:R-:W-:Y:S08]  /*122f0*/  I2F.RP R13, R9 ;  /* 0x00000009000d7306 */ /* 0x000ff00000209400 */
[----:B0-----:R-:W1:Y:S02]  /*12300*/  MUFU.RCP R10, R10 ;  /* 0x0000000a000a7308 */ /* 0x001e640000001000 */
[----:B-1----:R-:W-:-:S06]  /*12310*/  VIADD R3, R10, 0xffffffe ;  /* 0x0ffffffe0a037836 */ /* 0x002fcc0000000000 */
[----:B------:R-:W0:Y:S02]  /*12320*/  F2I.FTZ.U32.TRUNC.NTZ R3, R3 ;  /* 0x0000000300037305 */ /* 0x000e24000021f000 */
[----:B0-----:R-:W-:-:S04]  /*12330*/  IMAD.MOV R2, RZ, RZ, -R3 ;  /* 0x000000ffff027224 */ /* 0x001fc800078e0a03 */
[----:B------:R-:W-:Y:S02]  /*12340*/  IMAD R11, R2, R7, RZ ;  /* 0x00000007020b7224 */ /* 0x000fe400078e02ff */
[----:B------:R-:W-:-:S04]  /*12350*/  IMAD.MOV.U32 R2, RZ, RZ, RZ ;  /* 0x000000ffff027224 */ /* 0x000fc800078e00ff */
[----:B------:R-:W-:Y:S01]  /*12360*/  IMAD.HI.U32 R11, R3, R11, R2 ;  /* 0x0000000b030b7227 */ /* 0x000fe200078e0002 */
[----:B------:R-:W-:Y:S01]  /*12370*/  IABS R3, R4 ;  /* 0x0000000400037213 */ /* 0x000fe20000000000 */
[----:B------:R-:W0:Y:S04]  /*12380*/  MUFU.RCP R2, R13 ;  /* 0x0000000d00027308 */ /* 0x000e280000001000 */
[----:B------:R-:W-:Y:S02]  /*12390*/  IMAD.MOV R3, RZ, RZ, -R3 ;  /* 0x000000ffff037224 */ /* 0x000fe400078e0a03 */
[----:B------:R-:W-:-:S04]  /*123a0*/  IMAD.HI.U32 R10, R11, R12, RZ ;  /* 0x0000000c0b0a7227 */ /* 0x000fc800078e00ff */
[----:B------:R-:W-:-:S05]  /*123b0*/  IMAD R12, R10, R3, R12 ;  /* 0x000000030a0c7224 */ /* 0x000fca00078e020c */
[----:B------:R-:W-:Y:S01]  /*123c0*/  ISETP.GT.U32.AND P1, PT, R7, R12, PT ;  /* 0x0000000c0700720c */ /* 0x000fe20003f24070 */
[----:B0-----:R-:W-:-:S06]  /*123d0*/  VIADD R3, R2, 0xffffffe ;  /* 0x0ffffffe02037836 */ /* 0x001fcc0000000000 */
[----:B------:R-:W0:Y:S06]  /*123e0*/  F2I.FTZ.U32.TRUNC.NTZ R3, R3 ;  /* 0x0000000300037305 */ /* 0x000e2c000021f000 */
[----:B------:R-:W-:Y:S02]  /*123f0*/  @!P1 IMAD.IADD R12, R12, 0x1, -R7 ;  /* 0x000000010c0c9824 */ /* 0x000fe400078e0a07 */
[----:B------:R-:W-:Y:S01]  /*12400*/  @!P1 VIADD R10, R10, 0x1 ;  /* 0x000000010a0a9836 */ /* 0x000fe20000000000 */
[----:B------:R-:W-:Y:S02]  /*12410*/  ISETP.NE.AND P1, PT, R4, RZ, PT ;  /* 0x000000ff0400720c */ /* 0x000fe40003f25270 */
[----:B------:R-:W-:Y:S01]  /*12420*/  ISETP.GE.U32.AND P0, PT, R12, R7, PT ;  /* 0x000000070c00720c */ /* 0x000fe20003f06070 */
[----:B0-----:R-:W-:-:S04]  /*12430*/  IMAD.MOV R2, RZ, RZ, -R3 ;  /* 0x000000ffff027224 */ /* 0x001fc800078e0a03 */
[----:B------:R-:W-:Y:S02]  /*12440*/  IMAD R7, R2, R9, RZ ;  /* 0x0000000902077224 */ /* 0x000fe400078e02ff */
[----:B------:R-:W-:-:S06]  /*12450*/  IMAD.MOV.U32 R2, RZ, RZ, RZ ;  /* 0x000000ffff027224 */ /* 0x000fcc00078e00ff */
[----:B------:R-:W-:Y:S02]  /*12460*/  @P0 VIADD R10, R10, 0x1 ;  /* 0x000000010a0a0836 */ /* 0x000fe40000000000 */
[----:B------:R-:W-:Y:S01]  /*12470*/  IMAD.HI.U32 R7, R3, R7, R2 ;  /* 0x0000000703077227 */ /* 0x000fe200078e0002 */
[----:B------:R-:W-:Y:S02]  /*12480*/  LOP3.LUT R2, R5, R4, RZ, 0x3c, !PT ;  /* 0x0000000405027212 */ /* 0x000fe400078e3cff */
[----:B------:R-:W-:Y:S02]  /*12490*/  IABS R3, R8 ;  /* 0x0000000800037213 */ /* 0x000fe40000000000 */
[----:B------:R-:W-:-:S03]  /*124a0*/  ISETP.GE.AND P2, PT, R2, RZ, PT ;  /* 0x000000ff0200720c */ /* 0x000fc60003f46270 */
[----:B------:R-:W-:-:S10]  /*124b0*/  IMAD.MOV R3, RZ, RZ, -R3 ;  /* 0x000000ffff037224 */ /* 0x000fd400078e0a03 */
[----:B------:R-:W-:Y:S01]  /*124c0*/  @!P2 IMAD.MOV R10, RZ, RZ, -R10 ;  /* 0x000000ffff0aa224 */ /* 0x000fe200078e0a0a */
[----:B------:R-:W-:-:S04]  /*124d0*/  @!P1 LOP3.LUT R10, RZ, R4, RZ, 0x33, !PT ;  /* 0x00000004ff0a9212 */ /* 0x000fc800078e33ff */
        /* <DEDUP_REMOVED lines=8> */
[----:B------:R-:W-:-:S04]  /*12560*/  LOP3.LUT R2, R10, R8, RZ, 0x3c, !PT ;  /* 0x000000080a027212 */ /* 0x000fc800078e3cff */
[----:B------:R-:W-:Y:S01]  /*12570*/  ISETP.GE.AND P2, PT, R2, RZ, PT ;  /* 0x000000ff0200720c */ /* 0x000fe20003f46270 */
[----:B------:R-:W-:-:S04]  /*12580*/  IMAD.MOV R2, RZ, RZ, -R10 ;  /* 0x000000ffff027224 */ /* 0x000fc800078e0a0a */
[----:B------:R-:W-:Y:S02]  /*12590*/  IMAD R2, R4, R2, R5 ;  /* 0x0000000204027224 */ /* 0x000fe400078e0205 */
        /* <DEDUP_REMOVED lines=8> */
[----:B------:R-:W-:Y:S05]  /*12620*/  BRA `(.L_x_1308) ;  /* 0x0000000000f87947 */ /* 0x000fea0003800000 */
.L_x_1307:
[----:B-1----:R-:W1:Y:S01]  /*12630*/  LDC.64 R2, c[0x0][0xc90] ;  /* 0x00032400ff027b82 */ /* 0x002e620000000a00 */
[----:B------:R-:W-:Y:S01]  /*12640*/  ULDC.64 UR6, c[0x0][0x208] ;  /* 0x0000820000067ab9 */ /* 0x000fe20000000a00 */
[----:B-1----:R-:W-:-:S05]  /*12650*/  IMAD.WIDE R2, R14, 0x4, R2 ;  /* 0x000000040e027825 */ /* 0x002fca00078e0202 */
[----:B0-----:R0:W2:Y:S02]  /*12660*/  LDG.E R7, desc[UR6][R2.64] ;  /* 0x0000000602077981 */ /* 0x0010a4000c1e1900 */
[----:B0-----:R-:W-:Y:S02]  /*12670*/  IMAD.MOV.U32 R2, RZ, RZ, RZ ;  /* 0x000000ffff027224 */ /* 0x001fe400078e00ff */
[----:B--2---:R-:W-:-:S05]  /*12680*/  IMAD R8, R4, R7, RZ ;  /* 0x0000000704087224 */ /* 0x004fca00078e02ff */
[----:B------:R-:W-:-:S04]  /*12690*/  IABS R9, R8 ;  /* 0x0000000800097213 */ /* 0x000fc80000000000 */
[----:B------:R-:W0:Y:S08]  /*126a0*/  I2F.RP R10, R9 ;  /* 0x00000009000a7306 */ /* 0x000e300000209400 */
[----:B0-----:R-:W0:Y:S02]  /*126b0*/  MUFU.RCP R10, R10 ;  /* 0x0000000a000a7308 */ /* 0x001e240000001000 */
[----:B0-----:R-:W-:-:S06]  /*126c0*/  VIADD R11, R10, 0xffffffe ;  /* 0x0ffffffe0a0b7836 */ /* 0x001fcc0000000000 */
[----:B------:R-:W0:Y:S02]  /*126d0*/  F2I.FTZ.U32.TRUNC.NTZ R3, R11 ;  /* 0x0000000b00037305 */ /* 0x000e24000021f000 */
[----:B0-----:R-:W-:-:S04]  /*126e0*/  IMAD.MOV R12, RZ, RZ, -R3 ;  /* 0x000000ffff0c7224 */ /* 0x001fc800078e0a03 */
[----:B------:R-:W-:-:S04]  /*126f0*/  IMAD R13, R12, R9, RZ ;  /* 0x000000090c0d7224 */ /* 0x000fc800078e02ff */
[----:B------:R-:W-:Y:S01]  /*12700*/  IMAD.HI.U32 R2, R3, R13, R2 ;  /* 0x0000000d03027227 */ /* 0x000fe200078e0002 */
[----:B------:R-:W-:Y:S02]  /*12710*/  IABS R13, R5 ;  /* 0x00000005000d7213 */ /* 0x000fe40000000000 */
[----:B------:R-:W-:-:S03]  /*12720*/  IABS R3, R8 ;  /* 0x0000000800037213 */ /* 0x000fc60000000000 */
[----:B------:R-:W-:-:S04]  /*12730*/  IMAD.HI.U32 R2, R2, R13, RZ ;  /* 0x0000000d02027227 */ /* 0x000fc800078e00ff */
[----:B------:R-:W-:-:S04]  /*12740*/  IMAD.MOV R3, RZ, RZ, -R3 ;  /* 0x000000ffff037224 */ /* 0x000fc800078e0a03 */
        /* <DEDUP_REMOVED lines=11> */
[----:B------:R-:W-:Y:S02]  /*12800*/  IMAD R9, R7, R2, RZ ;  /* 0x0000000207097224 */ /* 0x000fe400078e02ff */
[----:B------:R-:W-:Y:S02]  /*12810*/  IMAD.MOV R2, RZ, RZ, -R2 ;  /* 0x000000ffff027224 */ /* 0x000fe400078e0a02 */
[----:B------:R-:W-:Y:S02]  /*12820*/  IMAD.MOV R10, RZ, RZ, -R9 ;  /* 0x000000ffff0a7224 */ /* 0x000fe400078e0a09 */
[----:B------:R-:W-:Y:S02]  /*12830*/  IMAD R8, R8, R2, R5 ;  /* 0x0000000208087224 */ /* 0x000fe400078e0205 */
[----:B------:R-:W-:Y:S01]  /*12840*/  IMAD.MOV.U32 R2, RZ, RZ, RZ ;  /* 0x000000ffff027224 */ /* 0x000fe200078e00ff */
[----:B------:R-:W-:Y:S02]  /*12850*/  VIADDMNMX R7, R10, UR5, R7, PT ;  /* 0x000000050a077c46 */ /* 0x000fe4000b800107 */
[----:B------:R-:W-:-:S02]  /*12860*/  IADD3 R9, R9, 0x1000000, R8 ;  /* 0x0100000009097810 */ /* 0x000fc40007ffe008 */
[----:B------:R-:W-:-:S04]  /*12870*/  IABS R10, R7 ;  /* 0x00000007000a7213 */ /* 0x000fc80000000000 */
[----:B------:R-:W0:Y:S08]  /*12880*/  I2F.RP R11, R10 ;  /* 0x0000000a000b7306 */ /* 0x000e300000209400 */
[----:B0-----:R-:W0:Y:S02]  /*12890*/  MUFU.RCP R11, R11 ;  /* 0x0000000b000b7308 */ /* 0x001e240000001000 */
[----:B0-----:R-:W-:Y:S01]  /*128a0*/  VIADD R3, R11, 0xffffffe ;  /* 0x0ffffffe0b037836 */ /* 0x001fe20000000000 */
[----:B------:R-:W-:-:S05]  /*128b0*/  IABS R11, R7 ;  /* 0x00000007000b7213 */ /* 0x000fca0000000000 */
[----:B------:R-:W0:Y:S02]  /*128c0*/  F2I.FTZ.U32.TRUNC.NTZ R3, R3 ;  /* 0x0000000300037305 */ /* 0x000e24000021f000 */
[----:B0-----:R-:W-:-:S04]  /*128d0*/  IMAD.MOV R5, RZ, RZ, -R3 ;  /* 0x000000ffff057224 */ /* 0x001fc800078e0a03 */
[----:B------:R-:W-:-:S04]  /*128e0*/  IMAD R5, R5, R10, RZ ;  /* 0x0000000a05057224 */ /* 0x000fc800078e02ff */
[----:B------:R-:W-:Y:S01]  /*128f0*/  IMAD.HI.U32 R2, R3, R5, R2 ;  /* 0x0000000503027227 */ /* 0x000fe200078e0002 */
[----:B------:R-:W-:-:S03]  /*12900*/  IABS R5, R8 ;  /* 0x0000000800057213 */ /* 0x000fc60000000000 */
[----:B------:R-:W-:Y:S02]  /*12910*/  IMAD.MOV R3, RZ, RZ, -R11 ;  /* 0x000000ffff037224 */ /* 0x000fe400078e0a0b */
        /* <DEDUP_REMOVED lines=11> */
[----:B------:R-:W-:Y:S01]  /*129d0*/  @!P1 LOP3.LUT R2, RZ, R7, RZ, 0x33, !PT ;  /* 0x00000007ff029212 */ /* 0x000fe200078e33ff */
[----:B------:R-:W-:-:S04]  /*129e0*/  IMAD.MOV R7, RZ, RZ, -R7 ;  /* 0x000000ffff077224 */ /* 0x000fc800078e0a07 */
[----:B------:R-:W-:-:S05]  /*129f0*/  IMAD R3, R2, R7, R9 ;  /* 0x0000000702037224 */ /* 0x000fca00078e0209 */
[----:B------:R1:W-:Y:S02]  /*12a00*/  STL [R1+0x8], R3 ;  /* 0x0000080301007387 */ /* 0x0003e40000100800 */
.L_x_1308:
[----:B01----:R-:W-:-:S05]  /*12a10*/  LOP3.LUT R3, RZ, R2, RZ, 0x33, !PT ;  /* 0x00000002ff037212 */ /* 0x003fca00078e33ff */
[----:B------:R-:W-:-:S05]  /*12a20*/  IMAD.IADD R2, R4, 0x1, R3 ;  /* 0x0000000104027824 */ /* 0x000fca00078e0203 */
[----:B------:R1:W-:Y:S01]  /*12a30*/  STL [R1+0x4], R2 ;  /* 0x0000040201007387 */ /* 0x0003e20000100800 */
[----:B------:R-:W-:Y:S05]  /*12a40*/  BRA `(.L_x_1309) ;  /* 0x0000000000107947 */ /* 0x000fea0003800000 */
.L_x_1304:
[----:B------:R-:W-:Y:S01]  /*12a50*/  IMAD.U32 R2, RZ, RZ, UR6 ;  /* 0x00000006ff027e24 */ /* 0x000fe2000f8e00ff */
[----:B------:R0:W-:Y:S04]  /*12a60*/  STL [R1+0x4], RZ ;  /* 0x000004ff01007387 */ /* 0x0001e80000100800 */
[----:B------:R0:W-:Y:S04]  /*12a70*/  STL [R1+0x8], RZ ;  /* 0x000008ff01007387 */ /* 0x0001e80000100800 */
[----:B------:R0:W-:Y:S02]  /*12a80*/  STL [R1], R2 ;  /* 0x0000000201007387 */ /* 0x0001e40000100800 */
.L_x_1309:
[----:B------:R-:W2:Y:S04]  /*12a90*/  LDL R8, [R1] ;  /* 0x0000000001087983 */ /* 0x000ea80000100800 */
[----:B------:R-:W2:Y:S04]  /*12aa0*/  LDL R9, [R1+0x4] ;  /* 0x0000040001097983 */ /* 0x000ea80000100800 */
[----:B------:R-:W2:Y:S04]  /*12ab0*/  LDL R10, [R1+0x8] ;  /* 0x00000800010a7983 */ /* 0x000ea80000100800 */
[----:B------:R-:W2:Y:S01]  /*12ac0*/  LDL R11, [R1+0xc] ;  /* 0x00000c00010b7983 */ /* 0x000ea20000100800 */
[----:B------:R-:W-:-:S13]  /*12ad0*/  ISETP.NE.AND P0, PT, R0, RZ, PT ;  /* 0x000000ff0000720c */ /* 0x000fda0003f05270 */
[----:B------:R-:W3:Y:S01]  /*12ae0*/  @!P0 S2R R3, SR_CgaCtaId ;  /* 0x0000000000038919 */ /* 0x000ee20000008800 */
[----:B------:R-:W-:-:S04]  /*12af0*/  @!P0 MOV R0, 0x400 ;  /* 0x0000040000008802 */ /* 0x000fc80000000f00 */
[----:B---3--:R-:W-:-:S05]  /*12b00*/  @!P0 LEA R0, R3, R0, 0x18 ;  /* 0x0000000003008211 */ /* 0x008fca00078ec0ff */
[----:B--2---:R2:W-:Y:S01]  /*12b10*/  @!P0 STS.128 [R0+0x308d0], R8 ;  /* 0x0308d00800008388 */ /* 0x0045e20000000c00 */
[----:B------:R-:W-:Y:S06]  /*12b20*/  BAR.ARV 0x5, 0x180 ;  /* 0x0146000000007b1d */ /* 0x000fec0000002000 */
.L_x_1302:
[----:B--2---:R-:W2:Y:S01]  /*12b30*/  LDL R0, [R1+0xc] ;  /* 0x00000c0001007983 */ /* 0x004ea20000100800 */
[----:B------:R-:W-:Y:S01]  /*12b40*/  ULDC UR4, c[0x0][0xc3c] ;  /* 0x00030f0000047ab9 */ /* 0x000fe20000000800 */
[----:B------:R-:W-:Y:S01]  /*12b50*/  IMAD.MOV.U32 R19, RZ, RZ, RZ ;  /* 0x000000ffff137224 */ /* 0x000fe200078e00ff */
[----:B--2---:R-:W-:Y:S01]  /*12b60*/  ISETP.GE.AND P0, PT, R0, UR4, PT ;  /* 0x0000000400007c0c */ /* 0x004fe2000bf06270 */
[----:B------:R-:W-:-:S05]  /*12b70*/  IMAD.MOV.U32 R0, RZ, RZ, 0x1 ;  /* 0x00000001ff007424 */ /* 0x000fca00078e00ff */
[----:B------:R2:W-:Y:S04]  /*12b80*/  STL [R1+0x10], R0 ;  /* 0x0000100001007387 */ /* 0x0005e80000100800 */
[----:B------:R2:W-:Y:S03]  /*12b90*/  STL [R1+0x50], RZ ;  /* 0x000050ff01007387 */ /* 0x0005e60000100800 */
[----:B------:R-:W-:Y:S05]  /*12ba0*/  @P0 BRA `(.L_x_1310) ;  /* 0x0000006c00240947 */ /* 0x000fea0003800000 */
[----:B------:R-:W4:Y:S01]  /*12bb0*/  S2UR UR5, SR_CgaCtaId ;  /* 0x00000000000579c3 */ /* 0x000f220000008800 */
[C---:B--2---:R-:W-:Y:S01]  /*12bc0*/  IMAD.SHL.U32 R0, R6.reuse, 0x8, RZ ;  /* 0x0000000806007824 */ /* 0x044fe200078e00ff */
[----:B------:R-:W-:Y:S01]  /*12bd0*/  LOP3.LUT R4, R6, 0x7f, RZ, 0xc0, !PT ;  /* 0x0000007f06047812 */ /* 0x000fe200078ec0ff */
[----:B------:R-:W-:Y:S01]  /*12be0*/  UMOV UR4, 0x400 ;  /* 0x0000040000047882 */ /* 0x000fe20000000000 */
[----:B------:R-:W-:Y:S01]  /*12bf0*/  BSSY B8, `(.L_x_1310) ;  /* 0x00006c4000087945 */ /* 0x000fe20003800000 */
[----:B------:R-:W-:Y:S01]  /*12c00*/  IMAD.MOV.U32 R19, RZ, RZ, RZ ;  /* 0x000000ffff137224 */ /* 0x000fe200078e00ff */
[----:B------:R-:W-:Y:S01]  /*12c10*/  LOP3.LUT R3, R0, 0x1f8, RZ, 0xc0, !PT ;  /* 0x000001f800037812 */ /* 0x000fe200078ec0ff */
[----:B01----:R-:W-:Y:S01]  /*12c20*/  IMAD.SHL.U32 R2, R4, 0x8, RZ ;  /* 0x0000000804027824 */ /* 0x003fe200078e00ff */
        /* <DEDUP_REMOVED lines=9> */
[----:B----4-:R-:W-:-:S06]  /*12cc0*/  ULEA UR4, UR5, UR4, 0x18 ;  /* 0x0000000405047291 */ /* 0x010fcc000f8ec03f */
[----:B------:R-:W-:-:S04]  /*12cd0*/  IMAD.U32 R18, RZ, RZ, UR4 ;  /* 0x00000004ff127e24 */ /* 0x000fc8000f8e00ff */
[----:B------:R-:W-:-:S05]  /*12ce0*/  IMAD R3, R3, 0x2, R18 ;  /* 0x0000000203037824 */ /* 0x000fca00078e0212 */
[----:B------:R0:W-:Y:S04]  /*12cf0*/  STL [R1+0x20], R3 ;  /* 0x0000200301007387 */ /* 0x0001e80000100800 */
[----:B------:R-:W-:Y:S04]  /*12d00*/  STL [R1+0x50], RZ ;  /* 0x000050ff01007387 */ /* 0x000fe80000100800 */
[----:B------:R1:W-:Y:S01]  /*12d10*/  STL [R1+0x10], R2 ;  /* 0x0000100201007387 */ /* 0x0003e20000100800 */
[C---:B0-----:R-:W-:Y:S02]  /*12d20*/  LOP3.LUT R3, R0.reuse, 0x40, RZ, 0xfc, !PT ;  /* 0x0000004000037812 */ /* 0x041fe400078efcff */
[----:B-1----:R-:W-:-:S02]  /*12d30*/  LOP3.LUT R2, R0, 0x80, RZ, 0xfc, !PT ;  /* 0x0000008000027812 */ /* 0x002fc400078efcff */
[----:B------:R-:W-:-:S07]  /*12d40*/  LOP3.LUT R0, R0, 0xc0, RZ, 0xfc, !PT ;  /* 0x000000c000007812 */ /* 0x000fce00078efcff */
.L_x_1433:
[----:B---3--:R-:W2:Y:S01]  /*12d50*/  LDL R9, [R1+0xc] ;  /* 0x00000c0001097983 */ /* 0x008ea20000100800 */
[----:B------:R-:W-:Y:S05]  /*12d60*/  YIELD ;  /* 0x0000000000007946 */ /* 0x000fea0003800000 */
[----:B------:R-:W-:Y:S01]  /*12d70*/  ULDC.64 UR4, c[0x0][0xa28] ;  /* 0x00028a0000047ab9 */ /* 0x000fe20000000a00 */
[----:B------:R-:W-:Y:S01]  /*12d80*/  IMAD.MOV.U32 R0, RZ, RZ, RZ ;  /* 0x000000ffff007224 */ /* 0x000fe200078e00ff */
[----:B------:R-:W-:Y:S01]  /*12d90*/  ISETP.NE.U32.AND P0, PT, RZ, UR4, PT ;  /* 0x00000004ff007c0c */ /* 0x000fe2000bf05070 */
[----:B01----:R-:W0:Y:S01]  /*12da0*/  LDC.64 R4, c[0x0][0xa00] ;  /* 0x00028000ff047b82 */ /* 0x003e220000000a00 */
[----:B------:R-:W-:Y:S01]  /*12db0*/  ULDC.64 UR8, c[0x0][0x208] ;  /* 0x0000820000087ab9 */ /* 0x000fe20000000a00 */
[----:B------:R-:W-:Y:S01]  /*12dc0*/  IMAD.MOV.U32 R10, RZ, RZ, RZ ;  /* 0x000000ffff0a7224 */ /* 0x000fe200078e00ff */
[----:B------:R-:W-:Y:S01]  /*12dd0*/  ISETP.NE.AND.EX P0, PT, RZ, UR5, PT, P0 ;  /* 0x00000005ff007c0c */ /* 0x000fe2000bf05300 */
[----:B------:R-:W-:Y:S01]  /*12de0*/  ULDC.64 UR4, c[0x0][0xa18] ;  /* 0x0002860000047ab9 */ /* 0x000fe20000000a00 */
[----:B------:R-:W-:-:S11]  /*12df0*/  ULDC.64 UR6, c[0x0][0xa08] ;  /* 0x0002820000067ab9 */ /* 0x000fd60000000a00 */
[----:B------:R-:W2:Y:S02]  /*12e00*/  @P0 LDC.64 R2, c[0x0][0xa28] ;  /* 0x00028a00ff020b82 */ /* 0x000ea40000000a00 */
[----:B--2---:R-:W-:-:S05]  /*12e10*/  @P0 IMAD.WIDE R2, R9, 0x4, R2 ;  /* 0x0000000409020825 */ /* 0x004fca00078e0202 */
[----:B------:R1:W5:Y:S01]  /*12e20*/  @P0 LDG.E R0, desc[UR8][R2.64] ;  /* 0x0000000802000981 */ /* 0x000362000c1e1900 */
[----:B------:R-:W-:Y:S01]  /*12e30*/  ISETP.NE.U32.AND P0, PT, RZ, UR4, PT ;  /* 0x00000004ff007c0c */ /* 0x000fe2000bf05070 */
[----:B0-----:R-:W-:Y:S01]  /*12e40*/  IMAD.WIDE R4, R9, 0x4, R4 ;  /* 0x0000000409047825 */ /* 0x001fe200078e0204 */
[----:B------:R-:W-:Y:S02]  /*12e50*/  ISETP.NE.U32.AND P1, PT, RZ, UR6, PT ;  /* 0x00000006ff007c0c */ /* 0x000fe4000bf25070 */
[----:B------:R-:W-:Y:S01]  /*12e60*/  ISETP.NE.AND.EX P2, PT, RZ, UR5, PT, P0 ;  /* 0x00000005ff007c0c */ /* 0x000fe2000bf45300 */
[----:B------:R-:W-:Y:S01]  /*12e70*/  ULDC.64 UR4, c[0x0][0xa00] ;  /* 0x0002800000047ab9 */ /* 0x000fe20000000a00 */
[----:B------:R-:W-:Y:S01]  /*12e80*/  ISETP.NE.AND.EX P1, PT, RZ, UR7, PT, P1 ;  /* 0x00000007ff007c0c */ /* 0x000fe2000bf25310 */
[----:B------:R-:W-:Y:S01]  /*12e90*/  IMAD.MOV.U32 R8, RZ, RZ, RZ ;  /* 0x000000ffff087224 */ /* 0x000fe200078e00ff */
[----:B------:R-:W-:Y:S01]  /*12ea0*/  ISETP.NE.U32.AND P0, PT, RZ, UR4, PT ;  /* 0x00000004ff007c0c */ /* 0x000fe2000bf05070 */
[----:B-1----:R-:W0:Y:S03]  /*12eb0*/  LDC.64 R2, c[0x0][0xa08] ;  /* 0x00028200ff027b82 */ /* 0x002e260000000a00 */
[----:B------:R-:W-:-:S05]  /*12ec0*/  ISETP.NE.AND.EX P0, PT, RZ, UR5, PT, P0 ;  /* 0x00000005ff007c0c */ /* 0x000fca000bf05300 */
[----:B------:R-:W1:Y:S08]  /*12ed0*/  @P2 LDC.64 R6, c[0x0][0xa18] ;  /* 0x00028600ff062b82 */ /* 0x000e700000000a00 */
[----:B------:R-:W2:Y:S01]  /*12ee0*/  @P0 LDG.E R10, desc[UR8][R4.64] ;  /* 0x00000008040a0981 */ /* 0x000ea2000c1e1900 */
[----:B------:R-:W-:Y:S01]  /*12ef0*/  ULDC UR4, c[0x0][0x288] ;  /* 0x0000a20000047ab9 */ /* 0x000fe20000000800 */
[----:B0-----:R-:W-:-:S05]  /*12f00*/  IMAD.WIDE R2, R9, 0x4, R2 ;  /* 0x0000000409027825 */ /* 0x001fca00078e0202 */
[----:B------:R-:W5:Y:S01]  /*12f10*/  @P1 LDG.E R8, desc[UR8][R2.64] ;  /* 0x0000000802081981 */ /* 0x000f62000c1e1900 */
[----:B-1----:R-:W-:-:S03]  /*12f20*/  @P2 IMAD.WIDE R6, R9, 0x4, R6 ;  /* 0x0000000409062825 */ /* 0x002fc600078e0206 */
[----:B--2---:R0:W-:Y:S02]  /*12f30*/  STL [R1+0x30], R10 ;  /* 0x0000300a01007387 */ /* 0x0041e40000100800 */
[----:B0-----:R-:W-:Y:S01]  /*12f40*/  IMAD.U32 R10, RZ, RZ, UR4 ;  /* 0x00000004ff0a7e24 */ /* 0x001fe2000f8e00ff */
[----:B------:R-:W-:-:S05]  /*12f50*/  ULDC.64 UR4, c[0x0][0x418] ;  /* 0x0001060000047ab9 */ /* 0x000fca0000000a00 */
        /* <DEDUP_REMOVED lines=12> */
[----:B------:R-:W0:Y:S04]  /*13020*/  LDG.E R7, desc[UR4][R4.64] ;  /* 0x0000000404077981 */ /* 0x000e28000c1e1900 */
[----:B------:R-:W0:Y:S02]  /*13030*/  LDG.E R4, desc[UR4][R4.64+0x4] ;  /* 0x0000040404047981 */ /* 0x000e24000c1e1900 */
[----:B0-----:R-:W-:-:S05]  /*13040*/  IMAD.IADD R10, R4, 0x1, -R7 ;  /* 0x00000001040a7824 */ /* 0x001fca00078e0a07 */
[----:B------:R1:W-:Y:S02]  /*13050*/  STL [R1+0x2c], R10 ;  /* 0x00002c0a01007387 */ /* 0x0003e40000100800 */
.L_x_1311:
[----:B------:R-:W2:Y:S01]  /*13060*/  LDL.LU R5, [R1+0x8] ;  /* 0x0000080001057983 */ /* 0x000ea20000300800 */
[----:B------:R-:W-:Y:S02]  /*13070*/  ULDC.64 UR4, c[0x0][0xa20] ;  /* 0x0002880000047ab9 */ /* 0x000fe40000000a00 */
[----:B------:R-:W-:-:S04]  /*13080*/  ISETP.NE.U32.AND P0, PT, RZ, UR4, PT ;  /* 0x00000004ff007c0c */ /* 0x000fc8000bf05070 */
[----:B------:R-:W-:Y:S02]  /*13090*/  ISETP.NE.AND.EX P0, PT, RZ, UR5, PT, P0 ;  /* 0x00000005ff007c0c */ /* 0x000fe4000bf05300 */
[C---:B--2---:R-:W-:Y:S02]  /*130a0*/  LOP3.LUT R7, R5.reuse, 0xff000000, RZ, 0xc0, !PT ;  /* 0xff00000005077812 */ /* 0x044fe400078ec0ff */
[C---:B------:R-:W-:Y:S02]  /*130b0*/  LOP3.LUT R4, R5.reuse, 0xff0000, RZ, 0xc0, !PT ;  /* 0x00ff000005047812 */ /* 0x040fe400078ec0ff */
[----:B------:R-:W-:Y:S02]  /*130c0*/  SHF.R.U32.HI R7, RZ, 0x8, R7 ;  /* 0x00000008ff077819 */ /* 0x000fe40000011607 */
[----:B------:R-:W-:Y:S02]  /*130d0*/  LOP3.LUT R16, R5, 0xffff, RZ, 0xc0, !PT ;  /* 0x0000ffff05107812 */ /* 0x000fe400078ec0ff */
[----:B------:R-:W-:Y:S01]  /*130e0*/  LEA.HI R7, R4, R7, RZ, 0x10 ;  /* 0x0000000704077211 */ /* 0x000fe200078f80ff */
[----:B-----5:R-:W-:-:S05]  /*130f0*/  IMAD.IADD R4, R8, 0x1, R0 ;  /* 0x0000000108047824 */ /* 0x020fca00078e0200 */
[----:B------:R2:W-:Y:S01]  /*13100*/  STL [R1+0x14], R4 ;  /* 0x0000140401007387 */ /* 0x0005e20000100800 */
[----:B------:R-:W-:Y:S05]  /*13110*/  @!P0 BRA `(.L_x_1312) ;  /* 0x0000000000148947 */ /* 0x000fea0003800000 */
[----:B------:R-:W3:Y:S01]  /*13120*/  LDC.64 R2, c[0x0][0xa20] ;  /* 0x00028800ff027b82 */ /* 0x000ee20000000a00 */
[----:B------:R-:W-:Y:S01]  /*13130*/  ULDC.64 UR4, c[0x0][0x208] ;  /* 0x0000820000047ab9 */ /* 0x000fe20000000a00 */
[----:B---3--:R-:W-:-:S05]  /*13140*/  IMAD.WIDE R2, R9, 0x4, R2 ;  /* 0x0000000409027825 */ /* 0x008fca00078e0202 */
[----:B------:R3:W5:Y:S01]  /*13150*/  LDG.E R6, desc[UR4][R2.64] ;  /* 0x0000000402067981 */ /* 0x000762000c1e1900 */
[----:B------:R-:W-:Y:S05]  /*13160*/  BRA `(.L_x_1313) ;  /* 0x0000000000147947 */ /* 0x000fea0003800000 */
.L_x_1312:
[----:B------:R-:W-:Y:S05]  /*13170*/  @!P1 BRA `(.L_x_1313) ;  /* 0x0000000000109947 */ /* 0x000fea0003800000 */
[----:B------:R-:W-:Y:S02]  /*13180*/  ULDC.64 UR4, c[0x0][0x208] ;  /* 0x0000820000047ab9 */ /* 0x000fe40000000a00 */
[----:B------:R-:W3:Y:S04]  /*13190*/  LDG.E R6, desc[UR4][R2.64] ;  /* 0x0000000402067981 */ /* 0x000ee8000c1e1900 */
[----:B------:R-:W3:Y:S02]  /*131a0*/  LDG.E R2, desc[UR4][R2.64+0x4] ;  /* 0x0000040402027981 */ /* 0x000ee4000c1e1900 */
[----:B---3--:R-:W-:-:S07]  /*131b0*/  IMAD.IADD R6, R2, 0x1, -R6 ;  /* 0x0000000102067824 */ /* 0x008fce00078e0a06 */
.L_x_1313:
[----:B--2---:R-:W2:Y:S01]  /*131c0*/  LDL.LU R4, [R1+0x4] ;  /* 0x0000040001047983 */ /* 0x004ea20000300800 */
[----:B---3--:R-:W3:Y:S01]  /*131d0*/  LDC R2, c[0x0][0x448] ;  /* 0x00011200ff027b82 */ /* 0x008ee20000000800 */
[----:B-----5:R-:W-:Y:S01]  /*131e0*/  IMAD.IADD R0, R6, 0x1, -R0 ;  /* 0x0000000106007824 */ /* 0x020fe200078e0a00 */
[----:B---3--:R-:W-:-:S13]  /*131f0*/  ISETP.NE.AND P1, PT, R2, 0x1, PT ;  /* 0x000000010200780c */ /* 0x008fda0003f25270 */
[----:B------:R-:W3:Y:S08]  /*13200*/  @P1 LDC R3, c[0x0][0x44c] ;  /* 0x00011300ff031b82 */ /* 0x000ef00000000800 */
[----:B------:R-:W4:Y:S01]  /*13210*/  @P1 LDC R2, c[0x0][0x450] ;  /* 0x00011400ff021b82 */ /* 0x000f220000000800 */
[----:B--2---:R-:W-:-:S04]  /*13220*/  IMAD.SHL.U32 R11, R4, 0x80, RZ ;  /* 0x00000080040b7824 */ /* 0x004fc800078e00ff */
[----:B------:R-:W-:Y:S01]  /*13230*/  VIADD R4, R11, 0x7f ;  /* 0x0000007f0b047836 */ /* 0x000fe20000000000 */
[----:B------:R2:W-:Y:S03]  /*13240*/  STL [R1+0x28], R11 ;  /* 0x0000280b01007387 */ /* 0x0005e60000100800 */
[----:B---3--:R-:W-:-:S04]  /*13250*/  @P1 IMAD.HI.U32 R3, R4, R3, RZ ;  /* 0x0000000304031227 */ /* 0x008fc800078e00ff */
[----:B------:R-:W-:Y:S01]  /*13260*/  IMAD.MOV.U32 R6, RZ, RZ, R4 ;  /* 0x000000ffff067224 */ /* 0x000fe200078e0004 */
[----:B----4-:R-:W-:Y:S01]  /*13270*/  @P1 SHF.R.U32.HI R6, RZ, R2, R3 ;  /* 0x00000002ff061219 */ /* 0x010fe20000011603 */
[----:B------:R-:W-:-:S05]  /*13280*/  VIADD R4, R0, 0x3f ;  /* 0x0000003f00047836 */ /* 0x000fca0000000000 */
[----:B------:R-:W-:-:S04]  /*13290*/  SHF.R.S32.HI R2, RZ, 0x1f, R4 ;  /* 0x0000001fff027819 */ /* 0x000fc80000011404 */
[----:B------:R-:W-:Y:S02]  /*132a0*/  LEA.HI R4, R2, R4, RZ, 0x6 ;  /* 0x0000000402047211 */ /* 0x000fe400078f30ff */
[----:B------:R-:W-:Y:S02]  /*132b0*/  IADD3 R2, R0, 0x1, -R10 ;  /* 0x0000000100027810 */ /* 0x000fe40007ffe80a */
[----:B------:R-:W-:-:S03]  /*132c0*/  SHF.R.S32.HI R9, RZ, 0x6, R4 ;  /* 0x00000006ff097819 */ /* 0x000fc60000011404 */
[----:B------:R-:W-:Y:S02]  /*132d0*/  IMAD.IADD R6, R2, 0x1, R6 ;  /* 0x0000000102067824 */ /* 0x000fe400078e0206 */
[----:B------:R-:W3:Y:S01]  /*132e0*/  LDC.64 R2, c[0x0][0x9e0] ;  /* 0x00027800ff027b82 */ /* 0x000ee20000000a00 */
[----:B------:R2:W-:Y:S01]  /*132f0*/  STL [R1+0x58], R9 ;  /* 0x0000580901007387 */ /* 0x0005e20000100800 */
[----:B---3--:R-:W-:Y:S01]  /*13300*/  ISETP.GE.AND P2, PT, R3, 0x1, PT ;  /* 0x000000010300780c */ /* 0x008fe20003f46270 */
[----:B------:R-:W-:-:S12]  /*13310*/  IMAD.IADD R2, R6, 0x1, R2 ;  /* 0x0000000106027824 */ /* 0x000fd800078e0202 */
[----:B--2---:R-:W-:Y:S05]  /*13320*/  @!P2 BRA `(.L_x_1314) ;  /* 0x000000000048a947 */ /* 0x004fea0003800000 */
[C---:B------:R-:W-:Y:S01]  /*13330*/  ISETP.GT.AND P0, PT, R6.reuse, RZ, PT ;  /* 0x000000ff0600720c */ /* 0x040fe20003f04270 */
[----:B------:R-:W-:Y:S01]  /*13340*/  BSSY B0, `(.L_x_1315) ;  /* 0x000000e000007945 */ /* 0x000fe20003800000 */
[----:B------:R-:W-:-:S11]  /*13350*/  VIADD R8, R6, 0xffffffff ;  /* 0xffffffff06087836 */ /* 0x000fd60000000000 */
[----:B------:R-:W-:Y:S05]  /*13360*/  @P0 BRA `(.L_x_1316) ;  /* 0x00000000001c0947 */ /* 0x000fea0003800000 */
[----:B------:R-:W-:Y:S01]  /*13370*/  ISETP.NE.AND P0, PT, R3, 0x1, PT ;  /* 0x000000010300780c */ /* 0x000fe20003f05270 */
[----:B------:R-:W-:-:S12]  /*13380*/  IMAD.MOV R6, RZ, RZ, -R6 ;  /* 0x000000ffff067224 */ /* 0x000fd800078e0a06 */
[----:B------:R-:W2:Y:S02]  /*13390*/  @P0 LDC.64 R4, c[0x0][0x9e8] ;  /* 0x00027a00ff040b82 */ /* 0x000ea40000000a00 */
[----:B--2---:R-:W-:-:S05]  /*133a0*/  @P0 IMAD.HI.U32 R4, R6, R4, RZ ;  /* 0x0000000406040227 */ /* 0x004fca00078e00ff */
[----:B------:R-:W-:-:S04]  /*133b0*/  @P0 SHF.R.U32.HI R6, RZ, R5, R4 ;  /* 0x00000005ff060219 */ /* 0x000fc80000011604 */
[----:B------:R-:W-:Y:S01]  /*133c0*/  LOP3.LUT R8, RZ, R6, RZ, 0x33, !PT ;  /* 0x00000006ff087212 */ /* 0x000fe200078e33ff */
[----:B------:R-:W-:Y:S06]  /*133d0*/  BRA `(.L_x_1317) ;  /* 0x0000000000107947 */ /* 0x000fec0003800000 */
.L_x_1316:
[----:B------:R-:W-:-:S13]  /*133e0*/  ISETP.NE.AND P0, PT, R3, 0x1, PT ;  /* 0x000000010300780c */ /* 0x000fda0003f05270 */
[----:B------:R-:W2:Y:S02]  /*133f0*/  @P0 LDC.64 R4, c[0x0][0x9e8] ;  /* 0x00027a00ff040b82 */ /* 0x000ea40000000a00 */
[----:B--2---:R-:W-:-:S05]  /*13400*/  @P0 IMAD.HI.U32 R4, R8, R4, RZ ;  /* 0x0000000408040227 */ /* 0x004fca00078e00ff */
[----:B------:R-:W-:-:S07]  /*13410*/  @P0 SHF.R.U32.HI R8, RZ, R5, R4 ;  /* 0x00000005ff080219 */ /* 0x000fce0000011604 */
.L_x_1317:
[----:B------:R-:W-:Y:S05]  /*13420*/  BSYNC B0 ;  /* 0x0000000000007941 */ /* 0x000fea0003800000 */
.L_x_1315:
[----:B------:R-:W-:-:S05]  /*13430*/  IMAD R8, R8, R3, R3 ;  /* 0x0000000308087224 */ /* 0x000fca00078e0203 */
[----:B------:R-:W-:-:S07]  /*13440*/  VIMNMX R2, R2, R8, PT ;  /* 0x0000000802027248 */ /* 0x000fce0003fe0100 */
.L_x_1314:
[----:B------:R-:W2:Y:S01]  /*13450*/  @P1 LDC R4, c[0x0][0x44c] ;  /* 0x00011300ff041b82 */ /* 0x000ea20000000800 */
[----:B------:R-:W-:Y:S01]  /*13460*/  IMAD.MOV.U32 R5, RZ, RZ, R11 ;  /* 0x000000ffff057224 */ /* 0x000fe200078e000b */
[----:B------:R-:W-:Y:S01]  /*13470*/  ULDC UR4, c[0x0][0x9dc] ;  /* 0x0002770000047ab9 */ /* 0x000fe20000000800 */
[----:B------:R-:W-:-:S05]  /*13480*/  VIADD R2, R2, 0x3f ;  /* 0x0000003f02027836 */ /* 0x000fca0000000000 */
[----:B------:R-:W3:Y:S01]  /*13490*/  @P1 LDC R6, c[0x0][0x450] ;  /* 0x00011400ff061b82 */ /* 0x000ee20000000800 */
[----:B--2---:R-:W-:-:S05]  /*134a0*/  @P1 IMAD.HI.U32 R4, R11, R4, RZ ;  /* 0x000000040b041227 */ /* 0x004fca00078e00ff */
[----:B---3--:R-:W-:-:S04]  /*134b0*/  @P1 SHF.R.U32.HI R5, RZ, R6, R4 ;  /* 0x00000006ff051219 */ /* 0x008fc80000011604 */
[----:B------:R-:W-:Y:S02]  /*134c0*/  IADD3 R6, R5, R0, -R10 ;  /* 0x0000000005067210 */ /* 0x000fe40007ffe80a */
[----:B------:R-:W-:-:S04]  /*134d0*/  SHF.R.S32.HI R0, RZ, 0x1f, R2 ;  /* 0x0000001fff007819 */ /* 0x000fc80000011402 */
[----:B------:R-:W-:Y:S01]  /*134e0*/  LEA.HI R0, R0, R2, RZ, 0x6 ;  /* 0x0000000200007211 */ /* 0x000fe200078f30ff */
[----:B------:R-:W-:-:S03]  /*134f0*/  VIADD R2, R6, -UR4 ;  /* 0x8000000406027c36 */ /* 0x000fc60008000000 */
[----:B------:R-:W-:-:S04]  /*13500*/  SHF.R.S32.HI R4, RZ, 0x6, R0 ;  /* 0x00000006ff047819 */ /* 0x000fc80000011400 */
[----:B------:R-:W-:Y:S01]  /*13510*/  VIMNMX R0, R9, R4, PT ;  /* 0x0000000409007248 */ /* 0x000fe20003fe0100 */
[----:B------:R2:W-:Y:S01]  /*13520*/  STL [R1+0x54], R4 ;  /* 0x0000540401007387 */ /* 0x0005e20000100800 */
[----:B------:R-:W-:Y:S05]  /*13530*/  @!P2 BRA `(.L_x_1318) ;  /* 0x000000000044a947 */ /* 0x000fea0003800000 */
[----:B------:R-:W-:Y:S01]  /*13540*/  ISETP.GT.AND P0, PT, R6, -0x1, PT ;  /* 0xffffffff0600780c */ /* 0x000fe20003f04270 */
[----:B------:R-:W-:-:S12]  /*13550*/  BSSY B0, `(.L_x_1319) ;  /* 0x000000d000007945 */ /* 0x000fd80003800000 */
[----:B------:R-:W-:Y:S05]  /*13560*/  @P0 BRA `(.L_x_1320) ;  /* 0x00000000001c0947 */ /* 0x000fea0003800000 */
[----:B------:R-:W-:Y:S02]  /*13570*/  ISETP.NE.AND P0, PT, R3, 0x1, PT ;  /* 0x000000010300780c */ /* 0x000fe40003f05270 */
[----:B------:R-:W-:-:S11]  /*13580*/  LOP3.LUT R6, RZ, R6, RZ, 0x33, !PT ;  /* 0x00000006ff067212 */ /* 0x000fd600078e33ff */
[----:B--2---:R-:W2:Y:S02]  /*13590*/  @P0 LDC.64 R4, c[0x0][0x9e8] ;  /* 0x00027a00ff040b82 */ /* 0x004ea40000000a00 */
[----:B--2---:R-:W-:-:S05]  /*135a0*/  @P0 IMAD.HI.U32 R4, R6, R4, RZ ;  /* 0x0000000406040227 */ /* 0x004fca00078e00ff */
[----:B------:R-:W-:-:S04]  /*135b0*/  @P0 SHF.R.U32.HI R6, RZ, R5, R4 ;  /* 0x00000005ff060219 */ /* 0x000fc80000011604 */
[----:B------:R-:W-:Y:S01]  /*135c0*/  LOP3.LUT R6, RZ, R6, RZ, 0x33, !PT ;  /* 0x00000006ff067212 */ /* 0x000fe200078e33ff */
[----:B------:R-:W-:Y:S06]  /*135d0*/  BRA `(.L_x_1321) ;  /* 0x0000000000107947 */ /* 0x000fec0003800000 */
.L_x_1320:
[----:B------:R-:W-:-:S13]  /*135e0*/  ISETP.NE.AND P0, PT, R3, 0x1, PT ;  /* 0x000000010300780c */ /* 0x000fda0003f05270 */
[----:B--2---:R-:W2:Y:S02]  /*135f0*/  @P0 LDC.64 R4, c[0x0][0x9e8] ;  /* 0x00027a00ff040b82 */ /* 0x004ea40000000a00 */
[----:B--2---:R-:W-:-:S05]  /*13600*/  @P0 IMAD.HI.U32 R4, R6, R4, RZ ;  /* 0x0000000406040227 */ /* 0x004fca00078e00ff */
[----:B------:R-:W-:-:S07]  /*13610*/  @P0 SHF.R.U32.HI R6, RZ, R5, R4 ;  /* 0x00000005ff060219 */ /* 0x000fce0000011604 */
.L_x_1321:
[----:B------:R-:W-:Y:S05]  /*13620*/  BSYNC B0 ;  /* 0x0000000000007941 */ /* 0x000fea0003800000 */
.L_x_1319:
[----:B------:R-:W-:-:S05]  /*13630*/  IMAD R3, R6, R3, RZ ;  /* 0x0000000306037224 */ /* 0x000fca00078e02ff */
[----:B------:R-:W-:-:S07]  /*13640*/  VIMNMX R2, R2, R3, !PT ;  /* 0x0000000302027248 */ /* 0x000fce0007fe0100 */
.L_x_1318:
[----:B------:R-:W-:Y:S01]  /*13650*/  SHF.R.S32.HI R3, RZ, 0x1f, R2 ;  /* 0x0000001fff037819 */ /* 0x000fe20000011402 */
[----:B------:R-:W-:Y:S01]  /*13660*/  IMAD.MOV.U32 R5, RZ, RZ, RZ ;  /* 0x000000ffff057224 */ /* 0x000fe200078e00ff */
[----:B--2---:R-:W-:Y:S01]  /*13670*/  SHF.R.U32.HI R4, RZ, 0x10, R7 ;  /* 0x00000010ff047819 */ /* 0x004fe20000011607 */
[----:B------:R-:W-:Y:S01]  /*13680*/  BSSY B0, `(.L_x_1322) ;  /* 0x0000029000007945 */ /* 0x000fe20003800000 */
[----:B------:R-:W-:Y:S01]  /*13690*/  LEA.HI R3, R3, R2, RZ, 0x6 ;  /* 0x0000000203037211 */ /* 0x000fe200078f30ff */
[----:B01----:R-:W-:Y:S01]  /*136a0*/  IMAD.MOV.U32 R10, RZ, RZ, R5 ;  /* 0x000000ffff0a7224 */ /* 0x003fe200078e0005 */
[----:B------:R-:W-:Y:S02]  /*136b0*/  ISETP.NE.AND P0, PT, R4, RZ, PT ;  /* 0x000000ff0400720c */ /* 0x000fe40003f05270 */
[----:B------:R-:W-:Y:S02]  /*136c0*/  SHF.R.S32.HI R3, RZ, 0x6, R3 ;  /* 0x00000006ff037819 */ /* 0x000fe40000011403 */
[----:B------:R-:W-:-:S02]  /*136d0*/  LOP3.LUT R8, R7, 0xff, RZ, 0xc0, !PT ;  /* 0x000000ff07087812 */ /* 0x000fc400078ec0ff */
[----:B------:R-:W-:-:S04]  /*136e0*/  VIMNMX R9, RZ, R3, !PT ;  /* 0x00000003ff097248 */ /* 0x000fc80007fe0100 */
[----:B------:R-:W-:Y:S01]  /*136f0*/  ISETP.GT.AND P1, PT, R0, R9, PT ;  /* 0x000000090000720c */ /* 0x000fe20003f24270 */
[----:B------:R0:W-:Y:S02]  /*13700*/  STL [R1+0x34], R9 ;  /* 0x0000340901007387 */ /* 0x0001e40000100800 */
[----:B------:R-:W1:Y:S02]  /*13710*/  @!P0 LDC R4, c[0x0][0x9f0] ;  /* 0x00027c00ff048b82 */ /* 0x000e640000000800 */
[----:B------:R0:W-:Y:S04]  /*13720*/  STL [R1+0x38], R5 ;  /* 0x0000380501007387 */ /* 0x0001e80000100800 */
[----:B------:R0:W-:Y:S04]  /*13730*/  STL [R1+0x40], R8 ;  /* 0x0000400801007387 */ /* 0x0001e80000100800 */
[----:B------:R-:W-:Y:S05]  /*13740*/  @!P1 BRA `(.L_x_1323) ;  /* 0x0000000000709947 */ /* 0x000fea0003800000 */
[-C--:B01----:R-:W-:Y:S02]  /*13750*/  IABS R5, R4.reuse ;  /* 0x0000000400057213 */ /* 0x083fe40000000000 */
[----:B------:R-:W-:Y:S02]  /*13760*/  IABS R7, R4 ;  /* 0x0000000400077213 */ /* 0x000fe40000000000 */
[----:B------:R-:W0:Y:S03]  /*13770*/  I2F.RP R2, R5 ;  /* 0x0000000500027306 */ /* 0x000e260000209400 */
[----:B------:R-:W-:-:S05]  /*13780*/  IMAD.MOV R7, RZ, RZ, -R7 ;  /* 0x000000ffff077224 */ /* 0x000fca00078e0a07 */
[----:B0-----:R-:W0:Y:S02]  /*13790*/  MUFU.RCP R2, R2 ;  /* 0x0000000200027308 */ /* 0x001e240000001000 */
[----:B0-----:R-:W-:-:S06]  /*137a0*/  VIADD R2, R2, 0xffffffe ;  /* 0x0ffffffe02027836 */ /* 0x001fcc0000000000 */
[----:B------:R-:W0:Y:S02]  /*137b0*/  F2I.FTZ.U32.TRUNC.NTZ R3, R2 ;  /* 0x0000000200037305 */ /* 0x000e24000021f000 */
[----:B0-----:R-:W-:-:S04]  /*137c0*/  IMAD.MOV R2, RZ, RZ, -R3 ;  /* 0x000000ffff027224 */ /* 0x001fc800078e0a03 */
[----:B------:R-:W-:Y:S02]  /*137d0*/  IMAD R6, R2, R5, RZ ;  /* 0x0000000502067224 */ /* 0x000fe400078e02ff */
[----:B------:R-:W-:-:S04]  /*137e0*/  IMAD.MOV.U32 R2, RZ, RZ, RZ ;  /* 0x000000ffff027224 */ /* 0x000fc800078e00ff */
[----:B------:R-:W-:Y:S01]  /*137f0*/  IMAD.HI.U32 R6, R3, R6, R2 ;  /* 0x0000000603067227 */ /* 0x000fe200078e0002 */
[----:B------:R-:W-:-:S05]  /*13800*/  IADD3 R3, R4, -0x1, R0 ;  /* 0xffffffff04037810 */ /* 0x000fca0007ffe000 */
[----:B------:R-:W-:-:S05]  /*13810*/  IMAD.IADD R3, R3, 0x1, -R9 ;  /* 0x0000000103037824 */ /* 0x000fca00078e0a09 */
[----:B------:R-:W-:Y:S02]  /*13820*/  IABS R2, R3 ;  /* 0x0000000300027213 */ /* 0x000fe40000000000 */
[----:B------:R-:W-:-:S03]  /*13830*/  LOP3.LUT R3, R3, R4, RZ, 0x3c, !PT ;  /* 0x0000000403037212 */ /* 0x000fc600078e3cff */
        /* <DEDUP_REMOVED lines=13> */
.L_x_1323:
[----:B------:R-:W-:Y:S05]  /*13910*/  BSYNC B0 ;  /* 0x0000000000007941 */ /* 0x000fea0003800000 */
.L_x_1322:
[----:B------:R-:W-:Y:S01]  /*13920*/  IMAD.MOV.U32 R3, RZ, RZ, R10 ;  /* 0x000000ffff037224 */ /* 0x000fe200078e000a */
[----:B------:R-:W-:Y:S03]  /*13930*/  BSSY B7, `(.L_x_1324) ;  /* 0x00004ce000077945 */ /* 0x000fe60003800000 */
[----:B------:R-:W-:-:S05]  /*13940*/  IMAD R2, R8, R3, R9 ;  /* 0x0000000308027224 */ /* 0x000fca00078e0209 */
[----:B------:R-:W-:Y:S01]  /*13950*/  VIADDMNMX R0, R2, R3, R0, PT ;  /* 0x0000000302007246 */ /* 0x000fe20003800100 */
[----:B------:R3:W-:Y:S03]  /*13960*/  STL [R1+0x24], R2 ;  /* 0x0000240201007387 */ /* 0x0007e60000100800 */
[----:B------:R-:W-:Y:S01]  /*13970*/  ISETP.GT.AND P0, PT, R0, R2, PT ;  /* 0x000000020000720c */ /* 0x000fe20003f04270 */
[----:B------:R3:W-:-:S12]  /*13980*/  STL [R1+0x3c], R0 ;  /* 0x00003c0001007387 */ /* 0x0007d80000100800 */
[----:B---3--:R-:W-:Y:S05]  /*13990*/  @P0 BRA `(.L_x_1325) ;  /* 0x00000000004c0947 */ /* 0x008fea0003800000 */
[----:B------:R-:W3:Y:S02]  /*139a0*/  S2R R2, SR_TID.X ;  /* 0x0000000000027919 */ /* 0x000ee40000002100 */
[----:B---3--:R-:W-:-:S04]  /*139b0*/  LOP3.LUT R2, R2, 0x7f, RZ, 0xc0, !PT ;  /* 0x0000007f02027812 */ /* 0x008fc800078ec0ff */
[----:B------:R-:W-:-:S13]  /*139c0*/  ISETP.NE.AND P0, PT, R2, RZ, PT ;  /* 0x000000ff0200720c */ /* 0x000fda0003f05270 */
[----:B------:R-:W-:Y:S05]  /*139d0*/  @P0 BRA `(.L_x_1326) ;  /* 0x0000004c000c0947 */ /* 0x000fea0003800000 */
[----:B------:R-:W3:Y:S01]  /*139e0*/  S2R R3, SR_LANEID ;  /* 0x0000000000037919 */ /* 0x000ee20000000000 */
[----:B------:R-:W-:Y:S01]  /*139f0*/  VOTEU.ANY UR4, UPT, PT ;  /* 0x0000000000047886 */ /* 0x000fe200038e0100 */
[----:B------:R-:W-:Y:S01]  /*13a00*/  ULDC.64 UR6, c[0x0][0x208] ;  /* 0x0000820000067ab9 */ /* 0x000fe20000000a00 */
[----:B------:R-:W3:Y:S08]  /*13a10*/  FLO.U32 R0, UR4 ;  /* 0x0000000400007d00 */ /* 0x000ef000080e0000 */
[----:B0-----:R-:W0:Y:S01]  /*13a20*/  POPC R5, UR4 ;  /* 0x0000000400057d09 */ /* 0x001e220008000000 */
[----:B---3--:R-:W-:-:S02]  /*13a30*/  ISETP.EQ.U32.AND P0, PT, R0, R3, PT ;  /* 0x000000030000720c */ /* 0x008fc40003f02070 */
[----:B------:R-:W0:Y:S11]  /*13a40*/  LDC.64 R2, c[0x0][0xc60] ;  /* 0x00031800ff027b82 */ /* 0x000e360000000a00 */
[----:B0-----:R-:W3:Y:S01]  /*13a50*/  @P0 ATOMG.E.ADD.STRONG.GPU PT, R3, desc[UR6][R2.64], R5 ;  /* 0x00000005020309a8 */ /* 0x001ee200081ee1c6 */
[----:B-1----:R-:W0:Y:S02]  /*13a60*/  S2R R4, SR_LTMASK ;  /* 0x0000000000047919 */ /* 0x002e240000003900 */
[----:B0-----:R-:W-:-:S04]  /*13a70*/  LOP3.LUT R4, R4, UR4, RZ, 0xc0, !PT ;  /* 0x0000000404047c12 */ /* 0x001fc8000f8ec0ff */
[----:B------:R-:W0:Y:S01]  /*13a80*/  POPC R7, R4 ;  /* 0x0000000400077309 */ /* 0x000e220000000000 */
[----:B---3--:R-:W0:Y:S02]  /*13a90*/  SHFL.IDX PT, R0, R3, R0, 0x1f ;  /* 0x00001f0003007589 */ /* 0x008e2400000e0000 */
[----:B0-----:R-:W-:-:S05]  /*13aa0*/  IADD3 R0, R0, UR38, R7 ;  /* 0x0000002600007c10 */ /* 0x001fca000fffe007 */
[----:B------:R3:W-:Y:S01]  /*13ab0*/  STL [R1], R0 ;  /* 0x0000000001007387 */ /* 0x0007e20000100800 */
[----:B------:R-:W-:Y:S05]  /*13ac0*/  BRA `(.L_x_1326) ;  /* 0x0000004800d07947 */ /* 0x000fea0003800000 */
.L_x_1325:
        /* <DEDUP_REMOVED lines=8> */
[----:B-1----:R-:W-:Y:S02]  /*13b50*/  IMAD.U32 R4, RZ, RZ, UR6 ;  /* 0x00000006ff047e24 */ /* 0x002fe4000f8e00ff */
[----:B------:R-:W1:Y:S01]  /*13b60*/  LDC.64 R2, c[0x4][R2] ;  /* 0x0100000002027b82 */ /* 0x000e620000000a00 */
[----:B0-----:R-:W-:Y:S02]  /*13b70*/  IMAD.U32 R5, RZ, RZ, UR7 ;  /* 0x00000007ff057e24 */ /* 0x001fe4000f8e00ff */
[----:B------:R-:W-:Y:S02]  /*13b80*/  IMAD.U32 R6, RZ, RZ, UR8 ;  /* 0x00000008ff067e24 */ /* 0x000fe4000f8e00ff */
[----:B------:R-:W-:-:S02]  /*13b90*/  IMAD.U32 R7, RZ, RZ, UR9 ;  /* 0x00000009ff077e24 */ /* 0x000fc4000f8e00ff */
[----:B--2---:R-:W-:Y:S02]  /*13ba0*/  IMAD.U32 R10, RZ, RZ, UR4 ;  /* 0x00000004ff0a7e24 */ /* 0x004fe4000f8e00ff */
[----:B------:R-:W-:Y:S02]  /*13bb0*/  IMAD.U32 R11, RZ, RZ, UR5 ;  /* 0x00000005ff0b7e24 */ /* 0x000fe4000f8e00ff */
[----:B------:R-:W-:Y:S02]  /*13bc0*/  IMAD.MOV.U32 R8, RZ, RZ, 0x70 ;  /* 0x00000070ff087424 */ /* 0x000fe400078e00ff */
[----:B------:R-:W-:Y:S02]  /*13bd0*/  IMAD.MOV.U32 R12, RZ, RZ, 0x1 ;  /* 0x00000001ff0c7424 */ /* 0x000fe400078e00ff */
[----:B------:R-:W-:-:S07]  /*13be0*/  IMAD.MOV.U32 R13, RZ, RZ, RZ ;  /* 0x000000ffff0d7224 */ /* 0x000fce00078e00ff */
[----:B------:R-:W-:-:S07]  /*13bf0*/  LEPC R20, `(.L_x_1328) ;  /* 0x000000001014794e */ /* 0x000fce0000000000 */
[----:B-1----:R-:W-:Y:S05]  /*13c00*/  CALL.ABS.NOINC R2 ;  /* 0x0000000002007343 */ /* 0x002fea0003c00000 */
.L_x_1328:
[----:B------:R-:W-:Y:S05]  /*13c10*/  BSYNC B6 ;  /* 0x0000000000067941 */ /* 0x000fea0003800000 */
.L_x_1327:
        /* <DEDUP_REMOVED lines=9> */
[----:B-1----:R-:W-:Y:S02]  /*13cb0*/  IMAD.U32 R4, RZ, RZ, UR6 ;  /* 0x00000006ff047e24 */ /* 0x002fe4000f8e00ff */
[----:B0-----:R-:W-:Y:S02]  /*13cc0*/  IMAD.U32 R5, RZ, RZ, UR7 ;  /* 0x00000007ff057e24 */ /* 0x001fe4000f8e00ff */
[----:B------:R-:W-:Y:S02]  /*13cd0*/  IMAD.U32 R6, RZ, RZ, UR8 ;  /* 0x00000008ff067e24 */ /* 0x000fe4000f8e00ff */
[----:B------:R-:W-:-:S02]  /*13ce0*/  IMAD.U32 R7, RZ, RZ, UR9 ;  /* 0x00000009ff077e24 */ /* 0x000fc4000f8e00ff */
[----:B--2---:R-:W-:Y:S02]  /*13cf0*/  IMAD.U32 R10, RZ, RZ, UR4 ;  /* 0x00000004ff0a7e24 */ /* 0x004fe4000f8e00ff */
[----:B------:R-:W-:Y:S02]  /*13d00*/  IMAD.U32 R11, RZ, RZ, UR5 ;  /* 0x00000005ff0b7e24 */ /* 0x000fe4000f8e00ff */
[----:B------:R-:W-:Y:S02]  /*13d10*/  IMAD.MOV.U32 R8, RZ, RZ, 0x70 ;  /* 0x00000070ff087424 */ /* 0x000fe400078e00ff */
[----:B------:R-:W-:Y:S02]  /*13d20*/  IMAD.MOV.U32 R12, RZ, RZ, 0x1 ;  /* 0x00000001ff0c7424 */ /* 0x000fe400078e00ff */
[----:B---3--:R-:W-:-:S07]  /*13d30*/  IMAD.MOV.U32 R13, RZ, RZ, RZ ;  /* 0x000000ffff0d7224 */ /* 0x008fce00078e00ff */
[----:B------:R-:W-:-:S07]  /*13d40*/  LEPC R20, `(.L_x_1331) ;  /* 0x000000001014794e */ /* 0x000fce0000000000 */
[----:B----4-:R-:W-:Y:S05]  /*13d50*/  CALL.ABS.NOINC R2 ;  /* 0x0000000002007343 */ /* 0x010fea0003c00000 */
.L_x_1331:
        /* <DEDUP_REMOVED lines=15> */
.L_x_1330:
[----:B------:R-:W-:Y:S05]  /*13e50*/  BSYNC B6 ;  /* 0x0000000000067941 */ /* 0x000fea0003800000 */
.L_x_1329:
[----:B------:R-:W3:Y:S01]  /*13e60*/  LDL R0, [R1+0xc] ;  /* 0x00000c0001007983 */ /* 0x000ee20000100800 */
[----:B------:R-:W-:Y:S02]  /*13e70*/  ULDC.64 UR4, c[0x0][0x9f8] ;  /* 0x00027e0000047ab9 */ /* 0x000fe40000000a00 */
[----:B------:R-:W-:Y:S01]  /*13e80*/  ISETP.NE.U32.AND P0, PT, RZ, UR4, PT ;  /* 0x00000004ff007c0c */ /* 0x000fe2000bf05070 */
[----:B------:R-:W4:Y:S01]  /*13e90*/  LDL R17, [R1+0x3c] ;  /* 0x00003c0001117983 */ /* 0x000f220000100800 */
[----:B------:R-:W-:Y:S02]  /*13ea0*/  ULDC.64 UR6, c[0x0][0x208] ;  /* 0x0000820000067ab9 */ /* 0x000fe40000000a00 */
[----:B------:R-:W-:Y:S01]  /*13eb0*/  ISETP.NE.AND.EX P0, PT, RZ, UR5, PT, P0 ;  /* 0x00000005ff007c0c */ /* 0x000fe2000bf05300 */
[----:B------:R-:W-:-:S12]  /*13ec0*/  ULDC.64 UR4, c[0x0][0xa08] ;  /* 0x0002820000047ab9 */ /* 0x000fd80000000a00 */
[----:B------:R-:W5:Y:S01]  /*13ed0*/  @P0 LDC.64 R2, c[0x0][0x9f8] ;  /* 0x00027e00ff020b82 */ /* 0x000f620000000a00 */
[----:B---3--:R-:W-:Y:S02]  /*13ee0*/  IMAD.MOV.U32 R7, RZ, RZ, R0 ;  /* 0x000000ffff077224 */ /* 0x008fe400078e0000 */
[----:B-----5:R-:W-:-:S05]  /*13ef0*/  @P0 IMAD.WIDE R2, R0, 0x4, R2 ;  /* 0x0000000400020825 */ /* 0x020fca00078e0202 */
[----:B------:R3:W0:Y:S01]  /*13f00*/  @P0 LDG.E R7, desc[UR6][R2.64] ;  /* 0x0000000602070981 */ /* 0x000622000c1e1900 */
[----:B----4-:R-:W-:Y:S01]  /*13f10*/  VIADD R0, R17, 0xffffffff ;  /* 0xffffffff11007836 */ /* 0x010fe20000000000 */
[----:B---3--:R-:W3:Y:S02]  /*13f20*/  LDC.64 R2, c[0x0][0x418] ;  /* 0x00010600ff027b82 */ /* 0x008ee40000000a00 */
[----:B---3--:R-:W-:Y:S01]  /*13f30*/  LOP3.LUT P0, RZ, R2, UR4, RZ, 0xfc, !PT ;  /* 0x0000000402ff7c12 */ /* 0x008fe2000f80fcff */
[----:B------:R-:W-:-:S03]  /*13f40*/  UMOV UR4, 0xffffffff ;  /* 0xffffffff00047882 */ /* 0x000fc60000000000 */
[----:B------:R-:W-:Y:S02]  /*13f50*/  LOP3.LUT P0, RZ, R3, UR5, RZ, 0xfc, P0 ;  /* 0x0000000503ff7c12 */ /* 0x000fe4000800fcff */
[----:B0-----:R-:W-:Y:S01]  /*13f60*/  SHF.R.S32.HI R8, RZ, 0x1f, R7 ;  /* 0x0000001fff087819 */ /* 0x001fe20000011407 */
[----:B------:R0:W-:Y:S01]  /*13f70*/  STL [R1+0x8], R7 ;  /* 0x0000080701007387 */ /* 0x0001e20000100800 */
[----:B------:R-:W-:-:S03]  /*13f80*/  SEL R17, R7, RZ, !P0 ;  /* 0x000000ff07117207 */ /* 0x000fc60004000000 */
[----:B------:R0:W-:Y:S01]  /*13f90*/  STL [R1+0x1c], R8 ;  /* 0x00001c0801007387 */ /* 0x0001e20000100800 */
[----:B------:R-:W-:Y:S05]  /*13fa0*/  BRA.DIV UR4, `(.L_x_1332) ;  /* 0x0000005e04ec7947 */ /* 0x000fea000b800000 */
[----:B-1----:R-:W1:Y:S02]  /*13fb0*/  S2R R4, SR_TID.X ;  /* 0x0000000000047919 */ /* 0x002e640000002100 */
[----:B-1----:R-:W-:-:S04]  /*13fc0*/  SHF.R.U32.HI R4, RZ, 0x5, R4 ;  /* 0x00000005ff047819 */ /* 0x002fc80000011604 */
[----:B------:R-:W-:-:S05]  /*13fd0*/  LOP3.LUT R4, R4, 0x3, RZ, 0xc0, !PT ;  /* 0x0000000304047812 */ /* 0x000fca00078ec0ff */
[----:B------:R1:W3:Y:S02]  /*13fe0*/  SHFL.IDX PT, R14, R4, RZ, 0x1f ;  /* 0x00001fff040e7589 */ /* 0x0002e400000e0000 */
.L_x_1449:
[----:B-1----:R-:W4:Y:S01]  /*13ff0*/  LDL.LU R4, [R1+0x18] ;  /* 0x0000180001047983 */ /* 0x002f220000300800 */
[----:B------:R-:W-:Y:S02]  /*14000*/  PLOP3.LUT P1, PT, PT, PT, PT, 0x8, 0x0 ;  /* 0x000000000000781c */ /* 0x000fe40003f2e170 */
[----:B---3--:R-:W-:Y:S01]  /*14010*/  ISETP.NE.AND P0, PT, R14, RZ, PT ;  /* 0x000000ff0e00720c */ /* 0x008fe20003f05270 */
[----:B------:R1:W-:Y:S01]  /*14020*/  STL [R1+0x4], R0 ;  /* 0x0000040001007387 */ /* 0x0003e20000100800 */
[----:B----4-:R-:W-:-:S09]  /*14030*/  LOP3.LUT R4, R4, 0xfffffffe, RZ, 0xc0, !PT ;  /* 0xfffffffe04047812 */ /* 0x010fd200078ec0ff */
[----:B------:R-:W-:-:S05]  /*14040*/  @P1 LOP3.LUT R4, R4, 0x1, RZ, 0xfc, !PT ;  /* 0x0000000104041812 */ /* 0x000fca00078efcff */
[----:B------:R1:W-:Y:S01]  /*14050*/  STL [R1+0x18], R4 ;  /* 0x0000180401007387 */ /* 0x0003e20000100800 */
[----:B------:R-:W-:Y:S05]  /*14060*/  @P0 BRA `(.L_x_1333) ;  /* 0x00000004004c0947 */ /* 0x000fea0003800000 */
[----:B------:R-:W-:-:S03]  /*14070*/  UMOV UR4, 0xffffffff ;  /* 0xffffffff00047882 */ /* 0x000fc60000000000 */
[----:B------:R-:W-:Y:S05]  /*14080*/  BRA.DIV UR4, `(.L_x_1334) ;  /* 0x0000005e04e87947 */ /* 0x000fea000b800000 */
[----:B------:R-:W-:-:S13]  /*14090*/  ELECT P6, URZ, PT ;  /* 0x00000000003f782f */ /* 0x000fda00038c0000 */
.L_x_1452:
[----:B------:R-:W-:Y:S05]  /*140a0*/  @!P6 BRA `(.L_x_1333) ;  /* 0x00000004003ce947 */ /* 0x000fea0003800000 */
[----:B------:R-:W-:-:S04]  /*140b0*/  ISETP.NE.U32.AND P0, PT, R2, RZ, PT ;  /* 0x000000ff0200720c */ /* 0x000fc80003f05070 */
[----:B------:R-:W-:-:S13]  /*140c0*/  ISETP.NE.AND.EX P0, PT, R3, RZ, PT, P0 ;  /* 0x000000ff0300720c */ /* 0x000fda0003f05300 */
[----:B------:R-:W-:Y:S05]  /*140d0*/  @!P0 BRA `(.L_x_1335) ;  /* 0x0000000000548947 */ /* 0x000fea0003800000 */
[----:B------:R-:W3:Y:S01]  /*140e0*/  LDC R6, c[0x0][0x43c] ;  /* 0x00010f00ff067b82 */ /* 0x000ee20000000800 */
[----:B------:R-:W-:Y:S01]  /*140f0*/  IMAD.MOV.U32 R9, RZ, RZ, R0 ;  /* 0x000000ffff097224 */ /* 0x000fe200078e0000 */
[----:B------:R-:W-:Y:S01]  /*14100*/  ULDC.64 UR4, c[0x0][0x428] ;  /* 0x00010a0000047ab9 */ /* 0x000fe20000000a00 */
[----:B------:R-:W-:Y:S02]  /*14110*/  ULDC.64 UR6, c[0x0][0x208] ;  /* 0x0000820000067ab9 */ /* 0x000fe40000000a00 */
[----:B-1----:R-:W-:Y:S01]  /*14120*/  IMAD.MOV.U32 R0, RZ, RZ, R9 ;  /* 0x000000ffff007224 */ /* 0x002fe200078e0009 */
[----:B---3--:R-:W-:-:S13]  /*14130*/  ISETP.NE.AND P0, PT, R6, 0x1, PT ;  /* 0x000000010600780c */ /* 0x008fda0003f05270 */
        /* <DEDUP_REMOVED lines=15> */
.L_x_1335:
[----:B---3--:R-:W3:Y:S01]  /*14230*/  LDL R2, [R1+0x10] ;  /* 0x0000100001027983 */ /* 0x008ee20000100800 */
[----:B-1----:R-:W-:Y:S01]  /*14240*/  IMAD R0, R19, 0x8, R18 ;  /* 0x0000000813007824 */ /* 0x002fe200078e0212 */
[----:B---3--:R-:W-:-:S04]  /*14250*/  SHF.L.U32 R2, R2, 0x1f, RZ ;  /* 0x0000001f02027819 */ /* 0x008fc800000006ff */
[----:B------:R-:W1:Y:S02]  /*14260*/  SYNCS.PHASECHK.TRANS64.TRYWAIT P0, [R0+URZ+0x30840], R2 ;  /* 0x03084002000075a7 */ /* 0x000e64000800017f */
[----:B-1----:R-:W-:Y:S05]  /*14270*/  @!P0 BRA `(.L_x_1336) ;  /* 0x0000005c008c8947 */ /* 0x002fea0003800000 */
.L_x_1453:
[----:B------:R-:W3:Y:S02]  /*14280*/  S2R R3, SR_TID.X ;  /* 0x0000000000037919 */ /* 0x000ee40000002100 */
[----:B---3--:R-:W-:-:S04]  /*14290*/  LOP3.LUT R3, R3, 0x7f, RZ, 0xc0, !PT ;  /* 0x0000007f03037812 */ /* 0x008fc800078ec0ff */
[----:B------:R-:W-:-:S13]  /*142a0*/  ISETP.NE.AND P0, PT, R3, RZ, PT ;  /* 0x000000ff0300720c */ /* 0x000fda0003f05270 */
        /* <DEDUP_REMOVED lines=8> */
.L_x_1337:
[----:B-1----:R-:W3:Y:S04]  /*14330*/  LDL R2, [R1+0x14] ;  /* 0x0000140001027983 */ /* 0x002ee80000100800 */
[----:B------:R-:W4:Y:S01]  /*14340*/  LDL R3, [R1+0x4] ;  /* 0x0000040001037983 */ /* 0x000f220000100800 */
[----:B------:R-:W-:Y:S01]  /*14350*/  R2UR UR9, R0 ;  /* 0x00000000000972ca */ /* 0x000fe200000e0000 */
[----:B------:R-:W-:-:S05]  /*14360*/  IMAD R0, R19, 0x8000, R18 ;  /* 0x0000800013007824 */ /* 0x000fca00078e0212 */
[----:B------:R-:W-:Y:S01]  /*14370*/  R2UR UR14, R0 ;  /* 0x00000000000e72ca */ /* 0x000fe200000e0000 */
[----:B------:R-:W-:Y:S01]  /*14380*/  UIADD3 UR4, UP0, UR36, 0x370, URZ ;  /* 0x0000037024047890 */ /* 0x000fe2000ff1e03f */
[----:B---3--:R-:W-:Y:S02]  /*14390*/  R2UR UR5, R2 ;  /* 0x00000000020572ca */ /* 0x008fe400000e0000 */
[----:B------:R-:W3:Y:S01]  /*143a0*/  LDL.LU R2, [R1+0x18] ;  /* 0x0000180001027983 */ /* 0x000ee20000300800 */
[----:B----4-:R-:W-:Y:S02]  /*143b0*/  R2UR UR11, R3 ;  /* 0x00000000030b72ca */ /* 0x010fe400000e0000 */
[----:B------:R-:W-:Y:S02]  /*143c0*/  R2UR UR12, R16 ;  /* 0x00000000100c72ca */ /* 0x000fe400000e0000 */
[----:B-----5:R-:W-:Y:S01]  /*143d0*/  R2UR UR13, R17 ;  /* 0x00000000110d72ca */ /* 0x020fe200000e0000 */
[----:B------:R-:W-:Y:S01]  /*143e0*/  UIADD3 UR9, UR9, 0x30830, URZ ;  /* 0x0003083009097890 */ /* 0x000fe2000fffe03f */
[----:B------:R-:W-:-:S02]  /*143f0*/  PLOP3.LUT P0, PT, PT, PT, PT, 0x80, 0x0 ;  /* 0x000000000000781c */ /* 0x000fc40003f0f070 */
[----:B------:R-:W-:Y:S02]  /*14400*/  UIADD3 UR8, UR14, 0x20400, URZ ;  /* 0x000204000e087890 */ /* 0x000fe4000fffe03f */
[----:B------:R-:W-:-:S03]  /*14410*/  UIADD3 UR15, UR14, 0x22400, URZ ;  /* 0x000224000e0f7890 */ /* 0x000fc6000fffe03f */
[----:B------:R-:W-:Y:S02]  /*14420*/  ULEA UR11, UR11, UR5, 0x6 ;  /* 0x000000050b0b7291 */ /* 0x000fe4000f8e303f */
[----:B------:R-:W-:Y:S02]  /*14430*/  UIADD3.X UR5, URZ, UR37, URZ, UP0, !UPT ;  /* 0x000000253f057290 */ /* 0x000fe400087fe43f */
[----:B------:R-:W-:Y:S01]  /*14440*/  UIADD3 UR17, UR14, 0x24400, URZ ;  /* 0x000244000e117890 */ /* 0x000fe2000fffe03f */
[----:B------:R-:W-:Y:S01]  /*14450*/  UMOV UR10, URZ ;  /* 0x0000003f000a7c82 */ /* 0x000fe20008000000 */
[----:B------:R-:W-:Y:S01]  /*14460*/  UMOV UR6, 0x0 ;  /* 0x0000000000067882 */ /* 0x000fe20000000000 */
[----:B------:R-:W-:Y:S01]  /*14470*/  UMOV UR7, 0x14f00000 ;  /* 0x14f0000000077882 */ /* 0x000fe20000000000 */
[----:B------:R-:W-:Y:S01]  /*14480*/  UMOV UR16, 0x40 ;  /* 0x0000004000107882 */ /* 0x000fe20000000000 */
[----:B------:R-:W-:Y:S02]  /*14490*/  UIADD3 UR18, UR14, 0x26400, URZ ;  /* 0x000264000e127890 */ /* 0x000fe4000fffe03f */
[----:B------:R1:W-:Y:S01]  /*144a0*/  UTMALDG.4D [UR8], [UR4], desc[UR6] ;  /* 0x00000608040075b4 */ /* 0x0003e20008019000 */
[----:B------:R-:W-:Y:S01]  /*144b0*/  UMOV UR14, 0x80 ;  /* 0x00000080000e7882 */ /* 0x000fe20000000000 */
[----:B-1----:R-:W-:Y:S01]  /*144c0*/  UMOV UR8, UR15 ;  /* 0x0000000f00087c82 */ /* 0x002fe20008000000 */
[----:B------:R-:W-:-:S02]  /*144d0*/  UMOV UR10, UR16 ;  /* 0x00000010000a7c82 */ /* 0x000fc40008000000 */
[----:B------:R1:W-:Y:S02]  /*144e0*/  UTMALDG.4D [UR8], [UR4], desc[UR6] ;  /* 0x00000608040075b4 */ /* 0x0003e40008019000 */
[----:B-1----:R-:W-:Y:S01]  /*144f0*/  UMOV UR8, UR17 ;  /* 0x0000001100087c82 */ /* 0x002fe20008000000 */
[----:B------:R-:W-:Y:S01]  /*14500*/  UMOV UR10, UR14 ;  /* 0x0000000e000a7c82 */ /* 0x000fe20008000000 */
[----:B------:R-:W-:Y:S01]  /*14510*/  UMOV UR14, 0xc0 ;  /* 0x000000c0000e7882 */ /* 0x000fe20000000000 */
[----:B------:R1:W-:Y:S02]  /*14520*/  UTMALDG.4D [UR8], [UR4], desc[UR6] ;  /* 0x00000608040075b4 */ /* 0x0003e40008019000 */
[----:B-1----:R-:W-:Y:S01]  /*14530*/  UMOV UR8, UR18 ;  /* 0x0000001200087c82 */ /* 0x002fe20008000000 */
[----:B------:R-:W-:Y:S02]  /*14540*/  UMOV UR10, UR14 ;  /* 0x0000000e000a7c82 */ /* 0x000fe40008000000 */
[----:B------:R4:W-:Y:S01]  /*14550*/  UTMALDG.4D [UR8], [UR4], desc[UR6] ;  /* 0x00000608040075b4 */ /* 0x0009e20008019000 */
[----:B---3--:R-:W-:-:S04]  /*14560*/  LOP3.LUT R2, R2, 0xfffffffe, RZ, 0xc0, !PT ;  /* 0xfffffffe02027812 */ /* 0x008fc800078ec0ff */
[----:B------:R-:W-:-:S05]  /*14570*/  @P0 LOP3.LUT R2, R2, 0x1, RZ, 0xfc, !PT ;  /* 0x0000000102020812 */ /* 0x000fca00078efcff */
[----:B------:R4:W-:Y:S01]  /*14580*/  STL [R1+0x18], R2 ;  /* 0x0000180201007387 */ /* 0x0009e20000100800 */
[----:B------:R-:W-:Y:S01]  /*14590*/  NOP ;  /* 0x0000000000007918 */ /* 0x000fe20000000000 */
.L_x_1333:
[----:B------:R-:W1:Y:S01]  /*145a0*/  LDL.LU R3, [R1+0x30] ;  /* 0x0000300001037983 */ /* 0x000e620000300800 */
[----:B------:R-:W-:Y:S05]  /*145b0*/  WARPSYNC.ALL ;  /* 0x0000000000007948 */ /* 0x000fea0003800000 */
[----:B----4-:R-:W-:Y:S01]  /*145c0*/  ULDC.64 UR4, c[0x0][0x298] ;  /* 0x0000a60000047ab9 */ /* 0x010fe20000000a00 */
[----:B------:R-:W-:Y:S01]  /*145d0*/  BSSY B6, `(.L_x_1338) ;  /* 0x000001c000067945 */ /* 0x000fe20003800000 */
[----:B------:R-:W-:Y:S01]  /*145e0*/  BAR.SYNC.DEFER_BLOCKING 0x8, 0x180 ;  /* 0x0206000000007b1d */ /* 0x000fe20000010000 */
[----:B-1----:R-:W-:Y:S01]  /*145f0*/  SHF.R.S32.HI R0, RZ, 0x1f, R3 ;  /* 0x0000001fff007819 */ /* 0x002fe20000011403 */
[----:B------:R-:W-:-:S04]  /*14600*/  IMAD.WIDE.U32 R4, R3, UR4, RZ ;  /* 0x0000000403047c25 */ /* 0x000fc8000f8e00ff */
[----:B------:R-:W-:Y:S01]  /*14610*/  IMAD R2, R0, UR4, RZ ;  /* 0x0000000400027c24 */ /* 0x000fe2000f8e02ff */
[----:B------:R1:W-:Y:S01]  /*14620*/  STL.64 [R1+0x48], R4 ;  /* 0x0000480401007387 */ /* 0x0003e20000100a00 */
[----:B------:R-:W-:Y:S02]  /*14630*/  VIADD R0, R18, 0x10400 ;  /* 0x0001040012007836 */ /* 0x000fe40000000000 */
[----:B------:R-:W-:-:S03]  /*14640*/  IMAD R2, R3, UR5, R2 ;  /* 0x0000000503027c24 */ /* 0x000fc6000f8e0202 */
[----:B------:R-:W-:Y:S01]  /*14650*/  LOP3.LUT P0, RZ, R0, 0x3ff, RZ, 0xc0, !PT ;  /* 0x000003ff00ff7812 */ /* 0x000fe2000780c0ff */
[----:B------:R-:W-:-:S05]  /*14660*/  IMAD.IADD R0, R5, 0x1, R2 ;  /* 0x0000000105007824 */ /* 0x000fca00078e0202 */
[----:B------:R1:W-:Y:S07]  /*14670*/  STL [R1+0x30], R0 ;  /* 0x0000300001007387 */ /* 0x0003ee0000100800 */
[----:B------:R-:W-:Y:S05]  /*14680*/  @!P0 BRA `(.L_x_1339) ;  /* 0x0000000000408947 */ /* 0x000fea0003800000 */
[----:B------:R-:W-:Y:S01]  /*14690*/  MOV R2, 0x0 ;  /* 0x0000000000027802 */ /* 0x000fe20000000f00 */
[----:B------:R-:W-:Y:S01]  /*146a0*/  ULDC.64 UR6, c[0x4][0xa8] ;  /* 0x01002a0000067ab9 */ /* 0x000fe20000000a00 */
[----:B------:R-:W-:Y:S01]  /*146b0*/  ULDC.64 UR8, c[0x4][0xb0] ;  /* 0x01002c0000087ab9 */ /* 0x000fe20000000a00 */
[----:B------:R-:W-:Y:S01]  /*146c0*/  ULDC.64 UR4, c[0x4][0x20] ;  /* 0x0100080000047ab9 */ /* 0x000fe20000000a00 */
[----:B-1----:R-:W-:Y:S02]  /*146d0*/  IMAD.U32 R4, RZ, RZ, UR6 ;  /* 0x00000006ff047e24 */ /* 0x002fe4000f8e00ff */
[----:B------:R-:W1:Y:S01]  /*146e0*/  LDC.64 R2, c[0x4][R2] ;  /* 0x0100000002027b82 */ /* 0x000e620000000a00 */
[----:B------:R-:W-:Y:S02]  /*146f0*/  IMAD.U32 R5, RZ, RZ, UR7 ;  /* 0x00000007ff057e24 */ /* 0x000fe4000f8e00ff */
[----:B------:R-:W-:Y:S02]  /*14700*/  IMAD.U32 R6, RZ, RZ, UR8 ;  /* 0x00000008ff067e24 */ /* 0x000fe4000f8e00ff */
[----:B0-----:R-:W-:-:S02]  /*14710*/  IMAD.U32 R7, RZ, RZ, UR9 ;  /* 0x00000009ff077e24 */ /* 0x001fc4000f8e00ff */
[----:B--2---:R-:W-:Y:S02]  /*14720*/  IMAD.U32 R10, RZ, RZ, UR4 ;  /* 0x00000004ff0a7e24 */ /* 0x004fe4000f8e00ff */
[----:B------:R-:W-:Y:S02]  /*14730*/  IMAD.U32 R11, RZ, RZ, UR5 ;  /* 0x00000005ff0b7e24 */ /* 0x000fe4000f8e00ff */
[----:B------:R-:W-:Y:S02]  /*14740*/  IMAD.MOV.U32 R8, RZ, RZ, 0x70 ;  /* 0x00000070ff087424 */ /* 0x000fe400078e00ff */
[----:B------:R-:W-:Y:S02]  /*14750*/  IMAD.MOV.U32 R12, RZ, RZ, 0x1 ;  /* 0x00000001ff0c7424 */ /* 0x000fe400078e00ff */
[----:B------:R-:W-:-:S07]  /*14760*/  IMAD.MOV.U32 R13, RZ, RZ, RZ ;  /* 0x000000ffff0d7224 */ /* 0x000fce00078e00ff */
[----:B------:R-:W-:-:S07]  /*14770*/  LEPC R20, `(.L_x_1339) ;  /* 0x000000001014794e */ /* 0x000fce0000000000 */
[----:B-1----:R-:W-:Y:S05]  /*14780*/  CALL.ABS.NOINC R2 ;  /* 0x0000000002007343 */ /* 0x002fea0003c00000 */
.L_x_1339:
[----:B------:R-:W-:Y:S05]  /*14790*/  BSYNC B6 ;  /* 0x0000000000067941 */ /* 0x000fea0003800000 */
.L_x_1338:
[----:B-1----:R-:W3:Y:S01]  /*147a0*/  LDL.LU R0, [R1+0x30] ;  /* 0x0000300001007983 */ /* 0x002ee20000300800 */
[----:B------:R-:W-:Y:S01]  /*147b0*/  ULDC.64 UR6, c[0x0][0xa00] ;  /* 0x0002800000067ab9 */ /* 0x000fe20000000a00 */
[----:B0-----:R-:W0:Y:S01]  /*147c0*/  LDC R7, c[0x0][0x448] ;  /* 0x00011200ff077b82 */ /* 0x001e220000000800 */
[----:B------:R-:W-:Y:S01]  /*147d0*/  ULDC.64 UR4, c[0x0][0x2d8] ;  /* 0x0000b60000047ab9 */ /* 0x000fe20000000a00 */
[----:B------:R-:W3:Y:S04]  /*147e0*/  LDL.LU.64 R2, [R1+0x48] ;  /* 0x0000480001027983 */ /* 0x000ee80000300a00 */
[----:B------:R-:W4:Y:S04]  /*147f0*/  LDL R5, [R1+0xc] ;  /* 0x00000c0001057983 */ /* 0x000f280000100800 */
[----:B------:R-:W2:Y:S01]  /*14800*/  LDL R8, [R1+0x28] ;  /* 0x0000280001087983 */ /* 0x000ea20000100800 */
[----:B------:R-:W-:-:S04]  /*14810*/  ISETP.NE.U32.AND P0, PT, RZ, UR6, PT ;  /* 0x00000006ff007c0c */ /* 0x000fc8000bf05070 */
[----:B------:R-:W-:Y:S01]  /*14820*/  ISETP.NE.AND.EX P0, PT, RZ, UR7, PT, P0 ;  /* 0x00000007ff007c0c */ /* 0x000fe2000bf05300 */
[----:B------:R-:W1:Y:S02]  /*14830*/  S2R R9, SR_TID.X ;  /* 0x0000000000097919 */ /* 0x000e640000002100 */
[----:B-1----:R-:W-:Y:S02]  /*14840*/  IMAD.SHL.U32 R9, R9, 0x10, RZ ;  /* 0x0000001009097824 */ /* 0x002fe400078e00ff */
[----:B---3--:R-:W-:Y:S01]  /*14850*/  IMAD.MOV.U32 R3, RZ, RZ, R0 ;  /* 0x000000ffff037224 */ /* 0x008fe200078e0000 */
[----:B----4-:R-:W-:-:S04]  /*14860*/  SHF.R.S32.HI R0, RZ, 0x1f, R5 ;  /* 0x0000001fff007819 */ /* 0x010fc80000011405 */
[----:B------:R-:W-:Y:S02]  /*14870*/  SEL R4, R0, RZ, !P0 ;  /* 0x000000ff00047207 */ /* 0x000fe40004000000 */
[----:B------:R-:W-:Y:S02]  /*14880*/  SEL R0, R5, RZ, !P0 ;  /* 0x000000ff05007207 */ /* 0x000fe40004000000 */
[----:B------:R-:W1:Y:S01]  /*14890*/  S2R R5, SR_TID.X ;  /* 0x0000000000057919 */ /* 0x000e620000002100 */
[----:B0-----:R-:W-:Y:S01]  /*148a0*/  ISETP.NE.AND P0, PT, R7, 0x1, PT ;  /* 0x000000010700780c */ /* 0x001fe20003f05270 */
[----:B------:R-:W-:-:S04]  /*148b0*/  IMAD.WIDE.U32 R2, R16, UR4, R2 ;  /* 0x0000000410027c25 */ /* 0x000fc8000f8e0002 */
[----:B------:R-:W-:Y:S01]  /*148c0*/  IMAD R3, R16, UR5, R3 ;  /* 0x0000000510037c24 */ /* 0x000fe2000f8e0203 */
[----:B------:R-:W-:-:S07]  /*148d0*/  ULDC.64 UR4, c[0x0][0x2e0] ;  /* 0x0000b80000047ab9 */ /* 0x000fce0000000a00 */
[----:B------:R-:W0:Y:S01]  /*148e0*/  @P0 LDC R6, c[0x0][0x450] ;  /* 0x00011400ff060b82 */ /* 0x000e220000000800 */
[----:B-1----:R-:W-:-:S04]  /*148f0*/  LOP3.LUT R5, R5, 0x7f, RZ, 0xc0, !PT ;  /* 0x0000007f05057812 */ /* 0x002fc800078ec0ff */
[----:B------:R-:W-:-:S04]  /*14900*/  SHF.R.U32.HI R5, RZ, 0x3, R5 ;  /* 0x00000003ff057819 */ /* 0x000fc80000011605 */
[----:B------:R-:W-:Y:S02]  /*14910*/  LOP3.LUT R9, R5, 0x70, R9, 0xf8, !PT ;  /* 0x0000007005097812 */ /* 0x000fe400078ef809 */
[----:B------:R-:W1:Y:S01]  /*14920*/  @P0 LDC R5, c[0x0][0x44c] ;  /* 0x00011300ff050b82 */ /* 0x000e620000000800 */
[----:B------:R-:W-:Y:S02]  /*14930*/  IMAD R4, R4, UR4, RZ ;  /* 0x0000000404047c24 */ /* 0x000fe4000f8e02ff */
[----:B------:R-:W-:-:S04]  /*14940*/  IMAD.WIDE.U32 R2, R0, UR4, R2 ;  /* 0x0000000400027c25 */ /* 0x000fc8000f8e0002 */
[----:B------:R-:W-:Y:S01]  /*14950*/  IMAD R0, R0, UR5, R4 ;  /* 0x0000000500007c24 */ /* 0x000fe2000f8e0204 */
[----:B------:R-:W-:Y:S01]  /*14960*/  ULDC.64 UR4, c[0x0][0x2d0] ;  /* 0x0000b40000047ab9 */ /* 0x000fe20000000a00 */
[----:B--2---:R-:W-:Y:S02]  /*14970*/  IMAD.IADD R4, R9, 0x1, R8 ;  /* 0x0000000109047824 */ /* 0x004fe400078e0208 */
[----:B------:R-:W2:Y:S01]  /*14980*/  S2R R9, SR_TID.X ;  /* 0x0000000000097919 */ /* 0x000ea20000002100 */
[----:B------:R-:W-:Y:S02]  /*14990*/  IMAD.IADD R3, R3, 0x1, R0 ;  /* 0x0000000103037824 */ /* 0x000fe400078e0200 */
[----:B------:R-:W-:Y:S02]  /*149a0*/  IMAD.MOV.U32 R0, RZ, RZ, R4 ;  /* 0x000000ffff007224 */ /* 0x000fe400078e0004 */
[----:B-1----:R-:W-:-:S05]  /*149b0*/  @P0 IMAD.HI.U32 R5, R4, R5, RZ ;  /* 0x0000000504050227 */ /* 0x002fca00078e00ff */
[----:B0-----:R-:W-:-:S05]  /*149c0*/  @P0 SHF.R.U32.HI R0, RZ, R6, R5 ;  /* 0x00000006ff000219 */ /* 0x001fca0000011605 */
[----:B------:R-:W-:-:S04]  /*149d0*/  IMAD.MOV R5, RZ, RZ, -R0 ;  /* 0x000000ffff057224 */ /* 0x000fc800078e0a00 */
[----:B------:R-:W-:Y:S01]  /*149e0*/  IMAD R4, R7, R5, R4 ;  /* 0x0000000507047224 */ /* 0x000fe200078e0204 */
[----:B------:R-:W-:Y:S01]  /*149f0*/  SHF.R.S32.HI R5, RZ, 0x1f, R0 ;  /* 0x0000001fff057819 */ /* 0x000fe20000011400 */
[----:B------:R-:W-:-:S04]  /*14a00*/  IMAD.WIDE.U32 R2, R0, UR4, R2 ;  /* 0x0000000400027c25 */ /* 0x000fc8000f8e0002 */
[----:B------:R-:W-:-:S04]  /*14a10*/  IMAD R5, R5, UR4, RZ ;  /* 0x0000000405057c24 */ /* 0x000fc8000f8e02ff */
[----:B------:R-:W-:Y:S01]  /*14a20*/  IMAD R0, R0, UR5, R5 ;  /* 0x0000000500007c24 */ /* 0x000fe2000f8e0205 */
[----:B------:R-:W-:-:S03]  /*14a30*/  ULDC.64 UR4, c[0x0][0x2c8] ;  /* 0x0000b20000047ab9 */ /* 0x000fc60000000a00 */
[----:B------:R-:W-:Y:S01]  /*14a40*/  IMAD.IADD R3, R3, 0x1, R0 ;  /* 0x0000000103037824 */ /* 0x000fe200078e0200 */
[----:B------:R-:W-:Y:S01]  /*14a50*/  SHF.R.S32.HI R0, RZ, 0x1f, R4 ;  /* 0x0000001fff007819 */ /* 0x000fe20000011404 */
[----:B--2---:R-:W-:-:S04]  /*14a60*/  IMAD.SHL.U32 R9, R9, 0x8, RZ ;  /* 0x0000000809097824 */ /* 0x004fc800078e00ff */
[----:B------:R-:W-:Y:S01]  /*14a70*/  IMAD R0, R0, UR4, RZ ;  /* 0x0000000400007c24 */ /* 0x000fe2000f8e02ff */
[----:B------:R-:W-:Y:S01]  /*14a80*/  LOP3.LUT R9, R9, 0x38, RZ, 0xc0, !PT ;  /* 0x0000003809097812 */ /* 0x000fe200078ec0ff */
[----:B------:R-:W-:-:S04]  /*14a90*/  IMAD.WIDE.U32 R2, R4, UR4, R2 ;  /* 0x0000000404027c25 */ /* 0x000fc8000f8e0002 */
[----:B------:R-:W-:Y:S01]  /*14aa0*/  IMAD R4, R4, UR5, R0 ;  /* 0x0000000504047c24 */ /* 0x000fe2000f8e0200 */
[C---:B------:R-:W-:Y:S01]  /*14ab0*/  LOP3.LUT R12, R9.reuse, 0x40, RZ, 0xfc, !PT ;  /* 0x00000040090c7812 */ /* 0x040fe200078efcff */
[----:B------:R-:W-:Y:S01]  /*14ac0*/  ULDC.64 UR4, c[0x0][0x280] ;  /* 0x0000a00000047ab9 */ /* 0x000fe20000000a00 */
[----:B------:R-:W-:Y:S01]  /*14ad0*/  LOP3.LUT R11, R9, 0x80, RZ, 0xfc, !PT ;  /* 0x00000080090b7812 */ /* 0x000fe200078efcff */
[----:B------:R-:W-:Y:S01]  /*14ae0*/  IMAD.IADD R3, R3, 0x1, R4 ;  /* 0x0000000103037824 */ /* 0x000fe200078e0204 */
[----:B------:R-:W-:Y:S02]  /*14af0*/  LOP3.LUT R9, R9, 0xc0, RZ, 0xfc, !PT ;  /* 0x000000c009097812 */ /* 0x000fe400078efcff */
[----:B------:R-:W-:Y:S01]  /*14b00*/  LEA R4, P0, R2, UR4, 0x1 ;  /* 0x0000000402047c11 */ /* 0x000fe2000f8008ff */
[----:B------:R-:W-:Y:S02]  /*14b10*/  ULDC UR4, c[0x0][0x2b8] ;  /* 0x0000ae0000047ab9 */ /* 0x000fe40000000800 */
[----:B------:R-:W-:-:S02]  /*14b20*/  ISETP.GE.AND P3, PT, R9, UR4, PT ;  /* 0x0000000409007c0c */ /* 0x000fc4000bf66270 */
[----:B------:R0:W5:Y:S01]  /*14b30*/  LDL R9, [R1+0x20] ;  /* 0x0000200001097983 */ /* 0x0001620000100800 */
[----:B------:R-:W1:Y:S01]  /*14b40*/  S2R R10, SR_TID.X ;  /* 0x00000000000a7919 */ /* 0x000e620000002100 */
[----:B------:R-:W-:Y:S02]  /*14b50*/  LEA.HI.X R3, R2, UR5, R3, 0x1, P0 ;  /* 0x0000000502037c11 */ /* 0x000fe400080f0c03 */
[----:B------:R-:W-:Y:S02]  /*14b60*/  ISETP.GE.AND P1, PT, R12, UR4, PT ;  /* 0x000000040c007c0c */ /* 0x000fe4000bf26270 */
[----:B------:R-:W-:Y:S01]  /*14b70*/  ISETP.GE.AND P2, PT, R11, UR4, PT ;  /* 0x000000040b007c0c */ /* 0x000fe2000bf46270 */
[----:B-1----:R-:W-:-:S05]  /*14b80*/  IMAD.SHL.U32 R10, R10, 0x8, RZ ;  /* 0x000000080a0a7824 */ /* 0x002fca00078e00ff */
[----:B------:R-:W-:-:S04]  /*14b90*/  LOP3.LUT R10, R10, 0x38, RZ, 0xc0, !PT ;  /* 0x000000380a0a7812 */ /* 0x000fc800078ec0ff */
[----:B------:R-:W-:Y:S01]  /*14ba0*/  ISETP.GE.AND P0, PT, R10, UR4, PT ;  /* 0x000000040a007c0c */ /* 0x000fe2000bf06270 */
[----:B------:R-:W-:-:S03]  /*14bb0*/  UMOV UR4, 0xffffffff ;  /* 0xffffffff00047882 */ /* 0x000fc60000000000 */
[----:B0-----:R-:W-:Y:S09]  /*14bc0*/  BRA.DIV UR4, `(.L_x_1340) ;  /* 0x00000056044c7947 */ /* 0x001ff2000b800000 */
[----:B------:R-:W2:Y:S04]  /*14bd0*/  LDL.LU R6, [R1+0x2c] ;  /* 0x00002c0001067983 */ /* 0x000ea80000300800 */
[----:B------:R-:W3:Y:S01]  /*14be0*/  LDL.LU R11, [R1+0x28] ;  /* 0x00002800010b7983 */ /* 0x000ee20000300800 */
[----:B------:R-:W0:Y:S02]  /*14bf0*/  S2R R8, SR_TID.X ;  /* 0x0000000000087919 */ /* 0x000e240000002100 */
[----:B0-----:R-:W-:-:S04]  /*14c00*/  LOP3.LUT R8, R8, 0x7f, RZ, 0xc0, !PT ;  /* 0x0000007f08087812 */ /* 0x001fc800078ec0ff */
[----:B------:R-:W-:Y:S01]  /*14c10*/  SHF.R.U32.HI R8, RZ, 0x3, R8 ;  /* 0x00000003ff087819 */ /* 0x000fe20000011608 */
[----:B------:R-:W-:Y:S01]  /*14c20*/  ULDC.64 UR4, c[0x0][0x208] ;  /* 0x0000820000047ab9 */ /* 0x000fe20000000a00 */
[----:B--2---:R-:W-:Y:S02]  /*14c30*/  IMAD R2, R6, R7, RZ ;  /* 0x0000000706027224 */ /* 0x004fe400078e02ff */
[----:B------:R-:W0:Y:S01]  /*14c40*/  SHFL.IDX PT, R7, R4, RZ, 0x181f ;  /* 0x00181fff04077589 */ /* 0x000e2200000e0000 */
[----:B---3--:R-:W-:-:S03]  /*14c50*/  IMAD.IADD R0, R8, 0x1, R11 ;  /* 0x0000000108007824 */ /* 0x008fc600078e020b */
[----:B------:R-:W1:Y:S02]  /*14c60*/  SHFL.IDX PT, R6, R3, RZ, 0x181f ;  /* 0x00181fff03067589 */ /* 0x000e6400000e0000 */
[----:B------:R-:W-:-:S13]  /*14c70*/  ISETP.GE.AND P5, PT, R0, R2, PT ;  /* 0x000000020000720c */ /* 0x000fda0003fa6270 */
[----:B0-----:R-:W-:-:S05]  /*14c80*/  @!P5 LEA R7, P4, R10, R7, 0x1 ;  /* 0x000000070a07d211 */ /* 0x001fca00078808ff */
[----:B-1----:R-:W-:-:S05]  /*14c90*/  @!P5 IMAD.X R6, RZ, RZ, R6, P4 ;  /* 0x000000ffff06d224 */ /* 0x002fca00020e0606 */
[----:B------:R-:W-:-:S04]  /*14ca0*/  @!P5 LOP3.LUT R7, R7, R6, RZ, 0x3c, !PT ;  /* 0x000000060707d212 */ /* 0x000fc800078e3cff */
[----:B------:R-:W-:-:S04]  /*14cb0*/  @!P5 LOP3.LUT R6, R7, R6, RZ, 0x3c, !PT ;  /* 0x000000060706d212 */ /* 0x000fc800078e3cff */
[----:B------:R-:W-:Y:S01]  /*14cc0*/  @!P5 LOP3.LUT R7, R7, R6, RZ, 0x3c, !PT ;  /* 0x000000060707d212 */ /* 0x000fe200078e3cff */
[----:B------:R-:W-:-:S04]  /*14cd0*/  VIADD R5, R0, 0x10 ;  /* 0x0000001000057836 */ /* 0x000fc80000000000 */
        /* <DEDUP_REMOVED lines=78> */
.L_x_1470:
        /* <DEDUP_REMOVED lines=14> */
.L_x_1342:
[----:B------:R-:W-:Y:S05]  /*152a0*/  BSYNC B0 ;  /* 0x0000000000007941 */ /* 0x000fea0003800000 */
.L_x_1341:
[----:B------:R-:W-:Y:S01]  /*152b0*/  NOP ;  /* 0x0000000000007918 */ /* 0x000fe20000000000 */
[----:B------:R-:W-:Y:S01]  /*152c0*/  PLOP3.LUT P0, PT, PT, PT, PT, 0x80, 0x0 ;  /* 0x000000000000781c */ /* 0x000fe20003f0f070 */
[----:B0-----:R-:W-:-:S12]  /*152d0*/  VIADD R6, R18, 0x30800 ;  /* 0x0003080012067836 */ /* 0x001fd80000000000 */
.L_x_1343:
        /* <DEDUP_REMOVED lines=18> */
.L_x_1471:
[----:B------:R-:W-:Y:S05]  /*15400*/  BSYNC B0 ;  /* 0x0000000000007941 */ /* 0x000fea0003800000 */
.L_x_1344:
[----:B------:R-:W0:Y:S04]  /*15410*/  LDL R2, [R1+0x3c] ;  /* 0x00003c0001027983 */ /* 0x000e280000100800 */
[----:B------:R-:W3:Y:S01]  /*15420*/  LDL R4, [R1+0x24] ;  /* 0x0000240001047983 */ /* 0x000ee20000100800 */
[----:B------:R-:W-:Y:S01]  /*15430*/  BSSY B0, `(.L_x_1346) ;  /* 0x00002a8000007945 */ /* 0x000fe20003800000 */
[----:B0-----:R-:W-:-:S05]  /*15440*/  VIADD R0, R2, 0xfffffffe ;  /* 0xfffffffe02007836 */ /* 0x001fca0000000000 */
[----:B---3--:R-:W-:-:S13]  /*15450*/  ISETP.GE.AND P0, PT, R0, R4, PT ;  /* 0x000000040000720c */ /* 0x008fda0003f06270 */
[----:B------:R-:W-:Y:S05]  /*15460*/  @!P0 BRA `(.L_x_1347) ;  /* 0x0000002800908947 */ /* 0x000fea0003800000 */
[----:B------:R-:W3:Y:S04]  /*15470*/  LDL.LU R2, [R1+0x40] ;  /* 0x0000400001027983 */ /* 0x000ee80000300800 */
[----:B------:R-:W4:Y:S04]  /*15480*/  LDL.LU R8, [R1+0x38] ;  /* 0x0000380001087983 */ /* 0x000f280000300800 */
[----:B--2---:R-:W2:Y:S04]  /*15490*/  LDL.LU R3, [R1+0x54] ;  /* 0x0000540001037983 */ /* 0x004ea80000300800 */
[----:B------:R-:W5:Y:S04]  /*154a0*/  LDL.LU R7, [R1+0x34] ;  /* 0x0000340001077983 */ /* 0x000f680000300800 */
[----:B-1----:R-:W5:Y:S01]  /*154b0*/  LDL.LU R5, [R1+0x58] ;  /* 0x0000580001057983 */ /* 0x002f620000300800 */
[----:B------:R-:W-:Y:S01]  /*154c0*/  LOP3.LUT R11, RZ, R4, RZ, 0x33, !PT ;  /* 0x00000004ff0b7212 */ /* 0x000fe200078e33ff */
[----:B------:R-:W-:Y:S01]  /*154d0*/  BSSY B2, `(.L_x_1348) ;  /* 0x00000e9000027945 */ /* 0x000fe20003800000 */
[----:B---3--:R-:W-:-:S04]  /*154e0*/  VIADD R2, R2, 0x1 ;  /* 0x0000000102027836 */ /* 0x008fc80000000000 */
[----:B----4-:R-:W-:Y:S01]  /*154f0*/  IMAD R2, R2, R8, RZ ;  /* 0x0000000802027224 */ /* 0x010fe200078e02ff */
[----:B--2---:R-:W-:-:S04]  /*15500*/  LOP3.LUT R3, RZ, R3, RZ, 0x33, !PT ;  /* 0x00000003ff037212 */ /* 0x004fc800078e33ff */
[----:B------:R-:W-:-:S04]  /*15510*/  LOP3.LUT R2, RZ, R2, RZ, 0x33, !PT ;  /* 0x00000002ff027212 */ /* 0x000fc800078e33ff */
[----:B-----5:R-:W-:Y:S02]  /*15520*/  VIADDMNMX R2, R2, -R7, R3, !PT ;  /* 0x8000000702027246 */ /* 0x020fe40007800103 */
[----:B------:R-:W-:-:S04]  /*15530*/  LOP3.LUT R8, RZ, R5, RZ, 0x33, !PT ;  /* 0x00000005ff087212 */ /* 0x000fc800078e33ff */
[----:B------:R-:W-:-:S04]  /*15540*/  VIMNMX R8, R2, R8, !PT ;  /* 0x0000000802087248 */ /* 0x000fc80007fe0100 */
[----:B------:R-:W-:Y:S02]  /*15550*/  VIADDMNMX R11, R8, 0x2, R11, !PT ;  /* 0x00000002080b7846 */ /* 0x000fe4000780010b */
[----:B------:R-:W-:-:S05]  /*15560*/  LOP3.LUT R2, RZ, R8, RZ, 0x33, !PT ;  /* 0x00000008ff027212 */ /* 0x000fca00078e33ff */
        /* <DEDUP_REMOVED lines=39> */
.L_x_1352:
[----:B------:R-:W-:Y:S01]  /*157e0*/  IMAD R3, R9, 0x8, R18 ;  /* 0x0000000809037824 */ /* 0x000fe200078e0212 */
[----:B------:R-:W-:Y:S01]  /*157f0*/  SHF.L.U32 R2, R10, 0x1f, RZ ;  /* 0x0000001f0a027819 */ /* 0x000fe200000006ff */
[----:B------:R-:W-:Y:S03]  /*15800*/  BSSY B3, `(.L_x_1353) ;  /* 0x0000003000037945 */ /* 0x000fe60003800000 */
[----:B------:R-:W1:Y:S02]  /*15810*/  SYNCS.PHASECHK.TRANS64.TRYWAIT P0, [R3+URZ+0x30840], R2 ;  /* 0x03084002030075a7 */ /* 0x000e64000800017f */
[----:B-1----:R-:W-:Y:S05]  /*15820*/  @!P0 BRA `(.L_x_1354) ;  /* 0x0000005400548947 */ /* 0x002fea0003800000 */
.L_x_1472:
[----:B------:R-:W-:Y:S05]  /*15830*/  BSYNC B3 ;  /* 0x0000000000037941 */ /* 0x000fea0003800000 */
.L_x_1353:
        /* <DEDUP_REMOVED lines=12> */
.L_x_1356:
[----:B------:R-:W-:Y:S05]  /*15900*/  BSYNC B3 ;  /* 0x0000000000037941 */ /* 0x000fea0003800000 */
.L_x_1355:
        /* <DEDUP_REMOVED lines=12> */
.L_x_1357:
        /* <DEDUP_REMOVED lines=16> */
.L_x_1358:
        /* <DEDUP_REMOVED lines=16> */
.L_x_1359:
        /* <DEDUP_REMOVED lines=16> */
.L_x_1360:
        /* <DEDUP_REMOVED lines=16> */
.L_x_1473:
[----:B------:R-:W-:Y:S05]  /*15dd0*/  BSYNC B3 ;  /* 0x0000000000037941 */ /* 0x000fea0003800000 */
.L_x_1361:
        /* <DEDUP_REMOVED lines=12> */
.L_x_1364:
[----:B------:R-:W-:Y:S05]  /*15ea0*/  BSYNC B3 ;  /* 0x0000000000037941 */ /* 0x000fea0003800000 */
.L_x_1363:
        /* <DEDUP_REMOVED lines=13> */
.L_x_1365:
        /* <DEDUP_REMOVED lines=15> */
.L_x_1366:
        /* <DEDUP_REMOVED lines=15> */
.L_x_1367:
        /* <DEDUP_REMOVED lines=15> */
.L_x_1368:
        /* <DEDUP_REMOVED lines=12> */
.L_x_1351:
[----:B------:R-:W-:Y:S05]  /*16310*/  BSYNC B1 ;  /* 0x0000000000017941 */ /* 0x000fea0003800000 */
.L_x_1350:
[----:B0-----:R-:W2:Y:S01]  /*16320*/  LDL.LU R0, [R1+0x3c] ;  /* 0x00003c0001007983 */ /* 0x001ea20000300800 */
[----:B------:R-:W-:-:S03]  /*16330*/  IMAD.MOV.U32 R19, RZ, RZ, R9 ;  /* 0x000000ffff137224 */ /* 0x000fc600078e0009 */
[----:B------:R0:W-:Y:S02]  /*16340*/  STL [R1+0x10], R10 ;  /* 0x0000100a01007387 */ /* 0x0001e40000100800 */
[----:B0-2---:R-:W-:-:S07]  /*16350*/  VIADD R0, R0, 0xfffffffd ;  /* 0xfffffffd00007836 */ /* 0x005fce0000000000 */
.L_x_1349:
[----:B------:R-:W-:Y:S05]  /*16360*/  BSYNC B2 ;  /* 0x0000000000027941 */ /* 0x000fea0003800000 */
.L_x_1348:
[----:B------:R-:W-:-:S05]  /*16370*/  VIADD R11, R11, 0xfffffffe ;  /* 0xfffffffe0b0b7836 */ /* 0x000fca0000000000 */
[----:B------:R-:W-:-:S13]  /*16380*/  ISETP.NE.AND P0, PT, R11, R8, PT ;  /* 0x000000080b00720c */ /* 0x000fda0003f05270 */
[----:B------:R-:W-:Y:S05]  /*16390*/  @!P0 BRA `(.L_x_1347) ;  /* 0x0000001800c48947 */ /* 0x000fea0003800000 */
[----:B------:R-:W-:-:S07]  /*163a0*/  IMAD.MOV.U32 R9, RZ, RZ, R17 ;  /* 0x000000ffff097224 */ /* 0x000fce00078e0011 */
.L_x_1407:
        /* <DEDUP_REMOVED lines=36> */
.L_x_1371:
[----:B------:R-:W-:Y:S01]  /*165f0*/  IMAD R3, R4, 0x8, R18 ;  /* 0x0000000804037824 */ /* 0x000fe200078e0212 */
[----:B------:R-:W-:Y:S01]  /*16600*/  SHF.L.U32 R2, R5, 0x1f, RZ ;  /* 0x0000001f05027819 */ /* 0x000fe200000006ff */
[----:B------:R-:W-:Y:S03]  /*16610*/  BSSY B2, `(.L_x_1372) ;  /* 0x0000003000027945 */ /* 0x000fe60003800000 */
[----:B------:R-:W1:Y:S02]  /*16620*/  SYNCS.PHASECHK.TRANS64.TRYWAIT P0, [R3+URZ+0x30840], R2 ;  /* 0x03084002030075a7 */ /* 0x000e64000800017f */
[----:B-1----:R-:W-:Y:S05]  /*16630*/  @!P0 BRA `(.L_x_1373) ;  /* 0x0000004400f88947 */ /* 0x002fea0003800000 */
.L_x_1474:
[----:B------:R-:W-:Y:S05]  /*16640*/  BSYNC B2 ;  /* 0x0000000000027941 */ /* 0x000fea0003800000 */
.L_x_1372:
        /* <DEDUP_REMOVED lines=12> */
.L_x_1375:
[----:B------:R-:W-:Y:S05]  /*16710*/  BSYNC B2 ;  /* 0x0000000000027941 */ /* 0x000fea0003800000 */
.L_x_1374:
        /* <DEDUP_REMOVED lines=12> */
.L_x_1376:
        /* <DEDUP_REMOVED lines=16> */
.L_x_1377:
        /* <DEDUP_REMOVED lines=16> */
.L_x_1378:
        /* <DEDUP_REMOVED lines=16> */
.L_x_1379:
        /* <DEDUP_REMOVED lines=16> */
.L_x_1475:
[----:B------:R-:W-:Y:S05]  /*16be0*/  BSYNC B2 ;  /* 0x0000000000027941 */ /* 0x000fea0003800000 */
.L_x_1380:
        /* <DEDUP_REMOVED lines=11> */
.L_x_1383:
[----:B------:R-:W-:Y:S05]  /*16ca0*/  BSYNC B2 ;  /* 0x0000000000027941 */ /* 0x000fea0003800000 */
.L_x_1382:
        /* <DEDUP_REMOVED lines=12> */
.L_x_1384:
        /* <DEDUP_REMOVED lines=15> */
.L_x_1385:
        /* <DEDUP_REMOVED lines=15> */
.L_x_1386:
        /* <DEDUP_REMOVED lines=15> */
.L_x_1387:
        /* <DEDUP_REMOVED lines=12> */
.L_x_1370:
[----:B------:R-:W-:Y:S05]  /*17100*/  BSYNC B1 ;  /* 0x0000000000017941 */ /* 0x000fea0003800000 */
.L_x_1369:
        /* <DEDUP_REMOVED lines=36> */
.L_x_1390:
[----:B------:R-:W-:Y:S01]  /*17350*/  IMAD R2, R19, 0x8, R18 ;  /* 0x0000000813027824 */ /* 0x000fe200078e0212 */
[----:B------:R-:W-:Y:S01]  /*17360*/  SHF.L.U32 R3, R12, 0x1f, RZ ;  /* 0x0000001f0c037819 */ /* 0x000fe200000006ff */
[----:B------:R-:W-:Y:S03]  /*17370*/  BSSY B2, `(.L_x_1391) ;  /* 0x0000003000027945 */ /* 0x000fe60003800000 */
[----:B------:R-:W2:Y:S02]  /*17380*/  SYNCS.PHASECHK.TRANS64.TRYWAIT P0, [R2+URZ+0x30840], R3 ;  /* 0x03084003020075a7 */ /* 0x000ea4000800017f */
[----:B--2---:R-:W-:Y:S05]  /*17390*/  @!P0 BRA `(.L_x_1392) ;  /* 0x0000003800c88947 */ /* 0x004fea0003800000 */
.L_x_1476:
[----:B------:R-:W-:Y:S05]  /*173a0*/  BSYNC B2 ;  /* 0x0000000000027941 */ /* 0x000fea0003800000 */
.L_x_1391:
        /* <DEDUP_REMOVED lines=12> */
.L_x_1394:
[----:B------:R-:W-:Y:S05]  /*17470*/  BSYNC B2 ;  /* 0x0000000000027941 */ /* 0x000fea0003800000 */
.L_x_1393:
        /* <DEDUP_REMOVED lines=13> */
.L_x_1395:
        /* <DEDUP_REMOVED lines=16> */
.L_x_1396:
        /* <DEDUP_REMOVED lines=16> */
.L_x_1397:
        /* <DEDUP_REMOVED lines=16> */
.L_x_1398:
        /* <DEDUP_REMOVED lines=15> */
.L_x_1477:
[----:B------:R-:W-:Y:S05]  /*17940*/  BSYNC B2 ;  /* 0x0000000000027941 */ /* 0x000fea0003800000 */
.L_x_1399:
        /* <DEDUP_REMOVED lines=11> */
.L_x_1402:
[----:B------:R-:W-:Y:S05]  /*17a00*/  BSYNC B2 ;  /* 0x0000000000027941 */ /* 0x000fea0003800000 */
.L_x_1401:
        /* <DEDUP_REMOVED lines=12> */
.L_x_1403:
        /* <DEDUP_REMOVED lines=15> */
.L_x_1404:
        /* <DEDUP_REMOVED lines=15> */
.L_x_1405:
        /* <DEDUP_REMOVED lines=15> */
.L_x_1406:
        /* <DEDUP_REMOVED lines=12> */
.L_x_1389:
[----:B------:R-:W-:Y:S05]  /*17e60*/  BSYNC B1 ;  /* 0x0000000000017941 */ /* 0x000fea0003800000 */
.L_x_1388:
[----:B------:R-:W2:Y:S01]  /*17e70*/  LDL R2, [R1+0x24] ;  /* 0x0000240001027983 */ /* 0x000ea20000100800 */
[----:B------:R-:W-:Y:S01]  /*17e80*/  VIADD R0, R0, 0xfffffffe ;  /* 0xfffffffe00007836 */ /* 0x000fe20000000000 */
[----:B--2---:R-:W-:-:S13]  /*17e90*/  ISETP.GT.AND P0, PT, R7, R2, PT ;  /* 0x000000020700720c */ /* 0x004fda0003f04270 */
[----:B------:R-:W-:Y:S05]  /*17ea0*/  @P0 BRA `(.L_x_1407) ;  /* 0xffffffe400400947 */ /* 0x000fea000383ffff */
.L_x_1347:
[----:B------:R-:W-:Y:S05]  /*17eb0*/  BSYNC B0 ;  /* 0x0000000000007941 */ /* 0x000fea0003800000 */
.L_x_1346:
[----:B--2---:R-:W2:Y:S01]  /*17ec0*/  S2R R3, SR_TID.X ;  /* 0x0000000000037919 */ /* 0x004ea20000002100 */
        /* <DEDUP_REMOVED lines=18> */
.L_x_1409:
[----:B------:R-:W-:Y:S05]  /*17ff0*/  BSYNC B0 ;  /* 0x0000000000007941 */ /* 0x000fea0003800000 */
.L_x_1408:
        /* <DEDUP_REMOVED lines=11> */
.L_x_1478:
[----:B------:R-:W-:Y:S05]  /*180b0*/  BSYNC B1 ;  /* 0x0000000000017941 */ /* 0x000fea0003800000 */
.L_x_1412:
        /* <DEDUP_REMOVED lines=9> */
.L_x_1415:
[----:B------:R-:W-:Y:S05]  /*18150*/  BSYNC B1 ;  /* 0x0000000000017941 */ /* 0x000fea0003800000 */
.L_x_1414:
        /* <DEDUP_REMOVED lines=12> */
.L_x_1416:
        /* <DEDUP_REMOVED lines=15> */
.L_x_1417:
        /* <DEDUP_REMOVED lines=15> */
.L_x_1418:
        /* <DEDUP_REMOVED lines=15> */
.L_x_1419:
        /* <DEDUP_REMOVED lines=10> */
.L_x_1411:
[----:B------:R-:W-:Y:S05]  /*18590*/  BSYNC B0 ;  /* 0x0000000000007941 */ /* 0x000fea0003800000 */
.L_x_1410:
[----:B------:R-:W2:Y:S01]  /*185a0*/  LDL.LU R4, [R1+0x10] ;  /* 0x0000100001047983 */ /* 0x000ea20000300800 */
[----:B------:R-:W-:-:S05]  /*185b0*/  VIADD R19, R19, 0x1 ;  /* 0x0000000113137836 */ /* 0x000fca0000000000 */
[----:B------:R-:W-:-:S04]  /*185c0*/  ISETP.NE.AND P0, PT, R19, 0x2, PT ;  /* 0x000000021300780c */ /* 0x000fc80003f05270 */
[----:B------:R-:W-:Y:S02]  /*185d0*/  SEL R0, RZ, 0x1, P0 ;  /* 0x00000001ff007807 */ /* 0x000fe40000000000 */
[----:B------:R-:W-:Y:S02]  /*185e0*/  SEL R19, R19, RZ, P0 ;  /* 0x000000ff13137207 */ /* 0x000fe40000000000 */
[----:B--2---:R-:W-:-:S05]  /*185f0*/  LOP3.LUT R4, R4, R0, RZ, 0x3c, !PT ;  /* 0x0000000004047212 */ /* 0x004fca00078e3cff */
[----:B------:R2:W-:Y:S02]  /*18600*/  STL [R1+0x10], R4 ;  /* 0x0000100401007387 */ /* 0x0005e40000100800 */
.L_x_1326:
[----:B------:R-:W-:Y:S05]  /*18610*/  BSYNC B7 ;  /* 0x0000000000077941 */ /* 0x000fea0003800000 */
.L_x_1324:
[----:B---3--:R-:W3:Y:S02]  /*18620*/  LDL R0, [R1+0x18] ;  /* 0x0000180001007983 */ /* 0x008ee40000100800 */
[----:B---3--:R-:W-:-:S13]  /*18630*/  LOP3.LUT P0, RZ, R0, 0x2, RZ, 0xc0, !PT ;  /* 0x0000000200ff7812 */ /* 0x008fda000780c0ff */
[----:B------:R-:W-:Y:S05]  /*18640*/  @!P0 BRA `(.L_x_1420) ;  /* 0x00000000002c8947 */ /* 0x000fea0003800000 */
[----:B------:R-:W-:Y:S05]  /*18650*/  WARPSYNC.ALL ;  /* 0x0000000000007948 */ /* 0x000fea0003800000 */
[----:B------:R-:W3:Y:S08]  /*18660*/  S2UR UR5, SR_CgaCtaId ;  /* 0x00000000000579c3 */ /* 0x000ef00000008800 */
[----:B------:R-:W-:Y:S06]  /*18670*/  BAR.SYNC.DEFER_BLOCKING 0x5, 0x180 ;  /* 0x0146000000007b1d */ /* 0x000fec0000010000 */
[----:B------:R-:W-:-:S02]  /*18680*/  UMOV UR4, 0x400 ;  /* 0x0000040000047882 */ /* 0x000fc40000000000 */
[----:B---3--:R-:W-:-:S06]  /*18690*/  ULEA UR4, UR5, UR4, 0x18 ;  /* 0x0000000405047291 */ /* 0x008fcc000f8ec03f */
[----:B------:R-:W-:-:S05]  /*186a0*/  IMAD.U32 R18, RZ, RZ, UR4 ;  /* 0x00000004ff127e24 */ /* 0x000fca000f8e00ff */
[----:B012---:R-:W0:Y:S04]  /*186b0*/  LDS.128 R4, [R18+0x308d0] ;  /* 0x0308d00012047984 */ /* 0x007e280000000c00 */
[----:B0-----:R1:W-:Y:S04]  /*186c0*/  STL.64 [R1], R4 ;  /* 0x0000000401007387 */ /* 0x0013e80000100a00 */
[----:B------:R1:W-:Y:S01]  /*186d0*/  STL.64 [R1+0x8], R6 ;  /* 0x0000080601007387 */ /* 0x0003e20000100a00 */
[----:B------:R-:W-:Y:S06]  /*186e0*/  BAR.ARV 0x4, 0x180 ;  /* 0x0106000000007b1d */ /* 0x000fec0000002000 */
[----:B------:R-:W-:Y:S05]  /*186f0*/  BRA `(.L_x_1421) ;  /* 0x00000010003c7947 */ /* 0x000fea0003800000 */
.L_x_1420:
[----:B------:R-:W3:Y:S01]  /*18700*/  S2R R16, SR_TID.X ;  /* 0x0000000000107919 */ /* 0x000ee20000002100 */
[----:B------:R-:W-:Y:S01]  /*18710*/  UMOV UR4, 0xffffffff ;  /* 0xffffffff00047882 */ /* 0x000fe20000000000 */
[----:B---3--:R-:W-:-:S04]  /*18720*/  LOP3.LUT R16, R16, 0x1f, RZ, 0xc0, !PT ;  /* 0x0000001f10107812 */ /* 0x008fc800078ec0ff */
[----:B------:R-:W-:Y:S01]  /*18730*/  ISETP.NE.AND P0, PT, R16, 0x1f, PT ;  /* 0x0000001f1000780c */ /* 0x000fe20003f05270 */
[----:B------:R-:W-:-:S12]  /*18740*/  BRA.DIV UR4, `(.L_x_1422) ;  /* 0x0000002a04187947 */ /* 0x000fd8000b800000 */
[----:B------:R-:W0:Y:S01]  /*18750*/  LDL.LU R3, [R1] ;  /* 0x0000000001037983 */ /* 0x000e220000300800 */
[----:B------:R-:W-:-:S03]  /*18760*/  ULDC UR4, c[0x0][0xc3c] ;  /* 0x00030f0000047ab9 */ /* 0x000fc60000000800 */
[----:B-12---:R-:W2:Y:S01]  /*18770*/  LDL R4, [R1+0xc] ;  /* 0x00000c0001047983 */ /* 0x006ea20000100800 */
[----:B------:R-:W-:Y:S01]  /*18780*/  ULDC.64 UR6, c[0x0][0x208] ;  /* 0x0000820000067ab9 */ /* 0x000fe20000000a00 */
[----:B0-----:R-:W-:Y:S02]  /*18790*/  IMAD.MOV.U32 R8, RZ, RZ, R3 ;  /* 0x000000ffff087224 */ /* 0x001fe400078e0003 */
[----:B--2---:R-:W-:-:S05]  /*187a0*/  IMAD.IADD R0, R4, 0x1, R16 ;  /* 0x0000000104007824 */ /* 0x004fca00078e0210 */
        /* <DEDUP_REMOVED lines=8> */
[C---:B------:R-:W-:Y:S02]  /*18830*/  ISETP.GE.U32.AND P2, PT, R16.reuse, 0x2, PT ;  /* 0x000000021000780c */ /* 0x040fe40003f46070 */
[C---:B------:R-:W-:Y:S01]  /*18840*/  ISETP.GE.U32.AND P3, PT, R16.reuse, 0x4, PT ;  /* 0x000000041000780c */ /* 0x040fe20003f66070 */
[----:B------:R-:W-:Y:S01]  /*18850*/  SHFL.IDX PT, R0, R8, RZ, 0x1f ;  /* 0x00001fff08007589 */ /* 0x000fe200000e0000 */
[C---:B------:R-:W-:Y:S02]  /*18860*/  ISETP.GE.U32.AND P4, PT, R16.reuse, 0x8, PT ;  /* 0x000000081000780c */ /* 0x040fe40003f86070 */
[----:B------:R-:W-:Y:S01]  /*18870*/  ISETP.GE.U32.AND P5, PT, R16, 0x10, PT ;  /* 0x000000101000780c */ /* 0x000fe20003fa6070 */
[----:B------:R-:W-:Y:S01]  /*18880*/  SHFL.IDX PT, R9, R8, 0x1, 0x1f ;  /* 0x00201f0008097f89 */ /* 0x000fe200000e0000 */
[----:B--2---:R-:W-:Y:S01]  /*18890*/  @!P1 IMAD.MOV.U32 R5, RZ, RZ, R6 ;  /* 0x000000ffff059224 */ /* 0x004fe200078e0006 */
[----:B------:R-:W-:-:S02]  /*188a0*/  CS2R R6, SRZ ;  /* 0x0000000000067805 */ /* 0x000fc4000001ff00 */
[----:B---3--:R-:W-:Y:S01]  /*188b0*/  @!P1 IMAD.MOV.U32 R7, RZ, RZ, R2 ;  /* 0x000000ffff079224 */ /* 0x008fe200078e0002 */
        /* <DEDUP_REMOVED lines=18> */
.L_x_1488:
[----:B------:R-:W-:Y:S02]  /*189e0*/  ULDC UR4, c[0x0][0xc38] ;  /* 0x00030e0000047ab9 */ /* 0x000fe40000000800 */
[----:B------:R-:W-:-:S04]  /*189f0*/  IMAD.U32 R8, RZ, RZ, UR4 ;  /* 0x00000004ff087e24 */ /* 0x000fc8000f8e00ff */
[----:B-1----:R-:W-:-:S04]  /*18a00*/  IMAD R10, R10, R8, RZ ;  /* 0x000000080a0a7224 */ /* 0x002fc800078e02ff */
[----:B------:R-:W-:-:S05]  /*18a10*/  IMAD.IADD R4, R9, 0x1, R10 ;  /* 0x0000000109047824 */ /* 0x000fca00078e020a */
[----:B------:R-:W-:-:S13]  /*18a20*/  ISETP.GT.AND P6, PT, R4, R0, PT ;  /* 0x000000000400720c */ /* 0x000fda0003fc4270 */
[----:B------:R-:W-:Y:S05]  /*18a30*/  @P6 BRA `(.L_x_1423) ;  /* 0x0000000000b06947 */ /* 0x000fea0003800000 */
.L_x_1426:
[----:B------:R-:W2:Y:S01]  /*18a40*/  LDL.LU R3, [R1+0xc] ;  /* 0x00000c0001037983 */ /* 0x000ea20000300800 */
[----:B0-----:R-:W0:Y:S01]  /*18a50*/  LDC R2, c[0x0][0xc3c] ;  /* 0x00030f00ff027b82 */ /* 0x001e220000000800 */
[----:B--2---:R-:W-:-:S05]  /*18a60*/  VIADD R3, R3, 0x1f ;  /* 0x0000001f03037836 */ /* 0x004fca0000000000 */
[----:B0-----:R-:W-:-:S13]  /*18a70*/  ISETP.GE.AND P6, PT, R3, R2, PT ;  /* 0x000000020300720c */ /* 0x001fda0003fc6270 */
[----:B------:R-:W-:Y:S05]  /*18a80*/  @P6 BRA `(.L_x_1424) ;  /* 0x0000000800f06947 */ /* 0x000fea0003800000 */
[----:B------:R-:W0:Y:S01]  /*18a90*/  S2R R5, SR_TID.X ;  /* 0x0000000000057919 */ /* 0x000e220000002100 */
[----:B------:R-:W-:Y:S01]  /*18aa0*/  ULDC.64 UR4, c[0x0][0x208] ;  /* 0x0000820000047ab9 */ /* 0x000fe20000000a00 */
[----:B------:R1:W-:Y:S01]  /*18ab0*/  STL [R1+0xc], R3 ;  /* 0x00000c0301007387 */ /* 0x0003e20000100800 */
[----:B0-----:R-:W-:-:S05]  /*18ac0*/  LOP3.LUT R5, R5, 0x1f, RZ, 0xc0, !PT ;  /* 0x0000001f05057812 */ /* 0x001fca00078ec0ff */
[----:B------:R-:W-:Y:S02]  /*18ad0*/  IMAD.IADD R7, R3, 0x1, R5 ;  /* 0x0000000103077824 */ /* 0x000fe400078e0205 */
[----:B------:R-:W-:-:S03]  /*18ae0*/  IMAD.MOV.U32 R5, RZ, RZ, RZ ;  /* 0x000000ffff057224 */ /* 0x000fc600078e00ff */
[----:B------:R-:W-:-:S13]  /*18af0*/  ISETP.GE.OR P6, PT, R7, R2, !P0 ;  /* 0x000000020700720c */ /* 0x000fda00047c6670 */
[----:B-1----:R-:W0:Y:S02]  /*18b00*/  @!P6 LDC.64 R2, c[0x0][0xc80] ;  /* 0x00032000ff02eb82 */ /* 0x002e240000000a00 */
[----:B0-----:R-:W-:-:S05]  /*18b10*/  @!P6 IMAD.WIDE R2, R7, 0x4, R2 ;  /* 0x000000040702e825 */ /* 0x001fca00078e0202 */
[----:B------:R0:W2:Y:S02]  /*18b20*/  @!P6 LDG.E R5, desc[UR4][R2.64] ;  /* 0x000000040205e981 */ /* 0x0000a4000c1e1900 */
[----:B0-----:R-:W0:Y:S02]  /*18b30*/  @!P6 LDC.64 R2, c[0x0][0xc78] ;  /* 0x00031e00ff02eb82 */ /* 0x001e240000000a00 */
[----:B0-----:R-:W-:-:S04]  /*18b40*/  @!P6 IMAD.WIDE R2, R7, 0x4, R2 ;  /* 0x000000040702e825 */ /* 0x001fc800078e0202 */
[----:B------:R-:W-:-:S06]  /*18b50*/  IMAD.MOV.U32 R7, RZ, RZ, RZ ;  /* 0x000000ffff077224 */ /* 0x000fcc00078e00ff */
[----:B------:R-:W2:Y:S01]  /*18b60*/  @!P6 LDG.E R7, desc[UR4][R2.64] ;  /* 0x000000040207e981 */ /* 0x000ea2000c1e1900 */
[----:B------:R-:W-:Y:S01]  /*18b70*/  UMOV UR4, 0xffffffff ;  /* 0xffffffff00047882 */ /* 0x000fe20000000000 */
[----:B--2---:R-:W-:Y:S02]  /*18b80*/  IMAD R2, R7, R5, RZ ;  /* 0x0000000507027224 */ /* 0x004fe400078e02ff */
[----:B------:R-:W-:Y:S05]  /*18b90*/  BRA.DIV UR4, `(.L_x_1425) ;  /* 0x0000002a04647947 */ /* 0x000fea000b800000 */
        /* <DEDUP_REMOVED lines=16> */
.L_x_1496:
[----:B------:R-:W-:Y:S02]  /*18ca0*/  ULDC UR4, c[0x0][0xc38] ;  /* 0x00030e0000047ab9 */ /* 0x000fe40000000800 */
[----:B------:R-:W-:-:S04]  /*18cb0*/  IMAD.U32 R8, RZ, RZ, UR4 ;  /* 0x00000004ff087e24 */ /* 0x000fc8000f8e00ff */
[----:B-1----:R-:W-:-:S04]  /*18cc0*/  IMAD R10, R10, R8, RZ ;  /* 0x000000080a0a7224 */ /* 0x002fc800078e02ff */
[----:B------:R-:W-:-:S05]  /*18cd0*/  IMAD.IADD R4, R10, 0x1, R4 ;  /* 0x000000010a047824 */ /* 0x000fca00078e0204 */
[----:B------:R-:W-:-:S13]  /*18ce0*/  ISETP.GT.AND P6, PT, R4, R0, PT ;  /* 0x000000000400720c */ /* 0x000fda0003fc4270 */
[----:B------:R-:W-:Y:S05]  /*18cf0*/  @!P6 BRA `(.L_x_1426) ;  /* 0xfffffffc0050e947 */ /* 0x000fea000383ffff */
.L_x_1423:
[----:B------:R-:W-:Y:S01]  /*18d00*/  IMAD.IADD R10, R4, 0x1, -R10 ;  /* 0x00000001040a7824 */ /* 0x000fe200078e0a0a */
[----:B------:R-:W-:-:S03]  /*18d10*/  UMOV UR4, 0xffffffff ;  /* 0xffffffff00047882 */ /* 0x000fc60000000000 */
[----:B------:R-:W-:-:S05]  /*18d20*/  IMAD R3, R2, R8, R10 ;  /* 0x0000000802037224 */ /* 0x000fca00078e020a */
[----:B------:R-:W-:Y:S01]  /*18d30*/  ISETP.GT.AND P6, PT, R3, R0, PT ;  /* 0x000000000300720c */ /* 0x000fe20003fc4270 */
[----:B------:R-:W-:-:S12]  /*18d40*/  BRA.DIV UR4, `(.L_x_1427) ;  /* 0x0000002a04d07947 */ /* 0x000fd8000b800000 */
[----:B------:R-:W2:Y:S01]  /*18d50*/  LDL.LU R11, [R1+0xc] ;  /* 0x00000c00010b7983 */ /* 0x000ea20000300800 */
[----:B------:R-:W-:-:S04]  /*18d60*/  VOTE.ANY R3, PT, !P6 ;  /* 0x0000000000037806 */ /* 0x000fc800070e0100 */
[----:B------:R-:W1:Y:S02]  /*18d70*/  POPC R9, R3 ;  /* 0x0000000300097309 */ /* 0x000e640000000000 */
[----:B-1----:R2:W1:Y:S04]  /*18d80*/  SHFL.IDX PT, R4, R5, R9, 0x1f ;  /* 0x00001f0905047589 */ /* 0x00246800000e0000 */
[----:B------:R3:W4:Y:S01]  /*18d90*/  SHFL.IDX PT, R7, R7, R9, 0x1f ;  /* 0x00001f0907077589 */ /* 0x00072200000e0000 */
[----:B--2---:R-:W-:-:S05]  /*18da0*/  IMAD.IADD R5, R9, 0x1, R11 ;  /* 0x0000000109057824 */ /* 0x004fca00078e020b */
[----:B-1--4-:R3:W-:Y:S02]  /*18db0*/  STL [R1+0xc], R5 ;  /* 0x00000c0501007387 */ /* 0x0127e40000100800 */
.L_x_1501:
[----:B------:R-:W-:-:S13]  /*18dc0*/  ISETP.NE.AND P0, PT, R3, RZ, PT ;  /* 0x000000ff0300720c */ /* 0x000fda0003f05270 */
[----:B------:R-:W-:Y:S05]  /*18dd0*/  @!P0 BRA `(.L_x_1428) ;  /* 0x0000000000148947 */ /* 0x000fea0003800000 */
[----:B------:R-:W-:Y:S01]  /*18de0*/  UMOV UR4, 0xffffffff ;  /* 0xffffffff00047882 */ /* 0x000fe20000000000 */
[----:B---3--:R-:W-:Y:S02]  /*18df0*/  VIADD R9, R9, 0xffffffff ;  /* 0xffffffff09097836 */ /* 0x008fe40000000000 */
[----:B------:R-:W-:Y:S05]  /*18e00*/  BRA.DIV UR4, `(.L_x_1429) ;  /* 0x0000002e04087947 */ /* 0x000fea000b800000 */
[----:B0-----:R0:W2:Y:S02]  /*18e10*/  SHFL.IDX PT, R2, R2, R9, 0x1f ;  /* 0x00001f0902027589 */ /* 0x0010a400000e0000 */
.L_x_1504:
[----:B--2---:R-:W-:-:S07]  /*18e20*/  IMAD.MOV.U32 R6, RZ, RZ, R2 ;  /* 0x000000ffff067224 */ /* 0x004fce00078e0002 */
.L_x_1428:
[----:B0-----:R-:W-:Y:S01]  /*18e30*/  IMAD R2, R6, R8, R10 ;  /* 0x0000000806027224 */ /* 0x001fe200078e020a */
[----:B------:R-:W-:-:S03]  /*18e40*/  ISETP.NE.AND P0, PT, R7, 0x1, PT ;  /* 0x000000010700780c */ /* 0x000fc60003f05270 */
[----:B------:R-:W-:Y:S01]  /*18e50*/  IMAD.IADD R0, R0, 0x1, -R2 ;  /* 0x0000000100007824 */ /* 0x000fe200078e0a02 */
[----:B------:R0:W-:Y:S09]  /*18e60*/  STL [R1], R2 ;  /* 0x0000000201007387 */ /* 0x0001f20000100800 */
[----:B------:R-:W-:Y:S05]  /*18e70*/  @!P0 BRA `(.L_x_1430) ;  /* 0x0000000000e48947 */ /* 0x000fea0003800000 */
[----:B-1-3--:R-:W-:-:S04]  /*18e80*/  IABS R5, R4 ;  /* 0x0000000400057213 */ /* 0x00afc80000000000 */
[----:B0-----:R-:W0:Y:S08]  /*18e90*/  I2F.RP R2, R5 ;  /* 0x0000000500027306 */ /* 0x001e300000209400 */
[----:B0-----:R-:W0:Y:S02]  /*18ea0*/  MUFU.RCP R2, R2 ;  /* 0x0000000200027308 */ /* 0x001e240000001000 */
[----:B0-----:R-:W-:-:S06]  /*18eb0*/  VIADD R2, R2, 0xffffffe ;  /* 0x0ffffffe02027836 */ /* 0x001fcc0000000000 */
[----:B------:R-:W0:Y:S02]  /*18ec0*/  F2I.FTZ.U32.TRUNC.NTZ R3, R2 ;  /* 0x0000000200037305 */ /* 0x000e24000021f000 */
[----:B0-----:R-:W-:-:S04]  /*18ed0*/  IMAD.MOV R2, RZ, RZ, -R3 ;  /* 0x000000ffff027224 */ /* 0x001fc800078e0a03 */
[----:B------:R-:W-:Y:S02]  /*18ee0*/  IMAD R8, R2, R5, RZ ;  /* 0x0000000502087224 */ /* 0x000fe400078e02ff */
[----:B------:R-:W-:-:S04]  /*18ef0*/  IMAD.MOV.U32 R2, RZ, RZ, RZ ;  /* 0x000000ffff027224 */ /* 0x000fc800078e00ff */
[----:B------:R-:W-:Y:S01]  /*18f00*/  IMAD.HI.U32 R8, R3, R8, R2 ;  /* 0x0000000803087227 */ /* 0x000fe200078e0002 */
[----:B------:R-:W-:Y:S02]  /*18f10*/  IABS R2, R0 ;  /* 0x0000000000027213 */ /* 0x000fe40000000000 */
[----:B------:R-:W-:-:S03]  /*18f20*/  IABS R3, R4 ;  /* 0x0000000400037213 */ /* 0x000fc60000000000 */
[----:B------:R-:W-:-:S04]  /*18f30*/  IMAD.HI.U32 R8, R8, R2, RZ ;  /* 0x0000000208087227 */ /* 0x000fc800078e00ff */
[----:B------:R-:W-:-:S04]  /*18f40*/  IMAD.MOV R3, RZ, RZ, -R3 ;  /* 0x000000ffff037224 */ /* 0x000fc800078e0a03 */
[----:B------:R-:W-:-:S05]  /*18f50*/  IMAD R2, R8, R3, R2 ;  /* 0x0000000308027224 */ /* 0x000fca00078e0202 */
[----:B------:R-:W-:-:S13]  /*18f60*/  ISETP.GT.U32.AND P1, PT, R5, R2, PT ;  /* 0x000000020500720c */ /* 0x000fda0003f24070 */
[----:B------:R-:W-:Y:S02]  /*18f70*/  @!P1 IMAD.IADD R2, R2, 0x1, -R5 ;  /* 0x0000000102029824 */ /* 0x000fe400078e0a05 */
[----:B------:R-:W-:Y:S01]  /*18f80*/  @!P1 VIADD R8, R8, 0x1 ;  /* 0x0000000108089836 */ /* 0x000fe20000000000 */
[----:B------:R-:W-:Y:S02]  /*18f90*/  ISETP.NE.AND P1, PT, R4, RZ, PT ;  /* 0x000000ff0400720c */ /* 0x000fe40003f25270 */
[----:B------:R-:W-:Y:S02]  /*18fa0*/  ISETP.GE.U32.AND P0, PT, R2, R5, PT ;  /* 0x000000050200720c */ /* 0x000fe40003f06070 */
[----:B------:R-:W-:-:S04]  /*18fb0*/  IABS R5, R7 ;  /* 0x0000000700057213 */ /* 0x000fc80000000000 */
        /* <DEDUP_REMOVED lines=9> */
[----:B------:R-:W-:-:S03]  /*19050*/  LOP3.LUT R2, R0, R4, RZ, 0x3c, !PT ;  /* 0x0000000400027212 */ /* 0x000fc600078e3cff */
[----:B------:R-:W-:Y:S01]  /*19060*/  IMAD.MOV.U32 R3, RZ, RZ, R8 ;  /* 0x000000ffff037224 */ /* 0x000fe200078e0008 */
[----:B------:R-:W-:Y:S02]  /*19070*/  ISETP.GE.AND P2, PT, R2, RZ, PT ;  /* 0x000000ff0200720c */ /* 0x000fe40003f46270 */
[----:B------:R-:W-:-:S05]  /*19080*/  IABS R8, R7 ;  /* 0x0000000700087213 */ /* 0x000fca0000000000 */
[----:B------:R-:W-:-:S06]  /*19090*/  IMAD.MOV R8, RZ, RZ, -R8 ;  /* 0x000000ffff087224 */ /* 0x000fcc00078e0a08 */
        /* <DEDUP_REMOVED lines=9> */
[----:B------:R-:W-:Y:S01]  /*19130*/  ISETP.GE.U32.AND P0, PT, R2, R5, PT ;  /* 0x000000050200720c */ /* 0x000fe20003f06070 */
[----:B------:R-:W-:-:S04]  /*19140*/  IMAD.MOV R2, RZ, RZ, -R3 ;  /* 0x000000ffff027224 */ /* 0x000fc800078e0a03 */
[----:B------:R-:W-:Y:S01]  /*19150*/  IMAD R0, R4, R2, R0 ;  /* 0x0000000204007224 */ /* 0x000fe200078e0200 */
[----:B------:R-:W-:-:S04]  /*19160*/  LOP3.LUT R2, R3, R7, RZ, 0x3c, !PT ;  /* 0x0000000703027212 */ /* 0x000fc800078e3cff */
[----:B------:R-:W-:-:S03]  /*19170*/  ISETP.GE.AND P2, PT, R2, RZ, PT ;  /* 0x000000ff0200720c */ /* 0x000fc60003f46270 */
[----:B------:R-:W-:-:S10]  /*19180*/  @P0 VIADD R6, R6, 0x1 ;  /* 0x0000000106060836 */ /* 0x000fd40000000000 */
        /* <DEDUP_REMOVED lines=8> */
.L_x_1430:
[----:B-1-3--:R-:W2:Y:S01]  /*19210*/  LDL R5, [R1+0xc] ;  /* 0x00000c0001057983 */ /* 0x00aea20000100800 */
[----:B0-----:R-:W2:Y:S01]  /*19220*/  LDC.64 R2, c[0x0][0xc90] ;  /* 0x00032400ff027b82 */ /* 0x001ea20000000a00 */
[----:B------:R-:W-:Y:S01]  /*19230*/  ULDC.64 UR4, c[0x0][0x208] ;  /* 0x0000820000047ab9 */ /* 0x000fe20000000a00 */
[----:B--2---:R-:W-:-:S05]  /*19240*/  IMAD.WIDE R2, R5, 0x4, R2 ;  /* 0x0000000405027825 */ /* 0x004fca00078e0202 */
[----:B------:R-:W2:Y:S02]  /*19250*/  LDG.E R6, desc[UR4][R2.64] ;  /* 0x0000000402067981 */ /* 0x000ea4000c1e1900 */
[----:B--2---:R-:W-:-:S05]  /*19260*/  IMAD R5, R4, R6, RZ ;  /* 0x0000000604057224 */ /* 0x004fca00078e02ff */
[----:B------:R-:W-:-:S04]  /*19270*/  IABS R7, R5 ;  /* 0x0000000500077213 */ /* 0x000fc80000000000 */
[----:B------:R-:W0:Y:S08]  /*19280*/  I2F.RP R2, R7 ;  /* 0x0000000700027306 */ /* 0x000e300000209400 */
        /* <DEDUP_REMOVED lines=22> */
[----:B------:R-:W-:Y:S02]  /*193f0*/  IMAD R7, R6, R2, RZ ;  /* 0x0000000206077224 */ /* 0x000fe400078e02ff */
[----:B------:R-:W-:Y:S02]  /*19400*/  IMAD.MOV R2, RZ, RZ, -R2 ;  /* 0x000000ffff027224 */ /* 0x000fe400078e0a02 */
[----:B------:R-:W-:Y:S02]  /*19410*/  IMAD.MOV R3, RZ, RZ, -R7 ;  /* 0x000000ffff037224 */ /* 0x000fe400078e0a07 */
[----:B------:R-:W-:-:S03]  /*19420*/  IMAD R0, R5, R2, R0 ;  /* 0x0000000205007224 */ /* 0x000fc600078e0200 */
[----:B------:R-:W-:-:S04]  /*19430*/  VIADDMNMX R6, R3, R8, R6, PT ;  /* 0x0000000803067246 */ /* 0x000fc80003800106 */
        /* <DEDUP_REMOVED lines=19> */
[----:B------:R-:W-:Y:S02]  /*19570*/  LOP3.LUT R3, R0, R6, RZ, 0x3c, !PT ;  /* 0x0000000600037212 */ /* 0x000fe400078e3cff */
[----:B------:R-:W-:Y:S02]  /*19580*/  IADD3 R0, R7, 0x1000000, R0 ;  /* 0x0100000007007810 */ /* 0x000fe40007ffe000 */
[----:B------:R-:W-:-:S07]  /*19590*/  ISETP.GE.AND P2, PT, R3, RZ, PT ;  /* 0x000000ff0300720c */ /* 0x000fce0003f46270 */
[----:B------:R-:W-:-:S06]  /*195a0*/  @P0 VIADD R2, R2, 0x1 ;  /* 0x0000000102020836 */ /* 0x000fcc0000000000 */
[----:B------:R-:W-:Y:S01]  /*195b0*/  @!P2 IMAD.MOV R2, RZ, RZ, -R2 ;  /* 0x000000ffff02a224 */ /* 0x000fe200078e0a02 */
[----:B------:R-:W-:Y:S01]  /*195c0*/  @!P1 LOP3.LUT R2, RZ, R6, RZ, 0x33, !PT ;  /* 0x00000006ff029212 */ /* 0x000fe200078e33ff */
[----:B------:R-:W-:-:S04]  /*195d0*/  IMAD.MOV R6, RZ, RZ, -R6 ;  /* 0x000000ffff067224 */ /* 0x000fc800078e0a06 */
[----:B------:R-:W-:Y:S02]  /*195e0*/  IMAD R3, R2, R6, R0 ;  /* 0x0000000602037224 */ /* 0x000fe400078e0200 */
[----:B------:R-:W-:-:S03]  /*195f0*/  IMAD.MOV.U32 R0, RZ, RZ, R2 ;  /* 0x000000ffff007224 */ /* 0x000fc600078e0002 */
[----:B------:R1:W-:Y:S04]  /*19600*/  STL [R1+0x8], R3 ;  /* 0x0000080301007387 */ /* 0x0003e80000100800 */
.L_x_1431:
[----:B-1----:R-:W-:-:S05]  /*19610*/  LOP3.LUT R3, RZ, R0, RZ, 0x33, !PT ;  /* 0x00000000ff037212 */ /* 0x002fca00078e33ff */
[----:B------:R-:W-:-:S05]  /*19620*/  IMAD.IADD R0, R4, 0x1, R3 ;  /* 0x0000000104007824 */ /* 0x000fca00078e0203 */
[----:B------:R2:W-:Y:S01]  /*19630*/  STL [R1+0x4], R0 ;  /* 0x0000040001007387 */ /* 0x0005e20000100800 */
[----:B------:R-:W-:Y:S05]  /*19640*/  BRA `(.L_x_1432) ;  /* 0x0000000000287947 */ /* 0x000fea0003800000 */
.L_x_1424:
[----:B------:R-:W-:Y:S01]  /*19650*/  UMOV UR4, URZ ;  /* 0x0000003f00047c82 */ /* 0x000fe20008000000 */
[----:B------:R-:W-:Y:S01]  /*19660*/  ULDC UR6, c[0x0][0xc3c] ;  /* 0x00030f0000067ab9 */ /* 0x000fe20000000800 */
[----:B------:R-:W-:Y:S01]  /*19670*/  UMOV UR5, URZ ;  /* 0x0000003f00057c82 */ /* 0x000fe20008000000 */
[----:B------:R0:W-:Y:S01]  /*19680*/  STL [R1], R0 ;  /* 0x0000000001007387 */ /* 0x0001e20000100800 */
[----:B------:R-:W-:Y:S02]  /*19690*/  IMAD.U32 R3, RZ, RZ, UR4 ;  /* 0x00000004ff037e24 */ /* 0x000fe4000f8e00ff */
[----:B------:R-:W-:-:S03]  /*196a0*/  IMAD.U32 R2, RZ, RZ, UR5 ;  /* 0x00000005ff027e24 */ /* 0x000fc6000f8e00ff */
[----:B------:R1:W-:Y:S01]  /*196b0*/  STL [R1+0x4], R3 ;  /* 0x0000040301007387 */ /* 0x0003e20000100800 */
[----:B0-----:R-:W-:-:S05]  /*196c0*/  IMAD.U32 R0, RZ, RZ, UR6 ;  /* 0x00000006ff007e24 */ /* 0x001fca000f8e00ff */
[----:B------:R1:W-:Y:S04]  /*196d0*/  STL [R1+0xc], R0 ;  /* 0x00000c0001007387 */ /* 0x0003e80000100800 */
[----:B------:R1:W-:Y:S02]  /*196e0*/  STL [R1+0x8], R2 ;  /* 0x0000080201007387 */ /* 0x0003e40000100800 */
.L_x_1432:
[----:B01----:R-:W3:Y:S04]  /*196f0*/  LDL R2, [R1+0xc] ;  /* 0x00000c0001027983 */ /* 0x003ee80000100800 */
[----:B------:R-:W4:Y:S04]  /*19700*/  LDL R3, [R1+0x8] ;  /* 0x0000080001037983 */ /* 0x000f280000100800 */
[----:B------:R-:W5:Y:S04]  /*19710*/  LDL R5, [R1+0x4] ;  /* 0x0000040001057983 */ /* 0x000f680000100800 */
[----:B------:R-:W5:Y:S01]  /*19720*/  LDL R4, [R1] ;  /* 0x0000000001047983 */ /* 0x000f620000100800 */
[----:B--2---:R-:W0:Y:S01]  /*19730*/  S2R R0, SR_TID.X ;  /* 0x0000000000007919 */ /* 0x004e220000002100 */
[----:B------:R-:W-:Y:S05]  /*19740*/  WARPSYNC.ALL ;  /* 0x0000000000007948 */ /* 0x000fea0003800000 */
[----:B0-----:R-:W-:Y:S01]  /*19750*/  LOP3.LUT R0, R0, 0x1f, RZ, 0xc0, !PT ;  /* 0x0000001f00007812 */ /* 0x001fe200078ec0ff */
[----:B------:R-:W-:Y:S03]  /*19760*/  BAR.SYNC.DEFER_BLOCKING 0x4, 0x180 ;  /* 0x0106000000007b1d */ /* 0x000fe60000010000 */
[----:B------:R-:W-:-:S13]  /*19770*/  ISETP.NE.AND P0, PT, R0, RZ, PT ;  /* 0x000000ff0000720c */ /* 0x000fda0003f05270 */
[----:B------:R-:W0:Y:S01]  /*19780*/  @!P0 S2R R0, SR_CgaCtaId ;  /* 0x0000000000008919 */ /* 0x000e220000008800 */
[----:B---3--:R-:W-:Y:S01]  /*19790*/  IMAD.MOV.U32 R7, RZ, RZ, R2 ;  /* 0x000000ffff077224 */ /* 0x008fe200078e0002 */
[----:B------:R-:W-:Y:S01]  /*197a0*/  @!P0 MOV R2, 0x400 ;  /* 0x0000040000028802 */ /* 0x000fe20000000f00 */
[----:B----4-:R-:W-:-:S03]  /*197b0*/  IMAD.MOV.U32 R6, RZ, RZ, R3 ;  /* 0x000000ffff067224 */ /* 0x010fc600078e0003 */
[----:B0-----:R-:W-:-:S05]  /*197c0*/  @!P0 LEA R18, R0, R2, 0x18 ;  /* 0x0000000200128211 */ /* 0x001fca00078ec0ff */
[----:B-----5:R0:W-:Y:S01]  /*197d0*/  @!P0 STS.128 [R18+0x308d0], R4 ;  /* 0x0308d00412008388 */ /* 0x0201e20000000c00 */
[----:B------:R-:W-:Y:S06]  /*197e0*/  BAR.ARV 0x5, 0x180 ;  /* 0x0146000000007b1d */ /* 0x000fec0000002000 */
.L_x_1421:
[----:B------:R-:W2:Y:S01]  /*197f0*/  LDL R0, [R1+0xc] ;  /* 0x00000c0001007983 */ /* 0x000ea20000100800 */
[----:B------:R-:W-:Y:S02]  /*19800*/  ULDC UR4, c[0x0][0xc3c] ;  /* 0x00030f0000047ab9 */ /* 0x000fe40000000800 */
[----:B--2---:R-:W-:-:S13]  /*19810*/  ISETP.GE.AND P0, PT, R0, UR4, PT ;  /* 0x0000000400007c0c */ /* 0x004fda000bf06270 */
[----:B------:R-:W-:Y:S05]  /*19820*/  @!P0 BRA `(.L_x_1433) ;  /* 0xffffff9400488947 */ /* 0x000fea000383ffff */
[----:B------:R-:W-:Y:S05]  /*19830*/  BSYNC B8 ;  /* 0x0000000000087941 */ /* 0x000fea0003800000 */
.L_x_1310:
[----:B--2---:R-:W2:Y:S01]  /*19840*/  LDL.LU R0, [R1+0x50] ;  /* 0x0000500001007983 */ /* 0x004ea20000300800 */
[----:B------:R-:W-:Y:S01]  /*19850*/  BSSY B0, `(.L_x_1434) ;  /* 0x000000b000007945 */ /* 0x000fe20003800000 */
[----:B01----:R-:W0:Y:S01]  /*19860*/  S2R R5, SR_CgaCtaId ;  /* 0x0000000000057919 */ /* 0x003e220000008800 */
[----:B--2---:R-:W-:-:S05]  /*19870*/  VIADD R0, R0, 0x1 ;  /* 0x0000000100007836 */ /* 0x004fca0000000000 */
        /* <DEDUP_REMOVED lines=8> */
.L_x_1505:
[----:B------:R-:W-:Y:S05]  /*19900*/  BSYNC B0 ;  /* 0x0000000000007941 */ /* 0x000fea0003800000 */
.L_x_1434:
[----:B------:R-:W-:-:S03]  /*19910*/  UMOV UR4, 0xffffffff ;  /* 0xffffffff00047882 */ /* 0x000fc60000000000 */
[----:B------:R-:W-:Y:S05]  /*19920*/  BRA.DIV UR4, `(.L_x_1436) ;  /* 0x0000002204807947 */ /* 0x000fea000b800000 */
[----:B------:R-:W1:Y:S02]  /*19930*/  S2R R2, SR_TID.X ;  /* 0x0000000000027919 */ /* 0x000e640000002100 */
[----:B-1----:R-:W-:-:S04]  /*19940*/  SHF.R.U32.HI R2, RZ, 0x5, R2 ;  /* 0x00000005ff027819 */ /* 0x002fc80000011602 */
[----:B------:R-:W-:-:S05]  /*19950*/  LOP3.LUT R2, R2, 0x3, RZ, 0xc0, !PT ;  /* 0x0000000302027812 */ /* 0x000fca00078ec0ff */
[----:B------:R1:W2:Y:S02]  /*19960*/  SHFL.IDX PT, R14, R2, RZ, 0x1f ;  /* 0x00001fff020e7589 */ /* 0x0002a400000e0000 */
.L_x_1508:
[----:B--2---:R-:W-:Y:S01]  /*19970*/  ISETP.NE.AND P0, PT, R14, RZ, PT ;  /* 0x000000ff0e00720c */ /* 0x004fe20003f05270 */
[----:B------:R-:W-:-:S12]  /*19980*/  BSSY B0, `(.L_x_1437) ;  /* 0x0000027000007945 */ /* 0x000fd80003800000 */
[----:B------:R-:W-:Y:S05]  /*19990*/  @P0 BRA `(.L_x_1438) ;  /* 0x0000000000940947 */ /* 0x000fea0003800000 */
[----:B------:R-:W-:-:S03]  /*199a0*/  UMOV UR4, 0xffffffff ;  /* 0xffffffff00047882 */ /* 0x000fc60000000000 */
[----:B------:R-:W-:Y:S05]  /*199b0*/  BRA.DIV UR4, `(.L_x_1439) ;  /* 0x0000002204907947 */ /* 0x000fea000b800000 */
[----:B------:R-:W-:-:S13]  /*199c0*/  ELECT P6, URZ, PT ;  /* 0x00000000003f782f */ /* 0x000fda00038c0000 */
.L_x_1511:
        /* <DEDUP_REMOVED lines=8> */
.L_x_1440:
        /* <DEDUP_REMOVED lines=13> */
.L_x_1512:
[----:B------:R-:W1:Y:S02]  /*19b20*/  SYNCS.PHASECHK.TRANS64.TRYWAIT P0, [R7+URZ], R2 ;  /* 0x00000002070075a7 */ /* 0x000e64000800017f */
[----:B-1----:R-:W-:Y:S05]  /*19b30*/  @!P0 BRA `(.L_x_1442) ;  /* 0x0000002000648947 */ /* 0x002fea0003800000 */
.L_x_1513:
[----:B------:R-:W-:Y:S05]  /*19b40*/  @!P2 BRA `(.L_x_1443) ;  /* 0x000000000004a947 */ /* 0x000fea0003800000 */
[----:B------:R-:W-:Y:S01]  /*19b50*/  BPT.TRAP 0x1 ;  /* 0x000000040000795c */ /* 0x000fe20000300000 */
.L_x_1443:
[----:B------:R-:W-:-:S04]  /*19b60*/  VIADD R0, R0, 0x30860 ;  /* 0x0003086000007836 */ /* 0x000fc80000000000 */
[----:B------:R-:W-:-:S04]  /*19b70*/  IMAD R4, R19, 0x8, R0 ;  /* 0x0000000813047824 */ /* 0x000fc800078e0200 */
[----:B------:R-:W2:Y:S02]  /*19b80*/  SYNCS.PHASECHK.TRANS64.TRYWAIT P0, [R4+URZ], R5 ;  /* 0x00000005040075a7 */ /* 0x000ea4000800017f */
[----:B--2---:R-:W-:Y:S05]  /*19b90*/  @!P0 BRA `(.L_x_1444) ;  /* 0x0000002000608947 */ /* 0x004fea0003800000 */
.L_x_1514:
[----:B------:R-:W-:-:S07]  /*19ba0*/  IMAD R3, R3, 0x8, R0 ;  /* 0x0000000803037824 */ /* 0x000fce00078e0200 */
.L_x_1445:
[----:B----4-:R4:W0:Y:S02]  /*19bb0*/  SYNCS.PHASECHK.TRANS64.TRYWAIT P0, [R3+URZ], R2 ;  /* 0x00000002030075a7 */ /* 0x010824000800017f */
[----:B0-----:R-:W-:Y:S05]  /*19bc0*/  @!P0 NANOSLEEP.SYNCS 0x989680 ;  /* 0x009896800000895d */ /* 0x001fea0003900000 */
[----:B------:R-:W0:Y:S02]  /*19bd0*/  @!P0 SYNCS.PHASECHK.TRANS64 P0, [R3+URZ], R2 ;  /* 0x00000002030085a7 */ /* 0x000e24000800007f */
[----:B0-----:R-:W-:Y:S05]  /*19be0*/  @!P0 BRA `(.L_x_1445) ;  /* 0xfffffffc00f08947 */ /* 0x001fea000383ffff */
.L_x_1438:
[----:B------:R-:W-:Y:S05]  /*19bf0*/  BSYNC B0 ;  /* 0x0000000000007941 */ /* 0x000fea0003800000 */
.L_x_1437:
[----:B------:R-:W-:Y:S05]  /*19c00*/  EXIT ;  /* 0x000000000000794d */ /* 0x000fea0003800000 */
.L_x_1209:
[----:B0-----:R-:W-:-:S04]  /*19c10*/  IMAD.U32 R3, RZ, RZ, UR37 ;  /* 0x00000025ff037e24 */ /* 0x001fc8000f8e00ff */
[----:B------:R0:W1:Y:S03]  /*19c20*/  SYNCS.PHASECHK.TRANS64.TRYWAIT P1, [R3+URZ+0x30800], R0 ;  /* 0x03080000030075a7 */ /* 0x000066000802017f */
[----:B-1----:R-:W-:Y:S05]  /*19c30*/  @!P1 NANOSLEEP.SYNCS 0x989680 ;  /* 0x009896800000995d */ /* 0x002fea0003900000 */
[----:B------:R-:W1:Y:S02]  /*19c40*/  @!P1 SYNCS.PHASECHK.TRANS64 P1, [R3+URZ+0x30800], R0 ;  /* 0x03080000030095a7 */ /* 0x000e64000802007f */
[----:B-1----:R-:W-:Y:S05]  /*19c50*/  @!P1 BRA `(.L_x_1209) ;  /* 0xfffffffc00ec9947 */ /* 0x002fea000383ffff */
[----:B------:R-:W-:Y:S05]  /*19c60*/  BRA `(.L_x_1446) ;  /* 0xfffffe8800447947 */ /* 0x000fea000383ffff */
.L_x_1213:
[----:B-1----:R1:W2:Y:S02]  /*19c70*/  SYNCS.PHASECHK.TRANS64.TRYWAIT P2, [R3+URZ+0x30830], R0 ;  /* 0x03083000030075a7 */ /* 0x0022a4000804017f */
[----:B--2---:R-:W-:Y:S05]  /*19c80*/  @!P2 NANOSLEEP.SYNCS 0x989680 ;  /* 0x009896800000a95d */ /* 0x004fea0003900000 */
[----:B------:R-:W2:Y:S02]  /*19c90*/  @!P2 SYNCS.PHASECHK.TRANS64 P2, [R3+URZ+0x30830], R0 ;  /* 0x030830000300a5a7 */ /* 0x000ea4000804007f */
[----:B--2---:R-:W-:Y:S05]  /*19ca0*/  @!P2 BRA `(.L_x_1213) ;  /* 0xfffffffc00f0a947 */ /* 0x004fea000383ffff */
[----:B------:R-:W-:Y:S05]  /*19cb0*/  BRA `(.L_x_1212) ;  /* 0xfffffe88006c7947 */ /* 0x000fea000383ffff */
.L_x_1229:
[----:B-1----:R-:W-:-:S04]  /*19cc0*/  IMAD.U32 R152, RZ, RZ, UR6 ;  /* 0x00000006ff987e24 */ /* 0x002fc8000f8e00ff */
[----:B------:R1:W2:Y:S03]  /*19cd0*/  SYNCS.PHASECHK.TRANS64.TRYWAIT P2, [R152+URZ+0x30830], R21 ;  /* 0x03083015980075a7 */ /* 0x0002a6000804017f */
[----:B--2---:R-:W-:Y:S05]  /*19ce0*/  @!P2 NANOSLEEP.SYNCS 0x989680 ;  /* 0x009896800000a95d */ /* 0x004fea0003900000 */
[----:B------:R-:W2:Y:S02]  /*19cf0*/  @!P2 SYNCS.PHASECHK.TRANS64 P2, [R152+URZ+0x30830], R21 ;  /* 0x030830159800a5a7 */ /* 0x000ea4000804007f */
[----:B--2---:R-:W-:Y:S05]  /*19d00*/  @!P2 BRA `(.L_x_1229) ;  /* 0xfffffffc00eca947 */ /* 0x004fea000383ffff */
[----:B------:R-:W-:Y:S05]  /*19d10*/  BRA `(.L_x_1228) ;  /* 0xfffffeb000407947 */ /* 0x000fea000383ffff */
.L_x_1233:
[----:B--2---:R-:W-:-:S04]  /*19d20*/  IMAD.U32 R2, RZ, RZ, UR10 ;  /* 0x0000000aff027e24 */ /* 0x004fc8000f8e00ff */
[----:B------:R2:W3:Y:S03]  /*19d30*/  SYNCS.PHASECHK.TRANS64.TRYWAIT P2, [R2+URZ+0x30850], R0 ;  /* 0x03085000020075a7 */ /* 0x0004e6000804017f */
[----:B---3--:R-:W-:Y:S05]  /*19d40*/  @!P2 NANOSLEEP.SYNCS 0x989680 ;  /* 0x009896800000a95d */ /* 0x008fea0003900000 */
[----:B------:R-:W3:Y:S02]  /*19d50*/  @!P2 SYNCS.PHASECHK.TRANS64 P2, [R2+URZ+0x30850], R0 ;  /* 0x030850000200a5a7 */ /* 0x000ee4000804007f */
[----:B---3--:R-:W-:Y:S05]  /*19d60*/  @!P2 BRA `(.L_x_1233) ;  /* 0xfffffffc00eca947 */ /* 0x008fea000383ffff */
[----:B------:R-:W-:Y:S05]  /*19d70*/  BRA `(.L_x_1232) ;  /* 0xfffffebc00c47947 */ /* 0x000fea000383ffff */
.L_x_1250:
[----:B-1----:R-:W-:-:S04]  /*19d80*/  IMAD.U32 R4, RZ, RZ, UR5 ;  /* 0x00000005ff047e24 */ /* 0x002fc8000f8e00ff */
[----:B------:R1:W2:Y:S03]  /*19d90*/  SYNCS.PHASECHK.TRANS64.TRYWAIT P2, [R4+URZ+0x30830], R3 ;  /* 0x03083003040075a7 */ /* 0x0002a6000804017f */
[----:B--2---:R-:W-:Y:S05]  /*19da0*/  @!P2 NANOSLEEP.SYNCS 0x989680 ;  /* 0x009896800000a95d */ /* 0x004fea0003900000 */
[----:B------:R-:W2:Y:S02]  /*19db0*/  @!P2 SYNCS.PHASECHK.TRANS64 P2, [R4+URZ+0x30830], R3 ;  /* 0x030830030400a5a7 */ /* 0x000ea4000804007f */
[----:B--2---:R-:W-:Y:S05]  /*19dc0*/  @!P2 BRA `(.L_x_1250) ;  /* 0xfffffffc00eca947 */ /* 0x004fea000383ffff */
[----:B------:R-:W-:Y:S05]  /*19dd0*/  BRA `(.L_x_1249) ;  /* 0xfffffed800b07947 */ /* 0x000fea000383ffff */
.L_x_1254:
[----:B---3--:R-:W-:-:S04]  /*19de0*/  IMAD.U32 R2, RZ, RZ, UR14 ;  /* 0x0000000eff027e24 */ /* 0x008fc8000f8e00ff */
[----:B------:R3:W4:Y:S03]  /*19df0*/  SYNCS.PHASECHK.TRANS64.TRYWAIT P2, [R2+URZ+0x30850], R0 ;  /* 0x03085000020075a7 */ /* 0x000726000804017f */
[----:B----4-:R-:W-:Y:S05]  /*19e00*/  @!P2 NANOSLEEP.SYNCS 0x989680 ;  /* 0x009896800000a95d */ /* 0x010fea0003900000 */
[----:B------:R-:W4:Y:S02]  /*19e10*/  @!P2 SYNCS.PHASECHK.TRANS64 P2, [R2+URZ+0x30850], R0 ;  /* 0x030850000200a5a7 */ /* 0x000f24000804007f */
[----:B----4-:R-:W-:Y:S05]  /*19e20*/  @!P2 BRA `(.L_x_1254) ;  /* 0xfffffffc00eca947 */ /* 0x010fea000383ffff */
[----:B------:R-:W-:Y:S05]  /*19e30*/  BRA `(.L_x_1253) ;  /* 0xfffffee800347947 */ /* 0x000fea000383ffff */
.L_x_1260:
[----:B-1----:R-:W-:-:S04]  /*19e40*/  IMAD.U32 R4, RZ, RZ, UR5 ;  /* 0x00000005ff047e24 */ /* 0x002fc8000f8e00ff */
[----:B------:R1:W2:Y:S03]  /*19e50*/  SYNCS.PHASECHK.TRANS64.TRYWAIT P2, [R4+URZ+0x30830], R3 ;  /* 0x03083003040075a7 */ /* 0x0002a6000804017f */
[----:B--2---:R-:W-:Y:S05]  /*19e60*/  @!P2 NANOSLEEP.SYNCS 0x989680 ;  /* 0x009896800000a95d */ /* 0x004fea0003900000 */
[----:B------:R-:W2:Y:S02]  /*19e70*/  @!P2 SYNCS.PHASECHK.TRANS64 P2, [R4+URZ+0x30830], R3 ;  /* 0x030830030400a5a7 */ /* 0x000ea4000804007f */
[----:B--2---:R-:W-:Y:S05]  /*19e80*/  @!P2 BRA `(.L_x_1260) ;  /* 0xfffffffc00eca947 */ /* 0x004fea000383ffff */
[----:B------:R-:W-:Y:S05]  /*19e90*/  BRA `(.L_x_1259) ;  /* 0xfffffef400b47947 */ /* 0x000fea000383ffff */
.L_x_1264:
[----:B---3--:R-:W-:-:S04]  /*19ea0*/  IMAD.U32 R2, RZ, RZ, UR14 ;  /* 0x0000000eff027e24 */ /* 0x008fc8000f8e00ff */
[----:B------:R3:W4:Y:S03]  /*19eb0*/  SYNCS.PHASECHK.TRANS64.TRYWAIT P2, [R2+URZ+0x30850], R0 ;  /* 0x03085000020075a7 */ /* 0x000726000804017f */
[----:B----4-:R-:W-:Y:S05]  /*19ec0*/  @!P2 NANOSLEEP.SYNCS 0x989680 ;  /* 0x009896800000a95d */ /* 0x010fea0003900000 */
[----:B------:R-:W4:Y:S02]  /*19ed0*/  @!P2 SYNCS.PHASECHK.TRANS64 P2, [R2+URZ+0x30850], R0 ;  /* 0x030850000200a5a7 */ /* 0x000f24000804007f */
[----:B----4-:R-:W-:Y:S05]  /*19ee0*/  @!P2 BRA `(.L_x_1264) ;  /* 0xfffffffc00eca947 */ /* 0x010fea000383ffff */
[----:B------:R-:W-:Y:S05]  /*19ef0*/  BRA `(.L_x_1263) ;  /* 0xffffff0400387947 */ /* 0x000fea000383ffff */
.L_x_1277:
[----:B-1----:R-:W-:-:S04]  /*19f00*/  IMAD.U32 R7, RZ, RZ, UR8 ;  /* 0x00000008ff077e24 */ /* 0x002fc8000f8e00ff */
[----:B------:R1:W2:Y:S03]  /*19f10*/  SYNCS.PHASECHK.TRANS64.TRYWAIT P0, [R7+URZ+0x30850], R0 ;  /* 0x03085000070075a7 */ /* 0x0002a6000800017f */
[----:B--2---:R-:W-:Y:S05]  /*19f20*/  @!P0 NANOSLEEP.SYNCS 0x989680 ;  /* 0x009896800000895d */ /* 0x004fea0003900000 */
[----:B------:R-:W2:Y:S02]  /*19f30*/  @!P0 SYNCS.PHASECHK.TRANS64 P0, [R7+URZ+0x30850], R0 ;  /* 0x03085000070085a7 */ /* 0x000ea4000800007f */
[----:B--2---:R-:W-:Y:S05]  /*19f40*/  @!P0 BRA `(.L_x_1277) ;  /* 0xfffffffc00ec8947 */ /* 0x004fea000383ffff */
[----:B------:R-:W-:Y:S05]  /*19f50*/  BRA `(.L_x_1276) ;  /* 0xffffff2400387947 */ /* 0x000fea000383ffff */
.L_x_1332:
[----:B-1----:R-:W1:Y:S01]  /*19f60*/  S2R R4, SR_TID.X ;  /* 0x0000000000047919 */ /* 0x002e620000002100 */
[----:B------:R-:W-:Y:S01]  /*19f70*/  BSSY B0, `(.L_x_1447) ;  /* 0x000000a000007945 */ /* 0x000fe20003800000 */
[----:B------:R-:W-:Y:S02]  /*19f80*/  IMAD.MOV.U32 R12, RZ, RZ, RZ ;  /* 0x000000ffff0c7224 */ /* 0x000fe400078e00ff */
[----:B------:R-:W-:Y:S02]  /*19f90*/  IMAD.MOV.U32 R11, RZ, RZ, 0x1f ;  /* 0x0000001fff0b7424 */ /* 0x000fe400078e00ff */
[----:B------:R-:W-:Y:S01]  /*19fa0*/  IMAD.MOV.U32 R15, RZ, RZ, -0x1 ;  /* 0xffffffffff0f7424 */ /* 0x000fe200078e00ff */
[----:B-1----:R-:W-:-:S04]  /*19fb0*/  SHF.R.U32.HI R4, RZ, 0x5, R4 ;  /* 0x00000005ff047819 */ /* 0x002fc80000011604 */
[----:B------:R-:W-:-:S05]  /*19fc0*/  LOP3.LUT R4, R4, 0x3, RZ, 0xc0, !PT ;  /* 0x0000000304047812 */ /* 0x000fca00078ec0ff */
[----:B------:R-:W-:-:S07]  /*19fd0*/  IMAD.MOV.U32 R13, RZ, RZ, R4 ;  /* 0x000000ffff0d7224 */ /* 0x000fce00078e0004 */
[----:B0-2---:R-:W-:Y:S05]  /*19fe0*/  WARPSYNC.COLLECTIVE R15, `(.L_x_1448) ;  /* 0x000000000f087348 */ /* 0x005fea0003c00000 */
[----:B------:R1:W3:Y:S02]  /*19ff0*/  SHFL.IDX P6, R14, R13, R12, R11 ;  /* 0x0000000c0d0e7389 */ /* 0x0002e400000c000b */
[----:B0123--:R-:W-:Y:S01]  /*1a000*/  ENDCOLLECTIVE ;  /* 0x000000000000791b */ /* 0x00ffe20003800000 */
.L_x_1448:
[----:B------:R-:W-:Y:S05]  /*1a010*/  BSYNC B0 ;  /* 0x0000000000007941 */ /* 0x000fea0003800000 */
.L_x_1447:
[----:B------:R-:W-:Y:S05]  /*1a020*/  BRA `(.L_x_1449) ;  /* 0xffffff9c00f07947 */ /* 0x000fea000383ffff */
.L_x_1334:
[----:B------:R-:W-:Y:S01]  /*1a030*/  BSSY B0, `(.L_x_1450) ;  /* 0x0000006000007945 */ /* 0x000fe20003800000 */
[----:B------:R-:W-:-:S07]  /*1a040*/  IMAD.MOV.U32 R15, RZ, RZ, -0x1 ;  /* 0xffffffffff0f7424 */ /* 0x000fce00078e00ff */
[----:B012---:R-:W-:Y:S05]  /*1a050*/  WARPSYNC.COLLECTIVE R15, `(.L_x_1451) ;  /* 0x000000000f0c7348 */ /* 0x007fea0003c00000 */
[----:B------:R-:W-:Y:S02]  /*1a060*/  ELECT P6, UR62, PT ;  /* 0x00000000003e782f */ /* 0x000fe400038c0000 */
[----:B------:R-:W-:Y:S01]  /*1a070*/  MOV R14, UR62 ;  /* 0x0000003e000e7c02 */ /* 0x000fe20008000f00 */
[----:B012---:R-:W-:Y:S10]  /*1a080*/  ENDCOLLECTIVE ;  /* 0x000000000000791b */ /* 0x007ff40003800000 */
.L_x_1451:
[----:B------:R-:W-:Y:S05]  /*1a090*/  BSYNC B0 ;  /* 0x0000000000007941 */ /* 0x000fea0003800000 */
.L_x_1450:
[----:B------:R-:W-:Y:S05]  /*1a0a0*/  BRA `(.L_x_1452) ;  /* 0xffffff9c00fc7947 */ /* 0x000fea000383ffff */
.L_x_1336:
[----:B-1----:R1:W3:Y:S02]  /*1a0b0*/  SYNCS.PHASECHK.TRANS64.TRYWAIT P0, [R0+URZ+0x30840], R2 ;  /* 0x03084002000075a7 */ /* 0x0022e4000800017f */
[----:B---3--:R-:W-:Y:S05]  /*1a0c0*/  @!P0 NANOSLEEP.SYNCS 0x989680 ;  /* 0x009896800000895d */ /* 0x008fea0003900000 */
[----:B------:R-:W3:Y:S02]  /*1a0d0*/  @!P0 SYNCS.PHASECHK.TRANS64 P0, [R0+URZ+0x30840], R2 ;  /* 0x03084002000085a7 */ /* 0x000ee4000800007f */
[----:B---3--:R-:W-:Y:S05]  /*1a0e0*/  @!P0 BRA `(.L_x_1336) ;  /* 0xfffffffc00f08947 */ /* 0x008fea000383ffff */
[----:B------:R-:W-:Y:S05]  /*1a0f0*/  BRA `(.L_x_1453) ;  /* 0xffffffa000607947 */ /* 0x000fea000383ffff */
.L_x_1340:
        /* <DEDUP_REMOVED lines=15> */
.L_x_1454:
[----:B------:R-:W-:Y:S02]  /*1a1f0*/  IMAD.MOV.U32 R13, RZ, RZ, R4 ;  /* 0x000000ffff0d7224 */ /* 0x000fe400078e0004 */
[----:B------:R-:W-:-:S07]  /*1a200*/  IMAD.MOV.U32 R6, RZ, RZ, R14 ;  /* 0x000000ffff067224 */ /* 0x000fce00078e000e */
[----:B------:R-:W-:Y:S05]  /*1a210*/  WARPSYNC.COLLECTIVE R15, `(.L_x_1455) ;  /* 0x000000000f087348 */ /* 0x000fea0003c00000 */
[----:B------:R0:W1:Y:S02]  /*1a220*/  SHFL.IDX P6, R14, R13, R12, R11 ;  /* 0x0000000c0d0e7389 */ /* 0x00006400000c000b */
[----:B01----:R-:W-:Y:S01]  /*1a230*/  ENDCOLLECTIVE ;  /* 0x000000000000791b */ /* 0x003fe20003800000 */
.L_x_1455:
        /* <DEDUP_REMOVED lines=20> */
.L_x_1456:
[----:B------:R-:W-:Y:S02]  /*1a380*/  IMAD.MOV.U32 R13, RZ, RZ, R4 ;  /* 0x000000ffff0d7224 */ /* 0x000fe400078e0004 */
[----:B------:R-:W-:-:S07]  /*1a390*/  IMAD.MOV.U32 R6, RZ, RZ, R14 ;  /* 0x000000ffff067224 */ /* 0x000fce00078e000e */
[----:B------:R-:W-:Y:S05]  /*1a3a0*/  WARPSYNC.COLLECTIVE R15, `(.L_x_1457) ;  /* 0x000000000f087348 */ /* 0x000fea0003c00000 */
[----:B------:R0:W1:Y:S02]  /*1a3b0*/  SHFL.IDX P6, R14, R13, R12, R11 ;  /* 0x0000000c0d0e7389 */ /* 0x00006400000c000b */
[----:B01----:R-:W-:Y:S01]  /*1a3c0*/  ENDCOLLECTIVE ;  /* 0x000000000000791b */ /* 0x003fe20003800000 */
.L_x_1457:
        /* <DEDUP_REMOVED lines=20> */
.L_x_1458:
[----:B------:R-:W-:Y:S02]  /*1a510*/  IMAD.MOV.U32 R13, RZ, RZ, R4 ;  /* 0x000000ffff0d7224 */ /* 0x000fe400078e0004 */
[----:B------:R-:W-:-:S07]  /*1a520*/  IMAD.MOV.U32 R6, RZ, RZ, R14 ;  /* 0x000000ffff067224 */ /* 0x000fce00078e000e */
[----:B------:R-:W-:Y:S05]  /*1a530*/  WARPSYNC.COLLECTIVE R15, `(.L_x_1459) ;  /* 0x000000000f087348 */ /* 0x000fea0003c00000 */
[----:B------:R0:W1:Y:S02]  /*1a540*/  SHFL.IDX P6, R14, R13, R12, R11 ;  /* 0x0000000c0d0e7389 */ /* 0x00006400000c000b */
[----:B01----:R-:W-:Y:S01]  /*1a550*/  ENDCOLLECTIVE ;  /* 0x000000000000791b */ /* 0x003fe20003800000 */
.L_x_1459:
        /* <DEDUP_REMOVED lines=20> */
.L_x_1460:
[----:B------:R-:W-:Y:S02]  /*1a6a0*/  IMAD.MOV.U32 R13, RZ, RZ, R4 ;  /* 0x000000ffff0d7224 */ /* 0x000fe400078e0004 */
[----:B------:R-:W-:-:S07]  /*1a6b0*/  IMAD.MOV.U32 R6, RZ, RZ, R14 ;  /* 0x000000ffff067224 */ /* 0x000fce00078e000e */
[----:B------:R-:W-:Y:S05]  /*1a6c0*/  WARPSYNC.COLLECTIVE R15, `(.L_x_1461) ;  /* 0x000000000f087348 */ /* 0x000fea0003c00000 */
[----:B------:R0:W1:Y:S02]  /*1a6d0*/  SHFL.IDX P6, R14, R13, R12, R11 ;  /* 0x0000000c0d0e7389 */ /* 0x00006400000c000b */
[----:B01----:R-:W-:Y:S01]  /*1a6e0*/  ENDCOLLECTIVE ;  /* 0x000000000000791b */ /* 0x003fe20003800000 */
.L_x_1461:
        /* <DEDUP_REMOVED lines=20> */
.L_x_1462:
[----:B------:R-:W-:Y:S02]  /*1a830*/  IMAD.MOV.U32 R13, RZ, RZ, R4 ;  /* 0x000000ffff0d7224 */ /* 0x000fe400078e0004 */
[----:B------:R-:W-:-:S07]  /*1a840*/  IMAD.MOV.U32 R6, RZ, RZ, R14 ;  /* 0x000000ffff067224 */ /* 0x000fce00078e000e */
[----:B------:R-:W-:Y:S05]  /*1a850*/  WARPSYNC.COLLECTIVE R15, `(.L_x_1463) ;  /* 0x000000000f087348 */ /* 0x000fea0003c00000 */
[----:B------:R0:W1:Y:S02]  /*1a860*/  SHFL.IDX P6, R14, R13, R12, R11 ;  /* 0x0000000c0d0e7389 */ /* 0x00006400000c000b */
[----:B01----:R-:W-:Y:S01]  /*1a870*/  ENDCOLLECTIVE ;  /* 0x000000000000791b */ /* 0x003fe20003800000 */
.L_x_1463:
        /* <DEDUP_REMOVED lines=20> */
.L_x_1464:
[----:B------:R-:W-:Y:S02]  /*1a9c0*/  IMAD.MOV.U32 R13, RZ, RZ, R4 ;  /* 0x000000ffff0d7224 */ /* 0x000fe400078e0004 */
[----:B------:R-:W-:-:S07]  /*1a9d0*/  IMAD.MOV.U32 R6, RZ, RZ, R14 ;  /* 0x000000ffff067224 */ /* 0x000fce00078e000e */
[----:B------:R-:W-:Y:S05]  /*1a9e0*/  WARPSYNC.COLLECTIVE R15, `(.L_x_1465) ;  /* 0x000000000f087348 */ /* 0x000fea0003c00000 */
[----:B------:R0:W1:Y:S02]  /*1a9f0*/  SHFL.IDX P6, R14, R13, R12, R11 ;  /* 0x0000000c0d0e7389 */ /* 0x00006400000c000b */
[----:B01----:R-:W-:Y:S01]  /*1aa00*/  ENDCOLLECTIVE ;  /* 0x000000000000791b */ /* 0x003fe20003800000 */
.L_x_1465:
        /* <DEDUP_REMOVED lines=18> */
.L_x_1466:
[----:B------:R-:W-:-:S05]  /*1ab30*/  VIADD R7, R0, 0x60 ;  /* 0x0000006000077836 */ /* 0x000fca0000000000 */
[----:B------:R-:W-:Y:S01]  /*1ab40*/  ISETP.GE.AND P5, PT, R7, R2, PT ;  /* 0x000000020700720c */ /* 0x000fe20003fa6270 */
[----:B------:R-:W-:Y:S02]  /*1ab50*/  IMAD.MOV.U32 R13, RZ, RZ, R4 ;  /* 0x000000ffff0d7224 */ /* 0x000fe400078e0004 */
[----:B------:R-:W-:-:S10]  /*1ab60*/  IMAD.MOV.U32 R8, RZ, RZ, R14 ;  /* 0x000000ffff087224 */ /* 0x000fd400078e000e */
[----:B------:R-:W-:Y:S05]  /*1ab70*/  WARPSYNC.COLLECTIVE R15, `(.L_x_1467) ;  /* 0x000000000f087348 */ /* 0x000fea0003c00000 */
[----:B------:R0:W1:Y:S02]  /*1ab80*/  SHFL.IDX P6, R14, R13, R12, R11 ;  /* 0x0000000c0d0e7389 */ /* 0x00006400000c000b */
[----:B01----:R-:W-:Y:S01]  /*1ab90*/  ENDCOLLECTIVE ;  /* 0x000000000000791b */ /* 0x003fe20003800000 */
.L_x_1467:
        /* <DEDUP_REMOVED lines=18> */
.L_x_1468:
[----:B------:R-:W-:Y:S02]  /*1acc0*/  IMAD.MOV.U32 R13, RZ, RZ, R4 ;  /* 0x000000ffff0d7224 */ /* 0x000fe400078e0004 */
[----:B------:R-:W-:-:S07]  /*1acd0*/  IMAD.MOV.U32 R5, RZ, RZ, R14 ;  /* 0x000000ffff057224 */ /* 0x000fce00078e000e */
[----:B------:R-:W-:Y:S05]  /*1ace0*/  WARPSYNC.COLLECTIVE R15, `(.L_x_1469) ;  /* 0x000000000f087348 */ /* 0x000fea0003c00000 */
[----:B------:R0:W1:Y:S02]  /*1acf0*/  SHFL.IDX P6, R14, R13, R12, R11 ;  /* 0x0000000c0d0e7389 */ /* 0x00006400000c000b */
[----:B01----:R-:W-:Y:S01]  /*1ad00*/  ENDCOLLECTIVE ;  /* 0x000000000000791b */ /* 0x003fe20003800000 */
.L_x_1469:
[----:B------:R-:W-:Y:S01]  /*1ad10*/  IMAD.MOV.U32 R3, RZ, RZ, R14 ;  /* 0x000000ffff037224 */ /* 0x000fe200078e000e */
[----:B------:R-:W-:Y:S06]  /*1ad20*/  BRA `(.L_x_1470) ;  /* 0xffffffa400247947 */ /* 0x000fec000383ffff */
.L_x_1345:
[----:B0-----:R0:W3:Y:S02]  /*1ad30*/  SYNCS.PHASECHK.TRANS64.TRYWAIT P0, [R18+URZ+0x30820], R0 ;  /* 0x03082000120075a7 */ /* 0x0010e4000800017f */
[----:B---3--:R-:W-:Y:S05]  /*1ad40*/  @!P0 NANOSLEEP.SYNCS 0x989680 ;  /* 0x009896800000895d */ /* 0x008fea0003900000 */
[----:B------:R-:W3:Y:S02]  /*1ad50*/  @!P0 SYNCS.PHASECHK.TRANS64 P0, [R18+URZ+0x30820], R0 ;  /* 0x03082000120085a7 */ /* 0x000ee4000800007f */
[----:B---3--:R-:W-:Y:S05]  /*1ad60*/  @!P0 BRA `(.L_x_1345) ;  /* 0xfffffffc00f08947 */ /* 0x008fea000383ffff */
[----:B------:R-:W-:Y:S05]  /*1ad70*/  BRA `(.L_x_1471) ;  /* 0xffffffa400a07947 */ /* 0x000fea000383ffff */
.L_x_1354:
[----:B-1----:R1:W2:Y:S02]  /*1ad80*/  SYNCS.PHASECHK.TRANS64.TRYWAIT P0, [R3+URZ+0x30840], R2 ;  /* 0x03084002030075a7 */ /* 0x0022a4000800017f */
[----:B--2---:R-:W-:Y:S05]  /*1ad90*/  @!P0 NANOSLEEP.SYNCS 0x989680 ;  /* 0x009896800000895d */ /* 0x004fea0003900000 */
[----:B------:R-:W2:Y:S02]  /*1ada0*/  @!P0 SYNCS.PHASECHK.TRANS64 P0, [R3+URZ+0x30840], R2 ;  /* 0x03084002030085a7 */ /* 0x000ea4000800007f */
[----:B--2---:R-:W-:Y:S05]  /*1adb0*/  @!P0 BRA `(.L_x_1354) ;  /* 0xfffffffc00f08947 */ /* 0x004fea000383ffff */
[----:B------:R-:W-:Y:S05]  /*1adc0*/  BRA `(.L_x_1472) ;  /* 0xffffffa800987947 */ /* 0x000fea000383ffff */
.L_x_1362:
[----:B0-----:R0:W1:Y:S02]  /*1add0*/  SYNCS.PHASECHK.TRANS64.TRYWAIT P0, [R3+URZ+0x60], R2 ;  /* 0x00006002030075a7 */ /* 0x001064000800017f */
[----:B-1----:R-:W-:Y:S05]  /*1ade0*/  @!P0 NANOSLEEP.SYNCS 0x989680 ;  /* 0x009896800000895d */ /* 0x002fea0003900000 */
[----:B------:R-:W1:Y:S02]  /*1adf0*/  @!P0 SYNCS.PHASECHK.TRANS64 P0, [R3+URZ+0x60], R2 ;  /* 0x00006002030085a7 */ /* 0x000e64000800007f */
[----:B-1----:R-:W-:Y:S05]  /*1ae00*/  @!P0 BRA `(.L_x_1362) ;  /* 0xfffffffc00f08947 */ /* 0x002fea000383ffff */
[----:B------:R-:W-:Y:S05]  /*1ae10*/  BRA `(.L_x_1473) ;  /* 0xffffffac00ec7947 */ /* 0x000fea000383ffff */
.L_x_1373:
[----:B-1----:R1:W2:Y:S02]  /*1ae20*/  SYNCS.PHASECHK.TRANS64.TRYWAIT P0, [R3+URZ+0x30840], R2 ;  /* 0x03084002030075a7 */ /* 0x0022a4000800017f */
[----:B--2---:R-:W-:Y:S05]  /*1ae30*/  @!P0 NANOSLEEP.SYNCS 0x989680 ;  /* 0x009896800000895d */ /* 0x004fea0003900000 */
[----:B------:R-:W2:Y:S02]  /*1ae40*/  @!P0 SYNCS.PHASECHK.TRANS64 P0, [R3+URZ+0x30840], R2 ;  /* 0x03084002030085a7 */ /* 0x000ea4000800007f */
[----:B--2---:R-:W-:Y:S05]  /*1ae50*/  @!P0 BRA `(.L_x_1373) ;  /* 0xfffffffc00f08947 */ /* 0x004fea000383ffff */
[----:B------:R-:W-:Y:S05]  /*1ae60*/  BRA `(.L_x_1474) ;  /* 0xffffffb400f47947 */ /* 0x000fea000383ffff */
.L_x_1381:
[----:B0-----:R0:W1:Y:S02]  /*1ae70*/  SYNCS.PHASECHK.TRANS64.TRYWAIT P0, [R2+URZ+0x60], R3 ;  /* 0x00006003020075a7 */ /* 0x001064000800017f */
[----:B-1----:R-:W-:Y:S05]  /*1ae80*/  @!P0 NANOSLEEP.SYNCS 0x989680 ;  /* 0x009896800000895d */ /* 0x002fea0003900000 */
[----:B------:R-:W1:Y:S02]  /*1ae90*/  @!P0 SYNCS.PHASECHK.TRANS64 P0, [R2+URZ+0x60], R3 ;  /* 0x00006003020085a7 */ /* 0x000e64000800007f */
[----:B-1----:R-:W-:Y:S05]  /*1aea0*/  @!P0 BRA `(.L_x_1381) ;  /* 0xfffffffc00f08947 */ /* 0x002fea000383ffff */
[----:B------:R-:W-:Y:S05]  /*1aeb0*/  BRA `(.L_x_1475) ;  /* 0xffffffbc00487947 */ /* 0x000fea000383ffff */
.L_x_1392:
[----:B--2---:R2:W3:Y:S02]  /*1aec0*/  SYNCS.PHASECHK.TRANS64.TRYWAIT P0, [R2+URZ+0x30840], R3 ;  /* 0x03084003020075a7 */ /* 0x0044e4000800017f */
[----:B---3--:R-:W-:Y:S05]  /*1aed0*/  @!P0 NANOSLEEP.SYNCS 0x989680 ;  /* 0x009896800000895d */ /* 0x008fea0003900000 */
[----:B------:R-:W3:Y:S02]  /*1aee0*/  @!P0 SYNCS.PHASECHK.TRANS64 P0, [R2+URZ+0x30840], R3 ;  /* 0x03084003020085a7 */ /* 0x000ee4000800007f */
[----:B---3--:R-:W-:Y:S05]  /*1aef0*/  @!P0 BRA `(.L_x_1392) ;  /* 0xfffffffc00f08947 */ /* 0x008fea000383ffff */
[----:B------:R-:W-:Y:S05]  /*1af00*/  BRA `(.L_x_1476) ;  /* 0xffffffc400247947 */ /* 0x000fea000383ffff */
.L_x_1400:
[----:B0-----:R0:W1:Y:S02]  /*1af10*/  SYNCS.PHASECHK.TRANS64.TRYWAIT P0, [R2+URZ+0x60], R5 ;  /* 0x00006005020075a7 */ /* 0x001064000800017f */
[----:B-1----:R-:W-:Y:S05]  /*1af20*/  @!P0 NANOSLEEP.SYNCS 0x989680 ;  /* 0x009896800000895d */ /* 0x002fea0003900000 */
[----:B------:R-:W1:Y:S02]  /*1af30*/  @!P0 SYNCS.PHASECHK.TRANS64 P0, [R2+URZ+0x60], R5 ;  /* 0x00006005020085a7 */ /* 0x000e64000800007f */
[----:B-1----:R-:W-:Y:S05]  /*1af40*/  @!P0 BRA `(.L_x_1400) ;  /* 0xfffffffc00f08947 */ /* 0x002fea000383ffff */
[----:B------:R-:W-:Y:S05]  /*1af50*/  BRA `(.L_x_1477) ;  /* 0xffffffc800787947 */ /* 0x000fea000383ffff */
.L_x_1413:
[----:B--2---:R2:W3:Y:S02]  /*1af60*/  SYNCS.PHASECHK.TRANS64.TRYWAIT P0, [R0+URZ+0x30860], R2 ;  /* 0x03086002000075a7 */ /* 0x0044e4000800017f */
[----:B---3--:R-:W-:Y:S05]  /*1af70*/  @!P0 NANOSLEEP.SYNCS 0x989680 ;  /* 0x009896800000895d */ /* 0x008fea0003900000 */
[----:B------:R-:W3:Y:S02]  /*1af80*/  @!P0 SYNCS.PHASECHK.TRANS64 P0, [R0+URZ+0x30860], R2 ;  /* 0x03086002000085a7 */ /* 0x000ee4000800007f */
[----:B---3--:R-:W-:Y:S05]  /*1af90*/  @!P0 BRA `(.L_x_1413) ;  /* 0xfffffffc00f08947 */ /* 0x008fea000383ffff */
[----:B------:R-:W-:Y:S05]  /*1afa0*/  BRA `(.L_x_1478) ;  /* 0xffffffd000407947 */ /* 0x000fea000383ffff */
.L_x_1422:
[----:B------:R-:W3:Y:S01]  /*1afb0*/  LDL R3, [R1] ;  /* 0x0000000001037983 */ /* 0x000ee20000100800 */
[----:B------:R-:W-:Y:S01]  /*1afc0*/  BSSY B0, `(.L_x_1479) ;  /* 0x0000008000007945 */ /* 0x000fe20003800000 */
[----:B0-----:R-:W-:Y:S02]  /*1afd0*/  IMAD.MOV.U32 R12, RZ, RZ, RZ ;  /* 0x000000ffff0c7224 */ /* 0x001fe400078e00ff */
[----:B------:R-:W-:Y:S02]  /*1afe0*/  IMAD.MOV.U32 R11, RZ, RZ, 0x1f ;  /* 0x0000001fff0b7424 */ /* 0x000fe400078e00ff */
[----:B------:R-:W-:Y:S02]  /*1aff0*/  IMAD.MOV.U32 R15, RZ, RZ, -0x1 ;  /* 0xffffffffff0f7424 */ /* 0x000fe400078e00ff */
[----:B---3--:R-:W-:-:S07]  /*1b000*/  IMAD.MOV.U32 R13, RZ, RZ, R3 ;  /* 0x000000ffff0d7224 */ /* 0x008fce00078e0003 */
[----:B-12---:R-:W-:Y:S05]  /*1b010*/  WARPSYNC.COLLECTIVE R15, `(.L_x_1480) ;  /* 0x000000000f087348 */ /* 0x006fea0003c00000 */
[----:B------:R0:W3:Y:S02]  /*1b020*/  SHFL.IDX P6, R14, R13, R12, R11 ;  /* 0x0000000c0d0e7389 */ /* 0x0000e400000c000b */
[----:B0123--:R-:W-:Y:S01]  /*1b030*/  ENDCOLLECTIVE ;  /* 0x000000000000791b */ /* 0x00ffe20003800000 */
.L_x_1480:
[----:B------:R-:W-:Y:S05]  /*1b040*/  BSYNC B0 ;  /* 0x0000000000007941 */ /* 0x000fea0003800000 */
.L_x_1479:
        /* <DEDUP_REMOVED lines=9> */
.L_x_1481:
        /* <DEDUP_REMOVED lines=14> */
[C---:B------:R-:W-:Y:S02]  /*1b1c0*/  ISETP.GE.U32.AND P3, PT, R16.reuse, 0x4, PT ;  /* 0x000000041000780c */ /* 0x040fe40003f66070 */
[C---:B------:R-:W-:Y:S02]  /*1b1d0*/  ISETP.GE.U32.AND P4, PT, R16.reuse, 0x8, PT ;  /* 0x000000081000780c */ /* 0x040fe40003f86070 */
[----:B------:R-:W-:Y:S01]  /*1b1e0*/  ISETP.GE.U32.AND P5, PT, R16, 0x10, PT ;  /* 0x000000101000780c */ /* 0x000fe20003fa6070 */
[----:B--2---:R-:W-:Y:S01]  /*1b1f0*/  @!P1 IMAD.MOV.U32 R5, RZ, RZ, R6 ;  /* 0x000000ffff059224 */ /* 0x004fe200078e0006 */
[----:B------:R-:W-:-:S02]  /*1b200*/  CS2R R6, SRZ ;  /* 0x0000000000067805 */ /* 0x000fc4000001ff00 */
[----:B---3--:R-:W-:Y:S01]  /*1b210*/  @!P1 IMAD.MOV.U32 R7, RZ, RZ, R2 ;  /* 0x000000ffff079224 */ /* 0x008fe200078e0002 */
[----:B------:R-:W-:-:S03]  /*1b220*/  ISETP.NE.AND P1, PT, R16, RZ, PT ;  /* 0x000000ff1000720c */ /* 0x000fc60003f25270 */
[----:B------:R-:W-:-:S04]  /*1b230*/  IMAD R2, R7, R5, RZ ;  /* 0x0000000507027224 */ /* 0x000fc800078e02ff */
[----:B------:R-:W-:-:S07]  /*1b240*/  IMAD.MOV.U32 R13, RZ, RZ, R2 ;  /* 0x000000ffff0d7224 */ /* 0x000fce00078e0002 */
[----:B------:R-:W-:Y:S05]  /*1b250*/  WARPSYNC.COLLECTIVE R15, `(.L_x_1482) ;  /* 0x000000000f087348 */ /* 0x000fea0003c00000 */
[----:B------:R0:W1:Y:S02]  /*1b260*/  SHFL.UP P6, R14, R13, R12, R11 ;  /* 0x0400000c0d0e7389 */ /* 0x00006400000c000b */
[----:B01----:R-:W-:Y:S01]  /*1b270*/  ENDCOLLECTIVE ;  /* 0x000000000000791b */ /* 0x003fe20003800000 */
.L_x_1482:
        /* <DEDUP_REMOVED lines=8> */
.L_x_1483:
        /* <DEDUP_REMOVED lines=8> */
.L_x_1484:
        /* <DEDUP_REMOVED lines=8> */
.L_x_1485:
        /* <DEDUP_REMOVED lines=8> */
.L_x_1486:
        /* <DEDUP_REMOVED lines=9> */
.L_x_1487:
[----:B------:R-:W-:Y:S01]  /*1b510*/  IMAD.MOV.U32 R10, RZ, RZ, R14 ;  /* 0x000000ffff0a7224 */ /* 0x000fe200078e000e */
[----:B------:R-:W-:Y:S06]  /*1b520*/  BRA `(.L_x_1488) ;  /* 0xffffffd4002c7947 */ /* 0x000fec000383ffff */
.L_x_1425:
[----:B------:R-:W-:Y:S01]  /*1b530*/  BSSY B0, `(.L_x_1489) ;  /* 0x0000008000007945 */ /* 0x000fe20003800000 */
[----:B------:R-:W-:Y:S02]  /*1b540*/  IMAD.MOV.U32 R13, RZ, RZ, R2 ;  /* 0x000000ffff0d7224 */ /* 0x000fe400078e0002 */
[----:B------:R-:W-:Y:S02]  /*1b550*/  IMAD.MOV.U32 R12, RZ, RZ, 0x1 ;  /* 0x00000001ff0c7424 */ /* 0x000fe400078e00ff */
[----:B------:R-:W-:Y:S02]  /*1b560*/  IMAD.MOV.U32 R11, RZ, RZ, RZ ;  /* 0x000000ffff0b7224 */ /* 0x000fe400078e00ff */
[----:B------:R-:W-:-:S07]  /*1b570*/  IMAD.MOV.U32 R15, RZ, RZ, -0x1 ;  /* 0xffffffffff0f7424 */ /* 0x000fce00078e00ff */
[----:B------:R-:W-:Y:S05]  /*1b580*/  WARPSYNC.COLLECTIVE R15, `(.L_x_1490) ;  /* 0x000000000f087348 */ /* 0x000fea0003c00000 */
[----:B------:R0:W1:Y:S02]  /*1b590*/  SHFL.UP P6, R14, R13, R12, R11 ;  /* 0x0400000c0d0e7389 */ /* 0x00006400000c000b */
[----:B01----:R-:W-:Y:S01]  /*1b5a0*/  ENDCOLLECTIVE ;  /* 0x000000000000791b */ /* 0x003fe20003800000 */
.L_x_1490:
[----:B------:R-:W-:Y:S05]  /*1b5b0*/  BSYNC B0 ;  /* 0x0000000000007941 */ /* 0x000fea0003800000 */
.L_x_1489:
        /* <DEDUP_REMOVED lines=10> */
.L_x_1491:
        /* <DEDUP_REMOVED lines=8> */
.L_x_1492:
        /* <DEDUP_REMOVED lines=8> */
.L_x_1493:
        /* <DEDUP_REMOVED lines=8> */
.L_x_1494:
        /* <DEDUP_REMOVED lines=9> */
.L_x_1495:
[----:B------:R-:W-:Y:S01]  /*1b870*/  IMAD.MOV.U32 R10, RZ, RZ, R14 ;  /* 0x000000ffff0a7224 */ /* 0x000fe200078e000e */
[----:B------:R-:W-:Y:S06]  /*1b880*/  BRA `(.L_x_1496) ;  /* 0xffffffd400047947 */ /* 0x000fec000383ffff */
.L_x_1427:
[----:B------:R-:W-:Y:S01]  /*1b890*/  BSSY B0, `(.L_x_1497) ;  /* 0x0000006000007945 */ /* 0x000fe20003800000 */
[----:B------:R-:W-:Y:S01]  /*1b8a0*/  PLOP3.LUT P6, PT, P6, PT, PT, 0x8, 0x0 ;  /* 0x000000000000781c */ /* 0x000fe200037ce170 */
[----:B------:R-:W-:-:S12]  /*1b8b0*/  IMAD.MOV.U32 R15, RZ, RZ, -0x1 ;  /* 0xffffffffff0f7424 */ /* 0x000fd800078e00ff */
[----:B0-----:R-:W-:Y:S05]  /*1b8c0*/  WARPSYNC.COLLECTIVE R15, `(.L_x_1498) ;  /* 0x000000000f087348 */ /* 0x001fea0003c00000 */
[----:B------:R-:W-:Y:S01]  /*1b8d0*/  VOTE.ANY R14, PT, P6 ;  /* 0x00000000000e7806 */ /* 0x000fe200030e0100 */
[----:B0-----:R-:W-:Y:S06]  /*1b8e0*/  ENDCOLLECTIVE ;  /* 0x000000000000791b */ /* 0x001fec0003800000 */
.L_x_1498:
[----:B------:R-:W-:Y:S05]  /*1b8f0*/  BSYNC B0 ;  /* 0x0000000000007941 */ /* 0x000fea0003800000 */
.L_x_1497:
[----:B------:R0:W5:Y:S01]  /*1b900*/  LDL.LU R16, [R1+0xc] ;  /* 0x00000c0001107983 */ /* 0x0001620000300800 */
[----:B------:R-:W-:Y:S02]  /*1b910*/  IMAD.MOV.U32 R3, RZ, RZ, R14 ;  /* 0x000000ffff037224 */ /* 0x000fe400078e000e */
[----:B------:R-:W-:Y:S02]  /*1b920*/  IMAD.MOV.U32 R13, RZ, RZ, R5 ;  /* 0x000000ffff0d7224 */ /* 0x000fe400078e0005 */
[----:B------:R-:W1:Y:S01]  /*1b930*/  POPC R9, R3 ;  /* 0x0000000300097309 */ /* 0x000e620000000000 */
[----:B------:R-:W-:Y:S02]  /*1b940*/  IMAD.MOV.U32 R11, RZ, RZ, 0x1f ;  /* 0x0000001fff0b7424 */ /* 0x000fe400078e00ff */
[----:B------:R-:W-:Y:S02]  /*1b950*/  IMAD.MOV.U32 R15, RZ, RZ, -0x1 ;  /* 0xffffffffff0f7424 */ /* 0x000fe400078e00ff */
[----:B01----:R-:W-:-:S07]  /*1b960*/  IMAD.MOV.U32 R12, RZ, RZ, R9 ;  /* 0x000000ffff0c7224 */ /* 0x003fce00078e0009 */
[----:B-----5:R-:W-:Y:S05]  /*1b970*/  WARPSYNC.COLLECTIVE R15, `(.L_x_1499) ;  /* 0x000000000f087348 */ /* 0x020fea0003c00000 */
[----:B------:R0:W1:Y:S02]  /*1b980*/  SHFL.IDX P6, R14, R13, R12, R11 ;  /* 0x0000000c0d0e7389 */ /* 0x00006400000c000b */
[----:B01---5:R-:W-:Y:S01]  /*1b990*/  ENDCOLLECTIVE ;  /* 0x000000000000791b */ /* 0x023fe20003800000 */
.L_x_1499:
[----:B------:R-:W-:Y:S02]  /*1b9a0*/  IMAD.MOV.U32 R13, RZ, RZ, R7 ;  /* 0x000000ffff0d7224 */ /* 0x000fe400078e0007 */
[----:B------:R-:W-:-:S07]  /*1b9b0*/  IMAD.MOV.U32 R4, RZ, RZ, R14 ;  /* 0x000000ffff047224 */ /* 0x000fce00078e000e */
[----:B------:R-:W-:Y:S05]  /*1b9c0*/  WARPSYNC.COLLECTIVE R15, `(.L_x_1500) ;  /* 0x000000000f087348 */ /* 0x000fea0003c00000 */
[----:B------:R0:W1:Y:S02]  /*1b9d0*/  SHFL.IDX P6, R14, R13, R12, R11 ;  /* 0x0000000c0d0e7389 */ /* 0x00006400000c000b */
[----:B01----:R-:W-:Y:S01]  /*1b9e0*/  ENDCOLLECTIVE ;  /* 0x000000000000791b */ /* 0x003fe20003800000 */
.L_x_1500:
[----:B------:R-:W-:Y:S02]  /*1b9f0*/  IMAD.MOV.U32 R7, RZ, RZ, R14 ;  /* 0x000000ffff077224 */ /* 0x000fe400078e000e */
[----:B------:R-:W-:-:S05]  /*1ba00*/  IMAD.IADD R5, R9, 0x1, R16 ;  /* 0x0000000109057824 */ /* 0x000fca00078e0210 */
[----:B------:R1:W-:Y:S01]  /*1ba10*/  STL [R1+0xc], R5 ;  /* 0x00000c0501007387 */ /* 0x0003e20000100800 */
[----:B------:R-:W-:Y:S05]  /*1ba20*/  BRA `(.L_x_1501) ;  /* 0xffffffd000e47947 */ /* 0x000fea000383ffff */
.L_x_1429:
[----:B------:R-:W-:Y:S01]  /*1ba30*/  BSSY B0, `(.L_x_1502) ;  /* 0x0000008000007945 */ /* 0x000fe20003800000 */
[----:B------:R-:W-:Y:S02]  /*1ba40*/  IMAD.MOV.U32 R13, RZ, RZ, R2 ;  /* 0x000000ffff0d7224 */ /* 0x000fe400078e0002 */
[----:B------:R-:W-:Y:S02]  /*1ba50*/  IMAD.MOV.U32 R12, RZ, RZ, R9 ;  /* 0x000000ffff0c7224 */ /* 0x000fe400078e0009 */
[----:B------:R-:W-:Y:S02]  /*1ba60*/  IMAD.MOV.U32 R11, RZ, RZ, 0x1f ;  /* 0x0000001fff0b7424 */ /* 0x000fe400078e00ff */
[----:B------:R-:W-:-:S07]  /*1ba70*/  IMAD.MOV.U32 R15, RZ, RZ, -0x1 ;  /* 0xffffffffff0f7424 */ /* 0x000fce00078e00ff */
[----:B01----:R-:W-:Y:S05]  /*1ba80*/  WARPSYNC.COLLECTIVE R15, `(.L_x_1503) ;  /* 0x000000000f087348 */ /* 0x003fea0003c00000 */
[----:B------:R2:W3:Y:S02]  /*1ba90*/  SHFL.IDX P6, R14, R13, R12, R11 ;  /* 0x0000000c0d0e7389 */ /* 0x0004e400000c000b */
[----:B0123--:R-:W-:Y:S01]  /*1baa0*/  ENDCOLLECTIVE ;  /* 0x000000000000791b */ /* 0x00ffe20003800000 */
.L_x_1503:
[----:B------:R-:W-:Y:S05]  /*1bab0*/  BSYNC B0 ;  /* 0x0000000000007941 */ /* 0x000fea0003800000 */
.L_x_1502:
[----:B------:R-:W-:Y:S01]  /*1bac0*/  IMAD.MOV.U32 R2, RZ, RZ, R14 ;  /* 0x000000ffff027224 */ /* 0x000fe200078e000e */
[----:B------:R-:W-:Y:S06]  /*1bad0*/  BRA `(.L_x_1504) ;  /* 0xffffffd000d07947 */ /* 0x000fec000383ffff */
.L_x_1435:
[----:B0-----:R0:W1:Y:S02]  /*1bae0*/  SYNCS.PHASECHK.TRANS64.TRYWAIT P0, [R0+URZ+0x30820], R3 ;  /* 0x03082003000075a7 */ /* 0x001064000800017f */
[----:B-1----:R-:W-:Y:S05]  /*1baf0*/  @!P0 NANOSLEEP.SYNCS 0x989680 ;  /* 0x009896800000895d */ /* 0x002fea0003900000 */
[----:B------:R-:W1:Y:S02]  /*1bb00*/  @!P0 SYNCS.PHASECHK.TRANS64 P0, [R0+URZ+0x30820], R3 ;  /* 0x03082003000085a7 */ /* 0x000e64000800007f */
[----:B-1----:R-:W-:Y:S05]  /*1bb10*/  @!P0 BRA `(.L_x_1435) ;  /* 0xfffffffc00f08947 */ /* 0x002fea000383ffff */
[----:B------:R-:W-:Y:S05]  /*1bb20*/  BRA `(.L_x_1505) ;  /* 0xffffffdc00747947 */ /* 0x000fea000383ffff */
.L_x_1436:
[----:B------:R-:W1:Y:S01]  /*1bb30*/  S2R R2, SR_TID.X ;  /* 0x0000000000027919 */ /* 0x000e620000002100 */
[----:B------:R-:W-:Y:S01]  /*1bb40*/  BSSY B0, `(.L_x_1506) ;  /* 0x000000a000007945 */ /* 0x000fe20003800000 */
[----:B------:R-:W-:Y:S02]  /*1bb50*/  IMAD.MOV.U32 R12, RZ, RZ, RZ ;  /* 0x000000ffff0c7224 */ /* 0x000fe400078e00ff */
[----:B---3--:R-:W-:Y:S02]  /*1bb60*/  IMAD.MOV.U32 R11, RZ, RZ, 0x1f ;  /* 0x0000001fff0b7424 */ /* 0x008fe400078e00ff */
[----:B------:R-:W-:Y:S01]  /*1bb70*/  IMAD.MOV.U32 R15, RZ, RZ, -0x1 ;  /* 0xffffffffff0f7424 */ /* 0x000fe200078e00ff */
[----:B-1----:R-:W-:-:S04]  /*1bb80*/  SHF.R.U32.HI R2, RZ, 0x5, R2 ;  /* 0x00000005ff027819 */ /* 0x002fc80000011602 */
[----:B------:R-:W-:-:S05]  /*1bb90*/  LOP3.LUT R2, R2, 0x3, RZ, 0xc0, !PT ;  /* 0x0000000302027812 */ /* 0x000fca00078ec0ff */
[----:B------:R-:W-:-:S07]  /*1bba0*/  IMAD.MOV.U32 R13, RZ, RZ, R2 ;  /* 0x000000ffff0d7224 */ /* 0x000fce00078e0002 */
[----:B0-----:R-:W-:Y:S05]  /*1bbb0*/  WARPSYNC.COLLECTIVE R15, `(.L_x_1507) ;  /* 0x000000000f087348 */ /* 0x001fea0003c00000 */
[----:B------:R1:W2:Y:S02]  /*1bbc0*/  SHFL.IDX P6, R14, R13, R12, R11 ;  /* 0x0000000c0d0e7389 */ /* 0x0002a400000c000b */
[----:B012---:R-:W-:Y:S01]  /*1bbd0*/  ENDCOLLECTIVE ;  /* 0x000000000000791b */ /* 0x007fe20003800000 */
.L_x_1507:
[----:B------:R-:W-:Y:S05]  /*1bbe0*/  BSYNC B0 ;  /* 0x0000000000007941 */ /* 0x000fea0003800000 */
.L_x_1506:
[----:B------:R-:W-:Y:S05]  /*1bbf0*/  BRA `(.L_x_1508) ;  /* 0xffffffdc005c7947 */ /* 0x000fea000383ffff */
.L_x_1439:
[----:B------:R-:W-:Y:S01]  /*1bc00*/  BSSY B1, `(.L_x_1509) ;  /* 0x0000006000017945 */ /* 0x000fe20003800000 */
[----:B------:R-:W-:-:S07]  /*1bc10*/  IMAD.MOV.U32 R15, RZ, RZ, -0x1 ;  /* 0xffffffffff0f7424 */ /* 0x000fce00078e00ff */
[----:B01-3--:R-:W-:Y:S05]  /*1bc20*/  WARPSYNC.COLLECTIVE R15, `(.L_x_1510) ;  /* 0x000000000f0c7348 */ /* 0x00bfea0003c00000 */
[----:B------:R-:W-:Y:S02]  /*1bc30*/  ELECT P6, UR62, PT ;  /* 0x00000000003e782f */ /* 0x000fe400038c0000 */
[----:B------:R-:W-:Y:S01]  /*1bc40*/  MOV R14, UR62 ;  /* 0x0000003e000e7c02 */ /* 0x000fe20008000f00 */
[----:B01-3--:R-:W-:Y:S10]  /*1bc50*/  ENDCOLLECTIVE ;  /* 0x000000000000791b */ /* 0x00bff40003800000 */
.L_x_1510:
[----:B------:R-:W-:Y:S05]  /*1bc60*/  BSYNC B1 ;  /* 0x0000000000017941 */ /* 0x000fea0003800000 */
.L_x_1509:
[----:B------:R-:W-:Y:S05]  /*1bc70*/  BRA `(.L_x_1511) ;  /* 0xffffffdc00547947 */ /* 0x000fea000383ffff */
.L_x_1441:
[----:B0-----:R0:W1:Y:S02]  /*1bc80*/  SYNCS.PHASECHK.TRANS64.TRYWAIT P0, [R6+URZ], R5 ;  /* 0x00000005060075a7 */ /* 0x001064000800017f */
[----:B-1----:R-:W-:Y:S05]  /*1bc90*/  @!P0 NANOSLEEP.SYNCS 0x989680 ;  /* 0x009896800000895d */ /* 0x002fea0003900000 */
[----:B------:R-:W1:Y:S02]  /*1bca0*/  @!P0 SYNCS.PHASECHK.TRANS64 P0, [R6+URZ], R5 ;  /* 0x00000005060085a7 */ /* 0x000e64000800007f */
[----:B-1----:R-:W-:Y:S05]  /*1bcb0*/  @!P0 BRA `(.L_x_1441) ;  /* 0xfffffffc00f08947 */ /* 0x002fea000383ffff */
[----:B------:R-:W-:Y:S05]  /*1bcc0*/  BRA `(.L_x_1512) ;  /* 0xffffffdc00947947 */ /* 0x000fea000383ffff */
.L_x_1442:
[----:B-1----:R1:W2:Y:S02]  /*1bcd0*/  SYNCS.PHASECHK.TRANS64.TRYWAIT P0, [R7+URZ], R2 ;  /* 0x00000002070075a7 */ /* 0x0022a4000800017f */
[----:B--2---:R-:W-:Y:S05]  /*1bce0*/  @!P0 NANOSLEEP.SYNCS 0x989680 ;  /* 0x009896800000895d */ /* 0x004fea0003900000 */
[----:B------:R-:W2:Y:S02]  /*1bcf0*/  @!P0 SYNCS.PHASECHK.TRANS64 P0, [R7+URZ], R2 ;  /* 0x00000002070085a7 */ /* 0x000ea4000800007f */
[----:B--2---:R-:W-:Y:S05]  /*1bd00*/  @!P0 BRA `(.L_x_1442) ;  /* 0xfffffffc00f08947 */ /* 0x004fea000383ffff */
[----:B------:R-:W-:Y:S05]  /*1bd10*/  BRA `(.L_x_1513) ;  /* 0xffffffdc00887947 */ /* 0x000fea000383ffff */
.L_x_1444:
[----:B--2---:R2:W4:Y:S02]  /*1bd20*/  SYNCS.PHASECHK.TRANS64.TRYWAIT P0, [R4+URZ], R5 ;  /* 0x00000005040075a7 */ /* 0x004524000800017f */
[----:B----4-:R-:W-:Y:S05]  /*1bd30*/  @!P0 NANOSLEEP.SYNCS 0x989680 ;  /* 0x009896800000895d */ /* 0x010fea0003900000 */
[----:B------:R-:W4:Y:S02]  /*1bd40*/  @!P0 SYNCS.PHASECHK.TRANS64 P0, [R4+URZ], R5 ;  /* 0x00000005040085a7 */ /* 0x000f24000800007f */
[----:B----4-:R-:W-:Y:S05]  /*1bd50*/  @!P0 BRA `(.L_x_1444) ;  /* 0xfffffffc00f08947 */ /* 0x010fea000383ffff */
[----:B------:R-:W-:Y:S05]  /*1bd60*/  BRA `(.L_x_1514) ;  /* 0xffffffdc008c7947 */ /* 0x000fea000383ffff */
.L_x_1515:
        /* <DEDUP_REMOVED lines=9> */
.L_x_3204:


//--------------------- .text._ZN7cutlass13device_kernelIN5flash11enable_sm90INS1_16FlashAttnFwdSm90INS1_25CollectiveMainloopFwdSm90ILi2EN4cute5tupleIJNS5_1CILi1EEES8_S8_EEENS6_IJNS7_ILi128EEENS7_ILi64EEENS7_ILi256EEEEEELi256ENS_10bfloat16_tEfNS_4arch4Sm90ELb0ELb1ELb0ELb1ELb0ELb1ELb0ELb1ELb1ELb1ELb1ELb0EEENS1_21CollectiveEpilogueFwdINS6_IJSA_SC_SB_EEES9_SE_SG_Li256ELb1ELb1ELb1ELb0EEENS1_36VarlenDynamicPersistentTileSchedulerILi128ELi64ELi256ELi128ELb1ELb1ELb1ELb1ELb0ELb1EEEEEEEEEvNT_6ParamsE --------------------------
	.section	.text._ZN7cutlass13device_kernelIN5flash11enable_sm90INS1_16FlashAttnFwdSm90INS1_25CollectiveMainloopFwdSm90ILi2EN4cute5tupleIJNS5_1CILi1EEES8_S8_EEENS6_IJNS7_ILi128EEENS7_ILi64EEENS7_ILi256EEEEEELi256ENS_10bfloat16_tEfNS_4arch4Sm90ELb0ELb1ELb0ELb1ELb0ELb1ELb0ELb1ELb1ELb1ELb1ELb0EEENS1_21CollectiveEpilogueFwdINS6_IJSA_SC_SB_EEES9_SE_SG_Li256ELb1ELb1ELb1ELb0EEENS1_36VarlenDynamicPersistentTileSchedulerILi128ELi64ELi256ELi128ELb1ELb1ELb1ELb1ELb0ELb1EEEEEEEEEvNT_6ParamsE,"ax",@progbits
	.align	128
.text._ZN7cutlass13device_kernelIN5flash11enable_sm90INS1_16FlashAttnFwdSm90INS1_25CollectiveMainloopFwdSm90ILi2EN4cute5tupleIJNS5_1CILi1EEES8_S8_EEENS6_IJNS7_ILi128EEENS7_ILi64EEENS7_ILi256EEEEEELi256ENS_10bfloat16_tEfNS_4arch4Sm90ELb0ELb1ELb0ELb1ELb0ELb1ELb0ELb1ELb1ELb1ELb1ELb0EEENS1_21CollectiveEpilogueFwdINS6_IJSA_SC_SB_EEES9_SE_SG_Li256ELb1ELb1ELb1ELb0EEENS1_36VarlenDynamicPersistentTileSchedulerILi128ELi64ELi256ELi128ELb1ELb1ELb1ELb1ELb0ELb1EEEEEEEEEvNT_6ParamsE:
        .type           _ZN7cutlass13device_kernelIN5flash11enable_sm90INS1_16FlashAttnFwdSm90INS1_25CollectiveMainloopFwdSm90ILi2EN4cute5tupleIJNS5_1CILi1EEES8_S8_EEENS6_IJNS7_ILi128EEENS7_ILi64EEENS7_ILi256EEEEEELi256ENS_10bfloat16_tEfNS_4arch4Sm90ELb0ELb1ELb0ELb1ELb0ELb1ELb0ELb1ELb1ELb1ELb1ELb0EEENS1_21CollectiveEpilogueFwdINS6_IJSA_SC_SB_EEES9_SE_SG_Li256ELb1ELb1ELb1ELb0EEENS1_36VarlenDynamicPersistentTileSchedulerILi128ELi64ELi256ELi128ELb1ELb1ELb1ELb1ELb0ELb1EEEEEEEEEvNT_6ParamsE,@function
        .size           _ZN7cutlass13device_kernelIN5flash11enable_sm90INS1_16FlashAttnFwdSm90INS1_25CollectiveMainloopFwdSm90ILi2EN4cute5tupleIJNS5_1CILi1EEES8_S8_EEENS6_IJNS7_ILi128EEENS7_ILi64EEENS7_ILi256EEEEEELi256ENS_10bfloat16_tEfNS_4arch4Sm90ELb0ELb1ELb0ELb1ELb0ELb1ELb0ELb1ELb1ELb1ELb1ELb0EEENS1_21CollectiveEpilogueFwdINS6_IJSA_SC_SB_EEES9_SE_SG_Li256ELb1ELb1ELb1ELb0EEENS1_36VarlenDynamicPersistentTileSchedulerILi128ELi64ELi256ELi128ELb1ELb1ELb1ELb1ELb0ELb1EEEEEEEEEvNT_6ParamsE,(.L_x_3205 - _ZN7cutlass13device_kernelIN5flash11enable_sm90INS1_16FlashAttnFwdSm90INS1_25CollectiveMainloopFwdSm90ILi2EN4cute5tupleIJNS5_1CILi1EEES8_S8_EEENS6_IJNS7_ILi128EEENS7_ILi64EEENS7_ILi256EEEEEELi256ENS_10bfloat16_tEfNS_4arch4Sm90ELb0ELb1ELb0ELb1ELb0ELb1ELb0ELb1ELb1ELb1ELb1ELb0EEENS1_21CollectiveEpilogueFwdINS6_IJSA_SC_SB_EEES9_SE_SG_Li256ELb1ELb1ELb1ELb0EEENS1_36VarlenDynamicPersistentTileSchedulerILi128ELi64ELi256ELi128ELb1ELb1ELb1ELb1ELb0ELb1EEEEEEEEEvNT_6ParamsE)
        .other          _ZN7cutlass13device_kernelIN5flash11enable_sm90INS1_16FlashAttnFwdSm90INS1_25CollectiveMainloopFwdSm90ILi2EN4cute5tupleIJNS5_1CILi1EEES8_S8_EEENS6_IJNS7_ILi128EEENS7_ILi64EEENS7_ILi256EEEEEELi256ENS_10bfloat16_tEfNS_4arch4Sm90ELb0ELb1ELb0ELb1ELb0ELb1ELb0ELb1ELb1ELb1ELb1ELb0EEENS1_21CollectiveEpilogueFwdINS6_IJSA_SC_SB_EEES9_SE_SG_Li256ELb1ELb1ELb1ELb0EEENS1_36VarlenDynamicPersistentTileSchedulerILi128ELi64ELi256ELi128ELb1ELb1ELb1ELb1ELb0ELb1EEEEEEEEEvNT_6ParamsE,@"STO_CUDA_ENTRY STV_DEFAULT"
_ZN7cutlass13device_kernelIN5flash11enable_sm90INS1_16FlashAttnFwdSm90INS1_25CollectiveMainloopFwdSm90ILi2EN4cute5tupleIJNS5_1CILi1EEES8_S8_EEENS6_IJNS7_ILi128EEENS7_ILi64EEENS7_ILi256EEEEEELi256ENS_10bfloat16_tEfNS_4arch4Sm90ELb0ELb1ELb0ELb1ELb0ELb1ELb0ELb1ELb1ELb1ELb1ELb0EEENS1_21CollectiveEpilogueFwdINS6_IJSA_SC_SB_EEES9_SE_SG_Li256ELb1ELb1ELb1ELb0EEENS1_36VarlenDynamicPersistentTileSchedulerILi128ELi64ELi256ELi128ELb1ELb1ELb1ELb1ELb0ELb1EEEEEEEEEvNT_6ParamsE:
        /* <DEDUP_REMOVED lines=24> */
.L_x_1517:
[----:B------:R-:W-:Y:S05]  /*0180*/  BSYNC B0 ;  /* 0x0000000000007941 */ /* 0x000fea0003800000 */
.L_x_1516:
        /* <DEDUP_REMOVED lines=41> */
.L_x_1518:
        /* <DEDUP_REMOVED lines=22> */
.L_x_1519:
        /* <DEDUP_REMOVED lines=18> */
.L_x_1520:
        /* <DEDUP_REMOVED lines=22> */
.L_x_1521:
        /* <DEDUP_REMOVED lines=22> */
.L_x_1522:
        /* <DEDUP_REMOVED lines=9> */
.L_x_1525:
        /* <DEDUP_REMOVED lines=8> */
[----:B-1----:R-:W-:-:S06]  /*0a70*/  ULEA UR4, UR5, UR4, 0x18 ;  /* 0x0000000405047291 */ /* 0x002fcc000f8ec03f */
[----:B------:R-:W-:Y:S01]  /*0a80*/  IMAD.U32 R16, RZ, RZ, UR4 ;  /* 0x00000004ff107e24 */ /* 0x000fe2000f8e00ff */
[----:B------:R-:W-:-:S04]  /*0a90*/  ULDC UR4, c[0x0][0xc3c] ;  /* 0x00030f0000047ab9 */ /* 0x000fc80000000800 */
[----:B------:R-:W1:Y:S01]  /*0aa0*/  LDS.128 R24, [R16+0x308d0] ;  /* 0x0308d00010187984 */ /* 0x000e620000000c00 */
[----:B------:R-:W-:Y:S06]  /*0ab0*/  BAR.ARV 0x4, 0x180 ;  /* 0x0106000000007b1d */ /* 0x000fec0000002000 */
[----:B-1----:R-:W-:-:S13]  /*0ac0*/  ISETP.GE.AND P0, PT, R27, UR4, PT ;  /* 0x000000041b007c0c */ /* 0x002fda000bf06270 */
[----:B------:R-:W-:Y:S05]  /*0ad0*/  @P0 BRA `(.L_x_1526) ;  /* 0x000002d8004c0947 */ /* 0x000fea0003800000 */
[----:B------:R-:W2:Y:S01]  /*0ae0*/  LDL R0, [R1+0xa4] ;  /* 0x0000a40001007983 */ /* 0x000ea20000100800 */
[----:B------:R-:W-:Y:S02]  /*0af0*/  VIADD R6, R6, 0xffffff80 ;  /* 0xffffff8006067836 */ /* 0x000fe40000000000 */
[----:B------:R-:W-:Y:S02]  /*0b00*/  IMAD.MOV.U32 R237, RZ, RZ, RZ ;  /* 0x000000ffffed7224 */ /* 0x000fe400078e00ff */
[----:B------:R-:W-:Y:S01]  /*0b10*/  IMAD.MOV.U32 R205, RZ, RZ, RZ ;  /* 0x000000ffffcd7224 */ /* 0x000fe200078e00ff */
[----:B------:R-:W-:-:S04]  /*0b20*/  SHF.R.S32.HI R3, RZ, 0x1f, R6 ;  /* 0x0000001fff037819 */ /* 0x000fc80000011406 */
[CC--:B0-----:R-:W-:Y:S02]  /*0b30*/  LEA.HI R2, R3.reuse, R6.reuse, RZ, 0x4 ;  /* 0x0000000603027211 */ /* 0x0c1fe400078f20ff */
[CC--:B------:R-:W-:Y:S02]  /*0b40*/  LEA.HI R4, R3.reuse, R6.reuse, RZ, 0x5 ;  /* 0x0000000603047211 */ /* 0x0c0fe400078f28ff */
[----:B------:R-:W-:Y:S02]  /*0b50*/  SHF.R.S32.HI R7, RZ, 0x4, R2 ;  /* 0x00000004ff077819 */ /* 0x000fe40000011402 */
[----:B------:R-:W-:Y:S01]  /*0b60*/  LOP3.LUT R5, R2, 0x3fffff0, RZ, 0xc0, !PT ;  /* 0x03fffff002057812 */ /* 0x000fe200078ec0ff */
[----:B------:R-:W-:Y:S01]  /*0b70*/  IMAD.SHL.U32 R4, R4, 0x20, RZ ;  /* 0x0000002004047824 */ /* 0x000fe200078e00ff */
[----:B------:R-:W-:Y:S02]  /*0b80*/  LEA.HI R2, R2, R7, RZ, 0x1 ;  /* 0x0000000702027211 */ /* 0x000fe400078f08ff */
[----:B------:R-:W-:Y:S01]  /*0b90*/  LEA.HI R23, R3, R6, RZ, 0x3 ;  /* 0x0000000603177211 */ /* 0x000fe200078f18ff */
[----:B------:R-:W-:Y:S01]  /*0ba0*/  IMAD.IADD R5, R6, 0x1, -R5 ;  /* 0x0000000106057824 */ /* 0x000fe200078e0a05 */
[----:B------:R-:W-:-:S02]  /*0bb0*/  LOP3.LUT R2, R2, 0x1ffffffe, RZ, 0xc0, !PT ;  /* 0x1ffffffe02027812 */ /* 0x000fc400078ec0ff */
[----:B------:R-:W-:Y:S02]  /*0bc0*/  LOP3.LUT R4, R4, 0xfffffc00, RZ, 0xc0, !PT ;  /* 0xfffffc0004047812 */ /* 0x000fe400078ec0ff */
[----:B------:R-:W-:Y:S01]  /*0bd0*/  LEA.HI R10, R3, R6, RZ, 0x2 ;  /* 0x00000006030a7211 */ /* 0x000fe200078f10ff */
[----:B------:R-:W-:-:S03]  /*0be0*/  IMAD.IADD R2, R7, 0x1, -R2 ;  /* 0x0000000107027824 */ /* 0x000fc600078e0a02 */
[----:B------:R-:W-:-:S05]  /*0bf0*/  LOP3.LUT R13, R10, 0xfffffffc, RZ, 0xc0, !PT ;  /* 0xfffffffc0a0d7812 */ /* 0x000fca00078ec0ff */
[----:B------:R-:W-:Y:S01]  /*0c00*/  IMAD.IADD R13, R6, 0x1, -R13 ;  /* 0x00000001060d7824 */ /* 0x000fe200078e0a0d */
[----:B--2---:R-:W-:Y:S02]  /*0c10*/  R2UR UR4, R0 ;  /* 0x00000000000472ca */ /* 0x004fe400000e0000 */
[----:B------:R-:W-:-:S04]  /*0c20*/  LEA.HI R0, R3, R6, RZ, 0x7 ;  /* 0x0000000603007211 */ /* 0x000fc800078f38ff */
[----:B------:R-:W-:-:S05]  /*0c30*/  LOP3.LUT R9, R0, 0xffffff80, RZ, 0xc0, !PT ;  /* 0xffffff8000097812 */ /* 0x000fca00078ec0ff */
[----:B------:R-:W-:Y:S02]  /*0c40*/  IMAD.IADD R28, R6, 0x1, -R9 ;  /* 0x00000001061c7824 */ /* 0x000fe400078e0a09 */
[----:B------:R-:W-:Y:S01]  /*0c50*/  IMAD R9, R5, 0x40, R4 ;  /* 0x0000004005097824 */ /* 0x000fe200078e0204 */
[----:B------:R-:W-:Y:S01]  /*0c60*/  LEA.HI R4, R3, R6, RZ, 0x6 ;  /* 0x0000000603047211 */ /* 0x000fe200078f30ff */
[----:B------:R-:W-:Y:S01]  /*0c70*/  ULOP3.LUT UR4, UR4, 0x1, URZ, 0xfc, !UPT ;  /* 0x0000000104047892 */ /* 0x000fe2000f8efc3f */
[----:B------:R-:W-:Y:S01]  /*0c80*/  SHF.R.S32.HI R7, RZ, 0x1f, R28 ;  /* 0x0000001fff077819 */ /* 0x000fe2000001141c */
[----:B------:R-:W-:Y:S01]  /*0c90*/  STL [R1+0x7c], R28 ;  /* 0x00007c1c01007387 */ /* 0x000fe20000100800 */
[----:B------:R-:W-:Y:S01]  /*0ca0*/  LOP3.LUT R3, R23, 0xfffffff8, RZ, 0xc0, !PT ;  /* 0xfffffff817037812 */ /* 0x000fe200078ec0ff */
[----:B------:R-:W-:Y:S01]  /*0cb0*/  IMAD.SHL.U32 R4, R4, 0x8, RZ ;  /* 0x0000000804047824 */ /* 0x000fe200078e00ff */
[----:B------:R-:W-:Y:S02]  /*0cc0*/  LEA.HI R8, R7, R28, RZ, 0x2 ;  /* 0x0000001c07087211 */ /* 0x000fe400078f10ff */
[----:B------:R-:W-:Y:S01]  /*0cd0*/  SHF.R.S32.HI R5, RZ, 0x7, R0 ;  /* 0x00000007ff057819 */ /* 0x000fe20000011400 */
[----:B------:R-:W-:Y:S01]  /*0ce0*/  IMAD.IADD R12, R6, 0x1, -R3 ;  /* 0x00000001060c7824 */ /* 0x000fe200078e0a03 */
[--C-:B------:R-:W-:Y:S01]  /*0cf0*/  SHF.R.S32.HI R10, RZ, 0x2, R8.reuse ;  /* 0x00000002ff0a7819 */ /* 0x100fe20000011408 */
[----:B------:R-:W-:Y:S01]  /*0d00*/  IMAD R3, R2, 0x8, R9 ;  /* 0x0000000802037824 */ /* 0x000fe200078e0209 */
[----:B------:R-:W-:Y:S01]  /*0d10*/  SHF.R.S32.HI R11, RZ, 0x1f, R8 ;  /* 0x0000001fff0b7819 */ /* 0x000fe20000011408 */
[----:B------:R-:W-:Y:S01]  /*0d20*/  IMAD.SHL.U32 R200, R12, 0x4, RZ ;  /* 0x000000040cc87824 */ /* 0x000fe200078e00ff */
[----:B------:R-:W-:Y:S01]  /*0d30*/  LEA.HI R0, R0, R5, RZ, 0x1 ;  /* 0x0000000500007211 */ /* 0x000fe200078f08ff */
[----:B------:R-:W-:Y:S01]  /*0d40*/  STL [R1+0x44], R12 ;  /* 0x0000440c01007387 */ /* 0x000fe20000100800 */
[----:B------:R-:W-:Y:S01]  /*0d50*/  LEA.HI R11, R11, R10, RZ, 0x3 ;  /* 0x0000000a0b0b7211 */ /* 0x000fe200078f18ff */
[----:B------:R-:W-:Y:S01]  /*0d60*/  VIADD R233, R200, 0x40 ;  /* 0x00000040c8e97836 */ /* 0x000fe20000000000 */
[----:B------:R-:W-:Y:S01]  /*0d70*/  SHF.R.S32.HI R23, RZ, 0x3, R23 ;  /* 0x00000003ff177819 */ /* 0x000fe20000011417 */
[----:B------:R0:W-:Y:S01]  /*0d80*/  STL [R1+0xa0], R3 ;  /* 0x0000a00301007387 */ /* 0x0001e20000100800 */
[----:B------:R-:W-:Y:S01]  /*0d90*/  LOP3.LUT R0, R0, 0x3fffffe, RZ, 0xc0, !PT ;  /* 0x03fffffe00007812 */ /* 0x000fe200078ec0ff */
[----:B------:R-:W-:Y:S01]  /*0da0*/  IMAD.IADD R226, R200, 0x1, R233 ;  /* 0x00000001c8e27824 */ /* 0x000fe200078e02e9 */
[----:B------:R-:W-:Y:S01]  /*0db0*/  LOP3.LUT R11, R11, 0xfffffff8, RZ, 0xc0, !PT ;  /* 0xfffffff80b0b7812 */ /* 0x000fe200078ec0ff */
[----:B------:R-:W-:Y:S01]  /*0dc0*/  IMAD.SHL.U32 R18, R12, 0x8, RZ ;  /* 0x000000080c127824 */ /* 0x000fe200078e00ff */
[----:B------:R-:W-:Y:S01]  /*0dd0*/  LEA.HI R7, R7, R28, RZ, 0x5 ;  /* 0x0000001c07077211 */ /* 0x000fe200078f28ff */
[----:B------:R-:W-:Y:S01]  /*0de0*/  IMAD.IADD R0, R5, 0x1, -R0 ;  /* 0x0000000105007824 */ /* 0x000fe200078e0a00 */
[----:B------:R-:W-:Y:S01]  /*0df0*/  LEA.HI R2, R13, R13, RZ, 0x1 ;  /* 0x0000000d0d027211 */ /* 0x000fe200078f08ff */
[----:B------:R-:W-:Y:S01]  /*0e00*/  IMAD.IADD R10, R10, 0x1, -R11 ;  /* 0x000000010a0a7824 */ /* 0x000fe200078e0a0b */
[----:B------:R-:W-:Y:S01]  /*0e10*/  SHF.R.S32.HI R7, RZ, 0x5, R7 ;  /* 0x00000005ff077819 */ /* 0x000fe20000011407 */
[C---:B0-----:R-:W-:Y:S01]  /*0e20*/  VIADD R3, R23.reuse, 0x40 ;  /* 0x0000004017037836 */ /* 0x041fe20000000000 */
[----:B------:R-:W-:Y:S01]  /*0e30*/  LOP3.LUT R2, R2, 0x1ffffffe, RZ, 0xc0, !PT ;  /* 0x1ffffffe02027812 */ /* 0x000fe200078ec0ff */
[----:B------:R-:W-:Y:S01]  /*0e40*/  VIADD R5, R23, 0x60 ;  /* 0x0000006017057836 */ /* 0x000fe20000000000 */
[----:B------:R-:W-:Y:S01]  /*0e50*/  SHF.R.S32.HI R9, RZ, 0x1f, R226 ;  /* 0x0000001fff097819 */ /* 0x000fe200000114e2 */
[----:B------:R-:W-:Y:S01]  /*0e60*/  IMAD R7, R7, 0x10, R10 ;  /* 0x0000001007077824 */ /* 0x000fe200078e020a */
[----:B------:R-:W-:Y:S01]  /*0e70*/  SHF.R.S32.HI R6, RZ, 0x1f, R3 ;  /* 0x0000001fff067819 */ /* 0x000fe20000011403 */
[----:B------:R-:W-:Y:S01]  /*0e80*/  IMAD.IADD R2, R13, 0x1, -R2 ;  /* 0x000000010d027824 */ /* 0x000fe200078e0a02 */
[----:B------:R-:W-:Y:S01]  /*0e90*/  SHF.R.S32.HI R10, RZ, 0x1f, R5 ;  /* 0x0000001fff0a7819 */ /* 0x000fe20000011405 */
[----:B------:R-:W-:Y:S01]  /*0ea0*/  VIADD R24, R23, 0x20 ;  /* 0x0000002017187836 */ /* 0x000fe20000000000 */
[----:B------:R-:W-:Y:S01]  /*0eb0*/  LEA.HI R6, R6, R3, RZ, 0x3 ;  /* 0x0000000306067211 */ /* 0x000fe200078f18ff */
[----:B------:R-:W-:Y:S01]  /*0ec0*/  IMAD.SHL.U32 R3, R3, 0x40, RZ ;  /* 0x0000004003037824 */ /* 0x000fe200078e00ff */
[----:B------:R-:W-:Y:S01]  /*0ed0*/  LEA.HI R11, R10, R5, RZ, 0x3 ;  /* 0x000000050a0b7211 */ /* 0x000fe200078f18ff */
[----:B------:R-:W-:Y:S01]  /*0ee0*/  IMAD.SHL.U32 R5, R5, 0x40, RZ ;  /* 0x0000004005057824 */ /* 0x000fe200078e00ff */
[----:B------:R-:W-:Y:S01]  /*0ef0*/  LOP3.LUT R30, R4, 0xfffffe00, RZ, 0xc0, !PT ;  /* 0xfffffe00041e7812 */ /* 0x000fe200078ec0ff */
[----:B------:R-:W-:Y:S01]  /*0f00*/  IMAD.SHL.U32 R10, R6, 0x40, RZ ;  /* 0x00000040060a7824 */ /* 0x000fe200078e00ff */
[----:B------:R-:W-:Y:S01]  /*0f10*/  LOP3.LUT R3, R3, 0x1c0, RZ, 0xc0, !PT ;  /* 0x000001c003037812 */ /* 0x000fe200078ec0ff */
[----:B------:R-:W-:Y:S01]  /*0f20*/  IMAD.SHL.U32 R15, R11, 0x40, RZ ;  /* 0x000000400b0f7824 */ /* 0x000fe200078e00ff */
[----:B------:R-:W-:Y:S01]  /*0f30*/  LOP3.LUT R13, R5, 0x1c0, RZ, 0xc0, !PT ;  /* 0x000001c0050d7812 */ /* 0x000fe200078ec0ff */
[----:B------:R-:W-:Y:S01]  /*0f40*/  IMAD R21, R0, 0x40, R7 ;  /* 0x0000004000157824 */ /* 0x000fe200078e0207 */
[----:B------:R-:W-:Y:S01]  /*0f50*/  LEA.HI R6, R9, R226, RZ, 0x3 ;  /* 0x000000e209067211 */ /* 0x000fe200078f18ff */
[----:B------:R-:W-:Y:S01]  /*0f60*/  IMAD.SHL.U32 R0, R24, 0x40, RZ ;  /* 0x0000004018007824 */ /* 0x000fe200078e00ff */
[--C-:B------:R-:W-:Y:S01]  /*0f70*/  LOP3.LUT R5, R3, 0x38, R18.reuse, 0xf8, !PT ;  /* 0x0000003803057812 */ /* 0x100fe200078ef812 */
[----:B------:R-:W-:Y:S01]  /*0f80*/  IMAD.SHL.U32 R22, R23, 0x40, RZ ;  /* 0x0000004017167824 */ /* 0x000fe200078e00ff */
[----:B------:R-:W-:Y:S01]  /*0f90*/  SHF.R.U32.HI R11, RZ, 0x3, R3 ;  /* 0x00000003ff0b7819 */ /* 0x000fe20000011603 */
[----:B------:R-:W-:Y:S01]  /*0fa0*/  STL [R1+0x9c], R21 ;  /* 0x00009c1501007387 */ /* 0x000fe20000100800 */
[----:B------:R-:W-:Y:S01]  /*0fb0*/  LOP3.LUT R10, R10, 0xfffffe00, RZ, 0xc0, !PT ;  /* 0xfffffe000a0a7812 */ /* 0x000fe200078ec0ff */
[C---:B------:R-:W-:Y:S01]  /*0fc0*/  VIADD R234, R200.reuse, 0x20 ;  /* 0x00000020c8ea7836 */ /* 0x040fe20000000000 */
[C---:B------:R-:W-:Y:S01]  /*0fd0*/  LOP3.LUT R14, R13.reuse, 0x38, R18, 0xf8, !PT ;  /* 0x000000380d0e7812 */ /* 0x040fe200078ef812 */
[----:B------:R-:W-:Y:S01]  /*0fe0*/  STL [R1+0x28], R30 ;  /* 0x0000281e01007387 */ /* 0x000fe20000100800 */
[----:B------:R-:W-:Y:S01]  /*0ff0*/  SHF.R.U32.HI R17, RZ, 0x3, R13 ;  /* 0x00000003ff117819 */ /* 0x000fe2000001160d */
[----:B------:R-:W-:Y:S01]  /*1000*/  VIADD R235, R200, 0x60 ;  /* 0x00000060c8eb7836 */ /* 0x000fe20000000000 */
[----:B------:R-:W-:-:S02]  /*1010*/  LOP3.LUT R20, R13, 0x38, R6, 0xf8, !PT ;  /* 0x000000380d147812 */ /* 0x000fc400078ef806 */
[----:B------:R-:W-:Y:S02]  /*1020*/  LOP3.LUT R13, R10, R5, R11, 0xf6, !PT ;  /* 0x000000050a0d7212 */ /* 0x000fe400078ef60b */
[----:B------:R-:W-:Y:S02]  /*1030*/  SHF.R.S32.HI R5, RZ, 0x1f, R24 ;  /* 0x0000001fff057819 */ /* 0x000fe40000011418 */
[----:B------:R-:W-:Y:S02]  /*1040*/  LEA.HI R9, R9, R226, RZ, 0x6 ;  /* 0x000000e209097211 */ /* 0x000fe400078f30ff */
[----:B------:R-:W-:Y:S02]  /*1050*/  LEA.HI R5, R5, R24, RZ, 0x3 ;  /* 0x0000001805057211 */ /* 0x000fe400078f18ff */
[----:B------:R-:W-:Y:S01]  /*1060*/  LOP3.LUT R29, R0, 0x1c0, RZ, 0xc0, !PT ;  /* 0x000001c0001d7812 */ /* 0x000fe200078ec0ff */
[----:B------:R-:W-:Y:S01]  /*1070*/  IMAD.SHL.U32 R9, R9, 0x80, RZ ;  /* 0x0000008009097824 */ /* 0x000fe200078e00ff */
[----:B------:R-:W-:Y:S01]  /*1080*/  LOP3.LUT R12, R3, 0x38, R6, 0xf8, !PT ;  /* 0x00000038030c7812 */ /* 0x000fe200078ef806 */
[----:B------:R-:W-:Y:S01]  /*1090*/  IMAD.SHL.U32 R5, R5, 0x40, RZ ;  /* 0x0000004005057824 */ /* 0x000fe200078e00ff */
[----:B------:R-:W-:-:S02]  /*10a0*/  LOP3.LUT R15, R15, 0xfffffe00, RZ, 0xc0, !PT ;  /* 0xfffffe000f0f7812 */ /* 0x000fc400078ec0ff */
[----:B------:R-:W-:Y:S02]  /*10b0*/  SHF.R.U32.HI R24, RZ, 0x3, R29 ;  /* 0x00000003ff187819 */ /* 0x000fe4000001161d */
[----:B------:R-:W-:Y:S02]  /*10c0*/  LOP3.LUT R4, R29, 0x38, R6, 0xf8, !PT ;  /* 0x000000381d047812 */ /* 0x000fe400078ef806 */
[----:B------:R-:W-:Y:S02]  /*10d0*/  LOP3.LUT R12, R12, R11, RZ, 0x3c, !PT ;  /* 0x0000000b0c0c7212 */ /* 0x000fe400078e3cff */
[----:B------:R-:W-:Y:S02]  /*10e0*/  LOP3.LUT R11, R15, R14, R17, 0xf6, !PT ;  /* 0x0000000e0f0b7212 */ /* 0x000fe400078ef611 */
[----:B------:R-:W-:Y:S02]  /*10f0*/  LOP3.LUT R9, R9, 0xffffe000, RZ, 0xc0, !PT ;  /* 0xffffe00009097812 */ /* 0x000fe400078ec0ff */
[----:B------:R-:W-:-:S02]  /*1100*/  LOP3.LUT R14, R5, 0xfffffe00, RZ, 0xc0, !PT ;  /* 0xfffffe00050e7812 */ /* 0x000fc400078ec0ff */
[----:B------:R-:W-:Y:S02]  /*1110*/  LOP3.LUT R4, R4, R24, RZ, 0x3c, !PT ;  /* 0x0000001804047212 */ /* 0x000fe400078e3cff */
[----:B------:R-:W-:Y:S01]  /*1120*/  LOP3.LUT R3, R22, 0x1c0, RZ, 0xc0, !PT ;  /* 0x000001c016037812 */ /* 0x000fe200078ec0ff */
[----:B------:R-:W-:Y:S01]  /*1130*/  STL [R1+0x24], R14 ;  /* 0x0000240e01007387 */ /* 0x000fe20000100800 */
[----:B------:R-:W-:Y:S01]  /*1140*/  IADD3 R5, R4, R9, R14 ;  /* 0x0000000904057210 */ /* 0x000fe20007ffe00e */
[----:B------:R-:W-:Y:S01]  /*1150*/  IMAD.U32 R4, RZ, RZ, UR4 ;  /* 0x00000004ff047e24 */ /* 0x000fe2000f8e00ff */
[----:B------:R-:W-:Y:S01]  /*1160*/  SHF.R.U32.HI R31, RZ, 0x3, R3 ;  /* 0x00000003ff1f7819 */ /* 0x000fe20000011603 */
[----:B------:R-:W-:Y:S01]  /*1170*/  STL [R1+0x54], RZ ;  /* 0x000054ff01007387 */ /* 0x000fe20000100800 */
[----:B------:R-:W-:Y:S01]  /*1180*/  LOP3.LUT R20, R20, R17, RZ, 0x3c, !PT ;  /* 0x0000001114147212 */ /* 0x000fe200078e3cff */
[----:B------:R-:W-:Y:S01]  /*1190*/  IMAD.MOV.U32 R17, RZ, RZ, RZ ;  /* 0x000000ffff117224 */ /* 0x000fe200078e00ff */
[----:B------:R-:W-:Y:S01]  /*11a0*/  LOP3.LUT R3, R3, 0x38, R18, 0xf8, !PT ;  /* 0x0000003803037812 */ /* 0x000fe200078ef812 */
[----:B------:R0:W-:Y:S01]  /*11b0*/  STL [R1+0x20], R4 ;  /* 0x0000200401007387 */ /* 0x0001e20000100800 */
[-C--:B------:R-:W-:Y:S01]  /*11c0*/  IADD3 R7, R12, R9.reuse, R10 ;  /* 0x000000090c077210 */ /* 0x080fe20007ffe00a */
[----:B------:R-:W-:Y:S01]  /*11d0*/  VIADD R12, R18, 0x80 ;  /* 0x00000080120c7836 */ /* 0x000fe20000000000 */
[----:B------:R-:W-:Y:S01]  /*11e0*/  LOP3.LUT R0, R6, 0x38, RZ, 0xc0, !PT ;  /* 0x0000003806007812 */ /* 0x000fe200078ec0ff */
[----:B------:R-:W-:Y:S01]  /*11f0*/  VIADD R10, R18, 0xc0 ;  /* 0x000000c0120a7836 */ /* 0x000fe20000000000 */
[----:B------:R-:W-:-:S02]  /*1200*/  IADD3 R15, R20, R9, R15 ;  /* 0x00000009140f7210 */ /* 0x000fc40007ffe00f */
[----:B------:R-:W-:Y:S01]  /*1210*/  SHF.R.S32.HI R20, RZ, 0x1f, R234 ;  /* 0x0000001fff147819 */ /* 0x000fe200000114ea */
[----:B------:R1:W-:Y:S01]  /*1220*/  STL [R1+0xc], R12 ;  /* 0x00000c0c01007387 */ /* 0x0003e20000100800 */
[----:B------:R-:W-:Y:S01]  /*1230*/  LOP3.LUT R0, R0, 0x1c0, R22, 0xf8, !PT ;  /* 0x000001c000007812 */ /* 0x000fe200078ef816 */
[----:B------:R-:W-:Y:S01]  /*1240*/  IMAD.MOV.U32 R22, RZ, RZ, RZ ;  /* 0x000000ffff167224 */ /* 0x000fe200078e00ff */
[----:B0-----:R-:W-:Y:S01]  /*1250*/  SHF.R.S32.HI R4, RZ, 0x1f, R23 ;  /* 0x0000001fff047819 */ /* 0x001fe20000011417 */
[----:B------:R0:W-:Y:S01]  /*1260*/  STL [R1+0x10], R10 ;  /* 0x0000100a01007387 */ /* 0x0001e20000100800 */
[----:B------:R-:W-:Y:S02]  /*1270*/  LOP3.LUT R4, R30, R3, R31, 0xf6, !PT ;  /* 0x000000031e047212 */ /* 0x000fe400078ef61f */
[----:B------:R-:W-:Y:S02]  /*1280*/  LOP3.LUT R3, R29, 0x38, R18, 0xf8, !PT ;  /* 0x000000381d037812 */ /* 0x000fe400078ef812 */
[----:B------:R-:W-:Y:S01]  /*1290*/  LOP3.LUT R0, R0, R31, RZ, 0x3c, !PT ;  /* 0x0000001f00007212 */ /* 0x000fe200078e3cff */
[----:B------:R-:W-:Y:S01]  /*12a0*/  STL [R1+0x3c], R4 ;  /* 0x00003c0401007387 */ /* 0x000fe20000100800 */
[----:B------:R-:W-:-:S02]  /*12b0*/  LOP3.LUT R8, R8, 0x7ffffffc, RZ, 0xc0, !PT ;  /* 0x7ffffffc08087812 */ /* 0x000fc400078ec0ff */
[----:B------:R-:W-:Y:S01]  /*12c0*/  SHF.R.S32.HI R29, RZ, 0x1f, R233 ;  /* 0x0000001fff1d7819 */ /* 0x000fe200000114e9 */
[----:B------:R2:W-:Y:S01]  /*12d0*/  STL [R1+0x74], R20 ;  /* 0x0000741401007387 */ /* 0x0005e20000100800 */
[----:B-1----:R-:W-:Y:S01]  /*12e0*/  SHF.R.S32.HI R12, RZ, 0x1f, R12 ;  /* 0x0000001fff0c7819 */ /* 0x002fe2000001140c */
[----:B------:R-:W-:Y:S01]  /*12f0*/  IMAD.IADD R8, R28, 0x1, -R8 ;  /* 0x000000011c087824 */ /* 0x000fe200078e0a08 */
[----:B0-----:R-:W-:Y:S01]  /*1300*/  SHF.R.S32.HI R10, RZ, 0x1f, R10 ;  /* 0x0000001fff0a7819 */ /* 0x001fe2000001140a */
[----:B------:R-:W-:Y:S01]  /*1310*/  STL [R1+0x70], R29 ;  /* 0x0000701d01007387 */ /* 0x000fe20000100800 */
[----:B------:R-:W-:Y:S01]  /*1320*/  IADD3 R9, R0, R9, R30 ;  /* 0x0000000900097210 */ /* 0x000fe20007ffe01e */
[----:B------:R-:W-:Y:S01]  /*1330*/  VIADD R0, R16, 0x10400 ;  /* 0x0001040010007836 */ /* 0x000fe20000000000 */
[----:B------:R-:W-:Y:S01]  /*1340*/  LOP3.LUT R3, R14, R3, R24, 0xf6, !PT ;  /* 0x000000030e037212 */ /* 0x000fe200078ef618 */
[----:B------:R-:W-:Y:S01]  /*1350*/  IMAD.SHL.U32 R229, R8, 0x2, RZ ;  /* 0x0000000208e57824 */ /* 0x000fe200078e00ff */
[----:B------:R-:W-:Y:S01]  /*1360*/  LOP3.LUT R43, R6, 0xfffffff8, RZ, 0xc0, !PT ;  /* 0xfffffff8062b7812 */ /* 0x000fe200078ec0ff */
[--C-:B------:R-:W-:Y:S01]  /*1370*/  IMAD R8, R11, 0x2, R0.reuse ;  /* 0x000000020b087824 */ /* 0x100fe200078e0200 */
[----:B--2---:R-:W-:Y:S01]  /*1380*/  SHF.R.S32.HI R20, RZ, 0x1f, R235 ;  /* 0x0000001fff147819 */ /* 0x004fe200000114eb */
[--C-:B------:R-:W-:Y:S01]  /*1390*/  IMAD R3, R3, 0x2, R0.reuse ;  /* 0x0000000203037824 */ /* 0x100fe200078e0200 */
[----:B------:R-:W-:Y:S01]  /*13a0*/  SHF.R.S32.HI R44, RZ, 0x1f, R43 ;  /* 0x0000001fff2c7819 */ /* 0x000fe2000001142b */
[----:B------:R-:W-:Y:S01]  /*13b0*/  IMAD R5, R5, 0x2, R0 ;  /* 0x0000000205057824 */ /* 0x000fe200078e0200 */
[----:B------:R-:W-:Y:S01]  /*13c0*/  SHF.R.S32.HI R19, RZ, 0x1f, R18 ;  /* 0x0000001fff137819 */ /* 0x000fe20000011412 */
[----:B------:R-:W-:Y:S01]  /*13d0*/  STL [R1+0x6c], R20 ;  /* 0x00006c1401007387 */ /* 0x000fe20000100800 */
[----:B------:R-:W-:-:S02]  /*13e0*/  IMAD R7, R7, 0x2, R0 ;  /* 0x0000000207077824 */ /* 0x000fc400078e0200 */
[C---:B------:R-:W-:Y:S01]  /*13f0*/  VIADD R42, R229.reuse, 0x8 ;  /* 0x00000008e52a7836 */ /* 0x040fe20000000000 */
[----:B------:R-:W-:Y:S01]  /*1400*/  STL [R1+0x64], R12 ;  /* 0x0000640c01007387 */ /* 0x000fe20000100800 */
[C---:B------:R-:W-:Y:S02]  /*1410*/  VIADD R41, R229.reuse, 0x10 ;  /* 0x00000010e5297836 */ /* 0x040fe40000000000 */
[C---:B------:R-:W-:Y:S01]  /*1420*/  VIADD R40, R229.reuse, 0x18 ;  /* 0x00000018e5287836 */ /* 0x040fe20000000000 */
[----:B------:R0:W-:Y:S01]  /*1430*/  STL [R1+0x60], R10 ;  /* 0x0000600a01007387 */ /* 0x0001e20000100800 */
[C---:B------:R-:W-:Y:S02]  /*1440*/  VIADD R39, R229.reuse, 0x20 ;  /* 0x00000020e5277836 */ /* 0x040fe40000000000 */
[C---:B------:R-:W-:Y:S02]  /*1450*/  VIADD R38, R229.reuse, 0x28 ;  /* 0x00000028e5267836 */ /* 0x040fe40000000000 */
[----:B------:R-:W-:-:S02]  /*1460*/  VIADD R37, R229, 0x30 ;  /* 0x00000030e5257836 */ /* 0x000fc40000000000 */
[C---:B------:R-:W-:Y:S02]  /*1470*/  VIADD R36, R229.reuse, 0x38 ;  /* 0x00000038e5247836 */ /* 0x040fe40000000000 */
[----:B------:R-:W-:Y:S02]  /*1480*/  VIADD R35, R229, 0x40 ;  /* 0x00000040e5237836 */ /* 0x000fe40000000000 */
[----:B0-----:R-:W-:Y:S02]  /*1490*/  IMAD R10, R13, 0x2, R0 ;  /* 0x000000020d0a7824 */ /* 0x001fe400078e0200 */
[C---:B------:R-:W-:Y:S02]  /*14a0*/  VIADD R34, R229.reuse, 0x48 ;  /* 0x00000048e5227836 */ /* 0x040fe40000000000 */
[C---:B------:R-:W-:Y:S01]  /*14b0*/  VIADD R33, R229.reuse, 0x50 ;  /* 0x00000050e5217836 */ /* 0x040fe20000000000 */
[----:B------:R-:W-:Y:S01]  /*14c0*/  STL [R1+0x8c], R10 ;  /* 0x00008c0a01007387 */ /* 0x000fe20000100800 */
[----:B------:R-:W-:-:S02]  /*14d0*/  VIADD R32, R229, 0x58 ;  /* 0x00000058e5207836 */ /* 0x000fc40000000000 */
[C---:B------:R-:W-:Y:S01]  /*14e0*/  VIADD R31, R229.reuse, 0x60 ;  /* 0x00000060e51f7836 */ /* 0x040fe20000000000 */
[----:B------:R-:W-:Y:S01]  /*14f0*/  STL [R1+0x84], R8 ;  /* 0x0000840801007387 */ /* 0x000fe20000100800 */
[C---:B------:R-:W-:Y:S02]  /*1500*/  VIADD R30, R229.reuse, 0x68 ;  /* 0x00000068e51e7836 */ /* 0x040fe40000000000 */
[C---:B------:R-:W-:Y:S01]  /*1510*/  VIADD R29, R229.reuse, 0x70 ;  /* 0x00000070e51d7836 */ /* 0x040fe20000000000 */
[----:B------:R0:W-:Y:S01]  /*1520*/  STL [R1+0x94], R3 ;  /* 0x0000940301007387 */ /* 0x0001e20000100800 */
[C---:B------:R-:W-:Y:S02]  /*1530*/  VIADD R28, R229.reuse, 0x78 ;  /* 0x00000078e51c7836 */ /* 0x040fe40000000000 */
[C---:B------:R-:W-:Y:S01]  /*1540*/  VIADD R24, R229.reuse, 0x80 ;  /* 0x00000080e5187836 */ /* 0x040fe20000000000 */
[----:B------:R1:W-:Y:S01]  /*1550*/  STL [R1+0x90], R5 ;  /* 0x0000900501007387 */ /* 0x0003e20000100800 */
[----:B------:R-:W-:-:S02]  /*1560*/  VIADD R20, R229, 0x88 ;  /* 0x00000088e5147836 */ /* 0x000fc40000000000 */
[C---:B------:R-:W-:Y:S01]  /*1570*/  VIADD R14, R229.reuse, 0x98 ;  /* 0x00000098e50e7836 */ /* 0x040fe20000000000 */
[----:B------:R-:W-:Y:S01]  /*1580*/  STL [R1+0x88], R7 ;  /* 0x0000880701007387 */ /* 0x000fe20000100800 */
[----:B------:R-:W-:Y:S02]  /*1590*/  VIADD R13, R229, 0xa0 ;  /* 0x000000a0e50d7836 */ /* 0x000fe40000000000 */
[--C-:B0-----:R-:W-:Y:S02]  /*15a0*/  IMAD R3, R15, 0x2, R0.reuse ;  /* 0x000000020f037824 */ /* 0x101fe400078e0200 */
[----:B------:R-:W-:Y:S02]  /*15b0*/  VIADD R15, R229, 0x90 ;  /* 0x00000090e50f7836 */ /* 0x000fe40000000000 */
[--C-:B-1----:R-:W-:Y:S01]  /*15c0*/  IMAD R5, R9, 0x2, R0.reuse ;  /* 0x0000000209057824 */ /* 0x102fe200078e0200 */
[----:B------:R0:W-:Y:S01]  /*15d0*/  STL [R1+0x80], R3 ;  /* 0x0000800301007387 */ /* 0x0001e20000100800 */
[----:B------:R-:W-:-:S02]  /*15e0*/  IMAD R0, R4, 0x2, R0 ;  /* 0x0000000204007824 */ /* 0x000fc400078e0200 */
[C---:B------:R-:W-:Y:S01]  /*15f0*/  VIADD R12, R229.reuse, 0xa8 ;  /* 0x000000a8e50c7836 */ /* 0x040fe20000000000 */
[----:B------:R1:W-:Y:S01]  /*1600*/  STL [R1+0x98], R5 ;  /* 0x0000980501007387 */ /* 0x0003e20000100800 */
[C---:B------:R-:W-:Y:S02]  /*1610*/  VIADD R11, R229.reuse, 0xb0 ;  /* 0x000000b0e50b7836 */ /* 0x040fe40000000000 */
[C---:B------:R-:W-:Y:S01]  /*1620*/  VIADD R10, R229.reuse, 0xb8 ;  /* 0x000000b8e50a7836 */ /* 0x040fe20000000000 */
[----:B------:R2:W-:Y:S01]  /*1630*/  STL [R1+0x30], R0 ;  /* 0x0000300001007387 */ /* 0x0005e20000100800 */
[C---:B------:R-:W-:Y:S01]  /*1640*/  VIADD R9, R229.reuse, 0xc0 ;  /* 0x000000c0e5097836 */ /* 0x040fe20000000000 */
[----:B0-----:R-:W-:Y:S01]  /*1650*/  SHF.R.S32.HI R3, RZ, 0x3, R6 ;  /* 0x00000003ff037819 */ /* 0x001fe20000011406 */
[C---:B------:R-:W-:Y:S02]  /*1660*/  VIADD R8, R229.reuse, 0xc8 ;  /* 0x000000c8e5087836 */ /* 0x040fe40000000000 */
[----:B------:R-:W-:-:S02]  /*1670*/  VIADD R7, R229, 0xd0 ;  /* 0x000000d0e5077836 */ /* 0x000fc40000000000 */
[----:B------:R0:W-:Y:S01]  /*1680*/  STL [R1+0x48], R3 ;  /* 0x0000480301007387 */ /* 0x0001e20000100800 */
[C---:B------:R-:W-:Y:S02]  /*1690*/  VIADD R6, R229.reuse, 0xd8 ;  /* 0x000000d8e5067836 */ /* 0x040fe40000000000 */
[C---:B-1----:R-:W-:Y:S01]  /*16a0*/  VIADD R5, R229.reuse, 0xe0 ;  /* 0x000000e0e5057836 */ /* 0x042fe20000000000 */
[----:B------:R1:W-:Y:S01]  /*16b0*/  STL [R1+0x5c], R43 ;  /* 0x00005c2b01007387 */ /* 0x0003e20000100800 */
[C---:B------:R-:W-:Y:S01]  /*16c0*/  VIADD R4, R229.reuse, 0xe8 ;  /* 0x000000e8e5047836 */ /* 0x040fe20000000000 */
[----:B--2---:R-:W-:Y:S01]  /*16d0*/  SHF.R.S32.HI R0, RZ, 0x1f, R229 ;  /* 0x0000001fff007819 */ /* 0x004fe200000114e5 */
[C---:B------:R-:W-:Y:S01]  /*16e0*/  VIADD R0, R229.reuse, 0xf8 ;  /* 0x000000f8e5007836 */ /* 0x040fe20000000000 */
[----:B------:R2:W-:Y:S01]  /*16f0*/  STL [R1+0x78], R44 ;  /* 0x0000782c01007387 */ /* 0x0005e20000100800 */
[----:B0-----:R-:W-:Y:S01]  /*1700*/  VIADD R3, R229, 0xf0 ;  /* 0x000000f0e5037836 */ /* 0x001fe20000000000 */
[----:B-1----:R-:W-:-:S02]  /*1710*/  SHF.R.S32.HI R43, RZ, 0x1f, R42 ;  /* 0x0000001fff2b7819 */ /* 0x002fc4000001142a */
[----:B------:R-:W-:Y:S02]  /*1720*/  SHF.R.S32.HI R42, RZ, 0x1f, R41 ;  /* 0x0000001fff2a7819 */ /* 0x000fe40000011429 */
        /* <DEDUP_REMOVED lines=28> */
[----:B------:R-:W-:Y:S01]  /*18f0*/  SHF.R.S32.HI R3, RZ, 0x1f, R0 ;  /* 0x0000001fff037819 */ /* 0x000fe20000011400 */
[----:B------:R-:W-:-:S05]  /*1900*/  IMAD R0, R2, 0x8, R21 ;  /* 0x0000000802007824 */ /* 0x000fca00078e0215 */
[----:B------:R2:W-:Y:S02]  /*1910*/  STL [R1+0x34], R0 ;  /* 0x0000340001007387 */ /* 0x0005e40000100800 */
.L_x_1822:
[----:B------:R-:W-:Y:S01]  /*1920*/  ULDC.64 UR4, c[0x0][0xa28] ;  /* 0x00028a0000047ab9 */ /* 0x000fe20000000a00 */
[----:B0--3--:R-:W0:Y:S01]  /*1930*/  LDC.64 R4, c[0x0][0xa08] ;  /* 0x00028200ff047b82 */ /* 0x009e220000000a00 */
[----:B------:R-:W-:Y:S01]  /*1940*/  ISETP.NE.U32.AND P0, PT, RZ, UR4, PT ;  /* 0x00000004ff007c0c */ /* 0x000fe2000bf05070 */
[----:B-1----:R-:W-:Y:S01]  /*1950*/  IMAD.MOV.U32 R8, RZ, RZ, RZ ;  /* 0x000000ffff087224 */ /* 0x002fe200078e00ff */
[----:B------:R-:W-:Y:S01]  /*1960*/  ULDC.64 UR6, c[0x0][0x208] ;  /* 0x0000820000067ab9 */ /* 0x000fe20000000a00 */
[----:B------:R-:W-:Y:S01]  /*1970*/  IMAD.MOV.U32 R28, RZ, RZ, RZ ;  /* 0x000000ffff1c7224 */ /* 0x000fe200078e00ff */
[----:B------:R-:W-:Y:S01]  /*1980*/  ISETP.NE.AND.EX P0, PT, RZ, UR5, PT, P0 ;  /* 0x00000005ff007c0c */ /* 0x000fe2000bf05300 */
[----:B------:R-:W-:Y:S02]  /*1990*/  ULDC.64 UR4, c[0x0][0xa18] ;  /* 0x0002860000047ab9 */ /* 0x000fe40000000a00 */
[----:B------:R-:W-:-:S04]  /*19a0*/  ISETP.NE.U32.AND P1, PT, RZ, UR4, PT ;  /* 0x00000004ff007c0c */ /* 0x000fc8000bf25070 */
[----:B------:R-:W-:Y:S01]  /*19b0*/  ISETP.NE.AND.EX P1, PT, RZ, UR5, PT, P1 ;  /* 0x00000005ff007c0c */ /* 0x000fe2000bf25310 */
[----:B------:R-:W-:Y:S02]  /*19c0*/  ULDC.64 UR4, c[0x0][0xa08] ;  /* 0x0002820000047ab9 */ /* 0x000fe40000000a00 */
[----:B------:R-:W-:-:S03]  /*19d0*/  ISETP.NE.U32.AND P3, PT, RZ, UR4, PT ;  /* 0x00000004ff007c0c */ /* 0x000fc6000bf65070 */
[----:B------:R-:W1:Y:S01]  /*19e0*/  @P0 LDC.64 R6, c[0x0][0xa28] ;  /* 0x00028a00ff060b82 */ /* 0x000e620000000a00 */
[----:B------:R-:W-:Y:S02]  /*19f0*/  LOP3.LUT R30, R26, 0xffff, RZ, 0xc0, !PT ;  /* 0x0000ffff1a1e7812 */ /* 0x000fe400078ec0ff */
[----:B------:R-:W-:Y:S01]  /*1a00*/  ISETP.NE.AND.EX P3, PT, RZ, UR5, PT, P3 ;  /* 0x00000005ff007c0c */ /* 0x000fe2000bf65330 */
[----:B------:R3:W-:Y:S01]  /*1a10*/  STL [R1+0x50], R27 ;  /* 0x0000501b01007387 */ /* 0x0007e20000100800 */
[----:B0-----:R-:W-:-:S03]  /*1a20*/  IMAD.WIDE R4, R27, 0x4, R4 ;  /* 0x000000041b047825 */ /* 0x001fc600078e0204 */
[----:B----4-:R-:W0:Y:S01]  /*1a30*/  @P1 LDC.64 R2, c[0x0][0xa18] ;  /* 0x00028600ff021b82 */ /* 0x010e220000000a00 */
[----:B------:R-:W-:Y:S01]  /*1a40*/  ULDC UR4, c[0x0][0x288] ;  /* 0x0000a20000047ab9 */ /* 0x000fe20000000800 */
[----:B------:R3:W-:Y:S01]  /*1a50*/  STL [R1+0x40], R30 ;  /* 0x0000401e01007387 */ /* 0x0007e20000100800 */
[----:B------:R-:W-:Y:S01]  /*1a60*/  IMAD.U32 R220, RZ, RZ, UR4 ;  /* 0x00000004ffdc7e24 */ /* 0x000fe2000f8e00ff */
[----:B------:R-:W-:Y:S02]  /*1a70*/  ULDC.64 UR4, c[0x0][0x418] ;  /* 0x0001060000047ab9 */ /* 0x000fe40000000a00 */
[----:B------:R-:W-:Y:S02]  /*1a80*/  UISETP.NE.U32.AND UP0, UPT, UR4, URZ, UPT ;  /* 0x0000003f0400728c */ /* 0x000fe4000bf05070 */
[----:B-----5:R-:W5:Y:S01]  /*1a90*/  @P3 LDG.E R28, desc[UR6][R4.64] ;  /* 0x00000006041c3981 */ /* 0x020f62000c1e1900 */
[----:B------:R-:W-:Y:S01]  /*1aa0*/  ULDC UR4, c[0x0][0x424] ;  /* 0x0001090000047ab9 */ /* 0x000fe20000000800 */
[----:B------:R-:W-:Y:S01]  /*1ab0*/  UISETP.NE.AND.EX UP0, UPT, UR5, URZ, UPT, UP0 ;  /* 0x0000003f0500728c */ /* 0x000fe2000bf05300 */
[----:B--2---:R-:W-:-:S02]  /*1ac0*/  LOP3.LUT R0, R26, 0xff0000, RZ, 0xc0, !PT ;  /* 0x00ff00001a007812 */ /* 0x004fc400078ec0ff */
[----:B------:R-:W-:Y:S01]  /*1ad0*/  ULDC UR5, c[0x0][0x2f0] ;  /* 0x0000bc0000057ab9 */ /* 0x000fe20000000800 */
[----:B-1----:R-:W-:Y:S01]  /*1ae0*/  @P0 IMAD.WIDE R6, R27, 0x4, R6 ;  /* 0x000000041b060825 */ /* 0x002fe200078e0206 */
[----:B------:R-:W-:-:S04]  /*1af0*/  USEL UR4, UR4, 0x1, UP0 ;  /* 0x0000000104047887 */ /* 0x000fc80008000000 */
[----:B------:R1:W5:Y:S01]  /*1b00*/  @P0 LDG.E R8, desc[UR6][R6.64] ;  /* 0x0000000606080981 */ /* 0x000362000c1e1900 */
[----:B0-----:R-:W-:-:S05]  /*1b10*/  @P1 IMAD.WIDE R2, R27, 0x4, R2 ;  /* 0x000000041b021825 */ /* 0x001fca00078e0202 */
[----:B------:R0:W5:Y:S01]  /*1b20*/  @P1 LDG.E R220, desc[UR6][R2.64] ;  /* 0x0000000602dc1981 */ /* 0x000162000c1e1900 */
[----:B------:R-:W-:Y:S01]  /*1b30*/  ULDC.64 UR6, c[0x0][0xa20] ;  /* 0x0002880000067ab9 */ /* 0x000fe20000000a00 */
[----:B-1----:R-:W-:Y:S02]  /*1b40*/  LOP3.LUT R6, R26, 0xff000000, RZ, 0xc0, !PT ;  /* 0xff0000001a067812 */ /* 0x002fe400078ec0ff */
[----:B------:R-:W-:Y:S01]  /*1b50*/  ISETP.NE.U32.AND P2, PT, RZ, UR6, PT ;  /* 0x00000006ff007c0c */ /* 0x000fe2000bf45070 */
[----:B------:R-:W-:-:S03]  /*1b60*/  UIMAD UR4, UR4, UR5, URZ ;  /* 0x00000005040472a4 */ /* 0x000fc6000f8e023f */
[----:B------:R-:W-:Y:S01]  /*1b70*/  ISETP.NE.AND.EX P2, PT, RZ, UR7, PT, P2 ;  /* 0x00000007ff007c0c */ /* 0x000fe2000bf45320 */
[----:B------:R-:W-:Y:S01]  /*1b80*/  ULDC UR5, c[0x0][0x348] ;  /* 0x0000d20000057ab9 */ /* 0x000fe20000000800 */
[----:B0-----:R-:W-:-:S04]  /*1b90*/  SHF.R.U32.HI R3, RZ, 0x8, R6 ;  /* 0x00000008ff037819 */ /* 0x001fc80000011606 */
[----:B------:R-:W-:Y:S01]  /*1ba0*/  LEA.HI R11, R0, R3, RZ, 0x10 ;  /* 0x00000003000b7211 */ /* 0x000fe200078f80ff */
[----:B---3--:R-:W-:Y:S06]  /*1bb0*/  @P1 BRA `(.L_x_1527) ;  /* 0x0000000000281947 */ /* 0x008fec0003800000 */
        /* <DEDUP_REMOVED lines=10> */
.L_x_1527:
[----:B------:R-:W-:Y:S02]  /*1c60*/  IMAD.U32 R2, RZ, RZ, UR5 ;  /* 0x00000005ff027e24 */ /* 0x000fe4000f8e00ff */
[----:B------:R-:W-:Y:S01]  /*1c70*/  IMAD.U32 R29, RZ, RZ, UR4 ;  /* 0x00000004ff1d7e24 */ /* 0x000fe2000f8e00ff */
[----:B------:R-:W-:Y:S06]  /*1c80*/  @!P2 BRA `(.L_x_1528) ;  /* 0x000000000014a947 */ /* 0x000fec0003800000 */
[----:B------:R-:W0:Y:S01]  /*1c90*/  LDC.64 R4, c[0x0][0xa20] ;  /* 0x00028800ff047b82 */ /* 0x000e220000000a00 */
[----:B------:R-:W-:Y:S01]  /*1ca0*/  ULDC.64 UR4, c[0x0][0x208] ;  /* 0x0000820000047ab9 */ /* 0x000fe20000000a00 */
[----:B0-----:R-:W-:-:S05]  /*1cb0*/  IMAD.WIDE R4, R27, 0x4, R4 ;  /* 0x000000041b047825 */ /* 0x001fca00078e0204 */
[----:B------:R0:W5:Y:S01]  /*1cc0*/  LDG.E R29, desc[UR4][R4.64] ;  /* 0x00000004041d7981 */ /* 0x000162000c1e1900 */
[----:B------:R-:W-:Y:S05]  /*1cd0*/  BRA `(.L_x_1529) ;  /* 0x0000000000147947 */ /* 0x000fea0003800000 */
.L_x_1528:
[----:B------:R-:W-:Y:S05]  /*1ce0*/  @!P3 BRA `(.L_x_1529) ;  /* 0x000000000010b947 */ /* 0x000fea0003800000 */
[----:B------:R-:W-:Y:S02]  /*1cf0*/  ULDC.64 UR4, c[0x0][0x208] ;  /* 0x0000820000047ab9 */ /* 0x000fe40000000a00 */
[----:B------:R-:W2:Y:S04]  /*1d00*/  LDG.E R0, desc[UR4][R4.64] ;  /* 0x0000000404007981 */ /* 0x000ea8000c1e1900 */
[----:B------:R-:W2:Y:S02]  /*1d10*/  LDG.E R29, desc[UR4][R4.64+0x4] ;  /* 0x00000404041d7981 */ /* 0x000ea4000c1e1900 */
[----:B--2---:R-:W-:-:S07]  /*1d20*/  IMAD.IADD R29, R29, 0x1, -R0 ;  /* 0x000000011d1d7824 */ /* 0x004fce00078e0a00 */
.L_x_1529:
[----:B------:R-:W-:Y:S01]  /*1d30*/  ULDC.64 UR4, c[0x0][0xa10] ;  /* 0x0002840000047ab9 */ /* 0x000fe20000000a00 */
[----:B------:R-:W-:Y:S01]  /*1d40*/  ULDC.64 UR6, c[0x0][0x208] ;  /* 0x0000820000067ab9 */ /* 0x000fe20000000a00 */
[----:B------:R-:W-:Y:S01]  /*1d50*/  ISETP.NE.U32.AND P0, PT, RZ, UR4, PT ;  /* 0x00000004ff007c0c */ /* 0x000fe2000bf05070 */
[----:B------:R-:W1:Y:S03]  /*1d60*/  LDC R9, c[0x0][0x448] ;  /* 0x00011200ff097b82 */ /* 0x000e660000000800 */
[----:B------:R-:W-:Y:S01]  /*1d70*/  ISETP.NE.AND.EX P0, PT, RZ, UR5, PT, P0 ;  /* 0x00000005ff007c0c */ /* 0x000fe2000bf05300 */
[----:B------:R-:W-:Y:S02]  /*1d80*/  ULDC.64 UR4, c[0x0][0xa30] ;  /* 0x00028c0000047ab9 */ /* 0x000fe40000000a00 */
[----:B------:R-:W-:-:S04]  /*1d90*/  ISETP.NE.U32.AND P1, PT, RZ, UR4, PT ;  /* 0x00000004ff007c0c */ /* 0x000fc8000bf25070 */
[----:B------:R-:W-:-:S06]  /*1da0*/  ISETP.NE.AND.EX P1, PT, RZ, UR5, PT, P1 ;  /* 0x00000005ff007c0c */ /* 0x000fcc000bf25310 */
[----:B------:R-:W2:Y:S08]  /*1db0*/  @P0 LDC.64 R6, c[0x0][0xa10] ;  /* 0x00028400ff060b82 */ /* 0x000eb00000000a00 */
[----:B0-----:R-:W0:Y:S01]  /*1dc0*/  @P1 LDC.64 R4, c[0x0][0xa30] ;  /* 0x00028c00ff041b82 */ /* 0x001e220000000a00 */
[----:B--2---:R-:W-:-:S05]  /*1dd0*/  @P0 IMAD.WIDE R6, R27, 0x4, R6 ;  /* 0x000000041b060825 */ /* 0x004fca00078e0206 */
[----:B------:R-:W2:Y:S04]  /*1de0*/  @P0 LDG.E R0, desc[UR6][R6.64] ;  /* 0x0000000606000981 */ /* 0x000ea8000c1e1900 */
[----:B------:R-:W2:Y:S01]  /*1df0*/  @P0 LDG.E R3, desc[UR6][R6.64+0x4] ;  /* 0x0000040606030981 */ /* 0x000ea2000c1e1900 */
[----:B-----5:R-:W-:Y:S02]  /*1e00*/  IMAD.MOV.U32 R101, RZ, RZ, R29 ;  /* 0x000000ffff657224 */ /* 0x020fe400078e001d */
[----:B0-----:R-:W-:-:S05]  /*1e10*/  @P1 IMAD.WIDE R4, R27, 0x4, R4 ;  /* 0x000000041b041825 */ /* 0x001fca00078e0204 */
[----:B------:R0:W5:Y:S01]  /*1e20*/  @P1 LDG.E R101, desc[UR6][R4.64] ;  /* 0x0000000604651981 */ /* 0x000162000c1e1900 */
[----:B-1----:R-:W-:Y:S01]  /*1e30*/  ISETP.NE.AND P1, PT, R9, 0x1, PT ;  /* 0x000000010900780c */ /* 0x002fe20003f25270 */
[----:B------:R-:W-:Y:S02]  /*1e40*/  IMAD.SHL.U32 R12, R25, 0x80, RZ ;  /* 0x00000080190c7824 */ /* 0x000fe400078e00ff */
[----:B------:R-:W-:-:S03]  /*1e50*/  IMAD.IADD R13, R29, 0x1, -R8 ;  /* 0x000000011d0d7824 */ /* 0x000fc600078e0a08 */
[----:B------:R1:W-:Y:S01]  /*1e60*/  STL [R1+0x14], R12 ;  /* 0x0000140c01007387 */ /* 0x0003e20000100800 */
[----:B0-----:R-:W0:Y:S08]  /*1e70*/  LDC.64 R4, c[0x0][0x9e0] ;  /* 0x00027800ff047b82 */ /* 0x001e300000000a00 */
[----:B------:R-:W3:Y:S08]  /*1e80*/  @P1 LDC R9, c[0x0][0x44c] ;  /* 0x00011300ff091b82 */ /* 0x000ef00000000800 */
[----:B------:R-:W4:Y:S01]  /*1e90*/  @P1 LDC R10, c[0x0][0x450] ;  /* 0x00011400ff0a1b82 */ /* 0x000f220000000800 */
[----:B0-----:R-:W-:Y:S01]  /*1ea0*/  ISETP.GE.AND P2, PT, R5, 0x1, PT ;  /* 0x000000010500780c */ /* 0x001fe20003f46270 */
[----:B--2---:R-:W-:-:S02]  /*1eb0*/  @P0 IMAD.IADD R2, R3, 0x1, -R0 ;  /* 0x0000000103020824 */ /* 0x004fc400078e0a00 */
[----:B------:R-:W-:Y:S02]  /*1ec0*/  VIADD R0, R12, 0x7f ;  /* 0x0000007f0c007836 */ /* 0x000fe40000000000 */
[----:B------:R-:W-:Y:S02]  /*1ed0*/  IMAD.IADD R221, R13, 0x1, R2 ;  /* 0x000000010ddd7824 */ /* 0x000fe400078e0202 */
[----:B---3--:R-:W-:-:S03]  /*1ee0*/  @P1 IMAD.HI.U32 R3, R0, R9, RZ ;  /* 0x0000000900031227 */ /* 0x008fc600078e00ff */
[C---:B------:R-:W-:Y:S01]  /*1ef0*/  IADD3 R7, R221.reuse, 0x1, -R220 ;  /* 0x00000001dd077810 */ /* 0x040fe20007ffe8dc */
[----:B------:R-:W-:Y:S01]  /*1f00*/  IMAD.MOV.U32 R6, RZ, RZ, R0 ;  /* 0x000000ffff067224 */ /* 0x000fe200078e0000 */
[----:B----4-:R-:W-:Y:S01]  /*1f10*/  @P1 SHF.R.U32.HI R6, RZ, R10, R3 ;  /* 0x0000000aff061219 */ /* 0x010fe20000011603 */
[----:B------:R-:W-:-:S04]  /*1f20*/  VIADD R0, R221, 0x3f ;  /* 0x0000003fdd007836 */ /* 0x000fc80000000000 */
[----:B------:R-:W-:Y:S01]  /*1f30*/  IMAD.IADD R9, R7, 0x1, R6 ;  /* 0x0000000107097824 */ /* 0x000fe200078e0206 */
[----:B------:R-:W-:-:S03]  /*1f40*/  SHF.R.S32.HI R3, RZ, 0x1f, R0 ;  /* 0x0000001fff037819 */ /* 0x000fc60000011400 */
[----:B------:R-:W-:Y:S01]  /*1f50*/  IMAD.IADD R4, R9, 0x1, R4 ;  /* 0x0000000109047824 */ /* 0x000fe200078e0204 */
[----:B------:R-:W-:-:S04]  /*1f60*/  LEA.HI R3, R3, R0, RZ, 0x6 ;  /* 0x0000000003037211 */ /* 0x000fc800078f30ff */
[----:B------:R-:W-:Y:S01]  /*1f70*/  SHF.R.S32.HI R104, RZ, 0x6, R3 ;  /* 0x00000006ff687819 */ /* 0x000fe20000011403 */
[----:B-1----:R-:W-:Y:S06]  /*1f80*/  @!P2 BRA `(.L_x_1530) ;  /* 0x000000000048a947 */ /* 0x002fec0003800000 */
[C---:B------:R-:W-:Y:S01]  /*1f90*/  ISETP.GT.AND P0, PT, R9.reuse, RZ, PT ;  /* 0x000000ff0900720c */ /* 0x040fe20003f04270 */
[----:B------:R-:W-:Y:S01]  /*1fa0*/  BSSY B0, `(.L_x_1531) ;  /* 0x000000e000007945 */ /* 0x000fe20003800000 */
[----:B------:R-:W-:-:S11]  /*1fb0*/  VIADD R0, R9, 0xffffffff ;  /* 0xffffffff09007836 */ /* 0x000fd60000000000 */
[----:B------:R-:W-:Y:S05]  /*1fc0*/  @P0 BRA `(.L_x_1532) ;  /* 0x00000000001c0947 */ /* 0x000fea0003800000 */
[----:B------:R-:W-:Y:S01]  /*1fd0*/  ISETP.NE.AND P0, PT, R5, 0x1, PT ;  /* 0x000000010500780c */ /* 0x000fe20003f05270 */
[----:B------:R-:W-:-:S12]  /*1fe0*/  IMAD.MOV R3, RZ, RZ, -R9 ;  /* 0x000000ffff037224 */ /* 0x000fd800078e0a09 */
[----:B------:R-:W0:Y:S02]  /*1ff0*/  @P0 LDC.64 R6, c[0x0][0x9e8] ;  /* 0x00027a00ff060b82 */ /* 0x000e240000000a00 */
[----:B0-----:R-:W-:-:S05]  /*2000*/  @P0 IMAD.HI.U32 R6, R3, R6, RZ ;  /* 0x0000000603060227 */ /* 0x001fca00078e00ff */
[----:B------:R-:W-:-:S04]  /*2010*/  @P0 SHF.R.U32.HI R3, RZ, R7, R6 ;  /* 0x00000007ff030219 */ /* 0x000fc80000011606 */
[----:B------:R-:W-:Y:S01]  /*2020*/  LOP3.LUT R0, RZ, R3, RZ, 0x33, !PT ;  /* 0x00000003ff007212 */ /* 0x000fe200078e33ff */
[----:B------:R-:W-:Y:S06]  /*2030*/  BRA `(.L_x_1533) ;  /* 0x0000000000107947 */ /* 0x000fec0003800000 */
.L_x_1532:
[----:B------:R-:W-:-:S13]  /*2040*/  ISETP.NE.AND P0, PT, R5, 0x1, PT ;  /* 0x000000010500780c */ /* 0x000fda0003f05270 */
[----:B------:R-:W0:Y:S02]  /*2050*/  @P0 LDC.64 R6, c[0x0][0x9e8] ;  /* 0x00027a00ff060b82 */ /* 0x000e240000000a00 */
[----:B0-----:R-:W-:-:S05]  /*2060*/  @P0 IMAD.HI.U32 R6, R0, R6, RZ ;  /* 0x0000000600060227 */ /* 0x001fca00078e00ff */
[----:B------:R-:W-:-:S07]  /*2070*/  @P0 SHF.R.U32.HI R0, RZ, R7, R6 ;  /* 0x00000007ff000219 */ /* 0x000fce0000011606 */
.L_x_1533:
[----:B------:R-:W-:Y:S05]  /*2080*/  BSYNC B0 ;  /* 0x0000000000007941 */ /* 0x000fea0003800000 */
.L_x_1531:
[----:B------:R-:W-:-:S05]  /*2090*/  IMAD R3, R0, R5, R5 ;  /* 0x0000000500037224 */ /* 0x000fca00078e0205 */
[----:B------:R-:W-:-:S07]  /*20a0*/  VIMNMX R4, R4, R3, PT ;  /* 0x0000000304047248 */ /* 0x000fce0003fe0100 */
.L_x_1530:
[----:B------:R-:W0:Y:S01]  /*20b0*/  @P1 LDC R0, c[0x0][0x44c] ;  /* 0x00011300ff001b82 */ /* 0x000e220000000800 */
[----:B------:R-:W-:Y:S01]  /*20c0*/  VIADD R4, R4, 0x3f ;  /* 0x0000003f04047836 */ /* 0x000fe20000000000 */
[----:B------:R-:W-:Y:S01]  /*20d0*/  ULDC UR4, c[0x0][0x9dc] ;  /* 0x0002770000047ab9 */ /* 0x000fe20000000800 */
[----:B------:R-:W-:Y:S02]  /*20e0*/  IMAD.MOV.U32 R7, RZ, RZ, R12 ;  /* 0x000000ffff077224 */ /* 0x000fe400078e000c */
[----:B------:R-:W-:Y:S01]  /*20f0*/  IMAD.IADD R154, R221, 0x1, -R220 ;  /* 0x00000001dd9a7824 */ /* 0x000fe200078e0adc */
[----:B------:R-:W-:Y:S02]  /*2100*/  SHF.R.S32.HI R3, RZ, 0x1f, R4 ;  /* 0x0000001fff037819 */ /* 0x000fe40000011404 */
[----:B------:R-:W1:Y:S02]  /*2110*/  @P1 LDC R9, c[0x0][0x450] ;  /* 0x00011400ff091b82 */ /* 0x000e640000000800 */
[----:B------:R-:W-:-:S04]  /*2120*/  LEA.HI R3, R3, R4, RZ, 0x6 ;  /* 0x0000000403037211 */ /* 0x000fc800078f30ff */
[----:B------:R-:W-:-:S04]  /*2130*/  SHF.R.S32.HI R3, RZ, 0x6, R3 ;  /* 0x00000006ff037819 */ /* 0x000fc80000011403 */
[----:B------:R-:W-:Y:S01]  /*2140*/  VIMNMX R8, R104, R3, PT ;  /* 0x0000000368087248 */ /* 0x000fe20003fe0100 */
[----:B0-----:R-:W-:-:S05]  /*2150*/  @P1 IMAD.HI.U32 R0, R12, R0, RZ ;  /* 0x000000000c001227 */ /* 0x001fca00078e00ff */
[----:B-1----:R-:W-:-:S05]  /*2160*/  @P1 SHF.R.U32.HI R7, RZ, R9, R0 ;  /* 0x00000009ff071219 */ /* 0x002fca0000011600 */
[----:B------:R-:W-:-:S04]  /*2170*/  IMAD.IADD R0, R154, 0x1, R7 ;  /* 0x000000019a007824 */ /* 0x000fc800078e0207 */
[----:B------:R-:W-:Y:S01]  /*2180*/  VIADD R3, R0, -UR4 ;  /* 0x8000000400037c36 */ /* 0x000fe20008000000 */
[----:B------:R-:W-:Y:S06]  /*2190*/  @!P2 BRA `(.L_x_1534) ;  /* 0x000000000044a947 */ /* 0x000fec0003800000 */
[----:B------:R-:W-:Y:S01]  /*21a0*/  ISETP.GT.AND P0, PT, R0, -0x1, PT ;  /* 0xffffffff0000780c */ /* 0x000fe20003f04270 */
[----:B------:R-:W-:-:S12]  /*21b0*/  BSSY B0, `(.L_x_1535) ;  /* 0x000000d000007945 */ /* 0x000fd80003800000 */
        /* <DEDUP_REMOVED lines=8> */
.L_x_1536:
[----:B------:R-:W-:-:S13]  /*2240*/  ISETP.NE.AND P0, PT, R5, 0x1, PT ;  /* 0x000000010500780c */ /* 0x000fda0003f05270 */
[----:B------:R-:W0:Y:S02]  /*2250*/  @P0 LDC.64 R6, c[0x0][0x9e8] ;  /* 0x00027a00ff060b82 */ /* 0x000e240000000a00 */
[----:B0-----:R-:W-:-:S05]  /*2260*/  @P0 IMAD.HI.U32 R6, R0, R6, RZ ;  /* 0x0000000600060227 */ /* 0x001fca00078e00ff */
[----:B------:R-:W-:-:S07]  /*2270*/  @P0 SHF.R.U32.HI R0, RZ, R7, R6 ;  /* 0x00000007ff000219 */ /* 0x000fce0000011606 */
.L_x_1537:
[----:B------:R-:W-:Y:S05]  /*2280*/  BSYNC B0 ;  /* 0x0000000000007941 */ /* 0x000fea0003800000 */
.L_x_1535:
[----:B------:R-:W-:-:S05]  /*2290*/  IMAD R0, R0, R5, RZ ;  /* 0x0000000500007224 */ /* 0x000fca00078e02ff */
[----:B------:R-:W-:-:S07]  /*22a0*/  VIMNMX R3, R3, R0, !PT ;  /* 0x0000000003037248 */ /* 0x000fce0007fe0100 */
.L_x_1534:
[----:B------:R-:W-:Y:S01]  /*22b0*/  SHF.R.S32.HI R0, RZ, 0x1f, R3 ;  /* 0x0000001fff007819 */ /* 0x000fe20000011403 */
[----:B------:R-:W-:Y:S01]  /*22c0*/  BSSY B0, `(.L_x_1538) ;  /* 0x000002a000007945 */ /* 0x000fe20003800000 */
[----:B------:R-:W-:Y:S02]  /*22d0*/  LOP3.LUT R14, R11, 0xff, RZ, 0xc0, !PT ;  /* 0x000000ff0b0e7812 */ /* 0x000fe400078ec0ff */
[----:B------:R-:W-:Y:S02]  /*22e0*/  LEA.HI R0, R0, R3, RZ, 0x6 ;  /* 0x0000000300007211 */ /* 0x000fe400078f30ff */
[----:B------:R-:W-:Y:S01]  /*22f0*/  SHF.R.U32.HI R4, RZ, 0x10, R11 ;  /* 0x00000010ff047819 */ /* 0x000fe2000001160b */
[----:B------:R0:W-:Y:S01]  /*2300*/  STL [R1+0x68], R14 ;  /* 0x0000680e01007387 */ /* 0x0001e20000100800 */
[----:B------:R-:W-:-:S03]  /*2310*/  SHF.R.S32.HI R0, RZ, 0x6, R0 ;  /* 0x00000006ff007819 */ /* 0x000fc60000011400 */
[----:B------:R0:W-:Y:S01]  /*2320*/  STL [R1+0x4c], R4 ;  /* 0x00004c0401007387 */ /* 0x0001e20000100800 */
[----:B------:R-:W-:Y:S01]  /*2330*/  VIMNMX R9, RZ, R0, !PT ;  /* 0x00000000ff097248 */ /* 0x000fe20007fe0100 */
[----:B------:R-:W-:-:S03]  /*2340*/  IMAD.MOV.U32 R0, RZ, RZ, RZ ;  /* 0x000000ffff007224 */ /* 0x000fc600078e00ff */
[----:B------:R-:W-:-:S13]  /*2350*/  ISETP.GT.AND P0, PT, R8, R9, PT ;  /* 0x000000090800720c */ /* 0x000fda0003f04270 */
[----:B0-----:R-:W-:Y:S05]  /*2360*/  @!P0 BRA `(.L_x_1539) ;  /* 0x00000000007c8947 */ /* 0x001fea0003800000 */
[----:B------:R-:W-:Y:S01]  /*2370*/  ISETP.NE.AND P0, PT, R4, RZ, PT ;  /* 0x000000ff0400720c */ /* 0x000fe20003f05270 */
[----:B------:R-:W-:-:S03]  /*2380*/  ULDC UR4, c[0x0][0x9f0] ;  /* 0x00027c0000047ab9 */ /* 0x000fc60000000800 */
[----:B------:R-:W-:-:S04]  /*2390*/  SEL R11, R4, UR4, P0 ;  /* 0x00000004040b7c07 */ /* 0x000fc80008000000 */
[-C--:B------:R-:W-:Y:S02]  /*23a0*/  IABS R6, R11.reuse ;  /* 0x0000000b00067213 */ /* 0x080fe40000000000 */
[----:B------:R-:W-:Y:S02]  /*23b0*/  IADD3 R0, R11, -0x1, R8 ;  /* 0xffffffff0b007810 */ /* 0x000fe40007ffe008 */
[----:B------:R-:W0:Y:S01]  /*23c0*/  I2F.RP R3, R6 ;  /* 0x0000000600037306 */ /* 0x000e220000209400 */
[----:B------:R-:W-:Y:S02]  /*23d0*/  IABS R12, R11 ;  /* 0x0000000b000c7213 */ /* 0x000fe40000000000 */
[----:B------:R-:W-:-:S05]  /*23e0*/  IMAD.IADD R0, R0, 0x1, -R9 ;  /* 0x0000000100007824 */ /* 0x000fca00078e0a09 */
[----:B------:R-:W-:Y:S02]  /*23f0*/  IABS R10, R0 ;  /* 0x00000000000a7213 */ /* 0x000fe40000000000 */
[----:B------:R-:W-:-:S04]  /*2400*/  LOP3.LUT R0, R0, R11, RZ, 0x3c, !PT ;  /* 0x0000000b00007212 */ /* 0x000fc800078e3cff */
[----:B------:R-:W-:Y:S01]  /*2410*/  ISETP.GE.AND P2, PT, R0, RZ, PT ;  /* 0x000000ff0000720c */ /* 0x000fe20003f46270 */
[----:B0-----:R-:W0:Y:S02]  /*2420*/  MUFU.RCP R3, R3 ;  /* 0x0000000300037308 */ /* 0x001e240000001000 */
[----:B0-----:R-:W-:Y:S02]  /*2430*/  VIADD R4, R3, 0xffffffe ;  /* 0x0ffffffe03047836 */ /* 0x001fe40000000000 */
[----:B------:R-:W-:-:S04]  /*2440*/  IMAD.MOV R3, RZ, RZ, -R12 ;  /* 0x000000ffff037224 */ /* 0x000fc800078e0a0c */
[----:B------:R0:W1:Y:S02]  /*2450*/  F2I.FTZ.U32.TRUNC.NTZ R5, R4 ;  /* 0x0000000400057305 */ /* 0x000064000021f000 */
[----:B0-----:R-:W-:Y:S02]  /*2460*/  IMAD.MOV.U32 R4, RZ, RZ, RZ ;  /* 0x000000ffff047224 */ /* 0x001fe400078e00ff */
[----:B-1----:R-:W-:-:S04]  /*2470*/  IMAD.MOV R7, RZ, RZ, -R5 ;  /* 0x000000ffff077224 */ /* 0x002fc800078e0a05 */
[----:B------:R-:W-:-:S04]  /*2480*/  IMAD R7, R7, R6, RZ ;  /* 0x0000000607077224 */ /* 0x000fc800078e02ff */
[----:B------:R-:W-:-:S04]  /*2490*/  IMAD.HI.U32 R5, R5, R7, R4 ;  /* 0x0000000705057227 */ /* 0x000fc800078e0004 */
[----:B------:R-:W-:-:S04]  /*24a0*/  IMAD.MOV.U32 R4, RZ, RZ, R10 ;  /* 0x000000ffff047224 */ /* 0x000fc800078e000a */
        /* <DEDUP_REMOVED lines=8> */
[----:B------:R-:W-:-:S04]  /*2530*/  IMAD.MOV.U32 R0, RZ, RZ, R5 ;  /* 0x000000ffff007224 */ /* 0x000fc800078e0005 */
[----:B------:R-:W-:Y:S01]  /*2540*/  @!P2 IMAD.MOV R0, RZ, RZ, -R0 ;  /* 0x000000ffff00a224 */ /* 0x000fe200078e0a00 */
[----:B------:R-:W-:-:S07]  /*2550*/  @!P1 LOP3.LUT R0, RZ, R11, RZ, 0x33, !PT ;  /* 0x0000000bff009212 */ /* 0x000fce00078e33ff */
.L_x_1539:
[----:B------:R-:W-:Y:S05]  /*2560*/  BSYNC B0 ;  /* 0x0000000000007941 */ /* 0x000fea0003800000 */
.L_x_1538:
[----:B------:R-:W-:Y:S01]  /*2570*/  IMAD R3, R14, R0, R9 ;  /* 0x000000000e037224 */ /* 0x000fe200078e0209 */
[----:B------:R-:W-:-:S04]  /*2580*/  PLOP3.LUT P2, PT, PT, PT, PT, 0x80, 0x0 ;  /* 0x000000000000781c */ /* 0x000fc80003f4f070 */
[C---:B------:R-:W-:Y:S01]  /*2590*/  VIADDMNMX R0, R3.reuse, R0, R8, PT ;  /* 0x0000000003007246 */ /* 0x040fe20003800108 */
[----:B------:R-:W-:-:S04]  /*25a0*/  IMAD R3, R3, 0x40, -R13 ;  /* 0x0000004003037824 */ /* 0x000fc800078e0a0d */
[----:B------:R-:W-:Y:S01]  /*25b0*/  IMAD R5, R0, 0x40, -R13 ;  /* 0x0000004000057824 */ /* 0x000fe200078e0a0d */
[----:B------:R-:W-:-:S04]  /*25c0*/  VIMNMX R3, RZ, R3, !PT ;  /* 0x00000003ff037248 */ /* 0x000fc80007fe0100 */
[----:B------:R-:W-:Y:S02]  /*25d0*/  VIMNMX R0, R5, R2, PT ;  /* 0x0000000205007248 */ /* 0x000fe40003fe0100 */
[----:B------:R-:W-:Y:S02]  /*25e0*/  SHF.R.U32.HI R24, RZ, 0x6, R3 ;  /* 0x00000006ff187819 */ /* 0x000fe40000011603 */
[----:B------:R-:W-:-:S03]  /*25f0*/  ISETP.GT.AND P0, PT, R0, R3, PT ;  /* 0x000000030000720c */ /* 0x000fc60003f04270 */
[----:B------:R-:W-:-:S10]  /*2600*/  IMAD.MOV.U32 R25, RZ, RZ, R24 ;  /* 0x000000ffff197224 */ /* 0x000fd400078e0018 */
[----:B------:R-:W-:-:S05]  /*2610*/  @P0 VIADD R0, R0, 0x3f ;  /* 0x0000003f00000836 */ /* 0x000fca0000000000 */
[----:B------:R-:W-:-:S04]  /*2620*/  @P0 SHF.R.S32.HI R3, RZ, 0x1f, R0 ;  /* 0x0000001fff030819 */ /* 0x000fc80000011400 */
[----:B------:R-:W-:-:S04]  /*2630*/  @P0 LEA.HI R3, R3, R0, RZ, 0x6 ;  /* 0x0000000003030211 */ /* 0x000fc800078f30ff */
[----:B------:R-:W-:-:S04]  /*2640*/  @P0 SHF.R.S32.HI R25, RZ, 0x6, R3 ;  /* 0x00000006ff190819 */ /* 0x000fc80000011403 */
        /* <DEDUP_REMOVED lines=22> */
.L_x_1542:
[----:B------:R-:W-:Y:S05]  /*27b0*/  BSYNC B6 ;  /* 0x0000000000067941 */ /* 0x000fea0003800000 */
.L_x_1541:
        /* <DEDUP_REMOVED lines=20> */
.L_x_1544:
[----:B------:R-:W-:Y:S05]  /*2900*/  BSYNC B6 ;  /* 0x0000000000067941 */ /* 0x000fea0003800000 */
.L_x_1543:
[----:B------:R-:W-:Y:S01]  /*2910*/  ULDC.64 UR4, c[0x0][0x9f8] ;  /* 0x00027e0000047ab9 */ /* 0x000fe20000000a00 */
[----:B------:R-:W-:Y:S01]  /*2920*/  ULDC.64 UR6, c[0x0][0x208] ;  /* 0x0000820000067ab9 */ /* 0x000fe20000000a00 */
[----:B------:R-:W-:Y:S01]  /*2930*/  ISETP.NE.U32.AND P0, PT, RZ, UR4, PT ;  /* 0x00000004ff007c0c */ /* 0x000fe2000bf05070 */
[----:B------:R-:W2:Y:S01]  /*2940*/  LDL R26, [R1+0xc] ;  /* 0x00000c00011a7983 */ /* 0x000ea20000100800 */
[----:B------:R-:W0:Y:S01]  /*2950*/  LDC.64 R12, c[0x0][0x300] ;  /* 0x0000c000ff0c7b82 */ /* 0x000e220000000a00 */
[----:B------:R-:W-:Y:S01]  /*2960*/  IMAD.IADD R76, R28, 0x1, R29 ;  /* 0x000000011c4c7824 */ /* 0x000fe200078e021d */
[----:B------:R-:W-:Y:S01]  /*2970*/  ISETP.NE.AND.EX P0, PT, RZ, UR5, PT, P0 ;  /* 0x00000005ff007c0c */ /* 0x000fe2000bf05300 */
[----:B------:R-:W-:Y:S01]  /*2980*/  ULDC.64 UR4, c[0x0][0xa08] ;  /* 0x0002820000047ab9 */ /* 0x000fe20000000a00 */
[----:B------:R-:W-:Y:S01]  /*2990*/  ULDC.64 UR8, c[0x0][0x330] ;  /* 0x0000cc0000087ab9 */ /* 0x000fe20000000a00 */
[----:B------:R-:W3:Y:S03]  /*29a0*/  LDL R14, [R1+0x28] ;  /* 0x00002800010e7983 */ /* 0x000ee60000100800 */
[----:B------:R-:W1:Y:S08]  /*29b0*/  LDC.64 R20, c[0x0][0x3f8] ;  /* 0x0000fe00ff147b82 */ /* 0x000e700000000a00 */
[----:B------:R-:W4:Y:S08]  /*29c0*/  @P0 LDC.64 R4, c[0x0][0x9f8] ;  /* 0x00027e00ff040b82 */ /* 0x000f300000000a00 */
[----:B------:R-:W1:Y:S01]  /*29d0*/  LDC R33, c[0x0][0x3f4] ;  /* 0x0000fd00ff217b82 */ /* 0x000e620000000800 */
[----:B------:R-:W-:-:S07]  /*29e0*/  SHF.R.S32.HI R32, RZ, 0x1f, R23 ;  /* 0x0000001fff207819 */ /* 0x000fce0000011417 */
[----:B------:R-:W1:Y:S01]  /*29f0*/  LDC.64 R28, c[0x0][0x408] ;  /* 0x00010200ff1c7b82 */ /* 0x000e620000000a00 */
[----:B----4-:R-:W-:-:S05]  /*2a00*/  @P0 IMAD.WIDE R4, R27, 0x4, R4 ;  /* 0x000000041b040825 */ /* 0x010fca00078e0204 */
[----:B------:R4:W2:Y:S01]  /*2a10*/  @P0 LDG.E R27, desc[UR6][R4.64] ;  /* 0x00000006041b0981 */ /* 0x0008a2000c1e1900 */
[----:B------:R-:W-:Y:S01]  /*2a20*/  SHF.R.S32.HI R31, RZ, 0x1f, R76 ;  /* 0x0000001fff1f7819 */ /* 0x000fe2000001144c */
[-C--:B0-----:R-:W-:Y:S01]  /*2a30*/  IMAD.WIDE.U32 R88, R76, R12.reuse, RZ ;  /* 0x0000000c4c587225 */ /* 0x081fe200078e00ff */
[----:B------:R-:W-:Y:S01]  /*2a40*/  ISETP.NE.U32.AND P0, PT, RZ, UR4, PT ;  /* 0x00000004ff007c0c */ /* 0x000fe2000bf05070 */
[----:B------:R-:W-:Y:S01]  /*2a50*/  ULDC UR6, c[0x0][0x2f4] ;  /* 0x0000bd0000067ab9 */ /* 0x000fe20000000800 */
[----:B------:R-:W-:Y:S01]  /*2a60*/  SHF.R.S32.HI R201, RZ, 0x1f, R200 ;  /* 0x0000001fffc97819 */ /* 0x000fe200000114c8 */
[----:B------:R-:W-:Y:S01]  /*2a70*/  IMAD R0, R31, R12, RZ ;  /* 0x0000000c1f007224 */ /* 0x000fe200078e02ff */
[----:B------:R-:W-:Y:S01]  /*2a80*/  ISETP.NE.AND.EX P0, PT, RZ, UR5, PT, P0 ;  /* 0x00000005ff007c0c */ /* 0x000fe2000bf05300 */
[----:B------:R-:W-:Y:S01]  /*2a90*/  ULDC.64 UR4, c[0x0][0x308] ;  /* 0x0000c20000047ab9 */ /* 0x000fe20000000a00 */
[----:B------:R-:W-:Y:S01]  /*2aa0*/  IMAD.WIDE.U32 R86, R30, UR8, R18 ;  /* 0x000000081e567c25 */ /* 0x000fe2000f8e0012 */
[----:B------:R-:W-:-:S02]  /*2ab0*/  ISETP.GE.AND P2, PT, R226, UR6, PT ;  /* 0x00000006e2007c0c */ /* 0x000fc4000bf46270 */
[----:B------:R-:W-:Y:S01]  /*2ac0*/  ISETP.GE.AND P1, PT, R18, UR6, PT ;  /* 0x0000000612007c0c */ /* 0x000fe2000bf26270 */
[----:B------:R-:W-:Y:S02]  /*2ad0*/  IMAD R3, R76, R13, R0 ;  /* 0x0000000d4c037224 */ /* 0x000fe400078e0200 */
[C---:B------:R-:W-:Y:S01]  /*2ae0*/  IMAD R87, R30.reuse, UR9, R87 ;  /* 0x000000091e577c24 */ /* 0x040fe2000f8e0257 */
[----:B------:R-:W-:Y:S01]  /*2af0*/  SEL R0, RZ, 0x1, P1 ;  /* 0x00000001ff007807 */ /* 0x000fe20000800000 */
[----:B------:R-:W-:Y:S01]  /*2b00*/  IMAD.IADD R89, R89, 0x1, R3 ;  /* 0x0000000159597824 */ /* 0x000fe200078e0203 */
[----:B------:R-:W-:Y:S01]  /*2b10*/  SEL R3, RZ, 0xffffffff, P2 ;  /* 0xffffffffff037807 */ /* 0x000fe20001000000 */
[----:B------:R-:W-:-:S04]  /*2b20*/  IMAD.WIDE.U32 R88, R30, UR4, R88 ;  /* 0x000000041e587c25 */ /* 0x000fc8000f8e0058 */
[----:B------:R-:W-:Y:S01]  /*2b30*/  IMAD R89, R30, UR5, R89 ;  /* 0x000000051e597c24 */ /* 0x000fe2000f8e0259 */
[----:B------:R-:W-:Y:S01]  /*2b40*/  ULDC.64 UR4, c[0x0][0x310] ;  /* 0x0000c40000047ab9 */ /* 0x000fe20000000a00 */
[----:B------:R-:W3:Y:S01]  /*2b50*/  LDL R30, [R1+0x10] ;  /* 0x00001000011e7983 */ /* 0x000ee20000100800 */
[----:B----4-:R-:W-:-:S05]  /*2b60*/  IMAD.SHL.U32 R5, R3, 0x2, RZ ;  /* 0x0000000203057824 */ /* 0x010fca00078e00ff */
[----:B------:R-:W-:Y:S01]  /*2b70*/  LOP3.LUT R6, R5, 0x2, R0, 0xe2, !PT ;  /* 0x0000000205067812 */ /* 0x000fe200078ee200 */
[----:B------:R-:W-:Y:S01]  /*2b80*/  IMAD R8, R32, R12, RZ ;  /* 0x0000000c20087224 */ /* 0x000fe200078e02ff */
[----:B--2---:R-:W-:Y:S02]  /*2b90*/  SHF.R.S32.HI R4, RZ, 0x1f, R27 ;  /* 0x0000001fff047819 */ /* 0x004fe4000001141b */
[----:B------:R-:W-:Y:S02]  /*2ba0*/  SEL R27, R27, RZ, !P0 ;  /* 0x000000ff1b1b7207 */ /* 0x000fe40004000000 */
[----:B------:R-:W-:Y:S02]  /*2bb0*/  SEL R3, R4, RZ, !P0 ;  /* 0x000000ff04037207 */ /* 0x000fe40004000000 */
[----:B------:R-:W-:Y:S01]  /*2bc0*/  ISETP.GE.AND P0, PT, R26, UR6, PT ;  /* 0x000000061a007c0c */ /* 0x000fe2000bf06270 */
[----:B------:R-:W-:Y:S01]  /*2bd0*/  IMAD.WIDE.U32 R88, R27, UR4, R88 ;  /* 0x000000041b587c25 */ /* 0x000fe2000f8e0058 */
[----:B------:R-:W2:Y:S03]  /*2be0*/  LDL R26, [R1+0x24] ;  /* 0x00002400011a7983 */ /* 0x000ea60000100800 */
[----:B------:R-:W-:-:S02]  /*2bf0*/  IMAD R0, R3, UR4, RZ ;  /* 0x0000000403007c24 */ /* 0x000fc4000f8e02ff */
[----:B------:R-:W-:-:S04]  /*2c00*/  IMAD.WIDE.U32 R4, R23, R12, R18 ;  /* 0x0000000c17047225 */ /* 0x000fc800078e0012 */
[----:B------:R-:W-:Y:S01]  /*2c10*/  IMAD R11, R27, UR5, R0 ;  /* 0x000000051b0b7c24 */ /* 0x000fe2000f8e0200 */
[----:B------:R-:W-:Y:S01]  /*2c20*/  ULDC.64 UR4, c[0x0][0x338] ;  /* 0x0000ce0000047ab9 */ /* 0x000fe20000000a00 */
[----:B-1----:R-:W-:Y:S01]  /*2c30*/  IMAD R0, R32, R20, RZ ;  /* 0x0000001420007224 */ /* 0x002fe200078e02ff */
[----:B------:R-:W-:Y:S01]  /*2c40*/  SEL R7, RZ, 0x4, P0 ;  /* 0x00000004ff077807 */ /* 0x000fe20000000000 */
[C---:B------:R-:W-:Y:S02]  /*2c50*/  IMAD R15, R23.reuse, R13, R8 ;  /* 0x0000000d170f7224 */ /* 0x040fe400078e0208 */
[----:B------:R-:W-:Y:S02]  /*2c60*/  IMAD R9, R23, R21, R0 ;  /* 0x0000001517097224 */ /* 0x000fe400078e0200 */
[----:B------:R-:W-:Y:S01]  /*2c70*/  IMAD R8, R3, UR4, RZ ;  /* 0x0000000403087c24 */ /* 0x000fe2000f8e02ff */
[----:B------:R-:W-:Y:S01]  /*2c80*/  IADD3 R3, P0, R88, R4, RZ ;  /* 0x0000000458037210 */ /* 0x000fe20007f1e0ff */
[----:B------:R-:W-:-:S05]  /*2c90*/  IMAD.IADD R0, R89, 0x1, R11 ;  /* 0x0000000159007824 */ /* 0x000fca00078e020b */
[----:B------:R-:W-:Y:S02]  /*2ca0*/  IADD3.X R4, R0, R5, R15, P0, !PT ;  /* 0x0000000500047210 */ /* 0x000fe400007fe40f */
[-C--:B------:R-:W-:Y:S02]  /*2cb0*/  ISETP.GE.AND P0, PT, R18, R33.reuse, PT ;  /* 0x000000211200720c */ /* 0x080fe40003f06270 */
[----:B------:R-:W-:Y:S02]  /*2cc0*/  ISETP.GE.AND P1, PT, R226, R33, PT ;  /* 0x00000021e200720c */ /* 0x000fe40003f26270 */
[C---:B------:R-:W-:Y:S02]  /*2cd0*/  SEL R5, R33.reuse, RZ, P0 ;  /* 0x000000ff21057207 */ /* 0x040fe40000000000 */
[----:B------:R-:W-:Y:S01]  /*2ce0*/  LOP3.LUT R35, R6, R7, RZ, 0xfc, !PT ;  /* 0x0000000706237212 */ /* 0x000fe200078efcff */
[----:B------:R-:W-:Y:S01]  /*2cf0*/  IMAD R6, R32, R28, RZ ;  /* 0x0000001c20067224 */ /* 0x000fe200078e02ff */
[----:B------:R-:W-:Y:S01]  /*2d00*/  SEL R7, R33, RZ, P1 ;  /* 0x000000ff21077207 */ /* 0x000fe20000800000 */
[----:B------:R-:W-:-:S02]  /*2d10*/  IMAD.IADD R5, R18, 0x1, R5 ;  /* 0x0000000112057824 */ /* 0x000fc400078e0205 */
[C---:B------:R-:W-:Y:S02]  /*2d20*/  VIADD R10, R23.reuse, 0x20 ;  /* 0x00000020170a7836 */ /* 0x040fe40000000000 */
[C---:B------:R-:W-:Y:S02]  /*2d30*/  VIADD R36, R23.reuse, 0x20 ;  /* 0x0000002017247836 */ /* 0x040fe40000000000 */
[----:B------:R-:W-:Y:S01]  /*2d40*/  IMAD R11, R23, R29, R6 ;  /* 0x0000001d170b7224 */ /* 0x000fe200078e0206 */
[----:B------:R-:W-:Y:S01]  /*2d50*/  SHF.R.S32.HI R6, RZ, 0x1f, R5 ;  /* 0x0000001fff067819 */ /* 0x000fe20000011405 */
[----:B------:R-:W-:Y:S01]  /*2d60*/  IMAD.IADD R7, R226, 0x1, R7 ;  /* 0x00000001e2077824 */ /* 0x000fe200078e0207 */
[----:B------:R-:W0:Y:S01]  /*2d70*/  S2R R108, SR_TID.X ;  /* 0x00000000006c7919 */ /* 0x000e220000002100 */
[----:B------:R-:W-:Y:S02]  /*2d80*/  IMAD.SHL.U32 R10, R10, 0x40, RZ ;  /* 0x000000400a0a7824 */ /* 0x000fe400078e00ff */
[----:B------:R-:W-:Y:S01]  /*2d90*/  IMAD.SHL.U32 R36, R36, 0x40, RZ ;  /* 0x0000004024247824 */ /* 0x000fe200078e00ff */
[CC--:B------:R-:W-:Y:S01]  /*2da0*/  LEA.HI R90, R6.reuse, R5.reuse, RZ, 0x3 ;  /* 0x00000005065a7211 */ /* 0x0c0fe200078f18ff */
[----:B------:R-:W-:Y:S01]  /*2db0*/  IMAD R37, R27, UR5, R8 ;  /* 0x000000051b257c24 */ /* 0x000fe2000f8e0208 */
[----:B------:R-:W-:Y:S01]  /*2dc0*/  SHF.R.S32.HI R8, RZ, 0x1f, R7 ;  /* 0x0000001fff087819 */ /* 0x000fe20000011407 */
[----:B------:R-:W-:Y:S01]  /*2dd0*/  IMAD.WIDE.U32 R84, R23, R20, R200 ;  /* 0x0000001417547225 */ /* 0x000fe200078e00c8 */
[----:B------:R-:W-:-:S03]  /*2de0*/  LEA.HI R5, R6, R5, RZ, 0x6 ;  /* 0x0000000506057211 */ /* 0x000fc600078f30ff */
[C---:B------:R-:W-:Y:S01]  /*2df0*/  IMAD.WIDE.U32 R82, R23.reuse, R20, R18 ;  /* 0x0000001417527225 */ /* 0x040fe200078e0012 */
[----:B------:R-:W-:Y:S02]  /*2e00*/  LOP3.LUT R10, R10, 0x1c0, RZ, 0xc0, !PT ;  /* 0x000001c00a0a7812 */ /* 0x000fe400078ec0ff */
[----:B------:R-:W-:Y:S01]  /*2e10*/  LOP3.LUT R36, R36, 0x1c0, RZ, 0xc0, !PT ;  /* 0x000001c024247812 */ /* 0x000fe200078ec0ff */
[----:B------:R-:W-:Y:S01]  /*2e20*/  IMAD.SHL.U32 R34, R23, 0x40, RZ ;  /* 0x0000004017227824 */ /* 0x000fe200078e00ff */
[CC--:B------:R-:W-:Y:S01]  /*2e30*/  LEA.HI R92, R8.reuse, R7.reuse, RZ, 0x3 ;  /* 0x00000007085c7211 */ /* 0x0c0fe200078f18ff */
[----:B------:R-:W-:Y:S02]  /*2e40*/  IMAD.IADD R85, R85, 0x1, R9 ;  /* 0x0000000155557824 */ /* 0x000fe400078e0209 */
[----:B------:R-:W-:Y:S01]  /*2e50*/  IMAD.IADD R83, R9, 0x1, R83 ;  /* 0x0000000109537824 */ /* 0x000fe200078e0253 */
[----:B------:R-:W-:Y:S01]  /*2e60*/  LEA.HI R9, R8, R7, RZ, 0x6 ;  /* 0x0000000708097211 */ /* 0x000fe200078f30ff */
[----:B------:R-:W-:Y:S01]  /*2e70*/  IMAD.WIDE.U32 R80, R23, R28, R200 ;  /* 0x0000001c17507225 */ /* 0x000fe200078e00c8 */
[----:B------:R-:W-:-:S02]  /*2e80*/  LOP3.LUT R8, R10, 0x38, R90, 0xf8, !PT ;  /* 0x000000380a087812 */ /* 0x000fc400078ef85a */
[----:B------:R-:W-:Y:S01]  /*2e90*/  SHF.R.U32.HI R36, RZ, 0x3, R36 ;  /* 0x00000003ff247819 */ /* 0x000fe20000011624 */
[----:B------:R-:W-:Y:S01]  /*2ea0*/  IMAD.WIDE.U32 R78, R23, R28, R18 ;  /* 0x0000001c174e7225 */ /* 0x000fe200078e0012 */
[----:B------:R-:W-:-:S03]  /*2eb0*/  LOP3.LUT R34, R34, 0x1c0, RZ, 0xc0, !PT ;  /* 0x000001c022227812 */ /* 0x000fc600078ec0ff */
[----:B------:R-:W-:Y:S01]  /*2ec0*/  IMAD.SHL.U32 R6, R5, 0x40, RZ ;  /* 0x0000004005067824 */ /* 0x000fe200078e00ff */
[----:B------:R-:W-:Y:S01]  /*2ed0*/  LOP3.LUT R5, R90, 0x38, RZ, 0xc0, !PT ;  /* 0x000000385a057812 */ /* 0x000fe200078ec0ff */
[----:B------:R-:W-:Y:S01]  /*2ee0*/  IMAD.SHL.U32 R38, R23, 0x40, RZ ;  /* 0x0000004017267824 */ /* 0x000fe200078e00ff */
[----:B------:R-:W-:Y:S01]  /*2ef0*/  LOP3.LUT R7, R92, 0x38, RZ, 0xc0, !PT ;  /* 0x000000385c077812 */ /* 0x000fe200078ec0ff */
[----:B------:R-:W-:Y:S01]  /*2f00*/  IMAD.IADD R81, R81, 0x1, R11 ;  /* 0x0000000151517824 */ /* 0x000fe200078e020b */
[----:B------:R-:W-:Y:S01]  /*2f10*/  SHF.R.U32.HI R34, RZ, 0x3, R34 ;  /* 0x00000003ff227819 */ /* 0x000fe20000011622 */
[----:B------:R-:W-:Y:S01]  /*2f20*/  IMAD.IADD R79, R11, 0x1, R79 ;  /* 0x000000010b4f7824 */ /* 0x000fe200078e024f */
[----:B------:R-:W-:Y:S01]  /*2f30*/  LOP3.LUT R5, R5, 0x1c0, R38, 0xf8, !PT ;  /* 0x000001c005057812 */ /* 0x000fe200078ef826 */
[----:B------:R-:W-:Y:S01]  /*2f40*/  IMAD.SHL.U32 R9, R9, 0x40, RZ ;  /* 0x0000004009097824 */ /* 0x000fe200078e00ff */
[----:B------:R-:W-:Y:S02]  /*2f50*/  LOP3.LUT R11, R8, R36, RZ, 0x3c, !PT ;  /* 0x00000024080b7212 */ /* 0x000fe400078e3cff */
[----:B---3--:R-:W-:Y:S01]  /*2f60*/  ISETP.GE.AND P2, PT, R30, UR6, PT ;  /* 0x000000061e007c0c */ /* 0x008fe2000bf46270 */
[----:B------:R-:W-:Y:S01]  /*2f70*/  VIADD R30, R23, 0x20 ;  /* 0x00000020171e7836 */ /* 0x000fe20000000000 */
[----:B------:R-:W-:-:S02]  /*2f80*/  LOP3.LUT R10, R10, 0x38, R92, 0xf8, !PT ;  /* 0x000000380a0a7812 */ /* 0x000fc400078ef85c */
[----:B------:R-:W-:Y:S01]  /*2f90*/  LOP3.LUT R8, R7, 0x1c0, R38, 0xf8, !PT ;  /* 0x000001c007087812 */ /* 0x000fe200078ef826 */
[----:B------:R-:W-:Y:S01]  /*2fa0*/  IMAD.WIDE.U32 R86, R27, UR4, R86 ;  /* 0x000000041b567c25 */ /* 0x000fe2000f8e0056 */
[----:B------:R-:W-:Y:S02]  /*2fb0*/  LOP3.LUT R6, R6, 0xfffff000, RZ, 0xc0, !PT ;  /* 0xfffff00006067812 */ /* 0x000fe400078ec0ff */
[----:B------:R-:W-:Y:S02]  /*2fc0*/  LOP3.LUT R7, R5, R34, RZ, 0x3c, !PT ;  /* 0x0000002205077212 */ /* 0x000fe400078e3cff */
[----:B------:R-:W-:Y:S02]  /*2fd0*/  LOP3.LUT R9, R9, 0xfffff000, RZ, 0xc0, !PT ;  /* 0xfffff00009097812 */ /* 0x000fe400078ec0ff */
[----:B------:R-:W-:Y:S02]  /*2fe0*/  LOP3.LUT R10, R10, R36, RZ, 0x3c, !PT ;  /* 0x000000240a0a7212 */ /* 0x000fe400078e3cff */
[----:B------:R-:W-:-:S02]  /*2ff0*/  LOP3.LUT R8, R8, R34, RZ, 0x3c, !PT ;  /* 0x0000002208087212 */ /* 0x000fc400078e3cff */
[----:B-----5:R-:W-:Y:S02]  /*3000*/  SHF.R.S32.HI R27, RZ, 0x1f, R101 ;  /* 0x0000001fff1b7819 */ /* 0x020fe40000011465 */
[----:B------:R-:W-:Y:S02]  /*3010*/  SHF.R.S32.HI R102, RZ, 0x1f, R30 ;  /* 0x0000001fff667819 */ /* 0x000fe4000001141e */
[----:B------:R-:W-:Y:S02]  /*3020*/  SEL R30, RZ, 0x8, P2 ;  /* 0x00000008ff1e7807 */ /* 0x000fe40001000000 */
[----:B------:R-:W-:Y:S02]  /*3030*/  IADD3 R8, R8, R9, R14 ;  /* 0x0000000908087210 */ /* 0x000fe40007ffe00e */
[----:B------:R-:W-:Y:S02]  /*3040*/  LOP3.LUT R95, R35, R30, RZ, 0xfc, !PT ;  /* 0x0000001e235f7212 */ /* 0x000fe400078efcff */
[----:B------:R-:W-:-:S02]  /*3050*/  IADD3 R76, P3, R23, R76, RZ ;  /* 0x0000004c174c7210 */ /* 0x000fc40007f7e0ff */
[----:B------:R-:W-:Y:S01]  /*3060*/  LOP3.LUT R30, R35, 0x1, RZ, 0xc0, !PT ;  /* 0x00000001231e7812 */ /* 0x000fe200078ec0ff */
[CC--:B------:R-:W-:Y:S01]  /*3070*/  IMAD.WIDE.U32 R84, R101.reuse, R20.reuse, R84 ;  /* 0x0000001465547225 */ /* 0x0c0fe200078e0054 */
[----:B------:R-:W-:Y:S02]  /*3080*/  SHF.R.S32.HI R35, RZ, 0x3, R90 ;  /* 0x00000003ff237819 */ /* 0x000fe4000001145a */
[----:B------:R-:W-:Y:S01]  /*3090*/  SHF.R.S32.HI R91, RZ, 0x3, R92 ;  /* 0x00000003ff5b7819 */ /* 0x000fe2000001145c */
[C---:B------:R-:W-:Y:S01]  /*30a0*/  IMAD.WIDE.U32 R82, R101.reuse, R20, R82 ;  /* 0x0000001465527225 */ /* 0x040fe200078e0052 */
[----:B------:R-:W-:Y:S02]  /*30b0*/  LOP3.LUT R90, R90, 0xfffffff8, RZ, 0xc0, !PT ;  /* 0xfffffff85a5a7812 */ /* 0x000fe400078ec0ff */
[----:B------:R-:W-:Y:S01]  /*30c0*/  LOP3.LUT R92, R92, 0xfffffff8, RZ, 0xc0, !PT ;  /* 0xfffffff85c5c7812 */ /* 0x000fe200078ec0ff */
[----:B------:R-:W-:Y:S01]  /*30d0*/  IMAD.WIDE.U32 R80, R101, R28, R80 ;  /* 0x0000001c65507225 */ /* 0x000fe200078e0050 */
[----:B------:R-:W-:-:S03]  /*30e0*/  LOP3.LUT R93, R95, 0x2, RZ, 0xc0, !PT ;  /* 0x000000025f5d7812 */ /* 0x000fc600078ec0ff */
[----:B------:R-:W-:Y:S01]  /*30f0*/  IMAD.WIDE.U32 R78, R101, R28, R78 ;  /* 0x0000001c654e7225 */ /* 0x000fe200078e004e */
[C---:B------:R-:W-:Y:S02]  /*3100*/  LOP3.LUT R94, R95.reuse, 0x4, RZ, 0xc0, !PT ;  /* 0x000000045f5e7812 */ /* 0x040fe400078ec0ff */
[----:B0-----:R-:W-:Y:S01]  /*3110*/  LEA.HI R108, R108, 0x8, RZ, 0x19 ;  /* 0x000000086c6c7811 */ /* 0x001fe200078fc8ff */
[----:B------:R-:W-:Y:S01]  /*3120*/  IMAD.SHL.U32 R15, R20, 0x40, RZ ;  /* 0x00000040140f7824 */ /* 0x000fe200078e00ff */
[----:B------:R-:W-:Y:S01]  /*3130*/  LOP3.LUT R95, R95, 0x8, RZ, 0xc0, !PT ;  /* 0x000000085f5f7812 */ /* 0x000fe200078ec0ff */
[----:B------:R-:W-:Y:S01]  /*3140*/  IMAD.X R77, R32, 0x1, R31, P3 ;  /* 0x00000001204d7824 */ /* 0x000fe200018e061f */
[----:B------:R-:W-:Y:S01]  /*3150*/  SHF.R.S32.HI R96, RZ, 0x1f, R90 ;  /* 0x0000001fff607819 */ /* 0x000fe2000001145a */
[----:B------:R-:W-:Y:S01]  /*3160*/  IMAD.IADD R98, R87, 0x1, R37 ;  /* 0x0000000157627824 */ /* 0x000fe200078e0225 */
[----:B------:R-:W-:Y:S02]  /*3170*/  SHF.R.S32.HI R97, RZ, 0x1f, R92 ;  /* 0x0000001fff617819 */ /* 0x000fe4000001145c */
[----:B--2---:R-:W-:-:S02]  /*3180*/  IADD3 R5, R11, R6, R26 ;  /* 0x000000060b057210 */ /* 0x004fc40007ffe01a */
[----:B------:R-:W-:Y:S01]  /*3190*/  IADD3 R6, R7, R6, R14 ;  /* 0x0000000607067210 */ /* 0x000fe20007ffe00e */
[C---:B------:R-:W-:Y:S01]  /*31a0*/  IMAD R14, R27.reuse, R20, RZ ;  /* 0x000000141b0e7224 */ /* 0x040fe200078e02ff */
[----:B------:R-:W-:Y:S01]  /*31b0*/  IADD3 R7, R10, R9, R26 ;  /* 0x000000090a077210 */ /* 0x000fe20007ffe01a */
[----:B------:R-:W-:Y:S01]  /*31c0*/  IMAD R26, R27, R28, RZ ;  /* 0x0000001c1b1a7224 */ /* 0x000fe200078e02ff */
[C-C-:B------:R-:W-:Y:S01]  /*31d0*/  SHF.L.U64.HI R9, R12.reuse, 0x6, R13.reuse ;  /* 0x000000060c097819 */ /* 0x140fe2000001020d */
[C---:B------:R-:W-:Y:S01]  /*31e0*/  IMAD R39, R101.reuse, R21, R14 ;  /* 0x0000001565277224 */ /* 0x040fe200078e020e */
[----:B------:R-:W-:Y:S01]  /*31f0*/  SHF.L.U64.HI R10, R12, 0x5, R13 ;  /* 0x000000050c0a7819 */ /* 0x000fe2000001020d */
[----:B------:R-:W-:Y:S01]  /*3200*/  IMAD R41, R101, R29, R26 ;  /* 0x0000001d65297224 */ /* 0x000fe200078e021a */
[C-C-:B------:R-:W-:Y:S02]  /*3210*/  SHF.L.U64.HI R13, R20.reuse, 0x6, R21.reuse ;  /* 0x00000006140d7819 */ /* 0x140fe40000010215 */
[----:B------:R-:W-:Y:S01]  /*3220*/  SHF.L.U64.HI R14, R20, 0x5, R21 ;  /* 0x00000005140e7819 */ /* 0x000fe20000010215 */
[----:B------:R-:W-:Y:S01]  /*3230*/  IMAD.SHL.U32 R11, R12, 0x40, RZ ;  /* 0x000000400c0b7824 */ /* 0x000fe200078e00ff */
[C-C-:B------:R-:W-:Y:S01]  /*3240*/  SHF.L.U64.HI R21, R28.reuse, 0x6, R29.reuse ;  /* 0x000000061c157819 */ /* 0x140fe2000001021d */
[C---:B------:R-:W-:Y:S01]  /*3250*/  IMAD.SHL.U32 R27, R28.reuse, 0x40, RZ ;  /* 0x000000401c1b7824 */ /* 0x040fe200078e00ff */
[----:B------:R-:W-:Y:S01]  /*3260*/  SHF.L.U64.HI R26, R28, 0x5, R29 ;  /* 0x000000051c1a7819 */ /* 0x000fe2000001021d */
[----:B------:R-:W-:-:S02]  /*3270*/  IMAD.SHL.U32 R29, R33, 0x2, RZ ;  /* 0x00000002211d7824 */ /* 0x000fc400078e00ff */
[----:B------:R-:W-:Y:S02]  /*3280*/  IMAD.SHL.U32 R12, R12, 0x20, RZ ;  /* 0x000000200c0c7824 */ /* 0x000fe400078e00ff */
[----:B------:R-:W-:Y:S02]  /*3290*/  IMAD.SHL.U32 R20, R20, 0x20, RZ ;  /* 0x0000002014147824 */ /* 0x000fe400078e00ff */
[----:B------:R-:W-:Y:S02]  /*32a0*/  IMAD.SHL.U32 R28, R28, 0x20, RZ ;  /* 0x000000201c1c7824 */ /* 0x000fe400078e00ff */
[----:B------:R-:W-:Y:S02]  /*32b0*/  IMAD.IADD R31, R85, 0x1, R39 ;  /* 0x00000001551f7824 */ /* 0x000fe400078e0227 */
[----:B------:R-:W-:Y:S02]  /*32c0*/  IMAD.IADD R32, R39, 0x1, R83 ;  /* 0x0000000127207824 */ /* 0x000fe400078e0253 */
[----:B------:R-:W-:-:S02]  /*32d0*/  IMAD.IADD R33, R81, 0x1, R41 ;  /* 0x0000000151217824 */ /* 0x000fc400078e0229 */
[----:B------:R-:W-:-:S07]  /*32e0*/  IMAD.IADD R34, R41, 0x1, R79 ;  /* 0x0000000129227824 */ /* 0x000fce00078e024f */
.L_x_1620:
[----:B------:R-:W2:Y:S01]  /*32f0*/  LDL R41, [R1+0x3c] ;  /* 0x00003c0001297983 */ /* 0x000ea20000100800 */
[----:B------:R-:W0:Y:S01]  /*3300*/  LDC R116, c[0x0][0x3f4] ;  /* 0x0000fd00ff747b82 */ /* 0x000e220000000800 */
[----:B------:R-:W-:Y:S01]  /*3310*/  VIADD R40, R25, 0xffffffff ;  /* 0xffffffff19287836 */ /* 0x000fe20000000000 */
[----:B------:R-:W-:Y:S05]  /*3320*/  YIELD ;  /* 0x0000000000007946 */ /* 0x000fea0003800000 */
[----:B------:R-:W-:Y:S01]  /*3330*/  SHF.R.S32.HI R109, RZ, 0x1f, R40 ;  /* 0x0000001fff6d7819 */ /* 0x000fe20000011428 */
[----:B------:R-:W1:Y:S01]  /*3340*/  LDC.64 R106, c[0x0][0x2e8] ;  /* 0x0000ba00ff6a7b82 */ /* 0x000e620000000a00 */
[-C--:B------:R-:W-:Y:S01]  /*3350*/  IMAD R36, R9, R40.reuse, RZ ;  /* 0x0000002809247224 */ /* 0x080fe200078e02ff */
[----:B------:R-:W-:Y:S01]  /*3360*/  BSSY B0, `(.L_x_1545) ;  /* 0x0000573000007945 */ /* 0x000fe20003800000 */
[----:B------:R-:W-:-:S04]  /*3370*/  IMAD.WIDE.U32 R110, R11, R40, RZ ;  /* 0x000000280b6e7225 */ /* 0x000fc800078e00ff */
[----:B------:R-:W-:Y:S01]  /*3380*/  IMAD R39, R109, R11, R36 ;  /* 0x0000000b6d277224 */ /* 0x000fe200078e0224 */
[CC--:B------:R-:W-:Y:S02]  /*3390*/  IADD3 R37, P2, R3.reuse, R110.reuse, RZ ;  /* 0x0000006e03257210 */ /* 0x0c0fe40007f5e0ff */
[----:B------:R-:W-:Y:S01]  /*33a0*/  IADD3 R25, P4, P5, R3, R110, R12 ;  /* 0x0000006e03197210 */ /* 0x000fe20007d9e00c */
[----:B------:R-:W-:-:S04]  /*33b0*/  IMAD.IADD R72, R111, 0x1, R39 ;  /* 0x000000016f487824 */ /* 0x000fc800078e0227 */
[----:B------:R-:W-:Y:S01]  /*33c0*/  IMAD.X R38, R72, 0x1, R4, P2 ;  /* 0x0000000148267824 */ /* 0x000fe200010e0604 */
[----:B0-----:R-:W-:Y:S02]  /*33d0*/  ISETP.GE.AND P2, PT, R116, 0x1, PT ;  /* 0x000000017400780c */ /* 0x001fe40003f46270 */
[----:B------:R-:W-:Y:S02]  /*33e0*/  IADD3.X R36, R4, R72, R10, P4, P5 ;  /* 0x0000004804247210 */ /* 0x000fe400027ea40a */
[-C--:B-1----:R-:W-:Y:S02]  /*33f0*/  LEA R50, P3, R37, R106.reuse, 0x1 ;  /* 0x0000006a25327211 */ /* 0x082fe400078608ff */
[----:B------:R-:W-:Y:S02]  /*3400*/  LEA R48, P6, R25, R106, 0x1 ;  /* 0x0000006a19307211 */ /* 0x000fe400078c08ff */
[----:B------:R-:W-:Y:S02]  /*3410*/  LEA.HI.X R51, R37, R107, R38, 0x1, P3 ;  /* 0x0000006b25337211 */ /* 0x000fe400018f0c26 */
[----:B------:R-:W-:-:S02]  /*3420*/  ISETP.GT.AND P3, PT, R40, R24, PT ;  /* 0x000000182800720c */ /* 0x000fc40003f64270 */
[----:B------:R-:W-:Y:S01]  /*3430*/  LEA.HI.X R49, R25, R107, R36, 0x1, P6 ;  /* 0x0000006b19317211 */ /* 0x000fe200030f0c24 */
[----:B------:R-:W-:Y:S01]  /*3440*/  IMAD.MOV.U32 R25, RZ, RZ, R40 ;  /* 0x000000ffff197224 */ /* 0x000fe200078e0028 */
[----:B------:R-:W-:Y:S01]  /*3450*/  P2R R100, PR, RZ, 0x8 ;  /* 0x00000008ff647803 */ /* 0x000fe20000000000 */
[----:B--2---:R-:W-:-:S04]  /*3460*/  IMAD R103, R17, 0x4000, R41 ;  /* 0x0000400011677824 */ /* 0x004fc800078e0229 */
[----:B------:R-:W-:Y:S01]  /*3470*/  IMAD R103, R103, 0x2, R16 ;  /* 0x0000000267677824 */ /* 0x000fe200078e0210 */
[----:B------:R-:W-:Y:S06]  /*3480*/  @!P2 BRA `(.L_x_1546) ;  /* 0x0000005000c4a947 */ /* 0x000fec0003800000 */
[----:B------:R-:W-:Y:S01]  /*3490*/  ULDC.U8 UR4, c[0x0][0x410] ;  /* 0x0001040000047ab9 */ /* 0x000fe20000000000 */
[-C--:B------:R-:W-:Y:S01]  /*34a0*/  IMAD R36, R13, R40.reuse, RZ ;  /* 0x000000280d247224 */ /* 0x080fe200078e02ff */
[----:B------:R-:W-:Y:S01]  /*34b0*/  ISETP.NE.AND P2, PT, RZ, UR4, PT ;  /* 0x00000004ff007c0c */ /* 0x000fe2000bf45270 */
[-C--:B------:R-:W-:Y:S02]  /*34c0*/  IMAD R38, R21, R40.reuse, RZ ;  /* 0x0000002815267224 */ /* 0x080fe400078e02ff */
[----:B------:R-:W-:Y:S02]  /*34d0*/  IMAD R99, R109, R15, R36 ;  /* 0x0000000f6d637224 */ /* 0x000fe400078e0224 */
[----:B------:R-:W-:Y:S02]  /*34e0*/  IMAD R105, R25, -0x40, R2 ;  /* 0xffffffc019697824 */ /* 0x000fe400078e0202 */
[----:B------:R-:W-:Y:S02]  /*34f0*/  IMAD R109, R109, R27, R38 ;  /* 0x0000001b6d6d7224 */ /* 0x000fe400078e0226 */
[----:B------:R-:W-:Y:S01]  /*3500*/  IMAD.WIDE.U32 R70, R15, R40, RZ ;  /* 0x000000280f467225 */ /* 0x000fe200078e00ff */
[----:B------:R-:W-:-:S03]  /*3510*/  VIMNMX R105, R105, 0x40, PT ;  /* 0x0000004069697848 */ /* 0x000fc60003fe0100 */
        /* <DEDUP_REMOVED lines=18> */
[----:B------:R-:W-:Y:S02]  /*3640*/  IADD3 R39, P4, R80, R68, RZ ;  /* 0x0000004450277210 */ /* 0x000fe40007f9e0ff */
[----:B------:R-:W-:Y:S02]  /*3650*/  CS2R R106, SRZ ;  /* 0x00000000006a7805 */ /* 0x000fe4000001ff00 */
[-C--:B------:R-:W-:Y:S01]  /*3660*/  ISETP.GE.AND P5, PT, R200, R116.reuse, PT ;  /* 0x00000074c800720c */ /* 0x080fe20003fa6270 */
[----:B------:R-:W-:Y:S01]  /*3670*/  IMAD.X R38, R99, 0x1, R31, P2 ;  /* 0x0000000163267824 */ /* 0x000fe200010e061f */
[----:B------:R-:W-:Y:S01]  /*3680*/  LEA R36, P2, R37, UR4, 0x1 ;  /* 0x0000000425247c11 */ /* 0x000fe2000f8408ff */
[----:B------:R-:W-:Y:S01]  /*3690*/  IMAD.X R42, R109, 0x1, R33, P4 ;  /* 0x000000016d2a7824 */ /* 0x000fe200020e0621 */
[----:B------:R-:W-:Y:S01]  /*36a0*/  CS2R R110, SRZ ;  /* 0x00000000006e7805 */ /* 0x000fe2000001ff00 */
[----:B------:R-:W-:Y:S01]  /*36b0*/  ULDC.64 UR6, c[0x0][0x208] ;  /* 0x0000820000067ab9 */ /* 0x000fe20000000a00 */
[----:B------:R-:W-:Y:S01]  /*36c0*/  LEA.HI.X R37, R37, UR5, R38, 0x1, P2 ;  /* 0x0000000525257c11 */ /* 0x000fe200090f0c26 */
[----:B------:R-:W-:Y:S01]  /*36d0*/  ULDC.64 UR4, c[0x0][0x400] ;  /* 0x0001000000047ab9 */ /* 0x000fe20000000a00 */
[----:B------:R-:W-:-:S02]  /*36e0*/  ISETP.GE.AND P4, PT, R234, R116, PT ;  /* 0x00000074ea00720c */ /* 0x000fc40003f86270 */
[----:B------:R-:W-:-:S03]  /*36f0*/  LEA R38, P2, R39, UR4, 0x1 ;  /* 0x0000000427267c11 */ /* 0x000fc6000f8408ff */
[----:B------:R0:W5:Y:S01]  /*3700*/  @!P5 LDG.E.64 R106, desc[UR6][R36.64] ;  /* 0x00000006246ad981 */ /* 0x000162000c1e1b00 */
[----:B------:R-:W-:Y:S02]  /*3710*/  LEA.HI.X R39, R39, UR5, R42, 0x1, P2 ;  /* 0x0000000527277c11 */ /* 0x000fe400090f0c2a */
[----:B------:R-:W-:-:S03]  /*3720*/  ISETP.GE.AND P2, PT, R233, R116, PT ;  /* 0x00000074e900720c */ /* 0x000fc60003f46270 */
[----:B------:R0:W5:Y:S01]  /*3730*/  @!P5 LDG.E.64 R110, desc[UR6][R38.64] ;  /* 0x00000006266ed981 */ /* 0x000162000c1e1b00 */
[----:B------:R-:W-:Y:S02]  /*3740*/  ISETP.GE.AND P5, PT, R235, R116, PT ;  /* 0x00000074eb00720c */ /* 0x000fe40003fa6270 */
[----:B------:R-:W-:Y:S02]  /*3750*/  CS2R R72, SRZ ;  /* 0x0000000000487805 */ /* 0x000fe4000001ff00 */
[----:B------:R-:W-:Y:S02]  /*3760*/  CS2R R64, SRZ ;  /* 0x0000000000407805 */ /* 0x000fe4000001ff00 */
[----:B------:R-:W-:Y:S02]  /*3770*/  CS2R R60, SRZ ;  /* 0x00000000003c7805 */ /* 0x000fe4000001ff00 */
[----:B------:R-:W-:Y:S02]  /*3780*/  CS2R R74, SRZ ;  /* 0x00000000004a7805 */ /* 0x000fe4000001ff00 */
[----:B------:R-:W-:-:S02]  /*3790*/  CS2R R66, SRZ ;  /* 0x0000000000427805 */ /* 0x000fc4000001ff00 */
[----:B------:R-:W-:Y:S01]  /*37a0*/  CS2R R62, SRZ ;  /* 0x00000000003e7805 */ /* 0x000fe2000001ff00 */
[----:B------:R0:W5:Y:S04]  /*37b0*/  @!P4 LDG.E.64 R72, desc[UR6][R36.64+0x40] ;  /* 0x000040062448c981 */ /* 0x000168000c1e1b00 */
[----:B------:R0:W5:Y:S04]  /*37c0*/  @!P2 LDG.E.64 R64, desc[UR6][R36.64+0x80] ;  /* 0x000080062440a981 */ /* 0x000168000c1e1b00 */
[----:B------:R0:W5:Y:S04]  /*37d0*/  @!P5 LDG.E.64 R60, desc[UR6][R36.64+0xc0] ;  /* 0x0000c006243cd981 */ /* 0x000168000c1e1b00 */
[----:B------:R0:W5:Y:S04]  /*37e0*/  @!P4 LDG.E.64 R74, desc[UR6][R38.64+0x40] ;  /* 0x00004006264ac981 */ /* 0x000168000c1e1b00 */
[----:B------:R0:W5:Y:S04]  /*37f0*/  @!P2 LDG.E.64 R66, desc[UR6][R38.64+0x80] ;  /* 0x000080062642a981 */ /* 0x000168000c1e1b00 */
[----:B------:R0:W5:Y:S02]  /*3800*/  @!P5 LDG.E.64 R62, desc[UR6][R38.64+0xc0] ;  /* 0x0000c006263ed981 */ /* 0x000164000c1e1b00 */
.L_x_1549:
[----:B------:R-:W-:Y:S05]  /*3810*/  BSYNC B1 ;  /* 0x0000000000017941 */ /* 0x000fea0003800000 */
.L_x_1548:
[----:B0-----:R-:W-:Y:S01]  /*3820*/  VIADD R36, R23, 0x20 ;  /* 0x0000002017247836 */ /* 0x001fe20000000000 */
[----:B------:R-:W-:Y:S01]  /*3830*/  BSSY B1, `(.L_x_1550) ;  /* 0x0000029000017945 */ /* 0x000fe20003800000 */
[----:B------:R-:W-:Y:S02]  /*3840*/  CS2R R44, SRZ ;  /* 0x00000000002c7805 */ /* 0x000fe4000001ff00 */
[----:B------:R-:W-:Y:S02]  /*3850*/  CS2R R52, SRZ ;  /* 0x0000000000347805 */ /* 0x000fe4000001ff00 */
[----:B------:R-:W-:Y:S02]  /*3860*/  CS2R R56, SRZ ;  /* 0x0000000000387805 */ /* 0x000fe4000001ff00 */
[----:B------:R-:W-:Y:S02]  /*3870*/  ISETP.GE.AND P4, PT, R36, R105, PT ;  /* 0x000000692400720c */ /* 0x000fe40003f86270 */
[----:B------:R-:W-:-:S02]  /*3880*/  CS2R R42, SRZ ;  /* 0x00000000002a7805 */ /* 0x000fc4000001ff00 */
[----:B------:R-:W-:Y:S02]  /*3890*/  CS2R R46, SRZ ;  /* 0x00000000002e7805 */ /* 0x000fe4000001ff00 */
[----:B------:R-:W-:Y:S02]  /*38a0*/  CS2R R54, SRZ ;  /* 0x0000000000367805 */ /* 0x000fe4000001ff00 */
[----:B------:R-:W-:-:S05]  /*38b0*/  CS2R R58, SRZ ;  /* 0x00000000003a7805 */ /* 0x000fca000001ff00 */
[----:B------:R-:W-:Y:S05]  /*38c0*/  @P4 BRA `(.L_x_1551) ;  /* 0x00000000007c4947 */ /* 0x000fea0003800000 */
[----:B------:R-:W-:Y:S01]  /*38d0*/  IADD3 R70, P2, P5, R84, R70, R20 ;  /* 0x0000004654467210 */ /* 0x000fe20007d5e014 */
[----:B------:R-:W-:Y:S01]  /*38e0*/  ULDC.64 UR4, c[0x0][0x3e8] ;  /* 0x0000fa0000047ab9 */ /* 0x000fe20000000a00 */
[----:B------:R-:W-:Y:S01]  /*38f0*/  ULDC.64 UR6, c[0x0][0x400] ;  /* 0x0001000000067ab9 */ /* 0x000fe20000000a00 */
[----:B------:R-:W-:Y:S02]  /*3900*/  CS2R R56, SRZ ;  /* 0x0000000000387805 */ /* 0x000fe4000001ff00 */
[----:B------:R-:W-:Y:S02]  /*3910*/  IADD3.X R99, R31, R99, R14, P2, P5 ;  /* 0x000000631f637210 */ /* 0x000fe400017ea40e */
[----:B------:R-:W-:Y:S02]  /*3920*/  CS2R R52, SRZ ;  /* 0x0000000000347805 */ /* 0x000fe4000001ff00 */
[----:B------:R-:W-:Y:S02]  /*3930*/  IADD3 R68, P2, P5, R80, R68, R28 ;  /* 0x0000004450447210 */ /* 0x000fe40007d5e01c */
[----:B------:R-:W-:-:S02]  /*3940*/  CS2R R58, SRZ ;  /* 0x00000000003a7805 */ /* 0x000fc4000001ff00 */
[----:B------:R-:W-:Y:S01]  /*3950*/  CS2R R54, SRZ ;  /* 0x0000000000367805 */ /* 0x000fe2000001ff00 */
[----:B------:R-:W-:Y:S01]  /*3960*/  ULDC.64 UR8, c[0x0][0x208] ;  /* 0x0000820000087ab9 */ /* 0x000fe20000000a00 */
[----:B------:R-:W-:Y:S02]  /*3970*/  IADD3.X R109, R33, R109, R26, P2, P5 ;  /* 0x0000006d216d7210 */ /* 0x000fe400017ea41a */
[----:B------:R-:W-:Y:S02]  /*3980*/  LEA R36, P2, R70, UR4, 0x1 ;  /* 0x0000000446247c11 */ /* 0x000fe4000f8408ff */
[----:B------:R-:W-:Y:S02]  /*3990*/  LEA R38, P5, R68, UR6, 0x1 ;  /* 0x0000000644267c11 */ /* 0x000fe4000f8a08ff */
[----:B------:R-:W-:Y:S02]  /*39a0*/  LEA.HI.X R37, R70, UR5, R99, 0x1, P2 ;  /* 0x0000000546257c11 */ /* 0x000fe400090f0c63 */
[----:B------:R-:W-:-:S02]  /*39b0*/  LEA.HI.X R39, R68, UR7, R109, 0x1, P5 ;  /* 0x0000000744277c11 */ /* 0x000fc4000a8f0c6d */
[-C--:B------:R-:W-:Y:S02]  /*39c0*/  ISETP.GE.AND P2, PT, R200, R116.reuse, PT ;  /* 0x00000074c800720c */ /* 0x080fe40003f46270 */
[----:B------:R-:W-:Y:S02]  /*39d0*/  ISETP.GE.AND P5, PT, R234, R116, PT ;  /* 0x00000074ea00720c */ /* 0x000fe40003fa6270 */
[----:B------:R-:W-:Y:S02]  /*39e0*/  CS2R R44, SRZ ;  /* 0x00000000002c7805 */ /* 0x000fe4000001ff00 */
[----:B------:R-:W-:Y:S02]  /*39f0*/  CS2R R40, SRZ ;  /* 0x0000000000287805 */ /* 0x000fe4000001ff00 */
[----:B------:R-:W-:-:S05]  /*3a00*/  CS2R R46, SRZ ;  /* 0x00000000002e7805 */ /* 0x000fca000001ff00 */
[----:B------:R0:W5:Y:S04]  /*3a10*/  @!P2 LDG.E.64 R56, desc[UR8][R36.64] ;  /* 0x000000082438a981 */ /* 0x000168000c1e1b00 */
[----:B------:R0:W5:Y:S01]  /*3a20*/  @!P2 LDG.E.64 R58, desc[UR8][R38.64] ;  /* 0x00000008263aa981 */ /* 0x000162000c1e1b00 */
[----:B------:R-:W-:-:S03]  /*3a30*/  ISETP.GE.AND P2, PT, R233, R116, PT ;  /* 0x00000074e900720c */ /* 0x000fc60003f46270 */
[----:B------:R0:W5:Y:S04]  /*3a40*/  @!P5 LDG.E.64 R52, desc[UR8][R36.64+0x40] ;  /* 0x000040082434d981 */ /* 0x000168000c1e1b00 */
[----:B------:R0:W5:Y:S01]  /*3a50*/  @!P5 LDG.E.64 R54, desc[UR8][R38.64+0x40] ;  /* 0x000040082636d981 */ /* 0x000162000c1e1b00 */
[----:B------:R-:W-:Y:S02]  /*3a60*/  ISETP.GE.AND P5, PT, R235, R116, PT ;  /* 0x00000074eb00720c */ /* 0x000fe40003fa6270 */
[----:B------:R-:W-:-:S03]  /*3a70*/  CS2R R42, SRZ ;  /* 0x00000000002a7805 */ /* 0x000fc6000001ff00 */
[----:B------:R0:W5:Y:S04]  /*3a80*/  @!P2 LDG.E.64 R44, desc[UR8][R36.64+0x80] ;  /* 0x00008008242ca981 */ /* 0x000168000c1e1b00 */
[----:B------:R0:W5:Y:S04]  /*3a90*/  @!P2 LDG.E.64 R46, desc[UR8][R38.64+0x80] ;  /* 0x00008008262ea981 */ /* 0x000168000c1e1b00 */
[----:B------:R0:W5:Y:S04]  /*3aa0*/  @!P5 LDG.E.64 R40, desc[UR8][R36.64+0xc0] ;  /* 0x0000c0082428d981 */ /* 0x000168000c1e1b00 */
[----:B------:R0:W5:Y:S02]  /*3ab0*/  @!P5 LDG.E.64 R42, desc[UR8][R38.64+0xc0] ;  /* 0x0000c008262ad981 */ /* 0x000164000c1e1b00 */
.L_x_1551:
[----:B------:R-:W-:Y:S05]  /*3ac0*/  BSYNC B1 ;  /* 0x0000000000017941 */ /* 0x000fea0003800000 */
.L_x_1550:
[----:B0-----:R-:W2:Y:S01]  /*3ad0*/  LDL R36, [R1+0x20] ;  /* 0x0000200001247983 */ /* 0x001ea20000100800 */
[----:B-----5:R-:W-:Y:S02]  /*3ae0*/  IMAD.MOV.U32 R37, RZ, RZ, R61 ;  /* 0x000000ffff257224 */ /* 0x020fe400078e003d */
[----:B------:R-:W-:Y:S02]  /*3af0*/  IMAD.MOV.U32 R38, RZ, RZ, R64 ;  /* 0x000000ffff267224 */ /* 0x000fe400078e0040 */
[----:B------:R-:W-:Y:S01]  /*3b00*/  IMAD.MOV.U32 R39, RZ, RZ, R65 ;  /* 0x000000ffff277224 */ /* 0x000fe200078e0041 */
[----:B------:R-:W-:Y:S01]  /*3b10*/  PRMT R128, R37, 0x7610, R128 ;  /* 0x0000761025807816 */ /* 0x000fe20000000080 */
[----:B------:R-:W-:Y:S01]  /*3b20*/  IMAD.MOV.U32 R37, RZ, RZ, R73 ;  /* 0x000000ffff257224 */ /* 0x000fe200078e0049 */
[----:B------:R-:W-:Y:S01]  /*3b30*/  PRMT R115, R115, 0x5410, R38 ;  /* 0x0000541073737816 */ /* 0x000fe20000000026 */
[----:B------:R-:W-:Y:S01]  /*3b40*/  IMAD.MOV.U32 R38, RZ, RZ, R106 ;  /* 0x000000ffff267224 */ /* 0x000fe200078e006a */
[----:B------:R-:W-:Y:S01]  /*3b50*/  PRMT R114, R114, 0x5410, R39 ;  /* 0x0000541072727816 */ /* 0x000fe20000000027 */
[----:B------:R-:W-:Y:S01]  /*3b60*/  IMAD.MOV.U32 R39, RZ, RZ, R107 ;  /* 0x000000ffff277224 */ /* 0x000fe200078e006b */
[----:B------:R-:W-:Y:S01]  /*3b70*/  PRMT R117, R117, 0x5410, R37 ;  /* 0x0000541075757816 */ /* 0x000fe20000000025 */
[----:B------:R-:W-:-:S03]  /*3b80*/  IMAD.MOV.U32 R37, RZ, RZ, R63 ;  /* 0x000000ffff257224 */ /* 0x000fc600078e003f */
[----:B------:R-:W-:Y:S02]  /*3b90*/  PRMT R70, R39, 0x5410, R38 ;  /* 0x0000541027467816 */ /* 0x000fe40000000026 */
[----:B------:R-:W-:Y:S01]  /*3ba0*/  PRMT R130, R37, 0x7610, R130 ;  /* 0x0000761025827816 */ /* 0x000fe20000000082 */
[----:B------:R-:W-:-:S05]  /*3bb0*/  IMAD.MOV.U32 R37, RZ, RZ, R67 ;  /* 0x000000ffff257224 */ /* 0x000fca00078e0043 */
[----:B------:R-:W-:Y:S01]  /*3bc0*/  PRMT R132, R37, 0x7610, R132 ;  /* 0x0000761025847816 */ /* 0x000fe20000000084 */
[----:B------:R-:W-:-:S05]  /*3bd0*/  IMAD.MOV.U32 R37, RZ, RZ, R75 ;  /* 0x000000ffff257224 */ /* 0x000fca00078e004b */
[----:B------:R-:W-:Y:S01]  /*3be0*/  PRMT R138, R37, 0x7610, R138 ;  /* 0x00007610258a7816 */ /* 0x000fe2000000008a */
[----:B------:R-:W-:Y:S01]  /*3bf0*/  IMAD.MOV.U32 R37, RZ, RZ, R111 ;  /* 0x000000ffff257224 */ /* 0x000fe200078e006f */
[----:B--2---:R-:W-:Y:S01]  /*3c00*/  R2UR UR4, R36 ;  /* 0x00000000240472ca */ /* 0x004fe200000e0000 */
[----:B------:R-:W-:-:S05]  /*3c10*/  IMAD.MOV.U32 R36, RZ, RZ, R60 ;  /* 0x000000ffff247224 */ /* 0x000fca00078e003c */
[----:B------:R-:W-:Y:S01]  /*3c20*/  PRMT R127, R36, 0x7610, R127 ;  /* 0x00007610247f7816 */ /* 0x000fe2000000007f */
[----:B------:R-:W-:-:S05]  /*3c30*/  IMAD.MOV.U32 R36, RZ, RZ, R72 ;  /* 0x000000ffff247224 */ /* 0x000fca00078e0048 */
[----:B------:R-:W-:Y:S01]  /*3c40*/  PRMT R118, R118, 0x5410, R36 ;  /* 0x0000541076767816 */ /* 0x000fe20000000024 */
[----:B------:R-:W-:Y:S01]  /*3c50*/  IMAD.MOV.U32 R36, RZ, RZ, R62 ;  /* 0x000000ffff247224 */ /* 0x000fe200078e003e */
[----:B------:R-:W-:-:S04]  /*3c60*/  UISETP.NE.AND UP0, UPT, UR4, 0x3, UPT ;  /* 0x000000030400788c */ /* 0x000fc8000bf05270 */
[----:B------:R-:W-:Y:S01]  /*3c70*/  PRMT R129, R36, 0x7610, R129 ;  /* 0x0000761024817816 */ /* 0x000fe20000000081 */
[----:B------:R-:W-:Y:S01]  /*3c80*/  IMAD.MOV.U32 R36, RZ, RZ, R66 ;  /* 0x000000ffff247224 */ /* 0x000fe200078e0042 */
[----:B------:R-:W-:-:S04]  /*3c90*/  PLOP3.LUT P2, PT, PT, PT, UP0, 0x80, 0x0 ;  /* 0x000000000000781c */ /* 0x000fc80003f4f008 */
[----:B------:R-:W-:Y:S01]  /*3ca0*/  PRMT R131, R36, 0x7610, R131 ;  /* 0x0000761024837816 */ /* 0x000fe20000000083 */
[----:B------:R-:W-:-:S05]  /*3cb0*/  IMAD.MOV.U32 R36, RZ, RZ, R74 ;  /* 0x000000ffff247224 */ /* 0x000fca00078e004a */
[----:B------:R-:W-:Y:S01]  /*3cc0*/  PRMT R137, R36, 0x7610, R137 ;  /* 0x0000761024897816 */ /* 0x000fe20000000089 */
[----:B------:R-:W-:-:S05]  /*3cd0*/  IMAD.MOV.U32 R36, RZ, RZ, R110 ;  /* 0x000000ffff247224 */ /* 0x000fca00078e006e */
[----:B------:R-:W-:Y:S01]  /*3ce0*/  PRMT R112, R36, 0x5410, R37 ;  /* 0x0000541024707816 */ /* 0x000fe20000000025 */
[----:B------:R-:W-:Y:S02]  /*3cf0*/  IMAD.MOV.U32 R37, RZ, RZ, R40 ;  /* 0x000000ffff257224 */ /* 0x000fe400078e0028 */
[----:B------:R-:W-:-:S03]  /*3d00*/  IMAD.MOV.U32 R36, RZ, RZ, R41 ;  /* 0x000000ffff247224 */ /* 0x000fc600078e0029 */
[----:B------:R-:W-:Y:S01]  /*3d10*/  PRMT R114, R37, 0x7610, R114 ;  /* 0x0000761025727816 */ /* 0x000fe20000000072 */
[----:B------:R-:W-:Y:S01]  /*3d20*/  IMAD.MOV.U32 R37, RZ, RZ, R44 ;  /* 0x000000ffff257224 */ /* 0x000fe200078e002c */
[----:B------:R-:W-:Y:S01]  /*3d30*/  PRMT R115, R36, 0x7610, R115 ;  /* 0x0000761024737816 */ /* 0x000fe20000000073 */
        /* <DEDUP_REMOVED lines=25> */
[----:B------:R-:W-:Y:S02]  /*3ed0*/  PRMT R136, R37, 0x7610, R136 ;  /* 0x0000761025887816 */ /* 0x000fe40000000088 */
[----:B------:R-:W-:Y:S01]  /*3ee0*/  PRMT R135, R36, 0x7610, R135 ;  /* 0x0000761024877816 */ /* 0x000fe20000000087 */
[----:B------:R-:W-:Y:S06]  /*3ef0*/  @!P2 BRA `(.L_x_1552) ;  /* 0x000000000004a947 */ /* 0x000fec0003800000 */
[----:B------:R-:W-:Y:S01]  /*3f00*/  BPT.TRAP 0x1 ;  /* 0x000000040000795c */ /* 0x000fe20000300000 */
.L_x_1552:
[----:B------:R-:W-:Y:S01]  /*3f10*/  IMAD R99, R17, 0x8, R16 ;  /* 0x0000000811637824 */ /* 0x000fe200078e0210 */
[----:B------:R-:W-:Y:S01]  /*3f20*/  SHF.L.U32 R109, R237, 0x1f, RZ ;  /* 0x0000001fed6d7819 */ /* 0x000fe200000006ff */
[----:B------:R-:W-:Y:S03]  /*3f30*/  BSSY B1, `(.L_x_1553) ;  /* 0x0000003000017945 */ /* 0x000fe60003800000 */
[----:B------:R-:W0:Y:S02]  /*3f40*/  SYNCS.PHASECHK.TRANS64.TRYWAIT P5, [R99+URZ+0x30890], R109 ;  /* 0x0308906d630075a7 */ /* 0x000e2400080a017f */
[----:B0-----:R-:W-:Y:S05]  /*3f50*/  @!P5 BRA `(.L_x_1554) ;  /* 0x000002a40034d947 */ /* 0x001fea0003800000 */
.L_x_2020:
[----:B------:R-:W-:Y:S05]  /*3f60*/  BSYNC B1 ;  /* 0x0000000000017941 */ /* 0x000fea0003800000 */
.L_x_1553:
[----:B------:R-:W-:Y:S04]  /*3f70*/  BSSY B1, `(.L_x_1555) ;  /* 0x00000dd000017945 */ /* 0x000fe80003800000 */
[----:B------:R-:W-:Y:S05]  /*3f80*/  @P3 BRA `(.L_x_1556) ;  /* 0x0000000c006c3947 */ /* 0x000fea0003800000 */
[----:B------:R-:W-:Y:S01]  /*3f90*/  ISETP.NE.AND P3, PT, R30, RZ, PT ;  /* 0x000000ff1e00720c */ /* 0x000fe20003f65270 */
[----:B------:R-:W-:-:S12]  /*3fa0*/  BSSY B2, `(.L_x_1557) ;  /* 0x0000035000027945 */ /* 0x000fd80003800000 */
[----:B------:R-:W-:Y:S05]  /*3fb0*/  @!P3 BRA `(.L_x_1558) ;  /* 0x0000000000ccb947 */ /* 0x000fea0003800000 */
[----:B------:R1:W2:Y:S01]  /*3fc0*/  LDS.128 R36, [R103+0x20400] ;  /* 0x0204000067247984 */ /* 0x0002a20000000c00 */
[----:B------:R-:W-:Y:S01]  /*3fd0*/  ISETP.GE.AND P3, PT, R200, R116, PT ;  /* 0x00000074c800720c */ /* 0x000fe20003f66270 */
[----:B------:R-:W-:-:S12]  /*3fe0*/  BSSY B3, `(.L_x_1559) ;  /* 0x000002e000037945 */ /* 0x000fd80003800000 */
[----:B-1----:R-:W-:Y:S05]  /*3ff0*/  @P3 BRA `(.L_x_1560) ;  /* 0x0000000000b03947 */ /* 0x002fea0003800000 */
[----:B------:R-:W-:Y:S01]  /*4000*/  SHF.R.U64 R69, R110, 0x10, R111 ;  /* 0x000000106e457819 */ /* 0x000fe2000000126f */
[----:B--2---:R-:W-:Y:S01]  /*4010*/  IMAD.U32 R110, R37, 0x10000, RZ ;  /* 0x00010000256e7824 */ /* 0x004fe200078e00ff */
[----:B------:R-:W-:Y:S02]  /*4020*/  SHF.R.U64 R68, R106, 0x10, R107 ;  /* 0x000000106a447819 */ /* 0x000fe4000000126b */
[----:B------:R-:W-:Y:S02]  /*4030*/  SHF.R.U32.HI R106, RZ, 0x10, R111 ;  /* 0x00000010ff6a7819 */ /* 0x000fe4000001166f */
[----:B------:R-:W-:Y:S02]  /*4040*/  PRMT R69, R112, 0x5410, R69 ;  /* 0x0000541070457816 */ /* 0x000fe40000000045 */
[----:B------:R-:W-:Y:S02]  /*4050*/  PRMT R68, R70, 0x5432, R68 ;  /* 0x0000543246447816 */ /* 0x000fe40000000044 */
[----:B------:R-:W-:-:S02]  /*4060*/  SHF.R.U32.HI R71, RZ, 0x10, R107 ;  /* 0x00000010ff477819 */ /* 0x000fc4000001166b */
[----:B------:R-:W-:Y:S02]  /*4070*/  PRMT R106, R112, 0x5432, R106 ;  /* 0x00005432706a7816 */ /* 0x000fe4000000006a */
[----:B------:R-:W-:Y:S02]  /*4080*/  LOP3.LUT R112, R37, 0xffff0000, RZ, 0xc0, !PT ;  /* 0xffff000025707812 */ /* 0x000fe400078ec0ff */
[C---:B------:R-:W-:Y:S01]  /*4090*/  LOP3.LUT R107, R69.reuse, 0xffff0000, RZ, 0xc0, !PT ;  /* 0xffff0000456b7812 */ /* 0x040fe200078ec0ff */
[----:B------:R-:W-:Y:S01]  /*40a0*/  IMAD.U32 R69, R69, 0x10000, RZ ;  /* 0x0001000045457824 */ /* 0x000fe200078e00ff */
[C---:B------:R-:W-:Y:S01]  /*40b0*/  LOP3.LUT R37, R68.reuse, 0xffff0000, RZ, 0xc0, !PT ;  /* 0xffff000044257812 */ /* 0x040fe200078ec0ff */
[----:B------:R-:W-:Y:S01]  /*40c0*/  IMAD.U32 R68, R68, 0x10000, RZ ;  /* 0x0001000044447824 */ /* 0x000fe200078e00ff */
[----:B------:R-:W-:Y:S01]  /*40d0*/  PRMT R71, R70, 0x5410, R71 ;  /* 0x0000541046477816 */ /* 0x000fe20000000047 */
[C---:B------:R-:W-:Y:S02]  /*40e0*/  FMUL.FTZ R111, R112.reuse, R107 ;  /* 0x0000006b706f7220 */ /* 0x040fe40000410000 */
[----:B------:R-:W-:-:S02]  /*40f0*/  FMUL.FTZ R112, R112, R37 ;  /* 0x0000002570707220 */ /* 0x000fc40000410000 */
[C---:B------:R-:W-:Y:S01]  /*4100*/  FFMA.FTZ R70, R110.reuse, R37, -R111 ;  /* 0x000000256e467223 */ /* 0x040fe2000001086f */
[----:B------:R-:W-:Y:S02]  /*4110*/  IMAD.U32 R111, R71, 0x10000, RZ ;  /* 0x00010000476f7824 */ /* 0x000fe400078e00ff */
[----:B------:R-:W-:Y:S01]  /*4120*/  FFMA.FTZ R37, R110, R107, R112 ;  /* 0x0000006b6e257223 */ /* 0x000fe20000010070 */
[----:B------:R-:W-:Y:S01]  /*4130*/  LOP3.LUT R112, R38, 0xffff0000, RZ, 0xc0, !PT ;  /* 0xffff000026707812 */ /* 0x000fe200078ec0ff */
        /* <DEDUP_REMOVED lines=9> */
[----:B------:R-:W-:Y:S01]  /*41d0*/  IMAD.U32 R113, R39, 0x10000, RZ ;  /* 0x0001000027717824 */ /* 0x000fe200078e00ff */
[----:B------:R-:W-:Y:S02]  /*41e0*/  LOP3.LUT R110, R71, 0xffff0000, RZ, 0xc0, !PT ;  /* 0xffff0000476e7812 */ /* 0x000fe400078ec0ff */
[C---:B------:R-:W-:Y:S01]  /*41f0*/  LOP3.LUT R71, R36.reuse, 0xffff0000, RZ, 0xc0, !PT ;  /* 0xffff000024477812 */ /* 0x040fe200078ec0ff */
[C---:B------:R-:W-:Y:S01]  /*4200*/  FMUL.FTZ R112, R111.reuse, R106 ;  /* 0x0000006a6f707220 */ /* 0x040fe20000410000 */
[----:B------:R-:W-:Y:S02]  /*4210*/  IMAD.U32 R36, R36, 0x10000, RZ ;  /* 0x0001000024247824 */ /* 0x000fe400078e00ff */
[----:B------:R-:W-:Y:S01]  /*4220*/  FMUL.FTZ R111, R111, R110 ;  /* 0x0000006e6f6f7220 */ /* 0x000fe20000410000 */
[----:B------:R-:W-:Y:S01]  /*4230*/  F2FP.BF16.F32.PACK_AB R38, R107, R38 ;  /* 0x000000266b26723e */ /* 0x000fe200000010ff */
[----:B------:R-:W-:Y:S01]  /*4240*/  FFMA.FTZ R39, R113, R110, -R112 ;  /* 0x0000006e71277223 */ /* 0x000fe20000010870 */
[----:B------:R-:W-:Y:S01]  /*4250*/  FMUL.FTZ R110, R71, R68 ;  /* 0x00000044476e7220 */ /* 0x000fe20000410000 */
[----:B------:R-:W-:Y:S01]  /*4260*/  FFMA.FTZ R106, R113, R106, R111 ;  /* 0x0000006a716a7223 */ /* 0x000fe2000001006f */
[----:B------:R-:W-:-:S02]  /*4270*/  FMUL.FTZ R111, R71, R69 ;  /* 0x00000045476f7220 */ /* 0x000fc40000410000 */
[C---:B------:R-:W-:Y:S02]  /*4280*/  FFMA.FTZ R110, R36.reuse, R69, R110 ;  /* 0x00000045246e7223 */ /* 0x040fe4000001006e */
[----:B------:R-:W-:Y:S01]  /*4290*/  FFMA.FTZ R111, R36, R68, -R111 ;  /* 0x00000044246f7223 */ /* 0x000fe2000001086f */
[----:B------:R-:W-:-:S04]  /*42a0*/  F2FP.BF16.F32.PACK_AB R39, R106, R39 ;  /* 0x000000276a27723e */ /* 0x000fc800000010ff */
[----:B------:R-:W-:-:S07]  /*42b0*/  F2FP.BF16.F32.PACK_AB R36, R110, R111 ;  /* 0x0000006f6e24723e */ /* 0x000fce00000010ff */
.L_x_1560:
[----:B------:R-:W-:Y:S05]  /*42c0*/  BSYNC B3 ;  /* 0x0000000000037941 */ /* 0x000fea0003800000 */
.L_x_1559:
[----:B------:R-:W-:Y:S02]  /*42d0*/  ULDC.64 UR4, c[0x0][0x208] ;  /* 0x0000820000047ab9 */ /* 0x000fe40000000a00 */
[----:B--2---:R1:W-:Y:S03]  /*42e0*/  STG.E.128 desc[UR4][R50.64], R36 ;  /* 0x0000002432007986 */ /* 0x0043e6000c101d04 */
.L_x_1558:
[----:B------:R-:W-:Y:S05]  /*42f0*/  BSYNC B2 ;  /* 0x0000000000027941 */ /* 0x000fea0003800000 */
.L_x_1557:
[----:B------:R-:W-:Y:S01]  /*4300*/  ISETP.NE.AND P3, PT, R93, RZ, PT ;  /* 0x000000ff5d00720c */ /* 0x000fe20003f65270 */
[----:B------:R-:W-:-:S12]  /*4310*/  BSSY B2, `(.L_x_1561) ;  /* 0x0000035000027945 */ /* 0x000fd80003800000 */
[----:B------:R-:W-:Y:S05]  /*4320*/  @!P3 BRA `(.L_x_1562) ;  /* 0x0000000000ccb947 */ /* 0x000fea0003800000 */
[----:B-1----:R1:W2:Y:S01]  /*4330*/  LDS.128 R36, [R103+0x22400] ;  /* 0x0224000067247984 */ /* 0x0022a20000000c00 */
[----:B------:R-:W-:Y:S01]  /*4340*/  ISETP.GE.AND P3, PT, R234, R116, PT ;  /* 0x00000074ea00720c */ /* 0x000fe20003f66270 */
[----:B------:R-:W-:-:S12]  /*4350*/  BSSY B3, `(.L_x_1563) ;  /* 0x000002e000037945 */ /* 0x000fd80003800000 */
[----:B-1----:R-:W-:Y:S05]  /*4360*/  @P3 BRA `(.L_x_1564) ;  /* 0x0000000000b03947 */ /* 0x002fea0003800000 */
[----:B------:R-:W-:Y:S01]  /*4370*/  SHF.R.U64 R69, R74, 0x10, R75 ;  /* 0x000000104a457819 */ /* 0x000fe2000000124b */
[----:B--2---:R-:W-:Y:S01]  /*4380*/  IMAD.U32 R71, R37, 0x10000, RZ ;  /* 0x0001000025477824 */ /* 0x004fe200078e00ff */
[----:B------:R-:W-:Y:S02]  /*4390*/  SHF.R.U64 R68, R72, 0x10, R73 ;  /* 0x0000001048447819 */ /* 0x000fe40000001249 */
[----:B------:R-:W-:Y:S02]  /*43a0*/  PRMT R69, R137, 0x5410, R69 ;  /* 0x0000541089457816 */ /* 0x000fe40000000045 */
[----:B------:R-:W-:Y:S02]  /*43b0*/  PRMT R68, R118, 0x5432, R68 ;  /* 0x0000543276447816 */ /* 0x000fe40000000044 */
[----:B------:R-:W-:Y:S02]  /*43c0*/  SHF.R.U32.HI R72, RZ, 0x10, R73 ;  /* 0x00000010ff487819 */ /* 0x000fe40000011649 */
[----:B------:R-:W-:-:S02]  /*43d0*/  SHF.R.U32.HI R73, RZ, 0x10, R75 ;  /* 0x00000010ff497819 */ /* 0x000fc4000001164b */
[----:B------:R-:W-:Y:S02]  /*43e0*/  LOP3.LUT R75, R37, 0xffff0000, RZ, 0xc0, !PT ;  /* 0xffff0000254b7812 */ /* 0x000fe400078ec0ff */
[----:B------:R-:W-:Y:S02]  /*43f0*/  LOP3.LUT R70, R69, 0xffff0000, RZ, 0xc0, !PT ;  /* 0xffff000045467812 */ /* 0x000fe400078ec0ff */
[C---:B------:R-:W-:Y:S01]  /*4400*/  LOP3.LUT R74, R68.reuse, 0xffff0000, RZ, 0xc0, !PT ;  /* 0xffff0000444a7812 */ /* 0x040fe200078ec0ff */
[----:B------:R-:W-:Y:S01]  /*4410*/  IMAD.U32 R68, R68, 0x10000, RZ ;  /* 0x0001000044447824 */ /* 0x000fe200078e00ff */
[----:B------:R-:W-:Y:S01]  /*4420*/  PRMT R73, R138, 0x5410, R73 ;  /* 0x000054108a497816 */ /* 0x000fe20000000049 */
[----:B------:R-:W-:Y:S01]  /*4430*/  FMUL.FTZ R106, R75, R70 ;  /* 0x000000464b6a7220 */ /* 0x000fe20000410000 */
[----:B------:R-:W-:Y:S01]  /*4440*/  PRMT R72, R117, 0x5432, R72 ;  /* 0x0000543275487816 */ /* 0x000fe20000000048 */
[-C--:B------:R-:W-:Y:S02]  /*4450*/  FMUL.FTZ R75, R75, R74.reuse ;  /* 0x0000004a4b4b7220 */ /* 0x080fe40000410000 */
[C---:B------:R-:W-:Y:S01]  /*4460*/  FFMA.FTZ R37, R71.reuse, R74, -R106 ;  /* 0x0000004a47257223 */ /* 0x040fe2000001086a */
[----:B------:R-:W-:Y:S01]  /*4470*/  LOP3.LUT R106, R38, 0xffff0000, RZ, 0xc0, !PT ;  /* 0xffff0000266a7812 */ /* 0x000fe200078ec0ff */
[----:B------:R-:W-:Y:S01]  /*4480*/  FFMA.FTZ R70, R71, R70, R75 ;  /* 0x0000004647467223 */ /* 0x000fe2000001004b */
[C---:B------:R-:W-:Y:S01]  /*4490*/  IMAD.U32 R71, R73.reuse, 0x10000, RZ ;  /* 0x0001000049477824 */ /* 0x040fe200078e00ff */
[----:B------:R-:W-:Y:S01]  /*44a0*/  LOP3.LUT R73, R73, 0xffff0000, RZ, 0xc0, !PT ;  /* 0xffff000049497812 */ /* 0x000fe200078ec0ff */
[C---:B------:R-:W-:Y:S01]  /*44b0*/  IMAD.U32 R75, R72.reuse, 0x10000, RZ ;  /* 0x00010000484b7824 */ /* 0x040fe200078e00ff */
[----:B------:R-:W-:Y:S01]  /*44c0*/  LOP3.LUT R72, R72, 0xffff0000, RZ, 0xc0, !PT ;  /* 0xffff000048487812 */ /* 0x000fe200078ec0ff */
[----:B------:R-:W-:Y:S01]  /*44d0*/  FMUL.FTZ R107, R106, R71 ;  /* 0x000000476a6b7220 */ /* 0x000fe20000410000 */
[----:B------:R-:W-:-:S02]  /*44e0*/  IMAD.U32 R74, R38, 0x10000, RZ ;  /* 0x00010000264a7824 */ /* 0x000fc400078e00ff */
[----:B------:R-:W-:Y:S01]  /*44f0*/  FMUL.FTZ R106, R106, R75 ;  /* 0x0000004b6a6a7220 */ /* 0x000fe20000410000 */
[----:B------:R-:W-:Y:S01]  /*4500*/  F2FP.BF16.F32.PACK_AB R37, R70, R37 ;  /* 0x000000254625723e */ /* 0x000fe200000010ff */
[C---:B------:R-:W-:Y:S02]  /*4510*/  FFMA.FTZ R38, R74.reuse, R75, -R107 ;  /* 0x0000004b4a267223 */ /* 0x040fe4000001086b */
        /* <DEDUP_REMOVED lines=8> */
[----:B------:R-:W-:Y:S01]  /*45a0*/  IMAD.U32 R74, R69, 0x10000, RZ ;  /* 0x00010000454a7824 */ /* 0x000fe200078e00ff */
[C---:B------:R-:W-:Y:S01]  /*45b0*/  LOP3.LUT R69, R36.reuse, 0xffff0000, RZ, 0xc0, !PT ;  /* 0xffff000024457812 */ /* 0x040fe200078ec0ff */
[----:B------:R-:W-:Y:S02]  /*45c0*/  IMAD.U32 R73, R36, 0x10000, RZ ;  /* 0x0001000024497824 */ /* 0x000fe400078e00ff */
[----:B------:R-:W-:Y:S02]  /*45d0*/  F2FP.BF16.F32.PACK_AB R39, R39, R72 ;  /* 0x000000482727723e */ /* 0x000fe400000010ff */
[C---:B------:R-:W-:Y:S01]  /*45e0*/  FMUL.FTZ R36, R69.reuse, R74 ;  /* 0x0000004a45247220 */ /* 0x040fe20000410000 */
[----:B------:R-:W-:-:S03]  /*45f0*/  FMUL.FTZ R69, R69, R68 ;  /* 0x0000004445457220 */ /* 0x000fc60000410000 */
[C---:B------:R-:W-:Y:S01]  /*4600*/  FFMA.FTZ R36, R73.reuse, R68, -R36 ;  /* 0x0000004449247223 */ /* 0x040fe20000010824 */
[----:B------:R-:W-:-:S05]  /*4610*/  FFMA.FTZ R69, R73, R74, R69 ;  /* 0x0000004a49457223 */ /* 0x000fca0000010045 */
[----:B------:R-:W-:-:S07]  /*4620*/  F2FP.BF16.F32.PACK_AB R36, R69, R36 ;  /* 0x000000244524723e */ /* 0x000fce00000010ff */
.L_x_1564:
[----:B------:R-:W-:Y:S05]  /*4630*/  BSYNC B3 ;  /* 0x0000000000037941 */ /* 0x000fea0003800000 */
.L_x_1563:
[----:B------:R-:W-:Y:S02]  /*4640*/  ULDC.64 UR4, c[0x0][0x208] ;  /* 0x0000820000047ab9 */ /* 0x000fe40000000a00 */
[----:B--2---:R2:W-:Y:S03]  /*4650*/  STG.E.128 desc[UR4][R50.64+0x80], R36 ;  /* 0x0000802432007986 */ /* 0x0045e6000c101d04 */
.L_x_1562:
[----:B------:R-:W-:Y:S05]  /*4660*/  BSYNC B2 ;  /* 0x0000000000027941 */ /* 0x000fea0003800000 */
.L_x_1561:
[----:B------:R-:W-:Y:S01]  /*4670*/  ISETP.NE.AND P3, PT, R94, RZ, PT ;  /* 0x000000ff5e00720c */ /* 0x000fe20003f65270 */
[----:B------:R-:W-:-:S12]  /*4680*/  BSSY B2, `(.L_x_1565) ;  /* 0x0000036000027945 */ /* 0x000fd80003800000 */
[----:B------:R-:W-:Y:S05]  /*4690*/  @!P3 BRA `(.L_x_1566) ;  /* 0x0000000000d0b947 */ /* 0x000fea0003800000 */
[----:B-12---:R1:W2:Y:S01]  /*46a0*/  LDS.128 R36, [R103+0x24400] ;  /* 0x0244000067247984 */ /* 0x0062a20000000c00 */
[----:B------:R-:W-:Y:S01]  /*46b0*/  ISETP.GE.AND P3, PT, R233, R116, PT ;  /* 0x00000074e900720c */ /* 0x000fe20003f66270 */
[----:B------:R-:W-:-:S12]  /*46c0*/  BSSY B3, `(.L_x_1567) ;  /* 0x000002f000037945 */ /* 0x000fd80003800000 */
[----:B-1----:R-:W-:Y:S05]  /*46d0*/  @P3 BRA `(.L_x_1568) ;  /* 0x0000000000b43947 */ /* 0x002fea0003800000 */
[--C-:B------:R-:W-:Y:S02]  /*46e0*/  SHF.R.U64 R64, R64, 0x10, R65.reuse ;  /* 0x0000001040407819 */ /* 0x100fe40000001241 */
[----:B------:R-:W-:Y:S02]  /*46f0*/  SHF.R.U32.HI R68, RZ, 0x10, R65 ;  /* 0x00000010ff447819 */ /* 0x000fe40000011641 */
[--C-:B------:R-:W-:Y:S02]  /*4700*/  SHF.R.U64 R65, R66, 0x10, R67.reuse ;  /* 0x0000001042417819 */ /* 0x100fe40000001243 */
[----:B------:R-:W-:Y:S02]  /*4710*/  SHF.R.U32.HI R69, RZ, 0x10, R67 ;  /* 0x00000010ff457819 */ /* 0x000fe40000011643 */
[----:B------:R-:W-:Y:S01]  /*4720*/  PRMT R67, R131, 0x5410, R65 ;  /* 0x0000541083437816 */ /* 0x000fe20000000041 */
[----:B--2---:R-:W-:Y:S01]  /*4730*/  IMAD.U32 R65, R37, 0x10000, RZ ;  /* 0x0001000025417824 */ /* 0x004fe200078e00ff */
[----:B------:R-:W-:-:S02]  /*4740*/  PRMT R64, R115, 0x5432, R64 ;  /* 0x0000543273407816 */ /* 0x000fc40000000040 */
[----:B------:R-:W-:Y:S02]  /*4750*/  LOP3.LUT R71, R37, 0xffff0000, RZ, 0xc0, !PT ;  /* 0xffff000025477812 */ /* 0x000fe400078ec0ff */
[----:B------:R-:W-:Y:S02]  /*4760*/  LOP3.LUT R70, R67, 0xffff0000, RZ, 0xc0, !PT ;  /* 0xffff000043467812 */ /* 0x000fe400078ec0ff */
[C---:B------:R-:W-:Y:S01]  /*4770*/  LOP3.LUT R66, R64.reuse, 0xffff0000, RZ, 0xc0, !PT ;  /* 0xffff000040427812 */ /* 0x040fe200078ec0ff */
[----:B------:R-:W-:Y:S02]  /*4780*/  IMAD.U32 R64, R64, 0x10000, RZ ;  /* 0x0001000040407824 */ /* 0x000fe400078e00ff */
[C---:B------:R-:W-:Y:S02]  /*4790*/  FMUL.FTZ R72, R71.reuse, R70 ;  /* 0x0000004647487220 */ /* 0x040fe40000410000 */
[-C--:B------:R-:W-:Y:S02]  /*47a0*/  FMUL.FTZ R37, R71, R66.reuse ;  /* 0x0000004247257220 */ /* 0x080fe40000410000 */
[----:B------:R-:W-:-:S02]  /*47b0*/  FFMA.FTZ R66, R65, R66, -R72 ;  /* 0x0000004241427223 */ /* 0x000fc40000010848 */
[----:B------:R-:W-:Y:S01]  /*47c0*/  FFMA.FTZ R65, R65, R70, R37 ;  /* 0x0000004641417223 */ /* 0x000fe20000010025 */
[----:B------:R-:W-:Y:S02]  /*47d0*/  PRMT R37, R114, 0x5432, R68 ;  /* 0x0000543272257816 */ /* 0x000fe40000000044 */
[----:B------:R-:W-:Y:S02]  /*47e0*/  PRMT R68, R132, 0x5410, R69 ;  /* 0x0000541084447816 */ /* 0x000fe40000000045 */
[----:B------:R-:W-:Y:S01]  /*47f0*/  LOP3.LUT R70, R38, 0xffff0000, RZ, 0xc0, !PT ;  /* 0xffff000026467812 */ /* 0x000fe200078ec0ff */
[C---:B------:R-:W-:Y:S01]  /*4800*/  IMAD.U32 R71, R37.reuse, 0x10000, RZ ;  /* 0x0001000025477824 */ /* 0x040fe200078e00ff */
[----:B------:R-:W-:Y:S01]  /*4810*/  LOP3.LUT R37, R37, 0xffff0000, RZ, 0xc0, !PT ;  /* 0xffff000025257812 */ /* 0x000fe200078ec0ff */
[----:B------:R-:W-:Y:S01]  /*4820*/  IMAD.U32 R69, R68, 0x10000, RZ ;  /* 0x0001000044457824 */ /* 0x000fe200078e00ff */
[----:B------:R-:W-:Y:S01]  /*4830*/  F2FP.BF16.F32.PACK_AB R65, R65, R66 ;  /* 0x000000424141723e */ /* 0x000fe200000010ff */
[----:B------:R-:W-:-:S02]  /*4840*/  IMAD.U32 R38, R38, 0x10000, RZ ;  /* 0x0001000026267824 */ /* 0x000fc400078e00ff */
[C---:B------:R-:W-:Y:S01]  /*4850*/  FMUL.FTZ R73, R70.reuse, R69 ;  /* 0x0000004546497220 */ /* 0x040fe20000410000 */
[----:B------:R-:W-:-:S03]  /*4860*/  FMUL.FTZ R70, R70, R71 ;  /* 0x0000004746467220 */ /* 0x000fc60000410000 */
[C---:B------:R-:W-:Y:S01]  /*4870*/  FFMA.FTZ R73, R38.reuse, R71, -R73 ;  /* 0x0000004726497223 */ /* 0x040fe20000010849 */
[----:B------:R-:W-:Y:S01]  /*4880*/  FFMA.FTZ R70, R38, R69, R70 ;  /* 0x0000004526467223 */ /* 0x000fe20000010046 */
[----:B------:R-:W-:Y:S01]  /*4890*/  LOP3.LUT R69, R68, 0xffff0000, RZ, 0xc0, !PT ;  /* 0xffff000044457812 */ /* 0x000fe200078ec0ff */
[C---:B------:R-:W-:Y:S01]  /*48a0*/  IMAD.U32 R68, R39.reuse, 0x10000, RZ ;  /* 0x0001000027447824 */ /* 0x040fe200078e00ff */
[----:B------:R-:W-:-:S05]  /*48b0*/  LOP3.LUT R38, R39, 0xffff0000, RZ, 0xc0, !PT ;  /* 0xffff000027267812 */ /* 0x000fca00078ec0ff */
[C---:B------:R-:W-:Y:S01]  /*48c0*/  FMUL.FTZ R39, R38.reuse, R69 ;  /* 0x0000004526277220 */ /* 0x040fe20000410000 */
[----:B------:R-:W-:-:S03]  /*48d0*/  FMUL.FTZ R38, R38, R37 ;  /* 0x0000002526267220 */ /* 0x000fc60000410000 */
[C---:B------:R-:W-:Y:S01]  /*48e0*/  FFMA.FTZ R39, R68.reuse, R37, -R39 ;  /* 0x0000002544277223 */ /* 0x040fe20000010827 */
[----:B------:R-:W-:Y:S01]  /*48f0*/  FFMA.FTZ R38, R68, R69, R38 ;  /* 0x0000004544267223 */ /* 0x000fe20000010026 */
[C---:B------:R-:W-:Y:S01]  /*4900*/  LOP3.LUT R37, R36.reuse, 0xffff0000, RZ, 0xc0, !PT ;  /* 0xffff000024257812 */ /* 0x040fe200078ec0ff */
[----:B------:R-:W-:Y:S02]  /*4910*/  IMAD.U32 R68, R67, 0x10000, RZ ;  /* 0x0001000043447824 */ /* 0x000fe400078e00ff */
[----:B------:R-:W-:Y:S01]  /*4920*/  IMAD.U32 R67, R36, 0x10000, RZ ;  /* 0x0001000024437824 */ /* 0x000fe200078e00ff */
[----:B------:R-:W-:Y:S01]  /*4930*/  F2FP.BF16.F32.PACK_AB R39, R38, R39 ;  /* 0x000000272627723e */ /* 0x000fe200000010ff */
[C---:B------:R-:W-:Y:S01]  /*4940*/  FMUL.FTZ R36, R37.reuse, R68 ;  /* 0x0000004425247220 */ /* 0x040fe20000410000 */
[-C--:B------:R-:W-:Y:S01]  /*4950*/  FMUL.FTZ R37, R37, R64.reuse ;  /* 0x0000004025257220 */ /* 0x080fe20000410000 */
[----:B------:R-:W-:Y:S02]  /*4960*/  F2FP.BF16.F32.PACK_AB R38, R70, R73 ;  /* 0x000000494626723e */ /* 0x000fe400000010ff */
[C---:B------:R-:W-:Y:S01]  /*4970*/  FFMA.FTZ R36, R67.reuse, R64, -R36 ;  /* 0x0000004043247223 */ /* 0x040fe20000010824 */
[----:B------:R-:W-:-:S05]  /*4980*/  FFMA.FTZ R37, R67, R68, R37 ;  /* 0x0000004443257223 */ /* 0x000fca0000010025 */
[----:B------:R-:W-:Y:S01]  /*4990*/  F2FP.BF16.F32.PACK_AB R36, R37, R36 ;  /* 0x000000242524723e */ /* 0x000fe200000010ff */
[----:B------:R-:W-:-:S07]  /*49a0*/  IMAD.MOV.U32 R37, RZ, RZ, R65 ;  /* 0x000000ffff257224 */ /* 0x000fce00078e0041 */
.L_x_1568:
[----:B------:R-:W-:Y:S05]  /*49b0*/  BSYNC B3 ;  /* 0x0000000000037941 */ /* 0x000fea0003800000 */
.L_x_1567:
[----:B------:R-:W-:Y:S02]  /*49c0*/  ULDC.64 UR4, c[0x0][0x208] ;  /* 0x0000820000047ab9 */ /* 0x000fe40000000a00 */
[----:B--2---:R3:W-:Y:S03]  /*49d0*/  STG.E.128 desc[UR4][R50.64+0x100], R36 ;  /* 0x0001002432007986 */ /* 0x0047e6000c101d04 */
.L_x_1566:
[----:B------:R-:W-:Y:S05]  /*49e0*/  BSYNC B2 ;  /* 0x0000000000027941 */ /* 0x000fea0003800000 */
.L_x_1565:
[----:B------:R-:W-:-:S13]  /*49f0*/  ISETP.NE.AND P3, PT, R95, RZ, PT ;  /* 0x000000ff5f00720c */ /* 0x000fda0003f65270 */
[----:B------:R-:W-:Y:S05]  /*4a00*/  @!P3 BRA `(.L_x_1556) ;  /* 0x0000000000ccb947 */ /* 0x000fea0003800000 */
[----:B-123--:R1:W2:Y:S01]  /*4a10*/  LDS.128 R36, [R103+0x26400] ;  /* 0x0264000067247984 */ /* 0x00e2a20000000c00 */
[----:B------:R-:W-:Y:S01]  /*4a20*/  ISETP.GE.AND P3, PT, R235, R116, PT ;  /* 0x00000074eb00720c */ /* 0x000fe20003f66270 */
[----:B------:R-:W-:-:S12]  /*4a30*/  BSSY B2, `(.L_x_1569) ;  /* 0x000002e000027945 */ /* 0x000fd80003800000 */
[----:B-1----:R-:W-:Y:S05]  /*4a40*/  @P3 BRA `(.L_x_1570) ;  /* 0x0000000000b03947 */ /* 0x002fea0003800000 */
[----:B------:R-:W-:Y:S02]  /*4a50*/  SHF.R.U64 R64, R60, 0x10, R61 ;  /* 0x000000103c407819 */ /* 0x000fe4000000123d */
[--C-:B------:R-:W-:Y:S02]  /*4a60*/  SHF.R.U64 R60, R62, 0x10, R63.reuse ;  /* 0x000000103e3c7819 */ /* 0x100fe4000000123f */
[----:B------:R-:W-:Y:S02]  /*4a70*/  PRMT R127, R127, 0x5410, R64 ;  /* 0x000054107f7f7816 */ /* 0x000fe40000000040 */
[----:B------:R-:W-:Y:S01]  /*4a80*/  PRMT R129, R129, 0x5410, R60 ;  /* 0x0000541081817816 */ /* 0x000fe2000000003c */
[C---:B--2---:R-:W-:Y:S01]  /*4a90*/  IMAD.U32 R60, R37.reuse, 0x10000, RZ ;  /* 0x00010000253c7824 */ /* 0x044fe200078e00ff */
[----:B------:R-:W-:Y:S02]  /*4aa0*/  LOP3.LUT R62, R37, 0xffff0000, RZ, 0xc0, !PT ;  /* 0xffff0000253e7812 */ /* 0x000fe400078ec0ff */
[C---:B------:R-:W-:Y:S01]  /*4ab0*/  LOP3.LUT R65, R129.reuse, 0xffff0000, RZ, 0xc0, !PT ;  /* 0xffff000081417812 */ /* 0x040fe200078ec0ff */
[----:B------:R-:W-:Y:S01]  /*4ac0*/  IMAD.U32 R129, R129, 0x10000, RZ ;  /* 0x0001000081817824 */ /* 0x000fe200078e00ff */
[C---:B------:R-:W-:Y:S01]  /*4ad0*/  LOP3.LUT R67, R127.reuse, 0xffff0000, RZ, 0xc0, !PT ;  /* 0xffff00007f437812 */ /* 0x040fe200078ec0ff */
[----:B------:R-:W-:Y:S01]  /*4ae0*/  IMAD.U32 R127, R127, 0x10000, RZ ;  /* 0x000100007f7f7824 */ /* 0x000fe200078e00ff */
[----:B------:R-:W-:Y:S01]  /*4af0*/  SHF.R.U32.HI R63, RZ, 0x10, R63 ;  /* 0x00000010ff3f7819 */ /* 0x000fe2000001163f */
[C---:B------:R-:W-:Y:S01]  /*4b00*/  FMUL.FTZ R37, R62.reuse, R65 ;  /* 0x000000413e257220 */ /* 0x040fe20000410000 */
[----:B------:R-:W-:Y:S01]  /*4b10*/  SHF.R.U32.HI R61, RZ, 0x10, R61 ;  /* 0x00000010ff3d7819 */ /* 0x000fe2000001163d */
[-C--:B------:R-:W-:Y:S01]  /*4b20*/  FMUL.FTZ R62, R62, R67.reuse ;  /* 0x000000433e3e7220 */ /* 0x080fe20000410000 */
[----:B------:R-:W-:Y:S01]  /*4b30*/  PRMT R130, R130, 0x5410, R63 ;  /* 0x0000541082827816 */ /* 0x000fe2000000003f */
[----:B------:R-:W-:Y:S01]  /*4b40*/  FFMA.FTZ R37, R60, R67, -R37 ;  /* 0x000000433c257223 */ /* 0x000fe20000010825 */
[----:B------:R-:W-:Y:S01]  /*4b50*/  PRMT R128, R128, 0x5410, R61 ;  /* 0x0000541080807816 */ /* 0x000fe2000000003d */
[----:B------:R-:W-:Y:S01]  /*4b60*/  FFMA.FTZ R60, R60, R65, R62 ;  /* 0x000000413c3c7223 */ /* 0x000fe2000001003e */
[----:B------:R-:W-:Y:S01]  /*4b70*/  LOP3.LUT R62, R38, 0xffff0000, RZ, 0xc0, !PT ;  /* 0xffff0000263e7812 */ /* 0x000fe200078ec0ff */
[C---:B------:R-:W-:Y:S01]  /*4b80*/  IMAD.U32 R61, R130.reuse, 0x10000, RZ ;  /* 0x00010000823d7824 */ /* 0x040fe200078e00ff */
[----:B------:R-:W-:Y:S01]  /*4b90*/  LOP3.LUT R130, R130, 0xffff0000, RZ, 0xc0, !PT ;  /* 0xffff000082827812 */ /* 0x000fe200078ec0ff */
[----:B------:R-:W-:Y:S01]  /*4ba0*/  IMAD.U32 R63, R128, 0x10000, RZ ;  /* 0x00010000803f7824 */ /* 0x000fe200078e00ff */
[----:B------:R-:W-:Y:S01]  /*4bb0*/  F2FP.BF16.F32.PACK_AB R37, R60, R37 ;  /* 0x000000253c25723e */ /* 0x000fe200000010ff */
[----:B------:R-:W-:Y:S01]  /*4bc0*/  FMUL.FTZ R65, R62, R61 ;  /* 0x0000003d3e417220 */ /* 0x000fe20000410000 */
[----:B------:R-:W-:-:S02]  /*4bd0*/  IMAD.U32 R38, R38, 0x10000, RZ ;  /* 0x0001000026267824 */ /* 0x000fc400078e00ff */
[-C--:B------:R-:W-:Y:S02]  /*4be0*/  FMUL.FTZ R62, R62, R63.reuse ;  /* 0x0000003f3e3e7220 */ /* 0x080fe40000410000 */
[C---:B------:R-:W-:Y:S02]  /*4bf0*/  FFMA.FTZ R63, R38.reuse, R63, -R65 ;  /* 0x0000003f263f7223 */ /* 0x040fe40000010841 */
[----:B------:R-:W-:Y:S01]  /*4c00*/  FFMA.FTZ R62, R38, R61, R62 ;  /* 0x0000003d263e7223 */ /* 0x000fe2000001003e */
[C---:B------:R-:W-:Y:S01]  /*4c10*/  LOP3.LUT R61, R39.reuse, 0xffff0000, RZ, 0xc0, !PT ;  /* 0xffff0000273d7812 */ /* 0x040fe200078ec0ff */
[----:B------:R-:W-:Y:S01]  /*4c20*/  IMAD.U32 R39, R39, 0x10000, RZ ;  /* 0x0001000027277824 */ /* 0x000fe200078e00ff */
[----:B------:R-:W-:-:S03]  /*4c30*/  LOP3.LUT R38, R128, 0xffff0000, RZ, 0xc0, !PT ;  /* 0xffff000080267812 */ /* 0x000fc600078ec0ff */
[C---:B------:R-:W-:Y:S02]  /*4c40*/  FMUL.FTZ R64, R61.reuse, R130 ;  /* 0x000000823d407220 */ /* 0x040fe40000410000 */
[-C--:B------:R-:W-:Y:S02]  /*4c50*/  FMUL.FTZ R61, R61, R38.reuse ;  /* 0x000000263d3d7220 */ /* 0x080fe40000410000 */
[C---:B------:R-:W-:Y:S01]  /*4c60*/  FFMA.FTZ R38, R39.reuse, R38, -R64 ;  /* 0x0000002627267223 */ /* 0x040fe20000010840 */
[C---:B------:R-:W-:Y:S01]  /*4c70*/  LOP3.LUT R64, R36.reuse, 0xffff0000, RZ, 0xc0, !PT ;  /* 0xffff000024407812 */ /* 0x040fe200078ec0ff */
[----:B------:R-:W-:Y:S01]  /*4c80*/  FFMA.FTZ R39, R39, R130, R61 ;  /* 0x0000008227277223 */ /* 0x000fe2000001003d */
[----:B------:R-:W-:-:S03]  /*4c90*/  IMAD.U32 R36, R36, 0x10000, RZ ;  /* 0x0001000024247824 */ /* 0x000fc600078e00ff */
[C---:B------:R-:W-:Y:S01]  /*4ca0*/  FMUL.FTZ R61, R64.reuse, R129 ;  /* 0x00000081403d7220 */ /* 0x040fe20000410000 */
[-C--:B------:R-:W-:Y:S01]  /*4cb0*/  FMUL.FTZ R64, R64, R127.reuse ;  /* 0x0000007f40407220 */ /* 0x080fe20000410000 */
[----:B------:R-:W-:Y:S02]  /*4cc0*/  F2FP.BF16.F32.PACK_AB R39, R39, R38 ;  /* 0x000000262727723e */ /* 0x000fe400000010ff */
[C---:B------:R-:W-:Y:S01]  /*4cd0*/  FFMA.FTZ R61, R36.reuse, R127, -R61 ;  /* 0x0000007f243d7223 */ /* 0x040fe2000001083d */
[----:B------:R-:W-:Y:S01]  /*4ce0*/  FFMA.FTZ R64, R36, R129, R64 ;  /* 0x0000008124407223 */ /* 0x000fe20000010040 */
[----:B------:R-:W-:-:S04]  /*4cf0*/  F2FP.BF16.F32.PACK_AB R38, R62, R63 ;  /* 0x0000003f3e26723e */ /* 0x000fc800000010ff */
[----:B------:R-:W-:-:S07]  /*4d00*/  F2FP.BF16.F32.PACK_AB R36, R64, R61 ;  /* 0x0000003d4024723e */ /* 0x000fce00000010ff */
.L_x_1570:
[----:B------:R-:W-:Y:S05]  /*4d10*/  BSYNC B2 ;  /* 0x0000000000027941 */ /* 0x000fea0003800000 */
.L_x_1569:
[----:B------:R-:W-:Y:S02]  /*4d20*/  ULDC.64 UR4, c[0x0][0x208] ;  /* 0x0000820000047ab9 */ /* 0x000fe40000000a00 */
[----:B--2---:R4:W-:Y:S03]  /*4d30*/  STG.E.128 desc[UR4][R50.64+0x180], R36 ;  /* 0x0001802432007986 */ /* 0x0049e6000c101d04 */
.L_x_1556:
[----:B------:R-:W-:Y:S05]  /*4d40*/  BSYNC B1 ;  /* 0x0000000000017941 */ /* 0x000fea0003800000 */
.L_x_1555:
[----:B------:R-:W-:Y:S05]  /*4d50*/  @P4 BRA `(.L_x_1571) ;  /* 0x0000003c004c4947 */ /* 0x000fea0003800000 */
[----:B------:R-:W-:Y:S01]  /*4d60*/  ISETP.NE.AND P3, PT, R30, RZ, PT ;  /* 0x000000ff1e00720c */ /* 0x000fe20003f65270 */
[----:B------:R-:W-:-:S12]  /*4d70*/  BSSY B1, `(.L_x_1572) ;  /* 0x0000036000017945 */ /* 0x000fd80003800000 */
[----:B------:R-:W-:Y:S05]  /*4d80*/  @!P3 BRA `(.L_x_1573) ;  /* 0x0000000000d0b947 */ /* 0x000fea0003800000 */
[----:B-1234-:R1:W2:Y:S01]  /*4d90*/  LDS.128 R36, [R103+0x21400] ;  /* 0x0214000067247984 */ /* 0x01e2a20000000c00 */
[----:B------:R-:W-:Y:S01]  /*4da0*/  ISETP.GE.AND P3, PT, R200, R116, PT ;  /* 0x00000074c800720c */ /* 0x000fe20003f66270 */
[----:B------:R-:W-:-:S12]  /*4db0*/  BSSY B2, `(.L_x_1574) ;  /* 0x000002f000027945 */ /* 0x000fd80003800000 */
[----:B-1----:R-:W-:Y:S05]  /*4dc0*/  @P3 BRA `(.L_x_1575) ;  /* 0x0000000000b43947 */ /* 0x002fea0003800000 */
[----:B------:R-:W-:Y:S01]  /*4dd0*/  SHF.R.U64 R60, R56, 0x10, R57 ;  /* 0x00000010383c7819 */ /* 0x000fe20000001239 */
[----:B--2---:R-:W-:Y:S01]  /*4de0*/  IMAD.U32 R50, R38, 0x10000, RZ ;  /* 0x0001000026327824 */ /* 0x004fe200078e00ff */
[----:B------:R-:W-:Y:S02]  /*4df0*/  SHF.R.U64 R56, R58, 0x10, R59 ;  /* 0x000000103a387819 */ /* 0x000fe4000000123b */
[----:B------:R-:W-:Y:S02]  /*4e00*/  SHF.R.U32.HI R57, RZ, 0x10, R57 ;  /* 0x00000010ff397819 */ /* 0x000fe40000011639 */
[----:B------:R-:W-:Y:S02]  /*4e10*/  SHF.R.U32.HI R59, RZ, 0x10, R59 ;  /* 0x00000010ff3b7819 */ /* 0x000fe4000001163b */
[----:B------:R-:W-:Y:S02]  /*4e20*/  PRMT R135, R135, 0x5410, R56 ;  /* 0x0000541087877816 */ /* 0x000fe40000000038 */
[----:B------:R-:W-:-:S02]  /*4e30*/  PRMT R133, R133, 0x5410, R60 ;  /* 0x0000541085857816 */ /* 0x000fc4000000003c */
[----:B------:R-:W-:Y:S02]  /*4e40*/  PRMT R134, R134, 0x5410, R57 ;  /* 0x0000541086867816 */ /* 0x000fe40000000039 */
[----:B------:R-:W-:Y:S01]  /*4e50*/  PRMT R136, R136, 0x5410, R59 ;  /* 0x0000541088887816 */ /* 0x000fe2000000003b */
[C---:B------:R-:W-:Y:S01]  /*4e60*/  IMAD.U32 R59, R37.reuse, 0x10000, RZ ;  /* 0x00010000253b7824 */ /* 0x040fe200078e00ff */
[----:B------:R-:W-:Y:S01]  /*4e70*/  LOP3.LUT R57, R37, 0xffff0000, RZ, 0xc0, !PT ;  /* 0xffff000025397812 */ /* 0x000fe200078ec0ff */
[----:B------:R-:W-:Y:S01]  /*4e80*/  IMAD.U32 R60, R134, 0x10000, RZ ;  /* 0x00010000863c7824 */ /* 0x000fe200078e00ff */
[----:B------:R-:W-:Y:S01]  /*4e90*/  LOP3.LUT R62, R135, 0xffff0000, RZ, 0xc0, !PT ;  /* 0xffff0000873e7812 */ /* 0x000fe200078ec0ff */
[----:B------:R-:W-:Y:S01]  /*4ea0*/  IMAD.U32 R56, R136, 0x10000, RZ ;  /* 0x0001000088387824 */ /* 0x000fe200078e00ff */
[----:B------:R-:W-:Y:S01]  /*4eb0*/  LOP3.LUT R58, R133, 0xffff0000, RZ, 0xc0, !PT ;  /* 0xffff0000853a7812 */ /* 0x000fe200078ec0ff */
[----:B------:R-:W-:Y:S01]  /*4ec0*/  IMAD.U32 R37, R36, 0x10000, RZ ;  /* 0x0001000024257824 */ /* 0x000fe200078e00ff */
[----:B------:R-:W-:Y:S01]  /*4ed0*/  LOP3.LUT R51, R38, 0xffff0000, RZ, 0xc0, !PT ;  /* 0xffff000026337812 */ /* 0x000fe200078ec0ff */
[----:B------:R-:W-:Y:S01]  /*4ee0*/  FMUL.FTZ R64, R57, R62 ;  /* 0x0000003e39407220 */ /* 0x000fe20000410000 */
[----:B------:R-:W-:Y:S01]  /*4ef0*/  LOP3.LUT R38, R39, 0xffff0000, RZ, 0xc0, !PT ;  /* 0xffff000027267812 */ /* 0x000fe200078ec0ff */
[----:B------:R-:W-:Y:S01]  /*4f00*/  FMUL.FTZ R61, R57, R58 ;  /* 0x0000003a393d7220 */ /* 0x000fe20000410000 */
[----:B------:R-:W-:Y:S01]  /*4f10*/  LOP3.LUT R57, R36, 0xffff0000, RZ, 0xc0, !PT ;  /* 0xffff000024397812 */ /* 0x000fe200078ec0ff */
[----:B------:R-:W-:Y:S01]  /*4f20*/  FMUL.FTZ R63, R51, R56 ;  /* 0x00000038333f7220 */ /* 0x000fe20000410000 */
[C---:B------:R-:W-:Y:S01]  /*4f30*/  FFMA.FTZ R36, R59.reuse, R58, -R64 ;  /* 0x0000003a3b247223 */ /* 0x040fe20000010840 */
[----:B------:R-:W-:Y:S01]  /*4f40*/  FFMA.FTZ R59, R59, R62, R61 ;  /* 0x0000003e3b3b7223 */ /* 0x000fe2000001003d */
[-C--:B------:R-:W-:Y:S01]  /*4f50*/  FMUL.FTZ R61, R51, R60.reuse ;  /* 0x0000003c333d7220 */ /* 0x080fe20000410000 */
[----:B------:R-:W-:Y:S01]  /*4f60*/  LOP3.LUT R136, R136, 0xffff0000, RZ, 0xc0, !PT ;  /* 0xffff000088887812 */ /* 0x000fe200078ec0ff */
[----:B------:R-:W-:Y:S01]  /*4f70*/  FFMA.FTZ R51, R50, R60, -R63 ;  /* 0x0000003c32337223 */ /* 0x000fe2000001083f */
[----:B------:R-:W-:Y:S01]  /*4f80*/  LOP3.LUT R134, R134, 0xffff0000, RZ, 0xc0, !PT ;  /* 0xffff000086867812 */ /* 0x000fe200078ec0ff */
[----:B------:R-:W-:-:S02]  /*4f90*/  IMAD.U32 R60, R135, 0x10000, RZ ;  /* 0x00010000873c7824 */ /* 0x000fc400078e00ff */
[----:B------:R-:W-:Y:S01]  /*4fa0*/  FFMA.FTZ R50, R50, R56, R61 ;  /* 0x0000003832327223 */ /* 0x000fe2000001003d */
[----:B------:R-:W-:Y:S02]  /*4fb0*/  IMAD.U32 R58, R133, 0x10000, RZ ;  /* 0x00010000853a7824 */ /* 0x000fe400078e00ff */
[C---:B------:R-:W-:Y:S01]  /*4fc0*/  FMUL.FTZ R56, R38.reuse, R136 ;  /* 0x0000008826387220 */ /* 0x040fe20000410000 */
[----:B------:R-:W-:Y:S01]  /*4fd0*/  FMUL.FTZ R61, R38, R134 ;  /* 0x00000086263d7220 */ /* 0x000fe20000410000 */
[C---:B------:R-:W-:Y:S01]  /*4fe0*/  FMUL.FTZ R38, R57.reuse, R60 ;  /* 0x0000003c39267220 */ /* 0x040fe20000410000 */
[-C--:B------:R-:W-:Y:S01]  /*4ff0*/  FMUL.FTZ R57, R57, R58.reuse ;  /* 0x0000003a39397220 */ /* 0x080fe20000410000 */
[----:B------:R-:W-:Y:S01]  /*5000*/  IMAD.U32 R39, R39, 0x10000, RZ ;  /* 0x0001000027277824 */ /* 0x000fe200078e00ff */
[----:B------:R-:W-:Y:S01]  /*5010*/  F2FP.BF16.F32.PACK_AB R50, R50, R51 ;  /* 0x000000333232723e */ /* 0x000fe200000010ff */
[C---:B------:R-:W-:Y:S01]  /*5020*/  FFMA.FTZ R38, R37.reuse, R58, -R38 ;  /* 0x0000003a25267223 */ /* 0x040fe20000010826 */
[----:B------:R-:W-:Y:S01]  /*5030*/  FFMA.FTZ R57, R37, R60, R57 ;  /* 0x0000003c25397223 */ /* 0x000fe20000010039 */
[C---:B------:R-:W-:Y:S01]  /*5040*/  FFMA.FTZ R56, R39.reuse, R134, -R56 ;  /* 0x0000008627387223 */ /* 0x040fe20000010838 */
[----:B------:R-:W-:Y:S01]  /*5050*/  FFMA.FTZ R61, R39, R136, R61 ;  /* 0x00000088273d7223 */ /* 0x000fe2000001003d */
[----:B------:R-:W-:-:S02]  /*5060*/  F2FP.BF16.F32.PACK_AB R37, R59, R36 ;  /* 0x000000243b25723e */ /* 0x000fc400000010ff */
[----:B------:R-:W-:Y:S01]  /*5070*/  F2FP.BF16.F32.PACK_AB R36, R57, R38 ;  /* 0x000000263924723e */ /* 0x000fe200000010ff */
[----:B------:R-:W-:Y:S01]  /*5080*/  IMAD.MOV.U32 R38, RZ, RZ, R50 ;  /* 0x000000ffff267224 */ /* 0x000fe200078e0032 */
[----:B------:R-:W-:-:S07]  /*5090*/  F2FP.BF16.F32.PACK_AB R39, R61, R56 ;  /* 0x000000383d27723e */ /* 0x000fce00000010ff */
.L_x_1575:
[----:B------:R-:W-:Y:S05]  /*50a0*/  BSYNC B2 ;  /* 0x0000000000027941 */ /* 0x000fea0003800000 */
.L_x_1574:
[----:B------:R-:W-:Y:S02]  /*50b0*/  ULDC.64 UR4, c[0x0][0x208] ;  /* 0x0000820000047ab9 */ /* 0x000fe40000000a00 */
[----:B--2---:R1:W-:Y:S03]  /*50c0*/  STG.E.128 desc[UR4][R48.64], R36 ;  /* 0x0000002430007986 */ /* 0x0043e6000c101d04 */
.L_x_1573:
[----:B------:R-:W-:Y:S05]  /*50d0*/  BSYNC B1 ;  /* 0x0000000000017941 */ /* 0x000fea0003800000 */
.L_x_1572:
        /* <DEDUP_REMOVED lines=9> */
[--C-:B------:R-:W-:Y:S02]  /*5170*/  SHF.R.U64 R52, R54, 0x10, R55.reuse ;  /* 0x0000001036347819 */ /* 0x100fe40000001237 */
        /* <DEDUP_REMOVED lines=14> */
[C---:B------:R-:W-:Y:S01]  /*5260*/  FMUL.FTZ R58, R52.reuse, R56 ;  /* 0x00000038343a7220 */ /* 0x040fe20000410000 */
[----:B------:R-:W-:Y:S01]  /*5270*/  LOP3.LUT R38, R39, 0xffff0000, RZ, 0xc0, !PT ;  /* 0xffff000027267812 */ /* 0x000fe200078ec0ff */
[----:B------:R-:W-:Y:S01]  /*5280*/  FMUL.FTZ R59, R52, R54 ;  /* 0x00000036343b7220 */ /* 0x000fe20000410000 */
[----:B------:R-:W-:Y:S01]  /*5290*/  LOP3.LUT R126, R126, 0xffff0000, RZ, 0xc0, !PT ;  /* 0xffff00007e7e7812 */ /* 0x000fe200078ec0ff */
[----:B------:R-:W-:Y:S01]  /*52a0*/  FMUL.FTZ R61, R53, R57 ;  /* 0x00000039353d7220 */ /* 0x000fe20000410000 */
[----:B------:R-:W-:Y:S01]  /*52b0*/  LOP3.LUT R124, R124, 0xffff0000, RZ, 0xc0, !PT ;  /* 0xffff00007c7c7812 */ /* 0x000fe200078ec0ff */
[----:B------:R-:W-:Y:S01]  /*52c0*/  IMAD.U32 R125, R125, 0x10000, RZ ;  /* 0x000100007d7d7824 */ /* 0x000fe200078e00ff */
[----:B------:R-:W-:Y:S01]  /*52d0*/  LOP3.LUT R36, R36, 0xffff0000, RZ, 0xc0, !PT ;  /* 0xffff000024247812 */ /* 0x000fe200078ec0ff */
[----:B------:R-:W-:Y:S01]  /*52e0*/  FMUL.FTZ R53, R53, R55 ;  /* 0x0000003735357220 */ /* 0x000fe20000410000 */
[----:B------:R-:W-:-:S02]  /*52f0*/  IMAD.U32 R123, R123, 0x10000, RZ ;  /* 0x000100007b7b7824 */ /* 0x000fc400078e00ff */
[C---:B------:R-:W-:Y:S01]  /*5300*/  FFMA.FTZ R58, R51.reuse, R54, -R58 ;  /* 0x00000036333a7223 */ /* 0x040fe2000001083a */
[----:B------:R-:W-:Y:S01]  /*5310*/  FFMA.FTZ R59, R51, R56, R59 ;  /* 0x00000038333b7223 */ /* 0x000fe2000001003b */
[C---:B------:R-:W-:Y:S01]  /*5320*/  FMUL.FTZ R52, R38.reuse, R126 ;  /* 0x0000007e26347220 */ /* 0x040fe20000410000 */
[----:B------:R-:W-:Y:S01]  /*5330*/  FMUL.FTZ R51, R38, R124 ;  /* 0x0000007c26337220 */ /* 0x000fe20000410000 */
[----:B------:R-:W-:Y:S01]  /*5340*/  FFMA.FTZ R61, R50, R55, -R61 ;  /* 0x00000037323d7223 */ /* 0x000fe2000001083d */
[----:B------:R-:W-:Y:S01]  /*5350*/  FMUL.FTZ R38, R36, R125 ;  /* 0x0000007d24267220 */ /* 0x000fe20000410000 */
[----:B------:R-:W-:Y:S01]  /*5360*/  FFMA.FTZ R50, R50, R57, R53 ;  /* 0x0000003932327223 */ /* 0x000fe20000010035 */
[-C--:B------:R-:W-:Y:S01]  /*5370*/  FMUL.FTZ R36, R36, R123.reuse ;  /* 0x0000007b24247220 */ /* 0x080fe20000410000 */
[----:B------:R-:W-:Y:S02]  /*5380*/  IMAD.U32 R39, R39, 0x10000, RZ ;  /* 0x0001000027277824 */ /* 0x000fe400078e00ff */
[----:B------:R-:W-:Y:S01]  /*5390*/  FFMA.FTZ R38, R37, R123, -R38 ;  /* 0x0000007b25267223 */ /* 0x000fe20000010826 */
[----:B------:R-:W-:Y:S01]  /*53a0*/  F2FP.BF16.F32.PACK_AB R58, R59, R58 ;  /* 0x0000003a3b3a723e */ /* 0x000fe200000010ff */
[----:B------:R-:W-:Y:S01]  /*53b0*/  FFMA.FTZ R37, R37, R125, R36 ;  /* 0x0000007d25257223 */ /* 0x000fe20000010024 */
[C---:B------:R-:W-:Y:S01]  /*53c0*/  FFMA.FTZ R52, R39.reuse, R124, -R52 ;  /* 0x0000007c27347223 */ /* 0x040fe20000010834 */
[----:B------:R-:W-:Y:S01]  /*53d0*/  FFMA.FTZ R51, R39, R126, R51 ;  /* 0x0000007e27337223 */ /* 0x000fe20000010033 */
[----:B------:R-:W-:-:S02]  /*53e0*/  F2FP.BF16.F32.PACK_AB R50, R50, R61 ;  /* 0x0000003d3232723e */ /* 0x000fc400000010ff */
[----:B------:R-:W-:Y:S01]  /*53f0*/  F2FP.BF16.F32.PACK_AB R36, R37, R38 ;  /* 0x000000262524723e */ /* 0x000fe200000010ff */
[----:B------:R-:W-:Y:S01]  /*5400*/  IMAD.MOV.U32 R37, RZ, RZ, R58 ;  /* 0x000000ffff257224 */ /* 0x000fe200078e003a */
[----:B------:R-:W-:Y:S01]  /*5410*/  F2FP.BF16.F32.PACK_AB R39, R51, R52 ;  /* 0x000000343327723e */ /* 0x000fe200000010ff */
[----:B------:R-:W-:-:S07]  /*5420*/  IMAD.MOV.U32 R38, RZ, RZ, R50 ;  /* 0x000000ffff267224 */ /* 0x000fce00078e0032 */
.L_x_1579:
[----:B------:R-:W-:Y:S05]  /*5430*/  BSYNC B2 ;  /* 0x0000000000027941 */ /* 0x000fea0003800000 */
.L_x_1578:
[----:B------:R-:W-:Y:S02]  /*5440*/  ULDC.64 UR4, c[0x0][0x208] ;  /* 0x0000820000047ab9 */ /* 0x000fe40000000a00 */
[----:B--2---:R1:W-:Y:S03]  /*5450*/  STG.E.128 desc[UR4][R48.64+0x80], R36 ;  /* 0x0000802430007986 */ /* 0x0043e6000c101d04 */
.L_x_1577:
[----:B------:R-:W-:Y:S05]  /*5460*/  BSYNC B1 ;  /* 0x0000000000017941 */ /* 0x000fea0003800000 */
.L_x_1576:
[----:B------:R-:W-:Y:S01]  /*5470*/  ISETP.NE.AND P3, PT, R94, RZ, PT ;  /* 0x000000ff5e00720c */ /* 0x000fe20003f65270 */
[----:B------:R-:W-:-:S12]  /*5480*/  BSSY B1, `(.L_x_1580) ;  /* 0x0000036000017945 */ /* 0x000fd80003800000 */
[----:B------:R-:W-:Y:S05]  /*5490*/  @!P3 BRA `(.L_x_1581) ;  /* 0x0000000000d0b947 */ /* 0x000fea0003800000 */
[----:B-1234-:R1:W2:Y:S01]  /*54a0*/  LDS.128 R36, [R103+0x25400] ;  /* 0x0254000067247984 */ /* 0x01e2a20000000c00 */
[----:B------:R-:W-:Y:S01]  /*54b0*/  ISETP.GE.AND P3, PT, R233, R116, PT ;  /* 0x00000074e900720c */ /* 0x000fe20003f66270 */
[----:B------:R-:W-:-:S12]  /*54c0*/  BSSY B2, `(.L_x_1582) ;  /* 0x000002f000027945 */ /* 0x000fd80003800000 */
[----:B-1----:R-:W-:Y:S05]  /*54d0*/  @P3 BRA `(.L_x_1583) ;  /* 0x0000000000b43947 */ /* 0x002fea0003800000 */
[----:B------:R-:W-:Y:S02]  /*54e0*/  SHF.R.U64 R50, R44, 0x10, R45 ;  /* 0x000000102c327819 */ /* 0x000fe4000000122d */
[--C-:B------:R-:W-:Y:S02]  /*54f0*/  SHF.R.U64 R44, R46, 0x10, R47.reuse ;  /* 0x000000102e2c7819 */ /* 0x100fe4000000122f */
[----:B------:R-:W-:Y:S02]  /*5500*/  SHF.R.U32.HI R51, RZ, 0x10, R47 ;  /* 0x00000010ff337819 */ /* 0x000fe4000001162f */
[----:B------:R-:W-:Y:S01]  /*5510*/  SHF.R.U32.HI R53, RZ, 0x10, R45 ;  /* 0x00000010ff357819 */ /* 0x000fe2000001162d */
[----:B--2---:R-:W-:Y:S01]  /*5520*/  IMAD.U32 R45, R38, 0x10000, RZ ;  /* 0x00010000262d7824 */ /* 0x004fe200078e00ff */
[----:B------:R-:W-:Y:S02]  /*5530*/  PRMT R119, R119, 0x5410, R50 ;  /* 0x0000541077777816 */ /* 0x000fe40000000032 */
[----:B------:R-:W-:-:S02]  /*5540*/  PRMT R121, R121, 0x5410, R44 ;  /* 0x0000541079797816 */ /* 0x000fc4000000002c */
[----:B------:R-:W-:Y:S02]  /*5550*/  PRMT R122, R122, 0x5410, R51 ;  /* 0x000054107a7a7816 */ /* 0x000fe40000000033 */
[----:B------:R-:W-:Y:S02]  /*5560*/  PRMT R120, R120, 0x5410, R53 ;  /* 0x0000541078787816 */ /* 0x000fe40000000035 */
[----:B------:R-:W-:Y:S01]  /*5570*/  LOP3.LUT R44, R37, 0xffff0000, RZ, 0xc0, !PT ;  /* 0xffff0000252c7812 */ /* 0x000fe200078ec0ff */
[----:B------:R-:W-:Y:S01]  /*5580*/  IMAD.U32 R53, R122, 0x10000, RZ ;  /* 0x000100007a357824 */ /* 0x000fe200078e00ff */
[----:B------:R-:W-:Y:S01]  /*5590*/  LOP3.LUT R52, R121, 0xffff0000, RZ, 0xc0, !PT ;  /* 0xffff000079347812 */ /* 0x000fe200078ec0ff */
[----:B------:R-:W-:Y:S01]  /*55a0*/  IMAD.U32 R51, R120, 0x10000, RZ ;  /* 0x0001000078337824 */ /* 0x000fe200078e00ff */
[----:B------:R-:W-:Y:S01]  /*55b0*/  LOP3.LUT R50, R119, 0xffff0000, RZ, 0xc0, !PT ;  /* 0xffff000077327812 */ /* 0x000fe200078ec0ff */
[----:B------:R-:W-:Y:S01]  /*55c0*/  IMAD.U32 R121, R121, 0x10000, RZ ;  /* 0x0001000079797824 */ /* 0x000fe200078e00ff */
[----:B------:R-:W-:Y:S01]  /*55d0*/  LOP3.LUT R46, R38, 0xffff0000, RZ, 0xc0, !PT ;  /* 0xffff0000262e7812 */ /* 0x000fe200078ec0ff */
[C---:B------:R-:W-:Y:S01]  /*55e0*/  IMAD.U32 R38, R39.reuse, 0x10000, RZ ;  /* 0x0001000027267824 */ /* 0x040fe200078e00ff */
[----:B------:R-:W-:Y:S01]  /*55f0*/  LOP3.LUT R47, R39, 0xffff0000, RZ, 0xc0, !PT ;  /* 0xffff0000272f7812 */ /* 0x000fe200078ec0ff */
[----:B------:R-:W-:-:S02]  /*5600*/  IMAD.U32 R39, R37, 0x10000, RZ ;  /* 0x0001000025277824 */ /* 0x000fc400078e00ff */
[----:B------:R-:W-:Y:S01]  /*5610*/  FMUL.FTZ R54, R44, R52 ;  /* 0x000000342c367220 */ /* 0x000fe20000410000 */
[----:B------:R-:W-:Y:S02]  /*5620*/  IMAD.U32 R37, R36, 0x10000, RZ ;  /* 0x0001000024257824 */ /* 0x000fe400078e00ff */
[-C--:B------:R-:W-:Y:S01]  /*5630*/  FMUL.FTZ R55, R44, R50.reuse ;  /* 0x000000322c377220 */ /* 0x080fe20000410000 */
[----:B------:R-:W-:Y:S01]  /*5640*/  LOP3.LUT R36, R36, 0xffff0000, RZ, 0xc0, !PT ;  /* 0xffff000024247812 */ /* 0x000fe200078ec0ff */
[----:B------:R-:W-:Y:S01]  /*5650*/  FMUL.FTZ R44, R46, R53 ;  /* 0x000000352e2c7220 */ /* 0x000fe20000410000 */
[----:B------:R-:W-:Y:S01]  /*5660*/  LOP3.LUT R122, R122, 0xffff0000, RZ, 0xc0, !PT ;  /* 0xffff00007a7a7812 */ /* 0x000fe200078ec0ff */
[----:B------:R-:W-:Y:S01]  /*5670*/  IMAD.U32 R119, R119, 0x10000, RZ ;  /* 0x0001000077777824 */ /* 0x000fe200078e00ff */
[----:B------:R-:W-:Y:S01]  /*5680*/  LOP3.LUT R120, R120, 0xffff0000, RZ, 0xc0, !PT ;  /* 0xffff000078787812 */ /* 0x000fe200078ec0ff */
[-C--:B------:R-:W-:Y:S01]  /*5690*/  FMUL.FTZ R46, R46, R51.reuse ;  /* 0x000000332e2e7220 */ /* 0x080fe20000410000 */
[C---:B------:R-:W-:Y:S01]  /*56a0*/  FFMA.FTZ R54, R39.reuse, R50, -R54 ;  /* 0x0000003227367223 */ /* 0x040fe20000010836 */
[----:B------:R-:W-:Y:S01]  /*56b0*/  FFMA.FTZ R55, R39, R52, R55 ;  /* 0x0000003427377223 */ /* 0x000fe20000010037 */
[----:B------:R-:W-:Y:S01]  /*56c0*/  FFMA.FTZ R51, R45, R51, -R44 ;  /* 0x000000332d337223 */ /* 0x000fe2000001082c */
[C---:B------:R-:W-:Y:S01]  /*56d0*/  FMUL.FTZ R39, R47.reuse, R122 ;  /* 0x0000007a2f277220 */ /* 0x040fe20000410000 */
[C---:B------:R-:W-:Y:S01]  /*56e0*/  FMUL.FTZ R44, R36.reuse, R121 ;  /* 0x00000079242c7220 */ /* 0x040fe20000410000 */
[-C--:B------:R-:W-:Y:S01]  /*56f0*/  FMUL.FTZ R47, R47, R120.reuse ;  /* 0x000000782f2f7220 */ /* 0x080fe20000410000 */
[-C--:B------:R-:W-:Y:S01]  /*5700*/  FMUL.FTZ R36, R36, R119.reuse ;  /* 0x0000007724247220 */ /* 0x080fe20000410000 */
[C---:B------:R-:W-:Y:S01]  /*5710*/  FFMA.FTZ R39, R38.reuse, R120, -R39 ;  /* 0x0000007826277223 */ /* 0x040fe20000010827 */
[C---:B------:R-:W-:Y:S01]  /*5720*/  FFMA.FTZ R44, R37.reuse, R119, -R44 ;  /* 0x00000077252c7223 */ /* 0x040fe2000001082c */
[----:B------:R-:W-:Y:S01]  /*5730*/  FFMA.FTZ R38, R38, R122, R47 ;  /* 0x0000007a26267223 */ /* 0x000fe2000001002f */
[----:B------:R-:W-:Y:S01]  /*5740*/  FFMA.FTZ R37, R37, R121, R36 ;  /* 0x0000007925257223 */ /* 0x000fe20000010024 */
[----:B------:R-:W-:Y:S01]  /*5750*/  FFMA.FTZ R46, R45, R53, R46 ;  /* 0x000000352d2e7223 */ /* 0x000fe2000001002e */
[----:B------:R-:W-:-:S02]  /*5760*/  F2FP.BF16.F32.PACK_AB R54, R55, R54 ;  /* 0x000000363736723e */ /* 0x000fc400000010ff */
[----:B------:R-:W-:Y:S02]  /*5770*/  F2FP.BF16.F32.PACK_AB R39, R38, R39 ;  /* 0x000000272627723e */ /* 0x000fe400000010ff */
[----:B------:R-:W-:Y:S01]  /*5780*/  F2FP.BF16.F32.PACK_AB R36, R37, R44 ;  /* 0x0000002c2524723e */ /* 0x000fe200000010ff */
[----:B------:R-:W-:Y:S01]  /*5790*/  IMAD.MOV.U32 R37, RZ, RZ, R54 ;  /* 0x000000ffff257224 */ /* 0x000fe200078e0036 */
[----:B------:R-:W-:-:S07]  /*57a0*/  F2FP.BF16.F32.PACK_AB R38, R46, R51 ;  /* 0x000000332e26723e */ /* 0x000fce00000010ff */
.L_x_1583:
[----:B------:R-:W-:Y:S05]  /*57b0*/  BSYNC B2 ;  /* 0x0000000000027941 */ /* 0x000fea0003800000 */
.L_x_1582:
[----:B------:R-:W-:Y:S02]  /*57c0*/  ULDC.64 UR4, c[0x0][0x208] ;  /* 0x0000820000047ab9 */ /* 0x000fe40000000a00 */
[----:B--2---:R1:W-:Y:S03]  /*57d0*/  STG.E.128 desc[UR4][R48.64+0x100], R36 ;  /* 0x0001002430007986 */ /* 0x0043e6000c101d04 */
.L_x_1581:
[----:B------:R-:W-:Y:S05]  /*57e0*/  BSYNC B1 ;  /* 0x0000000000017941 */ /* 0x000fea0003800000 */
.L_x_1580:
[----:B------:R-:W-:-:S13]  /*57f0*/  ISETP.NE.AND P3, PT, R95, RZ, PT ;  /* 0x000000ff5f00720c */ /* 0x000fda0003f65270 */
[----:B------:R-:W-:Y:S05]  /*5800*/  @!P3 BRA `(.L_x_1571) ;  /* 0x0000003000a0b947 */ /* 0x000fea0003800000 */
[----:B-1234-:R1:W2:Y:S01]  /*5810*/  LDS.128 R36, [R103+0x27400] ;  /* 0x0274000067247984 */ /* 0x01e2a20000000c00 */
[----:B------:R-:W-:Y:S01]  /*5820*/  ISETP.GE.AND P3, PT, R235, R116, PT ;  /* 0x00000074eb00720c */ /* 0x000fe20003f66270 */
[----:B------:R-:W-:-:S12]  /*5830*/  BSSY B1, `(.L_x_1584) ;  /* 0x0000030000017945 */ /* 0x000fd80003800000 */
[----:B-1----:R-:W-:Y:S05]  /*5840*/  @P3 BRA `(.L_x_1585) ;  /* 0x0000000000b83947 */ /* 0x002fea0003800000 */
[----:B------:R-:W-:Y:S01]  /*5850*/  SHF.R.U64 R44, R42, 0x10, R43 ;  /* 0x000000102a2c7819 */ /* 0x000fe2000000122b */
[----:B--2---:R-:W-:Y:S01]  /*5860*/  IMAD.U32 R42, R39, 0x10000, RZ ;  /* 0x00010000272a7824 */ /* 0x004fe200078e00ff */
[----:B------:R-:W-:Y:S01]  /*5870*/  SHF.R.U64 R47, R40, 0x10, R41 ;  /* 0x00000010282f7819 */ /* 0x000fe20000001229 */
[----:B------:R-:W-:Y:S01]  /*5880*/  IMAD.U32 R40, R38, 0x10000, RZ ;  /* 0x0001000026287824 */ /* 0x000fe200078e00ff */
[----:B------:R-:W-:Y:S02]  /*5890*/  SHF.R.U32.HI R45, RZ, 0x10, R43 ;  /* 0x00000010ff2d7819 */ /* 0x000fe4000001162b */
[----:B------:R-:W-:Y:S02]  /*58a0*/  SHF.R.U32.HI R46, RZ, 0x10, R41 ;  /* 0x00000010ff2e7819 */ /* 0x000fe40000011629 */
[----:B------:R-:W-:Y:S02]  /*58b0*/  PRMT R117, R117, 0x5410, R44 ;  /* 0x0000541075757816 */ /* 0x000fe4000000002c */
[----:B------:R-:W-:-:S02]  /*58c0*/  PRMT R114, R114, 0x5410, R47 ;  /* 0x0000541072727816 */ /* 0x000fc4000000002f */
[----:B------:R-:W-:Y:S02]  /*58d0*/  PRMT R118, R118, 0x5410, R45 ;  /* 0x0000541076767816 */ /* 0x000fe4000000002d */
[----:B------:R-:W-:Y:S02]  /*58e0*/  LOP3.LUT R43, R39, 0xffff0000, RZ, 0xc0, !PT ;  /* 0xffff0000272b7812 */ /* 0x000fe400078ec0ff */
[----:B------:R-:W-:Y:S01]  /*58f0*/  PRMT R115, R115, 0x5410, R46 ;  /* 0x0000541073737816 */ /* 0x000fe2000000002e */
[----:B------:R-:W-:Y:S01]  /*5900*/  IMAD.U32 R47, R118, 0x10000, RZ ;  /* 0x00010000762f7824 */ /* 0x000fe200078e00ff */
[----:B------:R-:W-:Y:S02]  /*5910*/  LOP3.LUT R39, R37, 0xffff0000, RZ, 0xc0, !PT ;  /* 0xffff000025277812 */ /* 0x000fe400078ec0ff */
[----:B------:R-:W-:Y:S01]  /*5920*/  LOP3.LUT R46, R117, 0xffff0000, RZ, 0xc0, !PT ;  /* 0xffff0000752e7812 */ /* 0x000fe200078ec0ff */
[----:B------:R-:W-:Y:S01]  /*5930*/  IMAD.U32 R45, R115, 0x10000, RZ ;  /* 0x00010000732d7824 */ /* 0x000fe200078e00ff */
[----:B------:R-:W-:Y:S01]  /*5940*/  LOP3.LUT R44, R114, 0xffff0000, RZ, 0xc0, !PT ;  /* 0xffff0000722c7812 */ /* 0x000fe200078ec0ff */
[----:B------:R-:W-:Y:S01]  /*5950*/  IMAD.U32 R117, R117, 0x10000, RZ ;  /* 0x0001000075757824 */ /* 0x000fe200078e00ff */
[----:B------:R-:W-:Y:S01]  /*5960*/  LOP3.LUT R41, R38, 0xffff0000, RZ, 0xc0, !PT ;  /* 0xffff000026297812 */ /* 0x000fe200078ec0ff */
[----:B------:R-:W-:-:S02]  /*5970*/  IMAD.U32 R38, R37, 0x10000, RZ ;  /* 0x0001000025267824 */ /* 0x000fc400078e00ff */
[C---:B------:R-:W-:Y:S01]  /*5980*/  FMUL.FTZ R51, R39.reuse, R46 ;  /* 0x0000002e27337220 */ /* 0x040fe20000410000 */
[C---:B------:R-:W-:Y:S02]  /*5990*/  IMAD.U32 R37, R36.reuse, 0x10000, RZ ;  /* 0x0001000024257824 */ /* 0x040fe400078e00ff */
[-C--:B------:R-:W-:Y:S01]  /*59a0*/  FMUL.FTZ R39, R39, R44.reuse ;  /* 0x0000002c27277220 */ /* 0x080fe20000410000 */
[----:B------:R-:W-:Y:S01]  /*59b0*/  LOP3.LUT R36, R36, 0xffff0000, RZ, 0xc0, !PT ;  /* 0xffff000024247812 */ /* 0x000fe200078ec0ff */
[C---:B------:R-:W-:Y:S01]  /*59c0*/  FMUL.FTZ R53, R41.reuse, R47 ;  /* 0x0000002f29357220 */ /* 0x040fe20000410000 */
[----:B------:R-:W-:Y:S01]  /*59d0*/  LOP3.LUT R118, R118, 0xffff0000, RZ, 0xc0, !PT ;  /* 0xffff000076767812 */ /* 0x000fe200078ec0ff */
[-C--:B------:R-:W-:Y:S01]  /*59e0*/  FMUL.FTZ R41, R41, R45.reuse ;  /* 0x0000002d29297220 */ /* 0x080fe20000410000 */
[----:B------:R-:W-:Y:S01]  /*59f0*/  LOP3.LUT R115, R115, 0xffff0000, RZ, 0xc0, !PT ;  /* 0xffff000073737812 */ /* 0x000fe200078ec0ff */
[----:B------:R-:W-:Y:S02]  /*5a00*/  IMAD.U32 R114, R114, 0x10000, RZ ;  /* 0x0001000072727824 */ /* 0x000fe400078e00ff */
[C---:B------:R-:W-:Y:S01]  /*5a10*/  FFMA.FTZ R51, R38.reuse, R44, -R51 ;  /* 0x0000002c26337223 */ /* 0x040fe20000010833 */
[----:B------:R-:W-:Y:S01]  /*5a20*/  FFMA.FTZ R46, R38, R46, R39 ;  /* 0x0000002e262e7223 */ /* 0x000fe20000010027 */
[----:B------:R-:W-:Y:S01]  /*5a30*/  FFMA.FTZ R53, R40, R45, -R53 ;  /* 0x0000002d28357223 */ /* 0x000fe20000010835 */
[----:B------:R-:W-:Y:S01]  /*5a40*/  FMUL.FTZ R38, R36, R117 ;  /* 0x0000007524267220 */ /* 0x000fe20000410000 */
[----:B------:R-:W-:Y:S01]  /*5a50*/  FFMA.FTZ R40, R40, R47, R41 ;  /* 0x0000002f28287223 */ /* 0x000fe20000010029 */
[C---:B------:R-:W-:Y:S01]  /*5a60*/  FMUL.FTZ R39, R43.reuse, R118 ;  /* 0x000000762b277220 */ /* 0x040fe20000410000 */
[-C--:B------:R-:W-:Y:S01]  /*5a70*/  FMUL.FTZ R36, R36, R114.reuse ;  /* 0x0000007224247220 */ /* 0x080fe20000410000 */
[-C--:B------:R-:W-:Y:S01]  /*5a80*/  FMUL.FTZ R43, R43, R115.reuse ;  /* 0x000000732b2b7220 */ /* 0x080fe20000410000 */
[C---:B------:R-:W-:Y:S01]  /*5a90*/  FFMA.FTZ R38, R37.reuse, R114, -R38 ;  /* 0x0000007225267223 */ /* 0x040fe20000010826 */
[C---:B------:R-:W-:Y:S01]  /*5aa0*/  FFMA.FTZ R39, R42.reuse, R115, -R39 ;  /* 0x000000732a277223 */ /* 0x040fe20000010827 */
[----:B------:R-:W-:Y:S01]  /*5ab0*/  FFMA.FTZ R37, R37, R117, R36 ;  /* 0x0000007525257223 */ /* 0x000fe20000010024 */
[----:B------:R-:W-:Y:S01]  /*5ac0*/  FFMA.FTZ R42, R42, R118, R43 ;  /* 0x000000762a2a7223 */ /* 0x000fe2000001002b */
[----:B------:R-:W-:-:S02]  /*5ad0*/  F2FP.BF16.F32.PACK_AB R46, R46, R51 ;  /* 0x000000332e2e723e */ /* 0x000fc400000010ff */
[----:B------:R-:W-:Y:S02]  /*5ae0*/  F2FP.BF16.F32.PACK_AB R40, R40, R53 ;  /* 0x000000352828723e */ /* 0x000fe400000010ff */
[----:B------:R-:W-:Y:S01]  /*5af0*/  F2FP.BF16.F32.PACK_AB R36, R37, R38 ;  /* 0x000000262524723e */ /* 0x000fe200000010ff */
[----:B------:R-:W-:Y:S01]  /*5b00*/  IMAD.MOV.U32 R37, RZ, RZ, R46 ;  /* 0x000000ffff257224 */ /* 0x000fe200078e002e */
[----:B------:R-:W-:Y:S01]  /*5b10*/  F2FP.BF16.F32.PACK_AB R39, R42, R39 ;  /* 0x000000272a27723e */ /* 0x000fe200000010ff */
[----:B------:R-:W-:-:S07]  /*5b20*/  IMAD.MOV.U32 R38, RZ, RZ, R40 ;  /* 0x000000ffff267224 */ /* 0x000fce00078e0028 */
.L_x_1585:
[----:B------:R-:W-:Y:S05]  /*5b30*/  BSYNC B1 ;  /* 0x0000000000017941 */ /* 0x000fea0003800000 */
.L_x_1584:
[----:B------:R-:W-:Y:S02]  /*5b40*/  ULDC.64 UR4, c[0x0][0x208] ;  /* 0x0000820000047ab9 */ /* 0x000fe40000000a00 */
[----:B--2---:R1:W-:Y:S01]  /*5b50*/  STG.E.128 desc[UR4][R48.64+0x180], R36 ;  /* 0x0001802430007986 */ /* 0x0043e2000c101d04 */
[----:B------:R-:W-:Y:S05]  /*5b60*/  BRA `(.L_x_1571) ;  /* 0x0000002c00c87947 */ /* 0x000fea0003800000 */
.L_x_1547:
        /* <DEDUP_REMOVED lines=16> */
[----:B------:R-:W-:Y:S01]  /*5c70*/  LEA R52, P3, R38, UR4, 0x1 ;  /* 0x0000000426347c11 */ /* 0x000fe2000f8608ff */
[----:B------:R-:W-:Y:S01]  /*5c80*/  IMAD.X R39, R99, 0x1, R32, P2 ;  /* 0x0000000163277824 */ /* 0x000fe200010e0620 */
[----:B------:R-:W-:Y:S01]  /*5c90*/  LEA R56, P2, R36, UR6, 0x1 ;  /* 0x0000000624387c11 */ /* 0x000fe2000f8408ff */
[----:B------:R-:W-:Y:S01]  /*5ca0*/  IMAD.X R37, R109, 0x1, R34, P5 ;  /* 0x000000016d257824 */ /* 0x000fe200028e0622 */
[----:B------:R-:W-:Y:S02]  /*5cb0*/  ISETP.GE.AND P5, PT, R226, R116, PT ;  /* 0x00000074e200720c */ /* 0x000fe40003fa6270 */
[----:B------:R-:W-:-:S02]  /*5cc0*/  CS2R R42, SRZ ;  /* 0x00000000002a7805 */ /* 0x000fc4000001ff00 */
[----:B------:R-:W-:Y:S02]  /*5cd0*/  LEA.HI.X R53, R38, UR5, R39, 0x1, P3 ;  /* 0x0000000526357c11 */ /* 0x000fe400098f0c27 */
[----:B------:R-:W-:Y:S02]  /*5ce0*/  CS2R R40, SRZ ;  /* 0x0000000000287805 */ /* 0x000fe4000001ff00 */
[----:B------:R-:W-:Y:S02]  /*5cf0*/  ISETP.GE.AND P3, PT, R18, R116, PT ;  /* 0x000000741200720c */ /* 0x000fe40003f66270 */
[----:B------:R-:W-:Y:S02]  /*5d00*/  CS2R R38, SRZ ;  /* 0x0000000000267805 */ /* 0x000fe4000001ff00 */
[----:B------:R-:W-:Y:S02]  /*5d10*/  LEA.HI.X R57, R36, UR7, R37, 0x1, P2 ;  /* 0x0000000724397c11 */ /* 0x000fe400090f0c25 */
[----:B------:R-:W-:-:S02]  /*5d20*/  CS2R R36, SRZ ;  /* 0x0000000000247805 */ /* 0x000fc4000001ff00 */
[----:B------:R-:W-:Y:S02]  /*5d30*/  CS2R R50, SRZ ;  /* 0x0000000000327805 */ /* 0x000fe4000001ff00 */
[----:B------:R-:W-:Y:S02]  /*5d40*/  CS2R R48, SRZ ;  /* 0x0000000000307805 */ /* 0x000fe4000001ff00 */
[----:B------:R-:W-:Y:S02]  /*5d50*/  CS2R R46, SRZ ;  /* 0x00000000002e7805 */ /* 0x000fe4000001ff00 */
[----:B------:R-:W-:Y:S01]  /*5d60*/  CS2R R44, SRZ ;  /* 0x00000000002c7805 */ /* 0x000fe2000001ff00 */
[----:B------:R-:W-:Y:S02]  /*5d70*/  ULDC.64 UR8, c[0x0][0x208] ;  /* 0x0000820000087ab9 */ /* 0x000fe40000000a00 */
[----:B------:R0:W5:Y:S04]  /*5d80*/  @!P5 LDG.E.128 R36, desc[UR8][R52.64+0x80] ;  /* 0x000080083424d981 */ /* 0x000168000c1e1d00 */
[----:B------:R0:W5:Y:S04]  /*5d90*/  @!P3 LDG.E.128 R40, desc[UR8][R52.64] ;  /* 0x000000083428b981 */ /* 0x000168000c1e1d00 */
[----:B------:R0:W5:Y:S04]  /*5da0*/  @!P3 LDG.E.128 R48, desc[UR8][R56.64] ;  /* 0x000000083830b981 */ /* 0x000168000c1e1d00 */
[----:B------:R0:W5:Y:S02]  /*5db0*/  @!P5 LDG.E.128 R44, desc[UR8][R56.64+0x80] ;  /* 0x00008008382cd981 */ /* 0x000164000c1e1d00 */
.L_x_1587:
[----:B------:R-:W-:Y:S05]  /*5dc0*/  BSYNC B1 ;  /* 0x0000000000017941 */ /* 0x000fea0003800000 */
.L_x_1586:
        /* <DEDUP_REMOVED lines=19> */
[----:B------:R-:W-:Y:S02]  /*5f00*/  CS2R R64, SRZ ;  /* 0x0000000000407805 */ /* 0x000fe4000001ff00 */
[----:B------:R-:W-:Y:S02]  /*5f10*/  CS2R R62, SRZ ;  /* 0x00000000003e7805 */ /* 0x000fe4000001ff00 */
[----:B------:R-:W-:Y:S02]  /*5f20*/  IADD3.X R109, R34, R109, R26, P2, P5 ;  /* 0x0000006d226d7210 */ /* 0x000fe400017ea41a */
[----:B------:R-:W-:Y:S02]  /*5f30*/  CS2R R60, SRZ ;  /* 0x00000000003c7805 */ /* 0x000fe4000001ff00 */
[----:B------:R-:W-:Y:S01]  /*5f40*/  LEA R68, P5, R71, UR4, 0x1 ;  /* 0x0000000447447c11 */ /* 0x000fe2000f8a08ff */
[----:B------:R-:W-:Y:S01]  /*5f50*/  ULDC.64 UR8, c[0x0][0x208] ;  /* 0x0000820000087ab9 */ /* 0x000fe20000000a00 */
[----:B------:R-:W-:-:S02]  /*5f60*/  LEA R70, P2, R52, UR6, 0x1 ;  /* 0x0000000634467c11 */ /* 0x000fc4000f8408ff */
[----:B------:R-:W-:Y:S02]  /*5f70*/  LEA.HI.X R69, R71, UR5, R54, 0x1, P5 ;  /* 0x0000000547457c11 */ /* 0x000fe4000a8f0c36 */
[----:B------:R-:W-:Y:S02]  /*5f80*/  CS2R R54, SRZ ;  /* 0x0000000000367805 */ /* 0x000fe4000001ff00 */
[----:B------:R-:W-:Y:S02]  /*5f90*/  LEA.HI.X R71, R52, UR7, R109, 0x1, P2 ;  /* 0x0000000734477c11 */ /* 0x000fe400090f0c6d */
[----:B------:R-:W-:Y:S02]  /*5fa0*/  CS2R R52, SRZ ;  /* 0x0000000000347805 */ /* 0x000fe4000001ff00 */
[-C--:B------:R-:W-:Y:S02]  /*5fb0*/  ISETP.GE.AND P5, PT, R18, R116.reuse, PT ;  /* 0x000000741200720c */ /* 0x080fe40003fa6270 */
[----:B------:R-:W-:-:S11]  /*5fc0*/  ISETP.GE.AND P2, PT, R226, R116, PT ;  /* 0x00000074e200720c */ /* 0x000fd60003f46270 */
[----:B------:R0:W5:Y:S04]  /*5fd0*/  @!P5 LDG.E.128 R56, desc[UR8][R68.64] ;  /* 0x000000084438d981 */ /* 0x000168000c1e1d00 */
[----:B------:R0:W5:Y:S04]  /*5fe0*/  @!P2 LDG.E.128 R52, desc[UR8][R68.64+0x80] ;  /* 0x000080084434a981 */ /* 0x000168000c1e1d00 */
[----:B------:R0:W5:Y:S04]  /*5ff0*/  @!P5 LDG.E.128 R64, desc[UR8][R70.64] ;  /* 0x000000084640d981 */ /* 0x000168000c1e1d00 */
[----:B------:R0:W5:Y:S02]  /*6000*/  @!P2 LDG.E.128 R60, desc[UR8][R70.64+0x80] ;  /* 0x00008008463ca981 */ /* 0x000164000c1e1d00 */
.L_x_1589:
[----:B------:R-:W-:Y:S05]  /*6010*/  BSYNC B1 ;  /* 0x0000000000017941 */ /* 0x000fea0003800000 */
.L_x_1588:
[----:B0-----:R-:W2:Y:S01]  /*6020*/  LDL R68, [R1+0x20] ;  /* 0x0000200001447983 */ /* 0x001ea20000100800 */
[----:B-----5:R-:W-:Y:S02]  /*6030*/  IMAD.MOV.U32 R69, RZ, RZ, R39 ;  /* 0x000000ffff457224 */ /* 0x020fe400078e0027 */
[----:B------:R-:W-:Y:S02]  /*6040*/  IMAD.MOV.U32 R70, RZ, RZ, R42 ;  /* 0x000000ffff467224 */ /* 0x000fe400078e002a */
[----:B------:R-:W-:-:S05]  /*6050*/  IMAD.MOV.U32 R71, RZ, RZ, R43 ;  /* 0x000000ffff477224 */ /* 0x000fca00078e002b */
[----:B------:R-:W-:Y:S02]  /*6060*/  PRMT R123, R70, 0x5410, R71 ;  /* 0x00005410467b7816 */ /* 0x000fe40000000047 */
[----:B--2---:R-:W-:Y:S01]  /*6070*/  R2UR UR4, R68 ;  /* 0x00000000440472ca */ /* 0x004fe200000e0000 */
[----:B------:R-:W-:-:S05]  /*6080*/  IMAD.MOV.U32 R68, RZ, RZ, R38 ;  /* 0x000000ffff447224 */ /* 0x000fca00078e0026 */
[----:B------:R-:W-:Y:S01]  /*6090*/  PRMT R134, R69, 0x5410, R68 ;  /* 0x0000541045867816 */ /* 0x000fe20000000044 */
[----:B------:R-:W-:Y:S02]  /*60a0*/  IMAD.MOV.U32 R68, RZ, RZ, R36 ;  /* 0x000000ffff447224 */ /* 0x000fe400078e0024 */
[----:B------:R-:W-:-:S04]  /*60b0*/  IMAD.MOV.U32 R69, RZ, RZ, R37 ;  /* 0x000000ffff457224 */ /* 0x000fc800078e0025 */
[----:B------:R-:W-:Y:S01]  /*60c0*/  UISETP.NE.AND UP0, UPT, UR4, 0x3, UPT ;  /* 0x000000030400788c */ /* 0x000fe2000bf05270 */
[----:B------:R-:W-:Y:S01]  /*60d0*/  PRMT R135, R69, 0x5410, R68 ;  /* 0x0000541045877816 */ /* 0x000fe20000000044 */
[----:B------:R-:W-:Y:S02]  /*60e0*/  IMAD.MOV.U32 R68, RZ, RZ, R40 ;  /* 0x000000ffff447224 */ /* 0x000fe400078e0028 */
[----:B------:R-:W-:Y:S02]  /*60f0*/  IMAD.MOV.U32 R69, RZ, RZ, R41 ;  /* 0x000000ffff457224 */ /* 0x000fe400078e0029 */
[----:B------:R-:W-:-:S03]  /*6100*/  PLOP3.LUT P2, PT, PT, PT, UP0, 0x80, 0x0 ;  /* 0x000000000000781c */ /* 0x000fc60003f4f008 */
        /* <DEDUP_REMOVED lines=39> */
[----:B------:R-:W-:Y:S06]  /*6380*/  @!P2 BRA `(.L_x_1590) ;  /* 0x000000000004a947 */ /* 0x000fec0003800000 */
[----:B------:R-:W-:Y:S01]  /*6390*/  BPT.TRAP 0x1 ;  /* 0x000000040000795c */ /* 0x000fe20000300000 */
.L_x_1590:
[----:B------:R-:W-:Y:S01]  /*63a0*/  IMAD R99, R17, 0x8, R16 ;  /* 0x0000000811637824 */ /* 0x000fe200078e0210 */
[----:B------:R-:W-:Y:S01]  /*63b0*/  SHF.L.U32 R109, R237, 0x1f, RZ ;  /* 0x0000001fed6d7819 */ /* 0x000fe200000006ff */
[----:B------:R-:W0:Y:S01]  /*63c0*/  LDC R117, c[0x0][0x2f4] ;  /* 0x0000bd00ff757b82 */ /* 0x000e220000000800 */
[----:B------:R-:W-:Y:S01]  /*63d0*/  BSSY B1, `(.L_x_1591) ;  /* 0x0000004000017945 */ /* 0x000fe20003800000 */
[----:B------:R-:W-:Y:S01]  /*63e0*/  IMAD.MOV.U32 R111, RZ, RZ, R72 ;  /* 0x000000ffff6f7224 */ /* 0x000fe200078e0048 */
[----:B------:R-:W1:Y:S02]  /*63f0*/  SYNCS.PHASECHK.TRANS64.TRYWAIT P5, [R99+URZ+0x30890], R109 ;  /* 0x0308906d630075a7 */ /* 0x000e6400080a017f */
[----:B-1----:R-:W-:Y:S05]  /*6400*/  @!P5 BRA `(.L_x_1592) ;  /* 0x00000280001cd947 */ /* 0x002fea0003800000 */
.L_x_2021:
[----:B------:R-:W-:Y:S05]  /*6410*/  BSYNC B1 ;  /* 0x0000000000017941 */ /* 0x000fea0003800000 */
.L_x_1591:
[----:B------:R-:W2:Y:S01]  /*6420*/  LDC.64 R112, c[0x0][0x300] ;  /* 0x0000c000ff707b82 */ /* 0x000ea20000000a00 */
[----:B------:R-:W-:Y:S01]  /*6430*/  BSSY B1, `(.L_x_1593) ;  /* 0x0000118000017945 */ /* 0x000fe20003800000 */
[----:B0-----:R-:W-:-:S03]  /*6440*/  IMAD.IADD R118, R117, 0x1, -R29 ;  /* 0x0000000175767824 */ /* 0x001fc600078e0a1d */
[----:B------:R-:W-:Y:S05]  /*6450*/  @P4 BRA `(.L_x_1594) ;  /* 0x0000001000544947 */ /* 0x000fea0003800000 */
[----:B------:R-:W-:Y:S01]  /*6460*/  ISETP.NE.AND P4, PT, R30, RZ, PT ;  /* 0x000000ff1e00720c */ /* 0x000fe20003f85270 */
[-C--:B--2---:R-:W-:Y:S01]  /*6470*/  IMAD.WIDE.U32 R114, R23, R112.reuse, R110 ;  /* 0x0000007017727225 */ /* 0x084fe200078e006e */
[----:B------:R-:W-:Y:S01]  /*6480*/  SHF.R.S32.HI R68, RZ, 0x1f, R23 ;  /* 0x0000001fff447819 */ /* 0x000fe20000011417 */
[----:B------:R-:W-:Y:S04]  /*6490*/  BSSY B2, `(.L_x_1595) ;  /* 0x000008a000027945 */ /* 0x000fe80003800000 */
[----:B------:R-:W-:-:S04]  /*64a0*/  IMAD R119, R68, R112, RZ ;  /* 0x0000007044777224 */ /* 0x000fc800078e02ff */
[----:B------:R-:W-:-:S04]  /*64b0*/  IMAD R119, R23, R113, R119 ;  /* 0x0000007117777224 */ /* 0x000fc800078e0277 */
[----:B------:R-:W-:Y:S01]  /*64c0*/  IMAD.IADD R119, R119, 0x1, R115 ;  /* 0x0000000177777824 */ /* 0x000fe200078e0273 */
[----:B------:R-:W-:Y:S06]  /*64d0*/  @!P4 BRA `(.L_x_1596) ;  /* 0x000000080014c947 */ /* 0x000fec0003800000 */
[----:B------:R-:W2:Y:S01]  /*64e0*/  LDL R70, [R1+0x28] ;  /* 0x0000280001467983 */ /* 0x000ea20000100800 */
[----:B------:R-:W-:Y:S01]  /*64f0*/  SEL R68, R29, R118, !P0 ;  /* 0x000000761d447207 */ /* 0x000fe20004000000 */
[C---:B------:R-:W-:Y:S01]  /*6500*/  IMAD.SHL.U32 R71, R23.reuse, 0x40, RZ ;  /* 0x0000004017477824 */ /* 0x040fe200078e00ff */
[----:B------:R-:W-:Y:S01]  /*6510*/  ISETP.GE.AND P4, PT, R18, R116, PT ;  /* 0x000000741200720c */ /* 0x000fe20003f86270 */
[----:B------:R-:W-:Y:S01]  /*6520*/  IMAD.SHL.U32 R72, R23, 0x40, RZ ;  /* 0x0000004017487824 */ /* 0x000fe200078e00ff */
[----:B------:R-:W-:Y:S01]  /*6530*/  SHF.R.S32.HI R69, RZ, 0x1f, R68 ;  /* 0x0000001fff457819 */ /* 0x000fe20000011444 */
[----:B------:R-:W-:Y:S01]  /*6540*/  BSSY B3, `(.L_x_1597) ;  /* 0x0000071000037945 */ /* 0x000fe20003800000 */
[----:B------:R-:W-:Y:S02]  /*6550*/  LOP3.LUT R71, R71, 0x1c0, RZ, 0xc0, !PT ;  /* 0x000001c047477812 */ /* 0x000fe400078ec0ff */
[----:B------:R-:W-:Y:S02]  /*6560*/  LEA.HI R68, R69, R68, RZ, 0x4 ;  /* 0x0000004445447211 */ /* 0x000fe400078f20ff */
[----:B------:R-:W-:-:S02]  /*6570*/  SHF.R.U32.HI R71, RZ, 0x3, R71 ;  /* 0x00000003ff477819 */ /* 0x000fc40000011647 */
[----:B------:R-:W-:-:S04]  /*6580*/  LEA.HI.SX32 R68, R68, R35, 0x1c ;  /* 0x0000002344447211 */ /* 0x000fc800078fe2ff */
[----:B------:R-:W-:Y:S01]  /*6590*/  SHF.R.S32.HI R69, RZ, 0x1f, R68 ;  /* 0x0000001fff457819 */ /* 0x000fe20000011444 */
[----:B------:R-:W-:-:S03]  /*65a0*/  IMAD.SHL.U32 R120, R68, 0x8, RZ ;  /* 0x0000000844787824 */ /* 0x000fc600078e00ff */
[----:B------:R-:W-:Y:S02]  /*65b0*/  LEA.HI R68, R69, R68, RZ, 0x3 ;  /* 0x0000004445447211 */ /* 0x000fe400078f18ff */
[----:B------:R-:W-:-:S03]  /*65c0*/  LOP3.LUT R69, R120, 0x38, RZ, 0xc0, !PT ;  /* 0x0000003878457812 */ /* 0x000fc600078ec0ff */
[----:B------:R-:W-:Y:S01]  /*65d0*/  IMAD.SHL.U32 R68, R68, 0x200, RZ ;  /* 0x0000020044447824 */ /* 0x000fe200078e00ff */
[----:B------:R-:W-:-:S04]  /*65e0*/  LOP3.LUT R69, R69, 0x1c0, R72, 0xf8, !PT ;  /* 0x000001c045457812 */ /* 0x000fc800078ef848 */
[----:B------:R-:W-:Y:S02]  /*65f0*/  LOP3.LUT R68, R68, 0x7ffff000, RZ, 0xc0, !PT ;  /* 0x7ffff00044447812 */ /* 0x000fe400078ec0ff */
[----:B------:R-:W-:-:S04]  /*6600*/  LOP3.LUT R69, R69, R71, RZ, 0x3c, !PT ;  /* 0x0000004745457212 */ /* 0x000fc800078e3cff */
[----:B--2---:R-:W-:-:S05]  /*6610*/  IADD3 R68, R69, R68, R70 ;  /* 0x0000004445447210 */ /* 0x004fca0007ffe046 */
[C---:B------:R-:W-:Y:S02]  /*6620*/  IMAD R72, R17.reuse, 0x4000, R68 ;  /* 0x0000400011487824 */ /* 0x040fe400078e0244 */
[----:B------:R-:W-:Y:S02]  /*6630*/  IMAD R68, R17, 0x4000, R6 ;  /* 0x0000400011447824 */ /* 0x000fe400078e0206 */
[--C-:B------:R-:W-:Y:S02]  /*6640*/  IMAD R72, R72, 0x2, R16.reuse ;  /* 0x0000000248487824 */ /* 0x100fe400078e0210 */
[----:B------:R-:W-:-:S04]  /*6650*/  IMAD R68, R68, 0x2, R16 ;  /* 0x0000000244447824 */ /* 0x000fc800078e0210 */
[----:B------:R-:W0:Y:S04]  /*6660*/  LDS.128 R72, [R72+0x20400] ;  /* 0x0204000048487984 */ /* 0x000e280000000c00 */
[----:B------:R-:W2:Y:S01]  /*6670*/  LDS.128 R68, [R68+0x20400] ;  /* 0x0204000044447984 */ /* 0x000ea20000000c00 */
[----:B------:R-:W-:Y:S05]  /*6680*/  @P4 BRA `(.L_x_1598) ;  /* 0x0000000400704947 */ /* 0x000fea0003800000 */
[--C-:B------:R-:W-:Y:S02]  /*6690*/  SHF.R.U64 R40, R40, 0x10, R41.reuse ;  /* 0x0000001028287819 */ /* 0x100fe40000001229 */
[----:B------:R-:W-:Y:S02]  /*66a0*/  SHF.R.U32.HI R121, RZ, 0x10, R41 ;  /* 0x00000010ff797819 */ /* 0x000fe40000011629 */
[C---:B------:R-:W-:Y:S02]  /*66b0*/  PRMT R40, R122.reuse, 0x5432, R40 ;  /* 0x000054327a287816 */ /* 0x040fe40000000028 */
[----:B------:R-:W-:Y:S02]  /*66c0*/  PRMT R121, R122, 0x5410, R121 ;  /* 0x000054107a797816 */ /* 0x000fe40000000079 */
[----:B------:R-:W-:Y:S02]  /*66d0*/  SHF.R.U32.HI R122, RZ, 0x10, R49 ;  /* 0x00000010ff7a7819 */ /* 0x000fe40000011631 */
[----:B------:R-:W-:-:S02]  /*66e0*/  SHF.R.U64 R41, R42, 0x10, R43 ;  /* 0x000000102a297819 */ /* 0x000fc4000000122b */
[----:B------:R-:W-:Y:S02]  /*66f0*/  SHF.R.U32.HI R42, RZ, 0x10, R43 ;  /* 0x00000010ff2a7819 */ /* 0x000fe4000001162b */
[----:B------:R-:W-:Y:S02]  /*6700*/  SHF.R.U64 R43, R48, 0x10, R49 ;  /* 0x00000010302b7819 */ /* 0x000fe40000001231 */
[--C-:B------:R-:W-:Y:S02]  /*6710*/  SHF.R.U64 R48, R50, 0x10, R51.reuse ;  /* 0x0000001032307819 */ /* 0x100fe40000001233 */
[----:B------:R-:W-:Y:S01]  /*6720*/  SHF.R.U32.HI R49, RZ, 0x10, R51 ;  /* 0x00000010ff317819 */ /* 0x000fe20000011633 */
[----:B--2---:R-:W-:Y:S01]  /*6730*/  IMAD.U32 R51, R69, 0x10000, RZ ;  /* 0x0001000045337824 */ /* 0x004fe200078e00ff */
[----:B------:R-:W-:Y:S02]  /*6740*/  PRMT R122, R125, 0x5432, R122 ;  /* 0x000054327d7a7816 */ /* 0x000fe4000000007a */
[----:B------:R-:W-:-:S02]  /*6750*/  PRMT R41, R123, 0x5410, R41 ;  /* 0x000054107b297816 */ /* 0x000fc40000000029 */
[----:B------:R-:W-:Y:S01]  /*6760*/  PRMT R42, R123, 0x5432, R42 ;  /* 0x000054327b2a7816 */ /* 0x000fe2000000002a */
[----:B------:R-:W-:Y:S01]  /*6770*/  IMAD.U32 R123, R122, 0x10000, RZ ;  /* 0x000100007a7b7824 */ /* 0x000fe200078e00ff */
[C---:B------:R-:W-:Y:S02]  /*6780*/  PRMT R48, R124.reuse, 0x5432, R48 ;  /* 0x000054327c307816 */ /* 0x040fe40000000030 */
[----:B------:R-:W-:Y:S01]  /*6790*/  PRMT R49, R124, 0x5410, R49 ;  /* 0x000054107c317816 */ /* 0x000fe20000000031 */
[----:B0-----:R-:W-:Y:S01]  /*67a0*/  IMAD.U32 R124, R73, 0x10000, RZ ;  /* 0x00010000497c7824 */ /* 0x001fe200078e00ff */
[----:B------:R-:W-:Y:S01]  /*67b0*/  PRMT R43, R125, 0x5410, R43 ;  /* 0x000054107d2b7816 */ /* 0x000fe2000000002b */
[----:B------:R-:W-:Y:S01]  /*67c0*/  IMAD.U32 R125, R121, 0x10000, RZ ;  /* 0x00010000797d7824 */ /* 0x000fe200078e00ff */
[----:B------:R-:W-:Y:S01]  /*67d0*/  LOP3.LUT R122, R122, 0xffff0000, RZ, 0xc0, !PT ;  /* 0xffff00007a7a7812 */ /* 0x000fe200078ec0ff */
[C---:B------:R-:W-:Y:S01]  /*67e0*/  FMUL.FTZ R50, R124.reuse, R123 ;  /* 0x0000007b7c327220 */ /* 0x040fe20000410000 */
[----:B------:R-:W-:Y:S01]  /*67f0*/  LOP3.LUT R73, R73, 0xffff0000, RZ, 0xc0, !PT ;  /* 0xffff000049497812 */ /* 0x000fe200078ec0ff */
[----:B------:R-:W-:-:S02]  /*6800*/  FMUL.FTZ R124, R124, R125 ;  /* 0x0000007d7c7c7220 */ /* 0x000fc40000410000 */
[C---:B------:R-:W-:Y:S02]  /*6810*/  FFMA.FTZ R50, R51.reuse, R125, -R50 ;  /* 0x0000007d33327223 */ /* 0x040fe40000010832 */
[----:B------:R-:W-:Y:S01]  /*6820*/  FFMA.FTZ R51, R51, R123, R124 ;  /* 0x0000007b33337223 */ /* 0x000fe2000001007c */
[----:B------:R-:W-:Y:S01]  /*6830*/  LOP3.LUT R123, R121, 0xffff0000, RZ, 0xc0, !PT ;  /* 0xffff0000797b7812 */ /* 0x000fe200078ec0ff */
[----:B------:R-:W-:Y:S01]  /*6840*/  IMAD.U32 R124, R75, 0x10000, RZ ;  /* 0x000100004b7c7824 */ /* 0x000fe200078e00ff */
[----:B------:R-:W-:Y:S01]  /*6850*/  LOP3.LUT R121, R69, 0xffff0000, RZ, 0xc0, !PT ;  /* 0xffff000045797812 */ /* 0x000fe200078ec0ff */
[----:B------:R-:W-:Y:S01]  /*6860*/  FMUL.FTZ R69, R73, R122 ;  /* 0x0000007a49457220 */ /* 0x000fe20000410000 */
[----:B------:R-:W-:Y:S01]  /*6870*/  LOP3.LUT R75, R75, 0xffff0000, RZ, 0xc0, !PT ;  /* 0xffff00004b4b7812 */ /* 0x000fe200078ec0ff */
[-C--:B------:R-:W-:Y:S02]  /*6880*/  FMUL.FTZ R73, R73, R123.reuse ;  /* 0x0000007b49497220 */ /* 0x080fe40000410000 */
[----:B------:R-:W-:Y:S01]  /*6890*/  FFMA.FTZ R69, R121, R123, -R69 ;  /* 0x0000007b79457223 */ /* 0x000fe20000010845 */
[----:B------:R-:W-:-:S02]  /*68a0*/  IMAD.U32 R123, R49, 0x10000, RZ ;  /* 0x00010000317b7824 */ /* 0x000fc400078e00ff */
[----:B------:R-:W-:Y:S01]  /*68b0*/  FFMA.FTZ R73, R121, R122, R73 ;  /* 0x0000007a79497223 */ /* 0x000fe20000010049 */
[----:B------:R-:W-:Y:S01]  /*68c0*/  IMAD.U32 R122, R71, 0x10000, RZ ;  /* 0x00010000477a7824 */ /* 0x000fe200078e00ff */
[----:B------:R-:W-:Y:S01]  /*68d0*/  LOP3.LUT R49, R49, 0xffff0000, RZ, 0xc0, !PT ;  /* 0xffff000031317812 */ /* 0x000fe200078ec0ff */
[----:B------:R-:W-:Y:S02]  /*68e0*/  IMAD.U32 R121, R42, 0x10000, RZ ;  /* 0x000100002a797824 */ /* 0x000fe400078e00ff */
[----:B------:R-:W-:Y:S01]  /*68f0*/  FMUL.FTZ R125, R124, R123 ;  /* 0x0000007b7c7d7220 */ /* 0x000fe20000410000 */
[----:B------:R-:W-:Y:S01]  /*6900*/  F2FP.BF16.F32.PACK_AB R73, R73, R51 ;  /* 0x000000334949723e */ /* 0x000fe200000010ff */
[----:B------:R-:W-:Y:S01]  /*6910*/  IMAD.U32 R51, R43, 0x10000, RZ ;  /* 0x000100002b337824 */ /* 0x000fe200078e00ff */
[----:B------:R-:W-:Y:S01]  /*6920*/  F2FP.BF16.F32.PACK_AB R69, R69, R50 ;  /* 0x000000324545723e */ /* 0x000fe200000010ff */
[-C--:B------:R-:W-:Y:S01]  /*6930*/  FFMA.FTZ R125, R122, R121.reuse, -R125 ;  /* 0x000000797a7d7223 */ /* 0x080fe2000001087d */
[----:B------:R-:W-:Y:S01]  /*6940*/  FMUL.FTZ R121, R124, R121 ;  /* 0x000000797c797220 */ /* 0x000fe20000410000 */
[----:B------:R-:W-:Y:S01]  /*6950*/  IMAD.U32 R50, R68, 0x10000, RZ ;  /* 0x0001000044327824 */ /* 0x000fe200078e00ff */
[----:B------:R-:W-:-:S02]  /*6960*/  LOP3.LUT R43, R43, 0xffff0000, RZ, 0xc0, !PT ;  /* 0xffff00002b2b7812 */ /* 0x000fc400078ec0ff */
[----:B------:R-:W-:Y:S01]  /*6970*/  FFMA.FTZ R122, R122, R123, R121 ;  /* 0x0000007b7a7a7223 */ /* 0x000fe20000010079 */
[----:B------:R-:W-:Y:S02]  /*6980*/  LOP3.LUT R121, R42, 0xffff0000, RZ, 0xc0, !PT ;  /* 0xffff00002a797812 */ /* 0x000fe400078ec0ff */
[----:B------:R-:W-:Y:S01]  /*6990*/  LOP3.LUT R42, R71, 0xffff0000, RZ, 0xc0, !PT ;  /* 0xffff0000472a7812 */ /* 0x000fe200078ec0ff */
[C---:B------:R-:W-:Y:S01]  /*69a0*/  FMUL.FTZ R71, R75.reuse, R49 ;  /* 0x000000314b477220 */ /* 0x040fe20000410000 */
[----:B------:R-:W-:Y:S01]  /*69b0*/  LOP3.LUT R68, R68, 0xffff0000, RZ, 0xc0, !PT ;  /* 0xffff000044447812 */ /* 0x000fe200078ec0ff */
[-C--:B------:R-:W-:Y:S02]  /*69c0*/  FMUL.FTZ R75, R75, R121.reuse ;  /* 0x000000794b4b7220 */ /* 0x080fe40000410000 */
[----:B------:R-:W-:Y:S01]  /*69d0*/  FFMA.FTZ R71, R42, R121, -R71 ;  /* 0x000000792a477223 */ /* 0x000fe20000010847 */
[----:B------:R-:W-:Y:S02]  /*69e0*/  IMAD.U32 R121, R40, 0x10000, RZ ;  /* 0x0001000028797824 */ /* 0x000fe400078e00ff */
[----:B------:R-:W-:Y:S01]  /*69f0*/  FFMA.FTZ R42, R42, R49, R75 ;  /* 0x000000312a2a7223 */ /* 0x000fe2000001004b */
[----:B------:R-:W-:Y:S01]  /*6a00*/  IMAD.U32 R75, R72, 0x10000, RZ ;  /* 0x00010000484b7824 */ /* 0x000fe200078e00ff */
[----:B------:R-:W-:-:S02]  /*6a10*/  LOP3.LUT R40, R40, 0xffff0000, RZ, 0xc0, !PT ;  /* 0xffff000028287812 */ /* 0x000fc400078ec0ff */
[----:B------:R-:W-:Y:S01]  /*6a20*/  F2FP.BF16.F32.PACK_AB R71, R71, R125 ;  /* 0x0000007d4747723e */ /* 0x000fe200000010ff */
[C---:B------:R-:W-:Y:S01]  /*6a30*/  FMUL.FTZ R49, R75.reuse, R51 ;  /* 0x000000334b317220 */ /* 0x040fe20000410000 */
[-C--:B------:R-:W-:Y:S01]  /*6a40*/  FMUL.FTZ R75, R75, R121.reuse ;  /* 0x000000794b4b7220 */ /* 0x080fe20000410000 */
[----:B------:R-:W-:Y:S02]  /*6a50*/  F2FP.BF16.F32.PACK_AB R42, R42, R122 ;  /* 0x0000007a2a2a723e */ /* 0x000fe400000010ff */
[C---:B------:R-:W-:Y:S01]  /*6a60*/  FFMA.FTZ R49, R50.reuse, R121, -R49 ;  /* 0x0000007932317223 */ /* 0x040fe20000010831 */
[----:B------:R-:W-:Y:S01]  /*6a70*/  FFMA.FTZ R50, R50, R51, R75 ;  /* 0x0000003332327223 */ /* 0x000fe2000001004b */
[----:B------:R-:W-:Y:S01]  /*6a80*/  LOP3.LUT R51, R72, 0xffff0000, RZ, 0xc0, !PT ;  /* 0xffff000048337812 */ /* 0x000fe200078ec0ff */
[----:B------:R-:W-:-:S04]  /*6a90*/  IMAD.U32 R121, R74, 0x10000, RZ ;  /* 0x000100004a797824 */ /* 0x000fc800078e00ff */
        /* <DEDUP_REMOVED lines=21> */
[----:B------:R-:W-:Y:S02]  /*6bf0*/  IMAD.MOV.U32 R68, RZ, RZ, R40 ;  /* 0x000000ffff447224 */ /* 0x000fe400078e0028 */
[----:B------:R-:W-:Y:S01]  /*6c00*/  IMAD.MOV.U32 R72, RZ, RZ, R43 ;  /* 0x000000ffff487224 */ /* 0x000fe200078e002b */
[----:B------:R-:W-:Y:S01]  /*6c10*/  F2FP.BF16.F32.PACK_AB R70, R70, R75 ;  /* 0x0000004b4646723e */ /* 0x000fe200000010ff */
[----:B------:R-:W-:Y:S01]  /*6c20*/  IMAD.MOV.U32 R75, RZ, RZ, R42 ;  /* 0x000000ffff4b7224 */ /* 0x000fe200078e002a */
[----:B------:R-:W-:-:S05]  /*6c30*/  F2FP.BF16.F32.PACK_AB R51, R51, R121 ;  /* 0x000000793333723e */ /* 0x000fca00000010ff */
[----:B------:R-:W-:-:S07]  /*6c40*/  IMAD.MOV.U32 R74, RZ, RZ, R51 ;  /* 0x000000ffff4a7224 */ /* 0x000fce00078e0033 */
.L_x_1598:
[----:B------:R-:W-:Y:S05]  /*6c50*/  BSYNC B3 ;  /* 0x0000000000037941 */ /* 0x000fea0003800000 */
.L_x_1597:
        /* <DEDUP_REMOVED lines=8> */
[----:B------:R-:W-:-:S05]  /*6ce0*/  LEA.HI.X R41, R41, R107, R43, 0x1, P5 ;  /* 0x0000006b29297211 */ /* 0x000fca00028f0c2b */
[----:B--2---:R2:W-:Y:S02]  /*6cf0*/  STG.E.128 desc[UR4][R40.64], R68 ;  /* 0x0000004428007986 */ /* 0x0045e4000c101d04 */
[----:B--2---:R-:W-:-:S04]  /*6d00*/  @!P4 LEA R40, P5, R120, R106, 0x1 ;  /* 0x0000006a7828c211 */ /* 0x004fc800078a08ff */
[----:B------:R-:W-:-:S05]  /*6d10*/  @!P4 LEA.HI.X R41, R120, R107, R42, 0x1, P5 ;  /* 0x0000006b7829c211 */ /* 0x000fca00028f0c2a */
[----:B0-----:R0:W-:Y:S04]  /*6d20*/  @!P4 STG.E.128 desc[UR4][R40.64], R72 ;  /* 0x000000482800c986 */ /* 0x0011e8000c101d04 */
.L_x_1596:
[----:B------:R-:W-:Y:S05]  /*6d30*/  BSYNC B2 ;  /* 0x0000000000027941 */ /* 0x000fea0003800000 */
.L_x_1595:
[----:B------:R-:W-:-:S13]  /*6d40*/  ISETP.NE.AND P4, PT, R93, RZ, PT ;  /* 0x000000ff5d00720c */ /* 0x000fda0003f85270 */
[----:B------:R-:W-:Y:S05]  /*6d50*/  @!P4 BRA `(.L_x_1594) ;  /* 0x000000080014c947 */ /* 0x000fea0003800000 */
[----:B------:R-:W2:Y:S01]  /*6d60*/  LDL R42, [R1+0x28] ;  /* 0x00002800012a7983 */ /* 0x000ea20000100800 */
[----:B0-----:R-:W-:Y:S01]  /*6d70*/  SEL R40, R29, R118, !P1 ;  /* 0x000000761d287207 */ /* 0x001fe20004800000 */
        /* <DEDUP_REMOVED lines=25> */
[----:B------:R-:W-:Y:S01]  /*6f10*/  SHF.R.U64 R38, R38, 0x10, R39 ;  /* 0x0000001026267819 */ /* 0x000fe20000001227 */
[----:B0-----:R-:W-:Y:S01]  /*6f20*/  IMAD.U32 R73, R49, 0x10000, RZ ;  /* 0x0001000031497824 */ /* 0x001fe200078e00ff */
[--C-:B------:R-:W-:Y:S01]  /*6f30*/  SHF.R.U32.HI R69, RZ, 0x10, R45.reuse ;  /* 0x00000010ff457819 */ /* 0x100fe2000001162d */
[----:B--2---:R-:W-:Y:S01]  /*6f40*/  IMAD.U32 R71, R41, 0x10000, RZ ;  /* 0x0001000029477824 */ /* 0x004fe200078e00ff */
        /* <DEDUP_REMOVED lines=88> */
.L_x_1600:
[----:B------:R-:W-:Y:S05]  /*74d0*/  BSYNC B2 ;  /* 0x0000000000027941 */ /* 0x000fea0003800000 */
.L_x_1599:
        /* <DEDUP_REMOVED lines=13> */
.L_x_1594:
[----:B------:R-:W-:Y:S05]  /*75b0*/  BSYNC B1 ;  /* 0x0000000000017941 */ /* 0x000fea0003800000 */
.L_x_1593:
[----:B---3--:R-:W-:Y:S02]  /*75c0*/  VIADD R37, R23, 0x20 ;  /* 0x0000002017257836 */ /* 0x008fe40000000000 */
[-C--:B--2---:R-:W-:Y:S02]  /*75d0*/  IMAD R36, R102, R112.reuse, RZ ;  /* 0x0000007066247224 */ /* 0x084fe400078e02ff */
[----:B------:R-:W-:-:S04]  /*75e0*/  IMAD.WIDE.U32 R110, R37, R112, R110 ;  /* 0x00000070256e7225 */ /* 0x000fc800078e006e */
[----:B------:R-:W-:Y:S01]  /*75f0*/  IMAD R113, R37, R113, R36 ;  /* 0x0000007125717224 */ /* 0x000fe200078e0224 */
[----:B------:R-:W-:Y:S06]  /*7600*/  @P3 BRA `(.L_x_1571) ;  /* 0x0000001400203947 */ /* 0x000fec0003800000 */
[----:B------:R-:W-:Y:S01]  /*7610*/  ISETP.NE.AND P3, PT, R30, RZ, PT ;  /* 0x000000ff1e00720c */ /* 0x000fe20003f65270 */
[----:B------:R-:W-:Y:S01]  /*7620*/  BSSY B1, `(.L_x_1601) ;  /* 0x000008a000017945 */ /* 0x000fe20003800000 */
[----:B------:R-:W-:-:S11]  /*7630*/  IMAD.IADD R48, R111, 0x1, R113 ;  /* 0x000000016f307824 */ /* 0x000fd600078e0271 */
[----:B------:R-:W-:Y:S05]  /*7640*/  @!P3 BRA `(.L_x_1602) ;  /* 0x00000008001cb947 */ /* 0x000fea0003800000 */
[----:B------:R-:W2:Y:S01]  /*7650*/  LDL R38, [R1+0x24] ;  /* 0x0000240001267983 */ /* 0x000ea20000100800 */
[----:B------:R-:W-:Y:S01]  /*7660*/  SEL R36, R29, R118, !P0 ;  /* 0x000000761d247207 */ /* 0x000fe20004000000 */
[C---:B------:R-:W-:Y:S01]  /*7670*/  VIADD R39, R23.reuse, 0x20 ;  /* 0x0000002017277836 */ /* 0x040fe20000000000 */
[----:B------:R-:W-:Y:S01]  /*7680*/  ISETP.GE.AND P4, PT, R18, R116, PT ;  /* 0x000000741200720c */ /* 0x000fe20003f86270 */
[----:B0-----:R-:W-:Y:S01]  /*7690*/  VIADD R40, R23, 0x20 ;  /* 0x0000002017287836 */ /* 0x001fe20000000000 */
[----:B------:R-:W-:Y:S01]  /*76a0*/  SHF.R.S32.HI R37, RZ, 0x1f, R36 ;  /* 0x0000001fff257819 */ /* 0x000fe20000011424 */
[----:B------:R-:W-:Y:S01]  /*76b0*/  IMAD.SHL.U32 R39, R39, 0x40, RZ ;  /* 0x0000004027277824 */ /* 0x000fe200078e00ff */
[----:B------:R-:W-:Y:S01]  /*76c0*/  BSSY B2, `(.L_x_1603) ;  /* 0x0000073000027945 */ /* 0x000fe20003800000 */
[----:B------:R-:W-:Y:S01]  /*76d0*/  IMAD.SHL.U32 R40, R40, 0x40, RZ ;  /* 0x0000004028287824 */ /* 0x000fe200078e00ff */
[----:B------:R-:W-:Y:S02]  /*76e0*/  LEA.HI R36, R37, R36, RZ, 0x4 ;  /* 0x0000002425247211 */ /* 0x000fe400078f20ff */
[----:B------:R-:W-:-:S02]  /*76f0*/  LOP3.LUT R39, R39, 0x1c0, RZ, 0xc0, !PT ;  /* 0x000001c027277812 */ /* 0x000fc400078ec0ff */
[----:B------:R-:W-:Y:S02]  /*7700*/  LEA.HI.SX32 R36, R36, R35, 0x1c ;  /* 0x0000002324247211 */ /* 0x000fe400078fe2ff */
[----:B------:R-:W-:Y:S02]  /*7710*/  LOP3.LUT R40, R40, 0x1c0, RZ, 0xc0, !PT ;  /* 0x000001c028287812 */ /* 0x000fe400078ec0ff */
[----:B------:R-:W-:Y:S01]  /*7720*/  SHF.R.S32.HI R37, RZ, 0x1f, R36 ;  /* 0x0000001fff257819 */ /* 0x000fe20000011424 */
[----:B------:R-:W-:Y:S01]  /*7730*/  IMAD.SHL.U32 R44, R36, 0x8, RZ ;  /* 0x00000008242c7824 */ /* 0x000fe200078e00ff */
[----:B------:R-:W-:Y:S02]  /*7740*/  SHF.R.U32.HI R39, RZ, 0x3, R39 ;  /* 0x00000003ff277819 */ /* 0x000fe40000011627 */
[----:B------:R-:W-:Y:S02]  /*7750*/  LEA.HI R37, R37, R36, RZ, 0x3 ;  /* 0x0000002425257211 */ /* 0x000fe400078f18ff */
[----:B------:R-:W-:-:S02]  /*7760*/  LOP3.LUT R36, R40, 0x38, R44, 0xf8, !PT ;  /* 0x0000003828247812 */ /* 0x000fc400078ef82c */
[----:B------:R-:W-:Y:S01]  /*7770*/  ISETP.GE.AND P3, PT, R44, R117, PT ;  /* 0x000000752c00720c */ /* 0x000fe20003f66270 */
[----:B------:R-:W-:Y:S01]  /*7780*/  IMAD.SHL.U32 R37, R37, 0x200, RZ ;  /* 0x0000020025257824 */ /* 0x000fe200078e00ff */
[----:B------:R-:W-:-:S04]  /*7790*/  LOP3.LUT R36, R36, R39, RZ, 0x3c, !PT ;  /* 0x0000002724247212 */ /* 0x000fc800078e3cff */
[----:B------:R-:W-:-:S04]  /*77a0*/  LOP3.LUT R37, R37, 0x7ffff000, RZ, 0xc0, !PT ;  /* 0x7ffff00025257812 */ /* 0x000fc800078ec0ff */
[----:B--2---:R-:W-:Y:S01]  /*77b0*/  IADD3 R36, R36, R37, R38 ;  /* 0x0000002524247210 */ /* 0x004fe20007ffe026 */
[----:B------:R-:W-:-:S04]  /*77c0*/  IMAD R37, R17, 0x4000, R5 ;  /* 0x0000400011257824 */ /* 0x000fc800078e0205 */
[----:B------:R-:W-:Y:S02]  /*77d0*/  IMAD R39, R17, 0x4000, R36 ;  /* 0x0000400011277824 */ /* 0x000fe400078e0224 */
[--C-:B------:R-:W-:Y:S02]  /*77e0*/  IMAD R37, R37, 0x2, R16.reuse ;  /* 0x0000000225257824 */ /* 0x100fe400078e0210 */
[----:B------:R-:W-:-:S04]  /*77f0*/  IMAD R40, R39, 0x2, R16 ;  /* 0x0000000227287824 */ /* 0x000fc800078e0210 */
[----:B------:R-:W0:Y:S04]  /*7800*/  LDS.128 R36, [R37+0x20400] ;  /* 0x0204000025247984 */ /* 0x000e280000000c00 */
[----:B------:R-:W2:Y:S01]  /*7810*/  LDS.128 R40, [R40+0x20400] ;  /* 0x0204000028287984 */ /* 0x000ea20000000c00 */
[----:B------:R-:W-:Y:S05]  /*7820*/  @P4 BRA `(.L_x_1604) ;  /* 0x0000000400704947 */ /* 0x000fea0003800000 */
[----:B------:R-:W-:Y:S01]  /*7830*/  SHF.R.U32.HI R46, RZ, 0x10, R65 ;  /* 0x00000010ff2e7819 */ /* 0x000fe20000011641 */
[----:B--2---:R-:W-:Y:S01]  /*7840*/  IMAD.U32 R51, R41, 0x10000, RZ ;  /* 0x0001000029337824 */ /* 0x004fe200078e00ff */
[----:B------:R-:W-:Y:S01]  /*7850*/  SHF.R.U32.HI R50, RZ, 0x10, R57 ;  /* 0x00000010ff327819 */ /* 0x000fe20000011639 */
[----:B0-----:R-:W-:Y:S01]  /*7860*/  IMAD.U32 R45, R37, 0x10000, RZ ;  /* 0x00010000252d7824 */ /* 0x001fe200078e00ff */
[----:B------:R-:W-:Y:S01]  /*7870*/  PRMT R47, R133, 0x5432, R46 ;  /* 0x00005432852f7816 */ /* 0x000fe2000000002e */
[----:B------:R-:W-:Y:S01]  /*7880*/  IMAD.U32 R70, R43, 0x10000, RZ ;  /* 0x000100002b467824 */ /* 0x000fe200078e00ff */
[----:B------:R-:W-:Y:S02]  /*7890*/  PRMT R50, R131, 0x5432, R50 ;  /* 0x0000543283327816 */ /* 0x000fe40000000032 */
        /* <DEDUP_REMOVED lines=9> */
[----:B------:R-:W-:Y:S01]  /*7930*/  FFMA.FTZ R46, R45, R46, -R68 ;  /* 0x0000002e2d2e7223 */ /* 0x000fe20000010844 */
[----:B------:R-:W-:Y:S01]  /*7940*/  PRMT R64, R133, 0x5410, R64 ;  /* 0x0000541085407816 */ /* 0x000fe20000000040 */
[----:B------:R-:W-:Y:S01]  /*7950*/  FFMA.FTZ R45, R45, R49, R51 ;  /* 0x000000312d2d7223 */ /* 0x000fe20000010033 */
[----:B------:R-:W-:Y:S01]  /*7960*/  LOP3.LUT R49, R41, 0xffff0000, RZ, 0xc0, !PT ;  /* 0xffff000029317812 */ /* 0x000fe200078ec0ff */
[----:B------:R-:W-:Y:S01]  /*7970*/  IMAD.U32 R57, R40, 0x10000, RZ ;  /* 0x0001000028397824 */ /* 0x000fe200078e00ff */
[----:B------:R-:W-:-:S03]  /*7980*/  PRMT R56, R131, 0x5410, R56 ;  /* 0x0000541083387816 */ /* 0x000fc60000000038 */
[C---:B------:R-:W-:Y:S01]  /*7990*/  FMUL.FTZ R41, R49.reuse, R47 ;  /* 0x0000002f31297220 */ /* 0x040fe20000410000 */
[----:B------:R-:W-:-:S03]  /*79a0*/  FMUL.FTZ R49, R49, R50 ;  /* 0x0000003231317220 */ /* 0x000fc60000410000 */
[C---:B------:R-:W-:Y:S01]  /*79b0*/  FFMA.FTZ R41, R37.reuse, R50, -R41 ;  /* 0x0000003225297223 */ /* 0x040fe20000010829 */
[----:B------:R-:W-:Y:S01]  /*79c0*/  FFMA.FTZ R37, R37, R47, R49 ;  /* 0x0000002f25257223 */ /* 0x000fe20000010031 */
[----:B------:R-:W-:Y:S01]  /*79d0*/  SHF.R.U32.HI R49, RZ, 0x10, R67 ;  /* 0x00000010ff317819 */ /* 0x000fe20000011643 */
[C---:B------:R-:W-:Y:S01]  /*79e0*/  IMAD.U32 R50, R39.reuse, 0x10000, RZ ;  /* 0x0001000027327824 */ /* 0x040fe200078e00ff */
[----:B------:R-:W-:Y:S02]  /*79f0*/  SHF.R.U32.HI R47, RZ, 0x10, R59 ;  /* 0x00000010ff2f7819 */ /* 0x000fe4000001163b */
[----:B------:R-:W-:Y:S02]  /*7a00*/  PRMT R49, R132, 0x5432, R49 ;  /* 0x0000543284317816 */ /* 0x000fe40000000031 */
[----:B------:R-:W-:Y:S02]  /*7a10*/  PRMT R47, R130, 0x5432, R47 ;  /* 0x00005432822f7816 */ /* 0x000fe4000000002f */
[----:B------:R-:W-:Y:S01]  /*7a20*/  LOP3.LUT R39, R39, 0xffff0000, RZ, 0xc0, !PT ;  /* 0xffff000027277812 */ /* 0x000fe200078ec0ff */
[C---:B------:R-:W-:Y:S01]  /*7a30*/  IMAD.U32 R51, R49.reuse, 0x10000, RZ ;  /* 0x0001000031337824 */ /* 0x040fe200078e00ff */
[----:B------:R-:W-:Y:S01]  /*7a40*/  LOP3.LUT R49, R49, 0xffff0000, RZ, 0xc0, !PT ;  /* 0xffff000031317812 */ /* 0x000fe200078ec0ff */
[C---:B------:R-:W-:Y:S01]  /*7a50*/  IMAD.U32 R68, R47.reuse, 0x10000, RZ ;  /* 0x000100002f447824 */ /* 0x040fe200078e00ff */
[----:B------:R-:W-:Y:S01]  /*7a60*/  LOP3.LUT R47, R47, 0xffff0000, RZ, 0xc0, !PT ;  /* 0xffff00002f2f7812 */ /* 0x000fe200078ec0ff */
[-C--:B------:R-:W-:Y:S01]  /*7a70*/  FMUL.FTZ R69, R70, R51.reuse ;  /* 0x0000003346457220 */ /* 0x080fe20000410000 */
[----:B------:R-:W-:Y:S01]  /*7a80*/  SHF.R.U64 R67, R66, 0x10, R67 ;  /* 0x0000001042437819 */ /* 0x000fe20000001243 */
[-C--:B------:R-:W-:Y:S01]  /*7a90*/  FMUL.FTZ R70, R70, R68.reuse ;  /* 0x0000004446467220 */ /* 0x080fe20000410000 */
[----:B------:R-:W-:Y:S01]  /*7aa0*/  SHF.R.U64 R59, R58, 0x10, R59 ;  /* 0x000000103a3b7819 */ /* 0x000fe2000000123b */
[----:B------:R-:W-:Y:S01]  /*7ab0*/  FFMA.FTZ R69, R50, R68, -R69 ;  /* 0x0000004432457223 */ /* 0x000fe20000010845 */
[----:B------:R-:W-:Y:S01]  /*7ac0*/  PRMT R132, R132, 0x5410, R67 ;  /* 0x0000541084847816 */ /* 0x000fe20000000043 */
[----:B------:R-:W-:Y:S01]  /*7ad0*/  FFMA.FTZ R70, R50, R51, R70 ;  /* 0x0000003332467223 */ /* 0x000fe20000010046 */
[----:B------:R-:W-:-:S02]  /*7ae0*/  LOP3.LUT R50, R43, 0xffff0000, RZ, 0xc0, !PT ;  /* 0xffff00002b327812 */ /* 0x000fc400078ec0ff */
[----:B------:R-:W-:Y:S01]  /*7af0*/  PRMT R130, R130, 0x5410, R59 ;  /* 0x0000541082827816 */ /* 0x000fe2000000003b */
[C---:B------:R-:W-:Y:S01]  /*7b00*/  IMAD.U32 R58, R132.reuse, 0x10000, RZ ;  /* 0x00010000843a7824 */ /* 0x040fe200078e00ff */
[----:B------:R-:W-:Y:S01]  /*7b10*/  LOP3.LUT R59, R132, 0xffff0000, RZ, 0xc0, !PT ;  /* 0xffff0000843b7812 */ /* 0x000fe200078ec0ff */
[C---:B------:R-:W-:Y:S01]  /*7b20*/  FMUL.FTZ R43, R50.reuse, R49 ;  /* 0x00000031322b7220 */ /* 0x040fe20000410000 */
[-C--:B------:R-:W-:Y:S01]  /*7b30*/  FMUL.FTZ R50, R50, R47.reuse ;  /* 0x0000002f32327220 */ /* 0x080fe20000410000 */
[----:B------:R-:W-:Y:S02]  /*7b40*/  F2FP.BF16.F32.PACK_AB R41, R41, R46 ;  /* 0x0000002e2929723e */ /* 0x000fe400000010ff */
[C---:B------:R-:W-:Y:S01]  /*7b50*/  FFMA.FTZ R43, R39.reuse, R47, -R43 ;  /* 0x0000002f272b7223 */ /* 0x040fe2000001082b */
[----:B------:R-:W-:Y:S01]  /*7b60*/  FFMA.FTZ R50, R39, R49, R50 ;  /* 0x0000003127327223 */ /* 0x000fe20000010032 */
[----:B------:R-:W-:Y:S01]  /*7b70*/  IMAD.U32 R47, R64, 0x10000, RZ ;  /* 0x00010000402f7824 */ /* 0x000fe200078e00ff */
[----:B------:R-:W-:Y:S01]  /*7b80*/  F2FP.BF16.F32.PACK_AB R45, R37, R45 ;  /* 0x0000002d252d723e */ /* 0x000fe200000010ff */
[C---:B------:R-:W-:Y:S01]  /*7b90*/  IMAD.U32 R49, R56.reuse, 0x10000, RZ ;  /* 0x0001000038317824 */ /* 0x040fe200078e00ff */
[----:B------:R-:W-:Y:S01]  /*7ba0*/  LOP3.LUT R56, R56, 0xffff0000, RZ, 0xc0, !PT ;  /* 0xffff000038387812 */ /* 0x000fe200078ec0ff */
[----:B------:R-:W-:Y:S01]  /*7bb0*/  FMUL.FTZ R51, R57, R47 ;  /* 0x0000002f39337220 */ /* 0x000fe20000410000 */
[----:B------:R-:W-:-:S02]  /*7bc0*/  IMAD.U32 R39, R36, 0x10000, RZ ;  /* 0x0001000024277824 */ /* 0x000fc400078e00ff */
[----:B------:R-:W-:Y:S01]  /*7bd0*/  FMUL.FTZ R57, R57, R49 ;  /* 0x0000003139397220 */ /* 0x000fe20000410000 */
[----:B------:R-:W-:Y:S01]  /*7be0*/  F2FP.BF16.F32.PACK_AB R43, R43, R69 ;  /* 0x000000452b2b723e */ /* 0x000fe200000010ff */
[----:B------:R-:W-:Y:S02]  /*7bf0*/  IMAD.MOV.U32 R37, RZ, RZ, R41 ;  /* 0x000000ffff257224 */ /* 0x000fe400078e0029 */
[C---:B------:R-:W-:Y:S01]  /*7c00*/  FFMA.FTZ R51, R39.reuse, R49, -R51 ;  /* 0x0000003127337223 */ /* 0x040fe20000010833 */
[----:B------:R-:W-:Y:S01]  /*7c10*/  FFMA.FTZ R57, R39, R47, R57 ;  /* 0x0000002f27397223 */ /* 0x000fe20000010039 */
[----:B------:R-:W-:Y:S01]  /*7c20*/  LOP3.LUT R47, R40, 0xffff0000, RZ, 0xc0, !PT ;  /* 0xffff0000282f7812 */ /* 0x000fe200078ec0ff */
[----:B------:R-:W-:Y:S01]  /*7c30*/  IMAD.MOV.U32 R41, RZ, RZ, R45 ;  /* 0x000000ffff297224 */ /* 0x000fe200078e002d */
[----:B------:R-:W-:Y:S02]  /*7c40*/  LOP3.LUT R40, R64, 0xffff0000, RZ, 0xc0, !PT ;  /* 0xffff000040287812 */ /* 0x000fe400078ec0ff */
[----:B------:R-:W-:-:S02]  /*7c50*/  LOP3.LUT R39, R36, 0xffff0000, RZ, 0xc0, !PT ;  /* 0xffff000024277812 */ /* 0x000fc400078ec0ff */
[----:B------:R-:W-:Y:S01]  /*7c60*/  F2FP.BF16.F32.PACK_AB R50, R50, R70 ;  /* 0x000000463232723e */ /* 0x000fe200000010ff */
[C---:B------:R-:W-:Y:S01]  /*7c70*/  FMUL.FTZ R36, R47.reuse, R40 ;  /* 0x000000282f247220 */ /* 0x040fe20000410000 */
[----:B------:R-:W-:-:S03]  /*7c80*/  FMUL.FTZ R47, R47, R56 ;  /* 0x000000382f2f7220 */ /* 0x000fc60000410000 */
[C---:B------:R-:W-:Y:S01]  /*7c90*/  FFMA.FTZ R36, R39.reuse, R56, -R36 ;  /* 0x0000003827247223 */ /* 0x040fe20000010824 */
[----:B------:R-:W-:Y:S01]  /*7ca0*/  FFMA.FTZ R40, R39, R40, R47 ;  /* 0x0000002827287223 */ /* 0x000fe2000001002f */
[C---:B------:R-:W-:Y:S01]  /*7cb0*/  IMAD.U32 R39, R42.reuse, 0x10000, RZ ;  /* 0x000100002a277824 */ /* 0x040fe200078e00ff */
[----:B------:R-:W-:Y:S01]  /*7cc0*/  LOP3.LUT R42, R42, 0xffff0000, RZ, 0xc0, !PT ;  /* 0xffff00002a2a7812 */ /* 0x000fe200078ec0ff */
[----:B------:R-:W-:Y:S01]  /*7cd0*/  IMAD.U32 R56, R130, 0x10000, RZ ;  /* 0x0001000082387824 */ /* 0x000fe200078e00ff */
[----:B------:R-:W-:Y:S01]  /*7ce0*/  F2FP.BF16.F32.PACK_AB R36, R36, R51 ;  /* 0x000000332424723e */ /* 0x000fe200000010ff */
[C---:B------:R-:W-:Y:S02]  /*7cf0*/  IMAD.U32 R47, R38.reuse, 0x10000, RZ ;  /* 0x00010000262f7824 */ /* 0x040fe400078e00ff */
[C---:B------:R-:W-:Y:S01]  /*7d00*/  FMUL.FTZ R64, R39.reuse, R58 ;  /* 0x0000003a27407220 */ /* 0x040fe20000410000 */
[-C--:B------:R-:W-:Y:S01]  /*7d10*/  FMUL.FTZ R49, R39, R56.reuse ;  /* 0x0000003827317220 */ /* 0x080fe20000410000 */
[----:B------:R-:W-:Y:S01]  /*7d20*/  LOP3.LUT R38, R38, 0xffff0000, RZ, 0xc0, !PT ;  /* 0xffff000026267812 */ /* 0x000fe200078ec0ff */
[----:B------:R-:W-:Y:S01]  /*7d30*/  FMUL.FTZ R65, R42, R59 ;  /* 0x0000003b2a417220 */ /* 0x000fe20000410000 */
[C---:B------:R-:W-:Y:S01]  /*7d40*/  FFMA.FTZ R39, R47.reuse, R56, -R64 ;  /* 0x000000382f277223 */ /* 0x040fe20000010840 */
[----:B------:R-:W-:Y:S01]  /*7d50*/  FFMA.FTZ R47, R47, R58, R49 ;  /* 0x0000003a2f2f7223 */ /* 0x000fe20000010031 */
[----:B------:R-:W-:-:S02]  /*7d60*/  LOP3.LUT R49, R130, 0xffff0000, RZ, 0xc0, !PT ;  /* 0xffff000082317812 */ /* 0x000fc400078ec0ff */
[----:B------:R-:W-:-:S03]  /*7d70*/  F2FP.BF16.F32.PACK_AB R40, R40, R57 ;  /* 0x000000392828723e */ /* 0x000fc600000010ff */
[-C--:B------:R-:W-:Y:S01]  /*7d80*/  FMUL.FTZ R56, R42, R49.reuse ;  /* 0x000000312a387220 */ /* 0x080fe20000410000 */
[----:B------:R-:W-:-:S03]  /*7d90*/  FFMA.FTZ R42, R38, R49, -R65 ;  /* 0x00000031262a7223 */ /* 0x000fc60000010841 */
[----:B------:R-:W-:Y:S02]  /*7da0*/  FFMA.FTZ R56, R38, R59, R56 ;  /* 0x0000003b26387223 */ /* 0x000fe40000010038 */
[----:B------:R-:W-:Y:S01]  /*7db0*/  F2FP.BF16.F32.PACK_AB R38, R42, R39 ;  /* 0x000000272a26723e */ /* 0x000fe200000010ff */
[----:B------:R-:W-:Y:S02]  /*7dc0*/  IMAD.MOV.U32 R39, RZ, RZ, R43 ;  /* 0x000000ffff277224 */ /* 0x000fe400078e002b */
[----:B------:R-:W-:Y:S01]  /*7dd0*/  F2FP.BF16.F32.PACK_AB R42, R56, R47 ;  /* 0x0000002f382a723e */ /* 0x000fe200000010ff */
[----:B------:R-:W-:-:S07]  /*7de0*/  IMAD.MOV.U32 R43, RZ, RZ, R50 ;  /* 0x000000ffff2b7224 */ /* 0x000fce00078e0032 */
.L_x_1604:
[----:B------:R-:W-:Y:S05]  /*7df0*/  BSYNC B2 ;  /* 0x0000000000027941 */ /* 0x000fea0003800000 */
.L_x_1603:
[----:B------:R-:W-:Y:S01]  /*7e00*/  IADD3 R45, P4, P5, R88, R110, R90 ;  /* 0x0000006e582d7210 */ /* 0x000fe20007d9e05a */
[----:B------:R-:W-:Y:S01]  /*7e10*/  ULDC.64 UR4, c[0x0][0x208] ;  /* 0x0000820000047ab9 */ /* 0x000fe20000000a00 */
[----:B------:R-:W-:Y:S02]  /*7e20*/  @!P3 SHF.R.S32.HI R49, RZ, 0x1f, R44 ;  /* 0x0000001fff31b819 */ /* 0x000fe4000001142c */
[----:B------:R-:W-:Y:S02]  /*7e30*/  IADD3.X R56, R0, R48, R96, P4, P5 ;  /* 0x0000003000387210 */ /* 0x000fe400027ea460 */
[----:B------:R-:W-:-:S04]  /*7e40*/  @!P3 IADD3 R47, P4, P5, R88, R110, R44 ;  /* 0x0000006e582fb210 */ /* 0x000fc80007d9e02c */
[----:B------:R-:W-:Y:S02]  /*7e50*/  @!P3 IADD3.X R50, R0, R48, R49, P4, P5 ;  /* 0x000000300032b210 */ /* 0x000fe400027ea431 */
[-C--:B------:R-:W-:Y:S02]  /*7e60*/  LEA R44, P4, R45, R106.reuse, 0x1 ;  /* 0x0000006a2d2c7211 */ /* 0x080fe400078808ff */
[----:B------:R-:W-:Y:S02]  /*7e70*/  @!P3 LEA R46, P5, R47, R106, 0x1 ;  /* 0x0000006a2f2eb211 */ /* 0x000fe400078a08ff */
[-C--:B------:R-:W-:Y:S02]  /*7e80*/  LEA.HI.X R45, R45, R107.reuse, R56, 0x1, P4 ;  /* 0x0000006b2d2d7211 */ /* 0x080fe400020f0c38 */
[----:B------:R-:W-:-:S03]  /*7e90*/  @!P3 LEA.HI.X R47, R47, R107, R50, 0x1, P5 ;  /* 0x0000006b2f2fb211 */ /* 0x000fc600028f0c32 */
[----:B0-----:R3:W-:Y:S04]  /*7ea0*/  STG.E.128 desc[UR4][R44.64], R36 ;  /* 0x000000242c007986 */ /* 0x0017e8000c101d04 */
[----:B--2---:R3:W-:Y:S02]  /*7eb0*/  @!P3 STG.E.128 desc[UR4][R46.64], R40 ;  /* 0x000000282e00b986 */ /* 0x0047e4000c101d04 */
.L_x_1602:
[----:B------:R-:W-:Y:S05]  /*7ec0*/  BSYNC B1 ;  /* 0x0000000000017941 */ /* 0x000fea0003800000 */
.L_x_1601:
[----:B------:R-:W-:-:S13]  /*7ed0*/  ISETP.NE.AND P3, PT, R93, RZ, PT ;  /* 0x000000ff5d00720c */ /* 0x000fda0003f65270 */
[----:B------:R-:W-:Y:S05]  /*7ee0*/  @!P3 BRA `(.L_x_1571) ;  /* 0x0000000800e8b947 */ /* 0x000fea0003800000 */
[----:B---3--:R-:W2:Y:S01]  /*7ef0*/  LDL R38, [R1+0x24] ;  /* 0x0000240001267983 */ /* 0x008ea20000100800 */
[----:B------:R-:W-:Y:S01]  /*7f00*/  SEL R118, R29, R118, !P1 ;  /* 0x000000761d767207 */ /* 0x000fe20004800000 */
[C---:B------:R-:W-:Y:S01]  /*7f10*/  VIADD R39, R23.reuse, 0x20 ;  /* 0x0000002017277836 */ /* 0x040fe20000000000 */
[----:B------:R-:W-:Y:S01]  /*7f20*/  IADD3 R45, P3, P4, R88, R110, R92 ;  /* 0x0000006e582d7210 */ /* 0x000fe20007c7e05c */
[----:B------:R-:W-:Y:S01]  /*7f30*/  VIADD R36, R23, 0x20 ;  /* 0x0000002017247836 */ /* 0x000fe20000000000 */
[----:B------:R-:W-:Y:S01]  /*7f40*/  SHF.R.S32.HI R37, RZ, 0x1f, R118 ;  /* 0x0000001fff257819 */ /* 0x000fe20000011476 */
[----:B------:R-:W-:Y:S01]  /*7f50*/  IMAD.SHL.U32 R39, R39, 0x40, RZ ;  /* 0x0000004027277824 */ /* 0x000fe200078e00ff */
[----:B------:R-:W-:Y:S01]  /*7f60*/  IADD3.X R46, R0, R48, R97, P3, P4 ;  /* 0x00000030002e7210 */ /* 0x000fe20001fe8461 */
[----:B------:R-:W-:Y:S01]  /*7f70*/  IMAD.SHL.U32 R36, R36, 0x40, RZ ;  /* 0x0000004024247824 */ /* 0x000fe200078e00ff */
[----:B------:R-:W-:Y:S01]  /*7f80*/  LEA.HI R118, R37, R118, RZ, 0x4 ;  /* 0x0000007625767211 */ /* 0x000fe200078f20ff */
[----:B------:R-:W-:Y:S01]  /*7f90*/  BSSY B1, `(.L_x_1605) ;  /* 0x0000074000017945 */ /* 0x000fe20003800000 */
        /* <DEDUP_REMOVED lines=10> */
[----:B------:R-:W-:Y:S02]  /*8040*/  LOP3.LUT R36, R36, R39, RZ, 0x3c, !PT ;  /* 0x0000002724247212 */ /* 0x000fe400078e3cff */
[----:B------:R-:W-:Y:S02]  /*8050*/  LEA R44, P3, R45, R106, 0x1 ;  /* 0x0000006a2d2c7211 */ /* 0x000fe400078608ff */
[----:B------:R-:W-:Y:S02]  /*8060*/  LOP3.LUT R37, R37, 0x7ffff000, RZ, 0xc0, !PT ;  /* 0x7ffff00025257812 */ /* 0x000fe400078ec0ff */
[----:B------:R-:W-:Y:S02]  /*8070*/  LEA.HI.X R45, R45, R107, R46, 0x1, P3 ;  /* 0x0000006b2d2d7211 */ /* 0x000fe400018f0c2e */
[----:B--2---:R-:W-:Y:S01]  /*8080*/  IADD3 R36, R36, R37, R38 ;  /* 0x0000002524247210 */ /* 0x004fe20007ffe026 */
[----:B------:R-:W-:-:S04]  /*8090*/  IMAD R37, R17, 0x4000, R7 ;  /* 0x0000400011257824 */ /* 0x000fc800078e0207 */
[----:B------:R-:W-:Y:S02]  /*80a0*/  IMAD R39, R17, 0x4000, R36 ;  /* 0x0000400011277824 */ /* 0x000fe400078e0224 */
[--C-:B------:R-:W-:Y:S02]  /*80b0*/  IMAD R37, R37, 0x2, R16.reuse ;  /* 0x0000000225257824 */ /* 0x100fe400078e0210 */
[----:B0-----:R-:W-:-:S04]  /*80c0*/  IMAD R40, R39, 0x2, R16 ;  /* 0x0000000227287824 */ /* 0x001fc800078e0210 */
[----:B------:R-:W0:Y:S04]  /*80d0*/  LDS.128 R36, [R37+0x20400] ;  /* 0x0204000025247984 */ /* 0x000e280000000c00 */
[----:B------:R-:W2:Y:S01]  /*80e0*/  LDS.128 R40, [R40+0x20400] ;  /* 0x0204000028287984 */ /* 0x000ea20000000c00 */
[----:B------:R-:W-:Y:S05]  /*80f0*/  @P4 BRA `(.L_x_1606) ;  /* 0x0000000400744947 */ /* 0x000fea0003800000 */
[--C-:B------:R-:W-:Y:S01]  /*8100*/  SHF.R.U64 R50, R60, 0x10, R61.reuse ;  /* 0x000000103c327819 */ /* 0x100fe2000000123d */
[----:B0-----:R-:W-:Y:S01]  /*8110*/  IMAD.U32 R58, R39, 0x10000, RZ ;  /* 0x00010000273a7824 */ /* 0x001fe200078e00ff */
[----:B------:R-:W-:Y:S01]  /*8120*/  SHF.R.U32.HI R60, RZ, 0x10, R61 ;  /* 0x00000010ff3c7819 */ /* 0x000fe2000001163d */
[----:B--2---:R-:W-:Y:S01]  /*8130*/  IMAD.U32 R61, R41, 0x10000, RZ ;  /* 0x00010000293d7824 */ /* 0x004fe200078e00ff */
[--C-:B------:R-:W-:Y:S01]  /*8140*/  SHF.R.U64 R49, R52, 0x10, R53.reuse ;  /* 0x0000001034317819 */ /* 0x100fe20000001235 */
[----:B------:R-:W-:Y:S01]  /*8150*/  IMAD.U32 R52, R37, 0x10000, RZ ;  /* 0x0001000025347824 */ /* 0x000fe200078e00ff */
[----:B------:R-:W-:Y:S01]  /*8160*/  SHF.R.U32.HI R53, RZ, 0x10, R53 ;  /* 0x00000010ff357819 */ /* 0x000fe20000011635 */
[----:B------:R-:W-:Y:S01]  /*8170*/  IMAD.U32 R57, R38, 0x10000, RZ ;  /* 0x0001000026397824 */ /* 0x000fe200078e00ff */
[----:B------:R-:W-:Y:S02]  /*8180*/  PRMT R60, R127, 0x5432, R60 ;  /* 0x000054327f3c7816 */ /* 0x000fe4000000003c */
[----:B------:R-:W-:-:S02]  /*8190*/  PRMT R49, R128, 0x5432, R49 ;  /* 0x0000543280317816 */ /* 0x000fc40000000031 */
[----:B------:R-:W-:Y:S01]  /*81a0*/  PRMT R128, R128, 0x5410, R53 ;  /* 0x0000541080807816 */ /* 0x000fe20000000035 */
[----:B------:R-:W-:Y:S01]  /*81b0*/  IMAD.U32 R64, R60, 0x10000, RZ ;  /* 0x000100003c407824 */ /* 0x000fe200078e00ff */
[----:B------:R-:W-:Y:S01]  /*81c0*/  SHF.R.U64 R51, R62, 0x10, R63 ;  /* 0x000000103e337819 */ /* 0x000fe2000000123f */
[----:B------:R-:W-:Y:S01]  /*81d0*/  IMAD.U32 R62, R43, 0x10000, RZ ;  /* 0x000100002b3e7824 */ /* 0x000fe200078e00ff */
[----:B------:R-:W-:Y:S01]  /*81e0*/  PRMT R127, R127, 0x5410, R50 ;  /* 0x000054107f7f7816 */ /* 0x000fe20000000032 */
[----:B------:R-:W-:Y:S01]  /*81f0*/  IMAD.U32 R50, R128, 0x10000, RZ ;  /* 0x0001000080327824 */ /* 0x000fe200078e00ff */
[----:B------:R-:W-:Y:S01]  /*8200*/  SHF.R.U64 R46, R54, 0x10, R55 ;  /* 0x00000010362e7819 */ /* 0x000fe20000001237 */
[C---:B------:R-:W-:Y:S01]  /*8210*/  FMUL.FTZ R53, R61.reuse, R64 ;  /* 0x000000403d357220 */ /* 0x040fe20000410000 */
[----:B------:R-:W-:Y:S01]  /*8220*/  SHF.R.U32.HI R63, RZ, 0x10, R63 ;  /* 0x00000010ff3f7819 */ /* 0x000fe2000001163f */
[-C--:B------:R-:W-:Y:S01]  /*8230*/  FMUL.FTZ R61, R61, R50.reuse ;  /* 0x000000323d3d7220 */ /* 0x080fe20000410000 */
[----:B------:R-:W-:Y:S01]  /*8240*/  SHF.R.U32.HI R54, RZ, 0x10, R55 ;  /* 0x00000010ff367819 */ /* 0x000fe20000011637 */
[C---:B------:R-:W-:Y:S01]  /*8250*/  FFMA.FTZ R50, R52.reuse, R50, -R53 ;  /* 0x0000003234327223 */ /* 0x040fe20000010835 */
[----:B------:R-:W-:Y:S01]  /*8260*/  PRMT R46, R129, 0x5432, R46 ;  /* 0x00005432812e7816 */ /* 0x000fe2000000002e */
[----:B------:R-:W-:Y:S01]  /*8270*/  FFMA.FTZ R52, R52, R64, R61 ;  /* 0x0000004034347223 */ /* 0x000fe2000001003d */
[----:B------:R-:W-:-:S02]  /*8280*/  PRMT R63, R126, 0x5432, R63 ;  /* 0x000054327e3f7816 */ /* 0x000fc4000000003f */
[----:B------:R-:W-:Y:S01]  /*8290*/  LOP3.LUT R56, R41, 0xffff0000, RZ, 0xc0, !PT ;  /* 0xffff000029387812 */ /* 0x000fe200078ec0ff */
[----:B------:R-:W-:Y:S01]  /*82a0*/  IMAD.U32 R41, R40, 0x10000, RZ ;  /* 0x0001000028297824 */ /* 0x000fe200078e00ff */
[----:B------:R-:W-:Y:S01]  /*82b0*/  PRMT R129, R129, 0x5410, R54 ;  /* 0x0000541081817816 */ /* 0x000fe20000000036 */
[----:B------:R-:W-:Y:S01]  /*82c0*/  IMAD.U32 R65, R63, 0x10000, RZ ;  /* 0x000100003f417824 */ /* 0x000fe200078e00ff */
[----:B------:R-:W-:Y:S02]  /*82d0*/  LOP3.LUT R60, R60, 0xffff0000, RZ, 0xc0, !PT ;  /* 0xffff00003c3c7812 */ /* 0x000fe400078ec0ff */
[----:B------:R-:W-:Y:S01]  /*82e0*/  LOP3.LUT R53, R128, 0xffff0000, RZ, 0xc0, !PT ;  /* 0xffff000080357812 */ /* 0x000fe200078ec0ff */
[----:B------:R-:W-:Y:S01]  /*82f0*/  IMAD.U32 R61, R129, 0x10000, RZ ;  /* 0x00010000813d7824 */ /* 0x000fe200078e00ff */
[----:B------:R-:W-:Y:S01]  /*8300*/  LOP3.LUT R55, R37, 0xffff0000, RZ, 0xc0, !PT ;  /* 0xffff000025377812 */ /* 0x000fe200078ec0ff */
[CC--:B------:R-:W-:Y:S01]  /*8310*/  FMUL.FTZ R54, R56.reuse, R60.reuse ;  /* 0x0000003c38367220 */ /* 0x0c0fe20000410000 */
[----:B------:R-:W-:Y:S01]  /*8320*/  LOP3.LUT R43, R43, 0xffff0000, RZ, 0xc0, !PT ;  /* 0xffff00002b2b7812 */ /* 0x000fe200078ec0ff */
[----:B------:R-:W-:Y:S01]  /*8330*/  FMUL.FTZ R56, R56, R53 ;  /* 0x0000003538387220 */ /* 0x000fe20000410000 */
[C---:B------:R-:W-:Y:S01]  /*8340*/  FMUL.FTZ R67, R62.reuse, R65 ;  /* 0x000000413e437220 */ /* 0x040fe20000410000 */
[----:B------:R-:W-:Y:S01]  /*8350*/  LOP3.LUT R64, R63, 0xffff0000, RZ, 0xc0, !PT ;  /* 0xffff00003f407812 */ /* 0x000fe200078ec0ff */
[C---:B------:R-:W-:Y:S01]  /*8360*/  FFMA.FTZ R53, R55.reuse, R53, -R54 ;  /* 0x0000003537357223 */ /* 0x040fe20000010836 */
[-C--:B------:R-:W-:Y:S01]  /*8370*/  FMUL.FTZ R62, R62, R61.reuse ;  /* 0x0000003d3e3e7220 */ /* 0x080fe20000410000 */
[----:B------:R-:W-:Y:S01]  /*8380*/  FFMA.FTZ R55, R55, R60, R56 ;  /* 0x0000003c37377223 */ /* 0x000fe20000010038 */
[----:B------:R-:W-:Y:S01]  /*8390*/  LOP3.LUT R60, R129, 0xffff0000, RZ, 0xc0, !PT ;  /* 0xffff0000813c7812 */ /* 0x000fe200078ec0ff */
[C---:B------:R-:W-:Y:S01]  /*83a0*/  FFMA.FTZ R54, R58.reuse, R61, -R67 ;  /* 0x0000003d3a367223 */ /* 0x040fe20000010843 */
[----:B------:R-:W-:Y:S01]  /*83b0*/  LOP3.LUT R39, R39, 0xffff0000, RZ, 0xc0, !PT ;  /* 0xffff000027277812 */ /* 0x000fe200078ec0ff */
[----:B------:R-:W-:Y:S01]  /*83c0*/  FFMA.FTZ R58, R58, R65, R62 ;  /* 0x000000413a3a7223 */ /* 0x000fe2000001003e */
[----:B------:R-:W-:Y:S01]  /*83d0*/  FMUL.FTZ R66, R43, R64 ;  /* 0x000000402b427220 */ /* 0x000fe20000410000 */
[----:B------:R-:W-:-:S02]  /*83e0*/  IMAD.U32 R62, R127, 0x10000, RZ ;  /* 0x000100007f3e7824 */ /* 0x000fc400078e00ff */
[-C--:B------:R-:W-:Y:S01]  /*83f0*/  FMUL.FTZ R68, R43, R60.reuse ;  /* 0x0000003c2b447220 */ /* 0x080fe20000410000 */
[----:B------:R-:W-:Y:S01]  /*8400*/  IMAD.U32 R56, R49, 0x10000, RZ ;  /* 0x0001000031387824 */ /* 0x000fe200078e00ff */
[----:B------:R-:W-:Y:S01]  /*8410*/  LOP3.LUT R40, R40, 0xffff0000, RZ, 0xc0, !PT ;  /* 0xffff000028287812 */ /* 0x000fe200078ec0ff */
[----:B------:R-:W-:Y:S01]  /*8420*/  FFMA.FTZ R43, R39, R60, -R66 ;  /* 0x0000003c272b7223 */ /* 0x000fe20000010842 */
[----:B------:R-:W-:Y:S01]  /*8430*/  LOP3.LUT R127, R127, 0xffff0000, RZ, 0xc0, !PT ;  /* 0xffff00007f7f7812 */ /* 0x000fe200078ec0ff */
[----:B------:R-:W-:Y:S01]  /*8440*/  FMUL.FTZ R60, R41, R62 ;  /* 0x0000003e293c7220 */ /* 0x000fe20000410000 */
[----:B------:R-:W-:Y:S01]  /*8450*/  LOP3.LUT R49, R49, 0xffff0000, RZ, 0xc0, !PT ;  /* 0xffff000031317812 */ /* 0x000fe200078ec0ff */
[----:B------:R-:W-:Y:S01]  /*8460*/  IMAD.U32 R37, R36, 0x10000, RZ ;  /* 0x0001000024257824 */ /* 0x000fe200078e00ff */
[----:B------:R-:W-:Y:S01]  /*8470*/  PRMT R51, R126, 0x5410, R51 ;  /* 0x000054107e337816 */ /* 0x000fe20000000033 */
[----:B------:R-:W-:Y:S01]  /*8480*/  FMUL.FTZ R41, R41, R56 ;  /* 0x0000003829297220 */ /* 0x000fe20000410000 */
[----:B------:R-:W-:Y:S01]  /*8490*/  LOP3.LUT R36, R36, 0xffff0000, RZ, 0xc0, !PT ;  /* 0xffff000024247812 */ /* 0x000fe200078ec0ff */
[----:B------:R-:W-:Y:S01]  /*84a0*/  FMUL.FTZ R61, R40, R127 ;  /* 0x0000007f283d7220 */ /* 0x000fe20000410000 */
[----:B------:R-:W-:Y:S01]  /*84b0*/  LOP3.LUT R59, R38, 0xffff0000, RZ, 0xc0, !PT ;  /* 0xffff0000263b7812 */ /* 0x000fe200078ec0ff */
[----:B------:R-:W-:Y:S01]  /*84c0*/  FMUL.FTZ R63, R40, R49 ;  /* 0x00000031283f7220 */ /* 0x000fe20000410000 */
[----:B------:R-:W-:-:S02]  /*84d0*/  IMAD.U32 R38, R42, 0x10000, RZ ;  /* 0x000100002a267824 */ /* 0x000fc400078e00ff */
[C---:B------:R-:W-:Y:S01]  /*84e0*/  FFMA.FTZ R60, R37.reuse, R56, -R60 ;  /* 0x00000038253c7223 */ /* 0x040fe2000001083c */
[----:B------:R-:W-:Y:S01]  /*84f0*/  FFMA.FTZ R41, R37, R62, R41 ;  /* 0x0000003e25297223 */ /* 0x000fe20000010029 */
[C---:B------:R-:W-:Y:S01]  /*8500*/  IMAD.U32 R40, R51.reuse, 0x10000, RZ ;  /* 0x0001000033287824 */ /* 0x040fe200078e00ff */
[----:B------:R-:W-:Y:S01]  /*8510*/  LOP3.LUT R42, R42, 0xffff0000, RZ, 0xc0, !PT ;  /* 0xffff00002a2a7812 */ /* 0x000fe200078ec0ff */
[----:B------:R-:W-:Y:S01]  /*8520*/  IMAD.U32 R37, R46, 0x10000, RZ ;  /* 0x000100002e257824 */ /* 0x000fe200078e00ff */
[----:B------:R-:W-:Y:S01]  /*8530*/  LOP3.LUT R51, R51, 0xffff0000, RZ, 0xc0, !PT ;  /* 0xffff000033337812 */ /* 0x000fe200078ec0ff */
[----:B------:R-:W-:Y:S01]  /*8540*/  FFMA.FTZ R61, R36, R49, -R61 ;  /* 0x00000031243d7223 */ /* 0x000fe2000001083d */
[----:B------:R-:W-:Y:S01]  /*8550*/  LOP3.LUT R46, R46, 0xffff0000, RZ, 0xc0, !PT ;  /* 0xffff00002e2e7812 */ /* 0x000fe200078ec0ff */
[C---:B------:R-:W-:Y:S01]  /*8560*/  FMUL.FTZ R56, R38.reuse, R40 ;  /* 0x0000002826387220 */ /* 0x040fe20000410000 */
[----:B------:R-:W-:Y:S01]  /*8570*/  FMUL.FTZ R49, R38, R37 ;  /* 0x0000002526317220 */ /* 0x000fe20000410000 */
[----:B------:R-:W-:Y:S01]  /*8580*/  FFMA.FTZ R39, R39, R64, R68 ;  /* 0x0000004027277223 */ /* 0x000fe20000010044 */
[C---:B------:R-:W-:Y:S01]  /*8590*/  FMUL.FTZ R38, R42.reuse, R51 ;  /* 0x000000332a267220 */ /* 0x040fe20000410000 */
[-C--:B------:R-:W-:Y:S01]  /*85a0*/  FMUL.FTZ R42, R42, R46.reuse ;  /* 0x0000002e2a2a7220 */ /* 0x080fe20000410000 */
[----:B------:R-:W-:Y:S01]  /*85b0*/  FFMA.FTZ R56, R57, R37, -R56 ;  /* 0x0000002539387223 */ /* 0x000fe20000010838 */
[----:B------:R-:W-:Y:S01]  /*85c0*/  FFMA.FTZ R36, R36, R127, R63 ;  /* 0x0000007f24247223 */ /* 0x000fe2000001003f */
[----:B------:R-:W-:Y:S01]  /*85d0*/  FFMA.FTZ R37, R59, R46, -R38 ;  /* 0x0000002e3b257223 */ /* 0x000fe20000010826 */
[----:B------:R-:W-:Y:S01]  /*85e0*/  F2FP.BF16.F32.PACK_AB R43, R43, R54 ;  /* 0x000000362b2b723e */ /* 0x000fe200000010ff */
[----:B------:R-:W-:Y:S01]  /*85f0*/  FFMA.FTZ R49, R57, R40, R49 ;  /* 0x0000002839317223 */ /* 0x000fe20000010031 */
[----:B------:R-:W-:Y:S01]  /*8600*/  FFMA.FTZ R42, R59, R51, R42 ;  /* 0x000000333b2a7223 */ /* 0x000fe2000001002a */
[----:B------:R-:W-:-:S02]  /*8610*/  F2FP.BF16.F32.PACK_AB R50, R53, R50 ;  /* 0x000000323532723e */ /* 0x000fc400000010ff */
[----:B------:R-:W-:Y:S02]  /*8620*/  F2FP.BF16.F32.PACK_AB R52, R55, R52 ;  /* 0x000000343734723e */ /* 0x000fe400000010ff */
[----:B------:R-:W-:Y:S01]  /*8630*/  F2FP.BF16.F32.PACK_AB R58, R39, R58 ;  /* 0x0000003a273a723e */ /* 0x000fe200000010ff */
[----:B------:R-:W-:Y:S01]  /*8640*/  IMAD.MOV.U32 R39, RZ, RZ, R43 ;  /* 0x000000ffff277224 */ /* 0x000fe200078e002b */
[----:B------:R-:W-:Y:S02]  /*8650*/  F2FP.BF16.F32.PACK_AB R61, R61, R60 ;  /* 0x0000003c3d3d723e */ /* 0x000fe400000010ff */
[----:B------:R-:W-:Y:S01]  /*8660*/  F2FP.BF16.F32.PACK_AB R40, R36, R41 ;  /* 0x000000292428723e */ /* 0x000fe200000010ff */
[----:B------:R-:W-:Y:S01]  /*8670*/  IMAD.MOV.U32 R41, RZ, RZ, R52 ;  /* 0x000000ffff297224 */ /* 0x000fe200078e0034 */
[----:B------:R-:W-:Y:S01]  /*8680*/  F2FP.BF16.F32.PACK_AB R38, R37, R56 ;  /* 0x000000382526723e */ /* 0x000fe200000010ff */
[----:B------:R-:W-:Y:S01]  /*8690*/  IMAD.MOV.U32 R36, RZ, RZ, R61 ;  /* 0x000000ffff247224 */ /* 0x000fe200078e003d */
[----:B------:R-:W-:Y:S01]  /*86a0*/  F2FP.BF16.F32.PACK_AB R42, R42, R49 ;  /* 0x000000312a2a723e */ /* 0x000fe200000010ff */
[----:B------:R-:W-:-:S02]  /*86b0*/  IMAD.MOV.U32 R37, RZ, RZ, R50 ;  /* 0x000000ffff257224 */ /* 0x000fc400078e0032 */
[----:B------:R-:W-:-:S07]  /*86c0*/  IMAD.MOV.U32 R43, RZ, RZ, R58 ;  /* 0x000000ffff2b7224 */ /* 0x000fce00078e003a */
.L_x_1606:
[----:B------:R-:W-:Y:S05]  /*86d0*/  BSYNC B1 ;  /* 0x0000000000017941 */ /* 0x000fea0003800000 */
.L_x_1605:
[----:B------:R-:W-:Y:S01]  /*86e0*/  ISETP.GE.AND P3, PT, R47, R117, PT ;  /* 0x000000752f00720c */ /* 0x000fe20003f66270 */
[----:B------:R-:W-:Y:S02]  /*86f0*/  ULDC.64 UR4, c[0x0][0x208] ;  /* 0x0000820000047ab9 */ /* 0x000fe40000000a00 */
[----:B0-----:R4:W-:Y:S10]  /*8700*/  STG.E.128 desc[UR4][R44.64], R36 ;  /* 0x000000242c007986 */ /* 0x0019f4000c101d04 */
[----:B------:R-:W-:Y:S05]  /*8710*/  @P3 BRA `(.L_x_1571) ;  /* 0x0000000000dc3947 */ /* 0x000fea0003800000 */
[--C-:B------:R-:W-:Y:S01]  /*8720*/  IADD3 R110, P3, P4, R88, R110, R47.reuse ;  /* 0x0000006e586e7210 */ /* 0x100fe20007c7e02f */
[----:B------:R-:W-:Y:S01]  /*8730*/  ULDC.64 UR4, c[0x0][0x208] ;  /* 0x0000820000047ab9 */ /* 0x000fe20000000a00 */
[----:B------:R-:W-:-:S04]  /*8740*/  SHF.R.S32.HI R47, RZ, 0x1f, R47 ;  /* 0x0000001fff2f7819 */ /* 0x000fc8000001142f */
[----:B------:R-:W-:Y:S02]  /*8750*/  IADD3.X R48, R0, R48, R47, P3, P4 ;  /* 0x0000003000307210 */ /* 0x000fe40001fe842f */
[----:B------:R-:W-:-:S04]  /*8760*/  LEA R106, P3, R110, R106, 0x1 ;  /* 0x0000006a6e6a7211 */ /* 0x000fc800078608ff */
[----:B------:R-:W-:-:S05]  /*8770*/  LEA.HI.X R107, R110, R107, R48, 0x1, P3 ;  /* 0x0000006b6e6b7211 */ /* 0x000fca00018f0c30 */
[----:B--2---:R0:W-:Y:S01]  /*8780*/  STG.E.128 desc[UR4][R106.64], R40 ;  /* 0x000000286a007986 */ /* 0x0041e2000c101d04 */
[----:B------:R-:W-:Y:S05]  /*8790*/  BRA `(.L_x_1571) ;  /* 0x0000000000bc7947 */ /* 0x000fea0003800000 */
.L_x_1546:
[----:B------:R-:W2:Y:S02]  /*87a0*/  LDL R36, [R1+0x20] ;  /* 0x0000200001247983 */ /* 0x000ea40000100800 */
[----:B--2---:R-:W-:-:S13]  /*87b0*/  R2UR UR4, R36 ;  /* 0x00000000240472ca */ /* 0x004fda00000e0000 */
[----:B------:R-:W-:-:S06]  /*87c0*/  UISETP.NE.AND UP0, UPT, UR4, 0x3, UPT ;  /* 0x000000030400788c */ /* 0x000fcc000bf05270 */
[----:B------:R-:W-:-:S13]  /*87d0*/  PLOP3.LUT P2, PT, PT, PT, UP0, 0x80, 0x0 ;  /* 0x000000000000781c */ /* 0x000fda0003f4f008 */
[----:B------:R-:W-:Y:S05]  /*87e0*/  @!P2 BRA `(.L_x_1607) ;  /* 0x000000000004a947 */ /* 0x000fea0003800000 */
[----:B------:R-:W-:Y:S01]  /*87f0*/  BPT.TRAP 0x1 ;  /* 0x000000040000795c */ /* 0x000fe20000300000 */
.L_x_1607:
[----:B------:R-:W-:Y:S01]  /*8800*/  IMAD R99, R17, 0x8, R16 ;  /* 0x0000000811637824 */ /* 0x000fe200078e0210 */
[----:B------:R-:W-:Y:S01]  /*8810*/  SHF.L.U32 R109, R237, 0x1f, RZ ;  /* 0x0000001fed6d7819 */ /* 0x000fe200000006ff */
[----:B------:R-:W-:Y:S01]  /*8820*/  IMAD R105, R25, -0x40, R2 ;  /* 0xffffffc019697824 */ /* 0x000fe200078e0202 */
[----:B------:R-:W-:Y:S02]  /*8830*/  BSSY B1, `(.L_x_1608) ;  /* 0x0000005000017945 */ /* 0x000fe40003800000 */
[----:B------:R-:W0:Y:S02]  /*8840*/  SYNCS.PHASECHK.TRANS64.TRYWAIT P3, [R99+URZ+0x30890], R109 ;  /* 0x0308906d630075a7 */ /* 0x000e24000806017f */
[----:B------:R-:W-:-:S04]  /*8850*/  VIMNMX R105, R105, 0x40, PT ;  /* 0x0000004069697848 */ /* 0x000fc80003fe0100 */
[----:B------:R-:W-:Y:S01]  /*8860*/  ISETP.GE.AND P4, PT, R23, R105, PT ;  /* 0x000000691700720c */ /* 0x000fe20003f86270 */
[----:B0-----:R-:W-:-:S12]  /*8870*/  @!P3 BRA `(.L_x_1609) ;  /* 0x0000025c0014b947 */ /* 0x001fd80003800000 */
.L_x_2022:
[----:B------:R-:W-:Y:S05]  /*8880*/  BSYNC B1 ;  /* 0x0000000000017941 */ /* 0x000fea0003800000 */
.L_x_1608:
[----:B------:R-:W-:Y:S04]  /*8890*/  BSSY B1, `(.L_x_1610) ;  /* 0x000000f000017945 */ /* 0x000fe80003800000 */
[----:B------:R-:W-:Y:S05]  /*88a0*/  @P4 BRA `(.L_x_1611) ;  /* 0x0000000000344947 */ /* 0x000fea0003800000 */
[----:B------:R-:W-:Y:S01]  /*88b0*/  ISETP.NE.AND P5, PT, R30, RZ, PT ;  /* 0x000000ff1e00720c */ /* 0x000fe20003fa5270 */
[----:B------:R-:W-:Y:S01]  /*88c0*/  ULDC.64 UR4, c[0x0][0x208] ;  /* 0x0000820000047ab9 */ /* 0x000fe20000000a00 */
[----:B------:R-:W-:Y:S02]  /*88d0*/  ISETP.NE.AND P4, PT, R93, RZ, PT ;  /* 0x000000ff5d00720c */ /* 0x000fe40003f85270 */
[----:B------:R-:W-:-:S09]  /*88e0*/  ISETP.NE.AND P3, PT, R94, RZ, PT ;  /* 0x000000ff5e00720c */ /* 0x000fd20003f65270 */
[----:B------:R-:W1:Y:S04]  /*88f0*/  @P5 LDS.128 R36, [R103+0x20400] ;  /* 0x0204000067245984 */ /* 0x000e680000000c00 */
[----:B------:R-:W2:Y:S04]  /*8900*/  @P3 LDS.128 R40, [R103+0x24400] ;  /* 0x0244000067283984 */ /* 0x000ea80000000c00 */
[----:B-1----:R-:W-:Y:S01]  /*8910*/  @P5 STG.E.128 desc[UR4][R50.64], R36 ;  /* 0x0000002432005986 */ /* 0x002fe2000c101d04 */
[----:B------:R-:W-:-:S03]  /*8920*/  ISETP.NE.AND P5, PT, R95, RZ, PT ;  /* 0x000000ff5f00720c */ /* 0x000fc60003fa5270 */
[----:B------:R-:W1:Y:S04]  /*8930*/  @P4 LDS.128 R36, [R103+0x22400] ;  /* 0x0224000067244984 */ /* 0x000e680000000c00 */
[----:B--2---:R-:W-:Y:S06]  /*8940*/  @P3 STG.E.128 desc[UR4][R50.64+0x100], R40 ;  /* 0x0001002832003986 */ /* 0x004fec000c101d04 */
[----:B------:R-:W2:Y:S04]  /*8950*/  @P5 LDS.128 R44, [R103+0x26400] ;  /* 0x02640000672c5984 */ /* 0x000ea80000000c00 */
[----:B-1----:R1:W-:Y:S04]  /*8960*/  @P4 STG.E.128 desc[UR4][R50.64+0x80], R36 ;  /* 0x0000802432004986 */ /* 0x0023e8000c101d04 */
[----:B--2---:R1:W-:Y:S02]  /*8970*/  @P5 STG.E.128 desc[UR4][R50.64+0x180], R44 ;  /* 0x0001802c32005986 */ /* 0x0043e4000c101d04 */
.L_x_1611:
[----:B------:R-:W-:Y:S05]  /*8980*/  BSYNC B1 ;  /* 0x0000000000017941 */ /* 0x000fea0003800000 */
.L_x_1610:
[----:B-1----:R-:W-:-:S05]  /*8990*/  VIADD R36, R23, 0x20 ;  /* 0x0000002017247836 */ /* 0x002fca0000000000 */
[----:B------:R-:W-:-:S13]  /*89a0*/  ISETP.GE.AND P3, PT, R36, R105, PT ;  /* 0x000000692400720c */ /* 0x000fda0003f66270 */
        /* <DEDUP_REMOVED lines=14> */
.L_x_1571:
[----:B------:R-:W-:Y:S05]  /*8a90*/  BSYNC B0 ;  /* 0x0000000000007941 */ /* 0x000fea0003800000 */
.L_x_1545:
[----:B-1234-:R-:W1:Y:S01]  /*8aa0*/  S2R R36, SR_TID.X ;  /* 0x0000000000247919 */ /* 0x01ee620000002100 */
        /* <DEDUP_REMOVED lines=8> */
[----:B-1----:R-:W-:Y:S01]  /*8b30*/  LOP3.LUT R36, R36, 0x7f, RZ, 0xc0, !PT ;  /* 0x0000007f24247812 */ /* 0x002fe200078ec0ff */
[----:B--2---:R1:W-:Y:S03]  /*8b40*/  BAR.SYNC.DEFER_BLOCKING R108, 0x80 ;  /* 0x0002006c0000751d */ /* 0x0043e60000010000 */
[----:B------:R-:W-:-:S13]  /*8b50*/  ISETP.NE.AND P3, PT, R36, RZ, PT ;  /* 0x000000ff2400720c */ /* 0x000fda0003f65270 */
[----:B------:R-:W-:-:S05]  /*8b60*/  @!P3 VIADD R36, R99, 0x308a0 ;  /* 0x000308a06324b836 */ /* 0x000fca0000000000 */
[----:B------:R-:W-:-:S04]  /*8b70*/  @!P3 PRMT R36, RZ, 0x654, R36 ;  /* 0x00000654ff24b816 */ /* 0x000fc80000000024 */
[----:B------:R1:W-:Y:S01]  /*8b80*/  @!P3 SYNCS.ARRIVE.TRANS64.RED.A1T0 RZ, [R36+URZ], RZ ;  /* 0x000000ff24ffb9a7 */ /* 0x0003e2000810043f */
[----:B------:R-:W-:Y:S05]  /*8b90*/  @!P2 BRA `(.L_x_1613) ;  /* 0x000000000004a947 */ /* 0x000fea0003800000 */
[----:B------:R-:W-:Y:S01]  /*8ba0*/  BPT.TRAP 0x1 ;  /* 0x000000040000795c */ /* 0x000fe20000300000 */
.L_x_1613:
[----:B------:R-:W-:Y:S05]  /*8bb0*/  BSYNC B0 ;  /* 0x0000000000007941 */ /* 0x000fea0003800000 */
.L_x_1612:
[----:B------:R-:W2:Y:S01]  /*8bc0*/  SYNCS.PHASECHK.TRANS64.TRYWAIT P2, [R99+URZ+0x308b0], R109 ;  /* 0x0308b06d630075a7 */ /* 0x000ea2000804017f */
[----:B------:R-:W-:Y:S01]  /*8bd0*/  ULDC.64 UR4, c[0x0][0x318] ;  /* 0x0000c60000047ab9 */ /* 0x000fe20000000a00 */
[----:B------:R-:W-:Y:S01]  /*8be0*/  ULDC.64 UR60, c[0x0][0x328] ;  /* 0x0000ca00003c7ab9 */ /* 0x000fe20000000a00 */
[----:B-1----:R-:W-:Y:S01]  /*8bf0*/  IMAD.U32 R36, RZ, RZ, UR5 ;  /* 0x00000005ff247e24 */ /* 0x002fe2000f8e00ff */
[----:B------:R-:W-:Y:S01]  /*8c00*/  BSSY B0, `(.L_x_1614) ;  /* 0x0000007000007945 */ /* 0x000fe20003800000 */
[----:B------:R-:W-:Y:S01]  /*8c10*/  IMAD.U32 R37, RZ, RZ, UR4 ;  /* 0x00000004ff257e24 */ /* 0x000fe2000f8e00ff */
[----:B------:R-:W-:Y:S01]  /*8c20*/  ISETP.GE.AND P4, PT, R23, R105, PT ;  /* 0x000000691700720c */ /* 0x000fe20003f86270 */
[----:B------:R-:W-:Y:S01]  /*8c30*/  IMAD.WIDE R48, R25, 0x40, R76 ;  /* 0x0000004019307825 */ /* 0x000fe200078e024c */
[----:B------:R1:W-:Y:S04]  /*8c40*/  STL [R1+0x4], R36 ;  /* 0x0000042401007387 */ /* 0x0003e80000100800 */
[----:B------:R1:W-:Y:S02]  /*8c50*/  STL [R1+0x8], R37 ;  /* 0x0000082501007387 */ /* 0x0003e40000100800 */
[----:B-12---:R-:W-:Y:S05]  /*8c60*/  @!P2 BRA `(.L_x_1615) ;  /* 0x00000258002ca947 */ /* 0x006fea0003800000 */
.L_x_2023:
[----:B------:R-:W-:Y:S05]  /*8c70*/  BSYNC B0 ;  /* 0x0000000000007941 */ /* 0x000fea0003800000 */
.L_x_1614:
[----:B------:R-:W-:Y:S04]  /*8c80*/  BSSY B0, `(.L_x_1616) ;  /* 0x000001e000007945 */ /* 0x000fe80003800000 */
[----:B------:R-:W-:Y:S05]  /*8c90*/  @P4 BRA `(.L_x_1617) ;  /* 0x0000000000704947 */ /* 0x000fea0003800000 */
[----:B------:R-:W2:Y:S01]  /*8ca0*/  LDL R37, [R1+0x8] ;  /* 0x0000080001257983 */ /* 0x000ea20000100800 */
[----:B------:R-:W-:-:S03]  /*8cb0*/  ULDC UR6, c[0x0][0x2f4] ;  /* 0x0000bd0000067ab9 */ /* 0x000fc60000000800 */
[----:B------:R-:W3:Y:S04]  /*8cc0*/  LDL R36, [R1+0x4] ;  /* 0x0000040001247983 */ /* 0x000ee80000100800 */
[----:B------:R-:W4:Y:S04]  /*8cd0*/  LDL R44, [R1+0xc] ;  /* 0x00000c00012c7983 */ /* 0x000f280000100800 */
[----:B0-----:R-:W5:Y:S01]  /*8ce0*/  LDL R42, [R1+0x10] ;  /* 0x00001000012a7983 */ /* 0x001f620000100800 */
[----:B------:R-:W-:Y:S01]  /*8cf0*/  ISETP.GE.AND P5, PT, R18, UR6, PT ;  /* 0x0000000612007c0c */ /* 0x000fe2000bfa6270 */
[----:B------:R-:W-:Y:S01]  /*8d00*/  IMAD R43, R49, UR60, RZ ;  /* 0x0000003c312b7c24 */ /* 0x000fe2000f8e02ff */
[----:B------:R-:W-:Y:S01]  /*8d10*/  ISETP.GE.AND P4, PT, R226, UR6, PT ;  /* 0x00000006e2007c0c */ /* 0x000fe2000bf86270 */
[----:B------:R-:W-:-:S02]  /*8d20*/  IMAD.MOV.U32 R40, RZ, RZ, R86 ;  /* 0x000000ffff287224 */ /* 0x000fc400078e0056 */
[----:B------:R-:W-:Y:S02]  /*8d30*/  IMAD.MOV.U32 R41, RZ, RZ, R98 ;  /* 0x000000ffff297224 */ /* 0x000fe400078e0062 */
[C---:B------:R-:W-:Y:S02]  /*8d40*/  IMAD R43, R48.reuse, UR61, R43 ;  /* 0x0000003d302b7c24 */ /* 0x040fe4000f8e022b */
[----:B------:R-:W-:-:S04]  /*8d50*/  IMAD.WIDE.U32 R40, R48, UR60, R40 ;  /* 0x0000003c30287c25 */ /* 0x000fc8000f8e0028 */
[----:B------:R-:W-:Y:S01]  /*8d60*/  IMAD.IADD R41, R41, 0x1, R43 ;  /* 0x0000000129297824 */ /* 0x000fe200078e022b */
[----:B--2---:R-:W-:Y:S02]  /*8d70*/  R2UR UR4, R37 ;  /* 0x00000000250472ca */ /* 0x004fe400000e0000 */
[----:B---3--:R-:W-:Y:S02]  /*8d80*/  R2UR UR7, R36 ;  /* 0x00000000240772ca */ /* 0x008fe400000e0000 */
[----:B------:R-:W0:Y:S09]  /*8d90*/  @!P5 LDS.128 R36, [R103+0x400] ;  /* 0x000400006724d984 */ /* 0x000e320000000c00 */
[----:B------:R-:W-:Y:S01]  /*8da0*/  LEA R50, P2, R40, UR4, 0x1 ;  /* 0x0000000428327c11 */ /* 0x000fe2000f8408ff */
[----:B------:R-:W-:-:S03]  /*8db0*/  ULDC.64 UR4, c[0x0][0x208] ;  /* 0x0000820000047ab9 */ /* 0x000fc60000000a00 */
[----:B------:R-:W-:Y:S02]  /*8dc0*/  LEA.HI.X R51, R40, UR7, R41, 0x1, P2 ;  /* 0x0000000728337c11 */ /* 0x000fe400090f0c29 */
[----:B----4-:R-:W-:-:S03]  /*8dd0*/  ISETP.GE.AND P2, PT, R44, UR6, PT ;  /* 0x000000062c007c0c */ /* 0x010fc6000bf46270 */
[----:B0-----:R-:W-:Y:S01]  /*8de0*/  @!P5 STG.E.128 desc[UR4][R50.64], R36 ;  /* 0x000000243200d986 */ /* 0x001fe2000c101d04 */
[----:B-----5:R-:W-:-:S03]  /*8df0*/  ISETP.GE.AND P5, PT, R42, UR6, PT ;  /* 0x000000062a007c0c */ /* 0x020fc6000bfa6270 */
[----:B------:R-:W0:Y:S06]  /*8e00*/  @!P4 LDS.128 R36, [R103+0x2400] ;  /* 0x002400006724c984 */ /* 0x000e2c0000000c00 */
[----:B------:R-:W2:Y:S04]  /*8e10*/  @!P2 LDS.128 R40, [R103+0x4400] ;  /* 0x004400006728a984 */ /* 0x000ea80000000c00 */
[----:B------:R-:W3:Y:S04]  /*8e20*/  @!P5 LDS.128 R44, [R103+0x6400] ;  /* 0x00640000672cd984 */ /* 0x000ee80000000c00 */
[----:B0-----:R4:W-:Y:S04]  /*8e30*/  @!P4 STG.E.128 desc[UR4][R50.64+0x80], R36 ;  /* 0x000080243200c986 */ /* 0x0019e8000c101d04 */
[----:B--2---:R4:W-:Y:S04]  /*8e40*/  @!P2 STG.E.128 desc[UR4][R50.64+0x100], R40 ;  /* 0x000100283200a986 */ /* 0x0049e8000c101d04 */
[----:B---3--:R4:W-:Y:S02]  /*8e50*/  @!P5 STG.E.128 desc[UR4][R50.64+0x180], R44 ;  /* 0x0001802c3200d986 */ /* 0x0089e4000c101d04 */
.L_x_1617:
[----:B------:R-:W-:Y:S05]  /*8e60*/  BSYNC B0 ;  /* 0x0000000000007941 */ /* 0x000fea0003800000 */
.L_x_1616:
[----:B----4-:R-:W-:Y:S01]  /*8e70*/  VIADD R36, R23, 0x20 ;  /* 0x0000002017247836 */ /* 0x010fe20000000000 */
[----:B------:R-:W-:Y:S04]  /*8e80*/  BSSY B0, `(.L_x_1618) ;  /* 0x0000023000007945 */ /* 0x000fe80003800000 */
[----:B------:R-:W-:-:S13]  /*8e90*/  ISETP.GE.AND P2, PT, R36, R105, PT ;  /* 0x000000692400720c */ /* 0x000fda0003f46270 */
[----:B------:R-:W-:Y:S05]  /*8ea0*/  @P2 BRA `(.L_x_1619) ;  /* 0x0000000000802947 */ /* 0x000fea0003800000 */
[----:B------:R-:W2:Y:S01]  /*8eb0*/  LDL R36, [R1+0x4] ;  /* 0x0000040001247983 */ /* 0x000ea20000100800 */
[----:B------:R-:W-:-:S03]  /*8ec0*/  ULDC UR6, c[0x0][0x2f4] ;  /* 0x0000bd0000067ab9 */ /* 0x000fc60000000800 */
[----:B------:R-:W3:Y:S04]  /*8ed0*/  LDL R39, [R1+0xc] ;  /* 0x00000c0001277983 */ /* 0x000ee80000100800 */
[----:B------:R-:W4:Y:S04]  /*8ee0*/  LDL R38, [R1+0x10] ;  /* 0x0000100001267983 */ /* 0x000f280000100800 */
[----:B------:R-:W5:Y:S01]  /*8ef0*/  LDL R37, [R1+0x8] ;  /* 0x0000080001257983 */ /* 0x000f620000100800 */
[----:B------:R-:W-:Y:S01]  /*8f00*/  ISETP.GE.AND P2, PT, R18, UR6, PT ;  /* 0x0000000612007c0c */ /* 0x000fe2000bf46270 */
[----:B0-----:R-:W-:Y:S01]  /*8f10*/  IMAD.MOV.U32 R40, RZ, RZ, R86 ;  /* 0x000000ffff287224 */ /* 0x001fe200078e0056 */
[----:B------:R-:W-:Y:S01]  /*8f20*/  IADD3 R43, P4, R48, 0x20, RZ ;  /* 0x00000020302b7810 */ /* 0x000fe20007f9e0ff */
[----:B------:R-:W-:Y:S01]  /*8f30*/  IMAD.MOV.U32 R41, RZ, RZ, R98 ;  /* 0x000000ffff297224 */ /* 0x000fe200078e0062 */
[----:B------:R-:W-:-:S03]  /*8f40*/  ISETP.GE.AND P5, PT, R226, UR6, PT ;  /* 0x00000006e2007c0c */ /* 0x000fc6000bfa6270 */
[----:B------:R-:W-:Y:S02]  /*8f50*/  IMAD.X R48, RZ, RZ, R49, P4 ;  /* 0x000000ffff307224 */ /* 0x000fe400020e0631 */
[----:B------:R-:W-:-:S04]  /*8f60*/  IMAD.WIDE.U32 R40, R43, UR60, R40 ;  /* 0x0000003c2b287c25 */ /* 0x000fc8000f8e0028 */
[----:B------:R-:W-:-:S04]  /*8f70*/  IMAD R48, R48, UR60, RZ ;  /* 0x0000003c30307c24 */ /* 0x000fc8000f8e02ff */
[----:B------:R-:W-:-:S04]  /*8f80*/  IMAD R43, R43, UR61, R48 ;  /* 0x0000003d2b2b7c24 */ /* 0x000fc8000f8e0230 */
[----:B------:R-:W-:Y:S01]  /*8f90*/  IMAD.IADD R41, R41, 0x1, R43 ;  /* 0x0000000129297824 */ /* 0x000fe200078e022b */
[----:B--2---:R-:W-:Y:S01]  /*8fa0*/  R2UR UR7, R36 ;  /* 0x00000000240772ca */ /* 0x004fe200000e0000 */
[----:B---3--:R-:W-:Y:S02]  /*8fb0*/  IMAD.MOV.U32 R44, RZ, RZ, R39 ;  /* 0x000000ffff2c7224 */ /* 0x008fe400078e0027 */
[----:B----4-:R-:W-:Y:S01]  /*8fc0*/  IMAD.MOV.U32 R42, RZ, RZ, R38 ;  /* 0x000000ffff2a7224 */ /* 0x010fe200078e0026 */
[----:B-----5:R-:W-:Y:S02]  /*8fd0*/  R2UR UR4, R37 ;  /* 0x00000000250472ca */ /* 0x020fe400000e0000 */
[----:B------:R-:W0:Y:S11]  /*8fe0*/  @!P2 LDS.128 R36, [R103+0x1400] ;  /* 0x001400006724a984 */ /* 0x000e360000000c00 */
[----:B------:R-:W-:Y:S01]  /*8ff0*/  LEA R48, P4, R40, UR4, 0x1 ;  /* 0x0000000428307c11 */ /* 0x000fe2000f8808ff */
[----:B------:R-:W-:-:S03]  /*9000*/  ULDC.64 UR4, c[0x0][0x208] ;  /* 0x0000820000047ab9 */ /* 0x000fc60000000a00 */
[----:B------:R-:W-:Y:S02]  /*9010*/  LEA.HI.X R49, R40, UR7, R41, 0x1, P4 ;  /* 0x0000000728317c11 */ /* 0x000fe4000a0f0c29 */
[----:B------:R-:W-:-:S03]  /*9020*/  ISETP.GE.AND P4, PT, R44, UR6, PT ;  /* 0x000000062c007c0c */ /* 0x000fc6000bf86270 */
[----:B0-----:R-:W-:Y:S01]  /*9030*/  @!P2 STG.E.128 desc[UR4][R48.64], R36 ;  /* 0x000000243000a986 */ /* 0x001fe2000c101d04 */
[----:B------:R-:W-:-:S03]  /*9040*/  ISETP.GE.AND P2, PT, R42, UR6, PT ;  /* 0x000000062a007c0c */ /* 0x000fc6000bf46270 */
[----:B------:R-:W0:Y:S06]  /*9050*/  @!P5 LDS.128 R36, [R103+0x3400] ;  /* 0x003400006724d984 */ /* 0x000e2c0000000c00 */
[----:B------:R-:W2:Y:S04]  /*9060*/  @!P4 LDS.128 R40, [R103+0x5400] ;  /* 0x005400006728c984 */ /* 0x000ea80000000c00 */
[----:B------:R-:W3:Y:S04]  /*9070*/  @!P2 LDS.128 R44, [R103+0x7400] ;  /* 0x00740000672ca984 */ /* 0x000ee80000000c00 */
[----:B0-----:R4:W-:Y:S04]  /*9080*/  @!P5 STG.E.128 desc[UR4][R48.64+0x80], R36 ;  /* 0x000080243000d986 */ /* 0x0019e8000c101d04 */
[----:B--2---:R4:W-:Y:S04]  /*9090*/  @!P4 STG.E.128 desc[UR4][R48.64+0x100], R40 ;  /* 0x000100283000c986 */ /* 0x0049e8000c101d04 */
[----:B---3--:R4:W-:Y:S02]  /*90a0*/  @!P2 STG.E.128 desc[UR4][R48.64+0x180], R44 ;  /* 0x0001802c3000a986 */ /* 0x0089e4000c101d04 */
.L_x_1619:
[----:B------:R-:W-:Y:S05]  /*90b0*/  BSYNC B0 ;  /* 0x0000000000007941 */ /* 0x000fea0003800000 */
.L_x_1618:
[----:B------:R-:W-:Y:S01]  /*90c0*/  @!PT LDS RZ, [RZ] ;  /* 0x00000000fffff984 */ /* 0x000fe20000000800 */
[----:B------:R-:W-:Y:S01]  /*90d0*/  @!PT LDS RZ, [RZ] ;  /* 0x00000000fffff984 */ /* 0x000fe20000000800 */
[----:B------:R-:W-:Y:S01]  /*90e0*/  @!PT LDS RZ, [RZ] ;  /* 0x00000000fffff984 */ /* 0x000fe20000000800 */
[----:B------:R-:W-:Y:S01]  /*90f0*/  @!PT LDS RZ, [RZ] ;  /* 0x00000000fffff984 */ /* 0x000fe20000000800 */
[----:B------:R2:W-:Y:S06]  /*9100*/  MEMBAR.ALL.CTA ;  /* 0x0000000000007992 */ /* 0x0005ec0000008000 */
[----:B--2---:R-:W2:Y:S01]  /*9110*/  FENCE.VIEW.ASYNC.S ;  /* 0x00000000000073c6 */ /* 0x004ea20000000000 */
[----:B01----:R-:W-:Y:S01]  /*9120*/  @!P3 VIADD R99, R99, 0x308c0 ;  /* 0x000308c06363b836 */ /* 0x003fe20000000000 */
[----:B--2---:R0:W-:Y:S01]  /*9130*/  BAR.SYNC.DEFER_BLOCKING R108, 0x80 ;  /* 0x0002006c0000751d */ /* 0x0041e20000010000 */
[----:B------:R-:W-:Y:S01]  /*9140*/  ISETP.NE.AND P4, PT, R100, RZ, PT ;  /* 0x000000ff6400720c */ /* 0x000fe20003f85270 */
[----:B------:R-:W-:-:S02]  /*9150*/  VIADD R17, R17, 0x1 ;  /* 0x0000000111117836 */ /* 0x000fc40000000000 */
[----:B------:R-:W-:Y:S02]  /*9160*/  @!P3 PRMT R99, RZ, 0x654, R99 ;  /* 0x00000654ff63b816 */ /* 0x000fe40000000063 */
[----:B------:R-:W-:Y:S02]  /*9170*/  PLOP3.LUT P2, PT, PT, PT, PT, 0x8, 0x0 ;  /* 0x000000000000781c */ /* 0x000fe40003f4e170 */
[----:B------:R0:W-:Y:S01]  /*9180*/  @!P3 SYNCS.ARRIVE.TRANS64.RED.A1T0 RZ, [R99+URZ], RZ ;  /* 0x000000ff63ffb9a7 */ /* 0x0001e2000810043f */
[----:B------:R-:W-:-:S04]  /*9190*/  ISETP.NE.AND P3, PT, R17, 0x2, PT ;  /* 0x000000021100780c */ /* 0x000fc80003f65270 */
[----:B----4-:R-:W-:Y:S02]  /*91a0*/  SEL R36, RZ, 0x1, P3 ;  /* 0x00000001ff247807 */ /* 0x010fe40001800000 */
[----:B------:R-:W-:Y:S02]  /*91b0*/  SEL R17, R17, RZ, P3 ;  /* 0x000000ff11117207 */ /* 0x000fe40001800000 */
[----:B------:R-:W-:Y:S01]  /*91c0*/  LOP3.LUT R237, R237, R36, RZ, 0x3c, !PT ;  /* 0x00000024eded7212 */ /* 0x000fe200078e3cff */
[----:B0-----:R-:W-:Y:S06]  /*91d0*/  @P4 BRA `(.L_x_1620) ;  /* 0xffffffa000444947 */ /* 0x001fec000383ffff */
.L_x_1540:
[----:B------:R-:W2:Y:S01]  /*91e0*/  LDL R36, [R1+0x14] ;  /* 0x0000140001247983 */ /* 0x000ea20000100800 */
[----:B------:R-:W0:Y:S01]  /*91f0*/  LDC R0, c[0x0][0x448] ;  /* 0x00011200ff007b82 */ /* 0x000e220000000800 */
[----:B------:R-:W-:Y:S01]  /*9200*/  IADD3 R7, R221, 0x1, -R220 ;  /* 0x00000001dd077810 */ /* 0x000fe20007ffe8dc */
[----:B------:R-:W-:Y:S06]  /*9210*/  BSSY B0, `(.L_x_1621) ;  /* 0x000000d000007945 */ /* 0x000fec0003800000 */
[----:B------:R-:W1:Y:S01]  /*9220*/  LDC.64 R2, c[0x0][0x9e0] ;  /* 0x00027800ff027b82 */ /* 0x000e620000000a00 */
[----:B0-----:R-:W-:-:S02]  /*9230*/  ISETP.NE.AND P1, PT, R0, 0x1, PT ;  /* 0x000000010000780c */ /* 0x001fc40003f25270 */
[----:B-1----:R-:W-:-:S11]  /*9240*/  ISETP.GE.AND P3, PT, R3, 0x1, PT ;  /* 0x000000010300780c */ /* 0x002fd60003f66270 */
[----:B------:R-:W0:Y:S08]  /*9250*/  @P1 LDC R5, c[0x0][0x44c] ;  /* 0x00011300ff051b82 */ /* 0x000e300000000800 */
[----:B------:R-:W1:Y:S01]  /*9260*/  @P1 LDC R4, c[0x0][0x450] ;  /* 0x00011400ff041b82 */ /* 0x000e620000000800 */
[----:B--2---:R-:W-:-:S04]  /*9270*/  VIADD R0, R36, 0x7f ;  /* 0x0000007f24007836 */ /* 0x004fc80000000000 */
[----:B0-----:R-:W-:-:S05]  /*9280*/  @P1 IMAD.HI.U32 R5, R0, R5, RZ ;  /* 0x0000000500051227 */ /* 0x001fca00078e00ff */
[----:B-1----:R-:W-:-:S05]  /*9290*/  @P1 SHF.R.U32.HI R0, RZ, R4, R5 ;  /* 0x00000004ff001219 */ /* 0x002fca0000011605 */
[----:B------:R-:W-:Y:S01]  /*92a0*/  IMAD.IADD R7, R7, 0x1, R0 ;  /* 0x0000000107077824 */ /* 0x000fe200078e0200 */
[----:B------:R-:W-:Y:S06]  /*92b0*/  @P2 BRA `(.L_x_1622) ;  /* 0x0000000000082947 */ /* 0x000fec0003800000 */
[----:B------:R-:W0:Y:S02]  /*92c0*/  FENCE.VIEW.ASYNC.G ;  /* 0x00000000000073c6 */ /* 0x000e240000000100 */
[----:B0-----:R-:W-:Y:S06]  /*92d0*/  BAR.ARV 0xc, 0x180 ;  /* 0x0306000000007b1d */ /* 0x001fec0000002000 */
.L_x_1622:
[----:B------:R-:W-:Y:S05]  /*92e0*/  BSYNC B0 ;  /* 0x0000000000007941 */ /* 0x000fea0003800000 */
.L_x_1621:
[----:B------:R-:W-:Y:S01]  /*92f0*/  IMAD.IADD R2, R7, 0x1, R2 ;  /* 0x0000000107027824 */ /* 0x000fe200078e0202 */
[----:B------:R-:W-:Y:S06]  /*9300*/  @!P3 BRA `(.L_x_1623) ;  /* 0x000000000048b947 */ /* 0x000fec0003800000 */
        /* <DEDUP_REMOVED lines=11> */
.L_x_1625:
[----:B------:R-:W-:-:S13]  /*93c0*/  ISETP.NE.AND P0, PT, R3, 0x1, PT ;  /* 0x000000010300780c */ /* 0x000fda0003f05270 */
[----:B------:R-:W0:Y:S02]  /*93d0*/  @P0 LDC.64 R4, c[0x0][0x9e8] ;  /* 0x00027a00ff040b82 */ /* 0x000e240000000a00 */
[----:B0-----:R-:W-:-:S05]  /*93e0*/  @P0 IMAD.HI.U32 R4, R0, R4, RZ ;  /* 0x0000000400040227 */ /* 0x001fca00078e00ff */
[----:B------:R-:W-:-:S07]  /*93f0*/  @P0 SHF.R.U32.HI R0, RZ, R5, R4 ;  /* 0x00000005ff000219 */ /* 0x000fce0000011604 */
.L_x_1626:
[----:B------:R-:W-:Y:S05]  /*9400*/  BSYNC B0 ;  /* 0x0000000000007941 */ /* 0x000fea0003800000 */
.L_x_1624:
[----:B------:R-:W-:-:S05]  /*9410*/  IMAD R5, R0, R3, R3 ;  /* 0x0000000300057224 */ /* 0x000fca00078e0203 */
[----:B------:R-:W-:-:S07]  /*9420*/  VIMNMX R2, R2, R5, PT ;  /* 0x0000000502027248 */ /* 0x000fce0003fe0100 */
.L_x_1623:
[----:B------:R-:W0:Y:S01]  /*9430*/  @P1 LDC R0, c[0x0][0x44c] ;  /* 0x00011300ff001b82 */ /* 0x000e220000000800 */
[----:B------:R-:W-:Y:S01]  /*9440*/  VIADD R2, R2, 0x3f ;  /* 0x0000003f02027836 */ /* 0x000fe20000000000 */
[----:B------:R-:W-:Y:S01]  /*9450*/  ULDC UR4, c[0x0][0x9dc] ;  /* 0x0002770000047ab9 */ /* 0x000fe20000000800 */
[----:B------:R-:W-:-:S03]  /*9460*/  IMAD.MOV.U32 R7, RZ, RZ, R36 ;  /* 0x000000ffff077224 */ /* 0x000fc600078e0024 */
[----:B------:R-:W-:Y:S02]  /*9470*/  SHF.R.S32.HI R5, RZ, 0x1f, R2 ;  /* 0x0000001fff057819 */ /* 0x000fe40000011402 */
[----:B------:R-:W1:Y:S02]  /*9480*/  @P1 LDC R9, c[0x0][0x450] ;  /* 0x00011400ff091b82 */ /* 0x000e640000000800 */
[----:B------:R-:W-:-:S04]  /*9490*/  LEA.HI R5, R5, R2, RZ, 0x6 ;  /* 0x0000000205057211 */ /* 0x000fc800078f30ff */
[----:B------:R-:W-:Y:S01]  /*94a0*/  SHF.R.S32.HI R5, RZ, 0x6, R5 ;  /* 0x00000006ff057819 */ /* 0x000fe20000011405 */
[----:B0-----:R-:W-:-:S05]  /*94b0*/  @P1 IMAD.HI.U32 R0, R36, R0, RZ ;  /* 0x0000000024001227 */ /* 0x001fca00078e00ff */
[----:B-1----:R-:W-:Y:S02]  /*94c0*/  @P1 SHF.R.U32.HI R7, RZ, R9, R0 ;  /* 0x00000009ff071219 */ /* 0x002fe40000011600 */
[----:B------:R-:W-:-:S03]  /*94d0*/  VIMNMX R9, R104, R5, PT ;  /* 0x0000000568097248 */ /* 0x000fc60003fe0100 */
        /* <DEDUP_REMOVED lines=13> */
.L_x_1629:
[----:B------:R-:W-:-:S13]  /*95b0*/  ISETP.NE.AND P0, PT, R3, 0x1, PT ;  /* 0x000000010300780c */ /* 0x000fda0003f05270 */
[----:B------:R-:W0:Y:S02]  /*95c0*/  @P0 LDC.64 R4, c[0x0][0x9e8] ;  /* 0x00027a00ff040b82 */ /* 0x000e240000000a00 */
[----:B0-----:R-:W-:-:S05]  /*95d0*/  @P0 IMAD.HI.U32 R4, R0, R4, RZ ;  /* 0x0000000400040227 */ /* 0x001fca00078e00ff */
[----:B------:R-:W-:-:S07]  /*95e0*/  @P0 SHF.R.U32.HI R0, RZ, R5, R4 ;  /* 0x00000005ff000219 */ /* 0x000fce0000011604 */
.L_x_1630:
[----:B------:R-:W-:Y:S05]  /*95f0*/  BSYNC B0 ;  /* 0x0000000000007941 */ /* 0x000fea0003800000 */
.L_x_1628:
[----:B------:R-:W-:-:S05]  /*9600*/  IMAD R3, R0, R3, RZ ;  /* 0x0000000300037224 */ /* 0x000fca00078e02ff */
[----:B------:R-:W-:-:S07]  /*9610*/  VIMNMX R2, R2, R3, !PT ;  /* 0x0000000302027248 */ /* 0x000fce0007fe0100 */
.L_x_1627:
[----:B------:R-:W-:Y:S01]  /*9620*/  SHF.R.S32.HI R3, RZ, 0x1f, R2 ;  /* 0x0000001fff037819 */ /* 0x000fe20000011402 */
[----:B------:R-:W-:Y:S01]  /*9630*/  BSSY B0, `(.L_x_1631) ;  /* 0x0000027000007945 */ /* 0x000fe20003800000 */
[----:B------:R-:W-:Y:S02]  /*9640*/  IMAD.MOV.U32 R204, RZ, RZ, RZ ;  /* 0x000000ffffcc7224 */ /* 0x000fe400078e00ff */
[----:B------:R-:W-:-:S04]  /*9650*/  LEA.HI R3, R3, R2, RZ, 0x6 ;  /* 0x0000000203037211 */ /* 0x000fc800078f30ff */
[----:B------:R-:W-:-:S04]  /*9660*/  SHF.R.S32.HI R3, RZ, 0x6, R3 ;  /* 0x00000006ff037819 */ /* 0x000fc80000011403 */
[----:B------:R-:W-:-:S04]  /*9670*/  VIMNMX R11, RZ, R3, !PT ;  /* 0x00000003ff0b7248 */ /* 0x000fc80007fe0100 */
[----:B------:R-:W-:-:S13]  /*9680*/  ISETP.GT.AND P0, PT, R9, R11, PT ;  /* 0x0000000b0900720c */ /* 0x000fda0003f04270 */
[----:B------:R-:W-:Y:S05]  /*9690*/  @!P0 BRA `(.L_x_1632) ;  /* 0x0000000000808947 */ /* 0x000fea0003800000 */
[----:B------:R-:W2:Y:S01]  /*96a0*/  LDL R0, [R1+0x4c] ;  /* 0x00004c0001007983 */ /* 0x000ea20000100800 */
[----:B------:R-:W-:Y:S01]  /*96b0*/  ULDC UR4, c[0x0][0x9f0] ;  /* 0x00027c0000047ab9 */ /* 0x000fe20000000800 */
[----:B--2---:R-:W-:-:S04]  /*96c0*/  ISETP.NE.AND P0, PT, R0, RZ, PT ;  /* 0x000000ff0000720c */ /* 0x004fc80003f05270 */
[----:B------:R-:W-:-:S04]  /*96d0*/  SEL R6, R0, UR4, P0 ;  /* 0x0000000400067c07 */ /* 0x000fc80008000000 */
[-C--:B------:R-:W-:Y:S02]  /*96e0*/  IABS R5, R6.reuse ;  /* 0x0000000600057213 */ /* 0x080fe40000000000 */
[----:B------:R-:W-:Y:S02]  /*96f0*/  IADD3 R0, R6, -0x1, R9 ;  /* 0xffffffff06007810 */ /* 0x000fe40007ffe009 */
[----:B------:R-:W0:Y:S01]  /*9700*/  I2F.RP R4, R5 ;  /* 0x0000000500047306 */ /* 0x000e220000209400 */
[----:B------:R-:W-:Y:S02]  /*9710*/  IABS R10, R6 ;  /* 0x00000006000a7213 */ /* 0x000fe40000000000 */
[----:B------:R-:W-:-:S05]  /*9720*/  IMAD.IADD R0, R0, 0x1, -R11 ;  /* 0x0000000100007824 */ /* 0x000fca00078e0a0b */
[----:B0-----:R-:W0:Y:S02]  /*9730*/  MUFU.RCP R4, R4 ;  /* 0x0000000400047308 */ /* 0x001e240000001000 */
[----:B0-----:R-:W-:Y:S02]  /*9740*/  VIADD R2, R4, 0xffffffe ;  /* 0x0ffffffe04027836 */ /* 0x001fe40000000000 */
[----:B------:R-:W-:-:S04]  /*9750*/  IMAD.MOV R4, RZ, RZ, -R10 ;  /* 0x000000ffff047224 */ /* 0x000fc800078e0a0a */
[----:B------:R0:W1:Y:S02]  /*9760*/  F2I.FTZ.U32.TRUNC.NTZ R3, R2 ;  /* 0x0000000200037305 */ /* 0x000064000021f000 */
[----:B0-----:R-:W-:Y:S02]  /*9770*/  IMAD.MOV.U32 R2, RZ, RZ, RZ ;  /* 0x000000ffff027224 */ /* 0x001fe400078e00ff */
[----:B-1----:R-:W-:-:S04]  /*9780*/  IMAD.MOV R8, RZ, RZ, -R3 ;  /* 0x000000ffff087224 */ /* 0x002fc800078e0a03 */
[----:B------:R-:W-:Y:S01]  /*9790*/  IMAD R7, R8, R5, RZ ;  /* 0x0000000508077224 */ /* 0x000fe200078e02ff */
[----:B------:R-:W-:Y:S02]  /*97a0*/  IABS R8, R0 ;  /* 0x0000000000087213 */ /* 0x000fe40000000000 */
[----:B------:R-:W-:Y:S01]  /*97b0*/  LOP3.LUT R0, R0, R6, RZ, 0x3c, !PT ;  /* 0x0000000600007212 */ /* 0x000fe200078e3cff */
[----:B------:R-:W-:-:S03]  /*97c0*/  IMAD.HI.U32 R3, R3, R7, R2 ;  /* 0x0000000703037227 */ /* 0x000fc600078e0002 */
[----:B------:R-:W-:Y:S01]  /*97d0*/  ISETP.GE.AND P2, PT, R0, RZ, PT ;  /* 0x000000ff0000720c */ /* 0x000fe20003f46270 */
        /* <DEDUP_REMOVED lines=11> */
[----:B------:R-:W-:-:S07]  /*9890*/  IMAD.MOV.U32 R204, RZ, RZ, R3 ;  /* 0x000000ffffcc7224 */ /* 0x000fce00078e0003 */
.L_x_1632:
[----:B------:R-:W-:Y:S05]  /*98a0*/  BSYNC B0 ;  /* 0x0000000000007941 */ /* 0x000fea0003800000 */
.L_x_1631:
        /* <DEDUP_REMOVED lines=67> */
[----:B--2---:R-:W-:-:S05]  /*9ce0*/  IMAD R0, R0, R204, R11 ;  /* 0x000000cc00007224 */ /* 0x004fca00078e020b */
[----:B------:R0:W-:Y:S01]  /*9cf0*/  STL [R1+0x38], R0 ;  /* 0x0000380001007387 */ /* 0x0001e20000100800 */
[----:B------:R-:W-:-:S04]  /*9d00*/  VIADDMNMX R204, R0, R204, R9, PT ;  /* 0x000000cc00cc7246 */ /* 0x000fc80003800109 */
[----:B------:R-:W-:-:S13]  /*9d10*/  ISETP.GT.AND P1, PT, R204, R0, PT ;  /* 0x00000000cc00720c */ /* 0x000fda0003f24270 */
[----:B0-----:R-:W-:Y:S05]  /*9d20*/  @!P1 BRA `(.L_x_1633) ;  /* 0x00000158006c9947 */ /* 0x001fea0003800000 */
[----:B------:R-:W0:Y:S01]  /*9d30*/  S2R R0, SR_TID.X ;  /* 0x0000000000007919 */ /* 0x000e220000002100 */
[----:B------:R-:W-:Y:S01]  /*9d40*/  BSSY B6, `(.L_x_1634) ;  /* 0x0000020000067945 */ /* 0x000fe20003800000 */
[----:B0-----:R-:W-:-:S05]  /*9d50*/  VIADD R0, R0, 0xffffff80 ;  /* 0xffffff8000007836 */ /* 0x001fca0000000000 */
[----:B------:R-:W-:-:S04]  /*9d60*/  SHF.R.S32.HI R3, RZ, 0x1f, R0 ;  /* 0x0000001fff037819 */ /* 0x000fc80000011400 */
[----:B------:R-:W-:-:S04]  /*9d70*/  LEA.HI R3, R3, R0, RZ, 0x7 ;  /* 0x0000000003037211 */ /* 0x000fc800078f38ff */
[----:B------:R-:W-:-:S06]  /*9d80*/  SHF.R.S32.HI R0, RZ, 0x7, R3 ;  /* 0x00000007ff007819 */ /* 0x000fcc0000011403 */
[----:B------:R-:W0:Y:S02]  /*9d90*/  SHFL.IDX PT, R0, R0, RZ, 0x1f ;  /* 0x00001fff00007589 */ /* 0x000e2400000e0000 */
[----:B0-----:R-:W-:-:S04]  /*9da0*/  LEA.HI R2, R0, R0, RZ, 0x1 ;  /* 0x0000000000027211 */ /* 0x001fc800078f08ff */
[----:B------:R-:W-:Y:S01]  /*9db0*/  LOP3.LUT R3, R2, 0x1e, RZ, 0xc0, !PT ;  /* 0x0000001e02037812 */ /* 0x000fe200078ec0ff */
[----:B------:R-:W-:-:S04]  /*9dc0*/  VIADD R2, R16, 0x10400 ;  /* 0x0001040010027836 */ /* 0x000fc80000000000 */
[----:B------:R-:W-:Y:S01]  /*9dd0*/  IMAD.IADD R3, R0, 0x1, -R3 ;  /* 0x0000000100037824 */ /* 0x000fe200078e0a03 */
[----:B------:R-:W-:-:S03]  /*9de0*/  LOP3.LUT P0, RZ, R2, 0x3ff, RZ, 0xc0, !PT ;  /* 0x000003ff02ff7812 */ /* 0x000fc6000780c0ff */
[----:B------:R-:W-:Y:S01]  /*9df0*/  IMAD R3, R3, 0x2000, R2 ;  /* 0x0000200003037824 */ /* 0x000fe200078e0202 */
[----:B------:R-:W-:-:S04]  /*9e00*/  P2R R24, PR, RZ, 0x1 ;  /* 0x00000001ff187803 */ /* 0x000fc80000000000 */
        /* <DEDUP_REMOVED lines=19> */
.L_x_1635:
[----:B------:R-:W-:Y:S05]  /*9f40*/  BSYNC B6 ;  /* 0x0000000000067941 */ /* 0x000fea0003800000 */
.L_x_1634:
[----:B------:R-:W-:Y:S02]  /*9f50*/  ULDC UR4, c[0x0][0x3f4] ;  /* 0x0000fd0000047ab9 */ /* 0x000fe40000000800 */
[----:B------:R-:W-:-:S13]  /*9f60*/  ISETP.LT.AND P0, PT, RZ, UR4, PT ;  /* 0x00000004ff007c0c */ /* 0x000fda000bf01270 */
[----:B------:R-:W-:Y:S05]  /*9f70*/  @P0 BRA `(.L_x_1636) ;  /* 0x0000000000400947 */ /* 0x000fea0003800000 */
[----:B------:R-:W2:Y:S02]  /*9f80*/  LDL R20, [R1+0x54] ;  /* 0x0000540001147983 */ /* 0x000ea40000100800 */
[----:B--2---:R-:W-:-:S04]  /*9f90*/  LEA.HI R0, R20, R20, RZ, 0x1 ;  /* 0x0000001414007211 */ /* 0x004fc800078f08ff */
        /* <DEDUP_REMOVED lines=8> */
.L_x_1639:
[----:B-1----:R1:W2:Y:S02]  /*a020*/  SYNCS.PHASECHK.TRANS64.TRYWAIT P0, [R16+URZ+0x30800], R3 ;  /* 0x03080003100075a7 */ /* 0x0022a4000800017f */
[----:B--2---:R-:W-:Y:S05]  /*a030*/  @!P0 NANOSLEEP.SYNCS 0x989680 ;  /* 0x009896800000895d */ /* 0x004fea0003900000 */
[----:B------:R-:W2:Y:S02]  /*a040*/  @!P0 SYNCS.PHASECHK.TRANS64 P0, [R16+URZ+0x30800], R3 ;  /* 0x03080003100085a7 */ /* 0x000ea4000800007f */
[----:B--2---:R-:W-:Y:S05]  /*a050*/  @!P0 BRA `(.L_x_1639) ;  /* 0xfffffffc00f08947 */ /* 0x004fea000383ffff */
.L_x_1638:
[----:B------:R-:W-:Y:S05]  /*a060*/  BSYNC B0 ;  /* 0x0000000000007941 */ /* 0x000fea0003800000 */
.L_x_1637:
[----:B------:R-:W-:Y:S05]  /*a070*/  BRA `(.L_x_1640) ;  /* 0x0000009c006c7947 */ /* 0x000fea0003800000 */
.L_x_1636:
[----:B------:R-:W-:Y:S01]  /*a080*/  ISETP.NE.AND P0, PT, R24, RZ, PT ;  /* 0x000000ff1800720c */ /* 0x000fe20003f05270 */
[----:B------:R-:W-:Y:S01]  /*a090*/  ULDC.64 UR4, c[0x0][0x3f8] ;  /* 0x0000fe0000047ab9 */ /* 0x000fe20000000a00 */
[----:B-----5:R-:W-:Y:S01]  /*a0a0*/  SHF.R.S32.HI R0, RZ, 0x1f, R101 ;  /* 0x0000001fff007819 */ /* 0x020fe20000011465 */
[----:B------:R-:W-:Y:S01]  /*a0b0*/  ULDC.64 UR6, c[0x0][0x408] ;  /* 0x0001020000067ab9 */ /* 0x000fe20000000a00 */
[----:B------:R-:W-:Y:S01]  /*a0c0*/  IMAD.WIDE.U32 R24, R101, UR4, RZ ;  /* 0x0000000465187c25 */ /* 0x000fe2000f8e00ff */
[----:B------:R-:W-:Y:S03]  /*a0d0*/  BSSY B6, `(.L_x_1641) ;  /* 0x0000019000067945 */ /* 0x000fe60003800000 */
[C---:B------:R-:W-:Y:S02]  /*a0e0*/  IMAD R4, R0.reuse, UR4, RZ ;  /* 0x0000000400047c24 */ /* 0x040fe4000f8e02ff */
[----:B------:R-:W-:-:S02]  /*a0f0*/  IMAD R0, R0, UR6, RZ ;  /* 0x0000000600007c24 */ /* 0x000fc4000f8e02ff */
[C---:B------:R-:W-:Y:S02]  /*a100*/  IMAD R33, R101.reuse, UR5, R4 ;  /* 0x0000000565217c24 */ /* 0x040fe4000f8e0204 */
[C---:B------:R-:W-:Y:S02]  /*a110*/  IMAD R29, R101.reuse, UR7, R0 ;  /* 0x00000007651d7c24 */ /* 0x040fe4000f8e0200 */
[----:B------:R-:W-:-:S04]  /*a120*/  IMAD.WIDE.U32 R26, R101, UR6, RZ ;  /* 0x00000006651a7c25 */ /* 0x000fc8000f8e00ff */
[----:B------:R-:W-:Y:S02]  /*a130*/  IMAD.IADD R33, R33, 0x1, R25 ;  /* 0x0000000121217824 */ /* 0x000fe400078e0219 */
[----:B------:R-:W-:Y:S01]  /*a140*/  IMAD.IADD R29, R29, 0x1, R27 ;  /* 0x000000011d1d7824 */ /* 0x000fe200078e021b */
        /* <DEDUP_REMOVED lines=17> */
.L_x_1642:
[----:B------:R-:W-:Y:S05]  /*a260*/  BSYNC B6 ;  /* 0x0000000000067941 */ /* 0x000fea0003800000 */
.L_x_1641:
[----:B------:R-:W2:Y:S01]  /*a270*/  LDL R95, [R1+0x14] ;  /* 0x00001400015f7983 */ /* 0x000ea20000100800 */
[----:B------:R-:W-:-:S03]  /*a280*/  ULDC.U8 UR4, c[0x0][0x410] ;  /* 0x0001040000047ab9 */ /* 0x000fc60000000000 */
[----:B------:R-:W3:Y:S01]  /*a290*/  LDL R20, [R1+0x44] ;  /* 0x0000440001147983 */ /* 0x000ee20000100800 */
[----:B------:R-:W-:Y:S01]  /*a2a0*/  ISETP.NE.AND P0, PT, RZ, UR4, PT ;  /* 0x00000004ff007c0c */ /* 0x000fe2000bf05270 */
[----:B------:R-:W-:Y:S01]  /*a2b0*/  BSSY B0, `(.L_x_1643) ;  /* 0x00009af000007945 */ /* 0x000fe20003800000 */
[----:B--2---:R-:W-:-:S04]  /*a2c0*/  IMAD.IADD R0, R23, 0x1, R95 ;  /* 0x0000000117007824 */ /* 0x004fc800078e025f */
[----:B---3--:R-:W-:-:S07]  /*a2d0*/  IMAD R3, R20, 0x20, R0 ;  /* 0x0000002014037824 */ /* 0x008fce00078e0200 */
[----:B------:R-:W-:Y:S05]  /*a2e0*/  @!P0 BRA `(.L_x_1644) ;  /* 0x0000004c00248947 */ /* 0x000fea0003800000 */
[----:B------:R-:W0:Y:S01]  /*a2f0*/  LDC R21, c[0x0][0x448] ;  /* 0x00011200ff157b82 */ /* 0x000e220000000800 */
[----:B------:R-:W-:Y:S01]  /*a300*/  ULDC.64 UR4, c[0x0][0x3f8] ;  /* 0x0000fe0000047ab9 */ /* 0x000fe20000000a00 */
[----:B------:R-:W-:Y:S01]  /*a310*/  ULDC.64 UR6, c[0x0][0x408] ;  /* 0x0001020000067ab9 */ /* 0x000fe20000000a00 */
[----:B------:R-:W-:Y:S01]  /*a320*/  IMAD.MOV.U32 R32, RZ, RZ, R24 ;  /* 0x000000ffff207224 */ /* 0x000fe200078e0018 */
[----:B0-----:R-:W-:-:S13]  /*a330*/  ISETP.NE.AND P0, PT, R21, 0x1, PT ;  /* 0x000000011500780c */ /* 0x001fda0003f05270 */
[----:B------:R-:W0:Y:S08]  /*a340*/  @P0 LDC R4, c[0x0][0x44c] ;  /* 0x00011300ff040b82 */ /* 0x000e300000000800 */
[----:B------:R-:W1:Y:S01]  /*a350*/  @P0 LDC R5, c[0x0][0x450] ;  /* 0x00011400ff050b82 */ /* 0x000e620000000800 */
[----:B0-----:R-:W-:-:S05]  /*a360*/  @P0 IMAD.HI.U32 R4, R3, R4, RZ ;  /* 0x0000000403040227 */ /* 0x001fca00078e00ff */
[----:B-1----:R-:W-:Y:S01]  /*a370*/  @P0 SHF.R.U32.HI R3, RZ, R5, R4 ;  /* 0x00000005ff030219 */ /* 0x002fe20000011604 */
[----:B------:R-:W-:Y:S02]  /*a380*/  IMAD.MOV.U32 R4, RZ, RZ, R26 ;  /* 0x000000ffff047224 */ /* 0x000fe400078e001a */
[----:B------:R-:W-:Y:S01]  /*a390*/  IMAD.MOV.U32 R5, RZ, RZ, R29 ;  /* 0x000000ffff057224 */ /* 0x000fe200078e001d */
[----:B------:R-:W-:Y:S01]  /*a3a0*/  SHF.R.S32.HI R6, RZ, 0x1f, R3 ;  /* 0x0000001fff067819 */ /* 0x000fe20000011403 */
[----:B------:R-:W-:-:S04]  /*a3b0*/  IMAD.WIDE.U32 R32, R3, UR4, R32 ;  /* 0x0000000403207c25 */ /* 0x000fc8000f8e0020 */
[C---:B------:R-:W-:Y:S02]  /*a3c0*/  IMAD R8, R6.reuse, UR4, RZ ;  /* 0x0000000406087c24 */ /* 0x040fe4000f8e02ff */
[----:B------:R-:W-:Y:S02]  /*a3d0*/  IMAD R6, R6, UR6, RZ ;  /* 0x0000000606067c24 */ /* 0x000fe4000f8e02ff */
[C---:B------:R-:W-:Y:S01]  /*a3e0*/  IMAD R7, R3.reuse, UR5, R8 ;  /* 0x0000000503077c24 */ /* 0x040fe2000f8e0208 */
[----:B------:R-:W-:Y:S01]  /*a3f0*/  ULDC.64 UR4, c[0x0][0x3e8] ;  /* 0x0000fa0000047ab9 */ /* 0x000fe20000000a00 */
[C---:B------:R-:W-:Y:S01]  /*a400*/  IMAD.WIDE.U32 R4, R3.reuse, UR6, R4 ;  /* 0x0000000603047c25 */ /* 0x040fe2000f8e0004 */
[----:B------:R-:W-:Y:S01]  /*a410*/  LEA R31, P0, R32, UR4, 0x1 ;  /* 0x00000004201f7c11 */ /* 0x000fe2000f8008ff */
[----:B------:R-:W-:Y:S02]  /*a420*/  UMOV UR4, 0xffffffff ;  /* 0xffffffff00047882 */ /* 0x000fe40000000000 */
[----:B------:R-:W-:Y:S01]  /*a430*/  IMAD R9, R3, UR7, R6 ;  /* 0x0000000703097c24 */ /* 0x000fe2000f8e0206 */
[----:B------:R-:W-:Y:S01]  /*a440*/  ULDC.64 UR6, c[0x0][0x400] ;  /* 0x0001000000067ab9 */ /* 0x000fe20000000a00 */
[----:B------:R-:W-:Y:S01]  /*a450*/  IMAD.IADD R3, R33, 0x1, R7 ;  /* 0x0000000121037824 */ /* 0x000fe200078e0207 */
[----:B------:R-:W-:Y:S01]  /*a460*/  LEA R30, P1, R4, UR6, 0x1 ;  /* 0x00000006041e7c11 */ /* 0x000fe2000f8208ff */
[----:B------:R-:W-:-:S03]  /*a470*/  IMAD.IADD R33, R5, 0x1, R9 ;  /* 0x0000000105217824 */ /* 0x000fc600078e0209 */
[----:B------:R-:W-:Y:S02]  /*a480*/  LEA.HI.X R32, R32, UR5, R3, 0x1, P0 ;  /* 0x0000000520207c11 */ /* 0x000fe400080f0c03 */
[----:B------:R-:W-:Y:S01]  /*a490*/  LEA.HI.X R33, R4, UR7, R33, 0x1, P1 ;  /* 0x0000000704217c11 */ /* 0x000fe200088f0c21 */
[----:B------:R-:W-:Y:S06]  /*a4a0*/  BRA.DIV UR4, `(.L_x_1645) ;  /* 0x0000024204307947 */ /* 0x000fec000b800000 */
[----:B------:R0:W1:Y:S04]  /*a4b0*/  SHFL.IDX PT, R9, R32, RZ, 0x181f ;  /* 0x00181fff20097589 */ /* 0x00006800000e0000 */
[----:B------:R0:W2:Y:S04]  /*a4c0*/  SHFL.IDX PT, R8, R31, RZ, 0x181f ;  /* 0x00181fff1f087589 */ /* 0x0000a800000e0000 */
[----:B------:R0:W3:Y:S04]  /*a4d0*/  SHFL.IDX PT, R26, R33, RZ, 0x181f ;  /* 0x00181fff211a7589 */ /* 0x0000e800000e0000 */
[----:B------:R0:W4:Y:S02]  /*a4e0*/  SHFL.IDX PT, R5, R30, RZ, 0x181f ;  /* 0x00181fff1e057589 */ /* 0x00012400000e0000 */
.L_x_2029:
[----:B------:R-:W-:Y:S01]  /*a4f0*/  IMAD R3, R220, R21, RZ ;  /* 0x00000015dc037224 */ /* 0x000fe200078e02ff */
        /* <DEDUP_REMOVED lines=8> */
[----:B------:R-:W-:Y:S02]  /*a580*/  CS2R R72, SRZ ;  /* 0x0000000000487805 */ /* 0x000fe4000001ff00 */
[----:B------:R-:W-:-:S03]  /*a590*/  CS2R R76, SRZ ;  /* 0x00000000004c7805 */ /* 0x000fc6000001ff00 */
[----:B------:R-:W-:Y:S05]  /*a5a0*/  @P0 BRA `(.L_x_1647) ;  /* 0x0000000000bc0947 */ /* 0x000fea0003800000 */
[----:B------:R-:W3:Y:S01]  /*a5b0*/  LDL R4, [R1+0x70] ;  /* 0x0000700001047983 */ /* 0x000ee20000100800 */
[----:B------:R-:W-:-:S03]  /*a5c0*/  ULDC UR4, c[0x0][0x3f4] ;  /* 0x0000fd0000047ab9 */ /* 0x000fc60000000800 */
[----:B------:R-:W3:Y:S04]  /*a5d0*/  LDL R6, [R1+0x74] ;  /* 0x0000740001067983 */ /* 0x000ee80000100800 */
[----:B------:R-:W3:Y:S01]  /*a5e0*/  LDL R29, [R1+0x6c] ;  /* 0x00006c00011d7983 */ /* 0x000ee20000100800 */
[----:B------:R-:W-:Y:S02]  /*a5f0*/  ISETP.GE.AND P2, PT, R234, UR4, PT ;  /* 0x00000004ea007c0c */ /* 0x000fe4000bf46270 */
[----:B------:R-:W-:Y:S02]  /*a600*/  ISETP.GE.AND P1, PT, R233, UR4, PT ;  /* 0x00000004e9007c0c */ /* 0x000fe4000bf26270 */
[----:B------:R-:W-:Y:S02]  /*a610*/  ISETP.GE.AND P0, PT, R235, UR4, PT ;  /* 0x00000004eb007c0c */ /* 0x000fe4000bf06270 */
[----:B------:R-:W-:-:S07]  /*a620*/  ISETP.GE.AND P3, PT, R200, UR4, PT ;  /* 0x00000004c8007c0c */ /* 0x000fce000bf66270 */
[----:B------:R-:W-:-:S05]  /*a630*/  @!P2 IMAD.SHL.U32 R12, R234, 0x2, RZ ;  /* 0x00000002ea0ca824 */ /* 0x000fca00078e00ff */
[-C--:B--2---:R-:W-:Y:S01]  /*a640*/  @!P2 IADD3 R14, P4, R8, R12.reuse, RZ ;  /* 0x0000000c080ea210 */ /* 0x084fe20007f9e0ff */
[----:B------:R-:W-:Y:S01]  /*a650*/  @!P0 IMAD.SHL.U32 R27, R235, 0x2, RZ ;  /* 0x00000002eb1b8824 */ /* 0x000fe200078e00ff */
[----:B----4-:R-:W-:Y:S01]  /*a660*/  @!P2 IADD3 R12, P6, R5, R12, RZ ;  /* 0x0000000c050ca210 */ /* 0x010fe20007fde0ff */
[----:B---3--:R-:W-:Y:S02]  /*a670*/  @!P3 IMAD.MOV.U32 R7, RZ, RZ, R26 ;  /* 0x000000ffff07b224 */ /* 0x008fe400078e001a */
[----:B-1----:R-:W-:Y:S01]  /*a680*/  @!P3 IMAD.WIDE R20, R200, 0x2, R8 ;  /* 0x00000002c814b825 */ /* 0x002fe200078e0208 */
        /* <DEDUP_REMOVED lines=8> */
[----:B------:R-:W-:Y:S02]  /*a710*/  ULDC.64 UR6, c[0x0][0x208] ;  /* 0x0000820000067ab9 */ /* 0x000fe40000000a00 */
[----:B------:R1:W5:Y:S01]  /*a720*/  @!P3 LD.E.64 R74, desc[UR6][R20.64] ;  /* 0x00000006144ab980 */ /* 0x000362000c101b00 */
[C---:B------:R-:W-:Y:S01]  /*a730*/  @!P1 SHF.L.U64.HI R28, R233.reuse, 0x1, R4 ;  /* 0x00000001e91c9819 */ /* 0x040fe20000010204 */
[----:B------:R-:W-:Y:S01]  /*a740*/  @!P1 IMAD.SHL.U32 R4, R233, 0x2, RZ ;  /* 0x00000002e9049824 */ /* 0x000fe200078e00ff */
[----:B------:R-:W-:Y:S01]  /*a750*/  @!P2 SHF.L.U64.HI R11, R234, 0x1, R6 ;  /* 0x00000001ea0ba819 */ /* 0x000fe20000010206 */
[----:B------:R-:W-:-:S03]  /*a760*/  @!P3 IMAD.MOV.U32 R6, RZ, RZ, R5 ;  /* 0x000000ffff06b224 */ /* 0x000fc600078e0005 */
[----:B------:R-:W-:Y:S01]  /*a770*/  @!P1 IADD3 R10, P5, R8, R4, RZ ;  /* 0x00000004080a9210 */ /* 0x000fe20007fbe0ff */
[----:B------:R-:W-:Y:S02]  /*a780*/  @!P2 IMAD.X R15, R9, 0x1, R11, P4 ;  /* 0x00000001090fa824 */ /* 0x000fe400020e060b */
[----:B------:R-:W-:-:S04]  /*a790*/  @!P3 IMAD.WIDE R24, R200, 0x2, R6 ;  /* 0x00000002c818b825 */ /* 0x000fc800078e0206 */
[----:B------:R-:W-:Y:S01]  /*a7a0*/  @!P2 IMAD.X R13, R26, 0x1, R11, P6 ;  /* 0x000000011a0da824 */ /* 0x000fe200030e060b */
[-C--:B------:R-:W-:Y:S01]  /*a7b0*/  @!P0 IADD3 R6, P6, R8, R27.reuse, RZ ;  /* 0x0000001b08068210 */ /* 0x080fe20007fde0ff */
[----:B------:R-:W-:Y:S01]  /*a7c0*/  @!P1 IMAD.X R11, R9, 0x1, R28, P5 ;  /* 0x00000001090b9824 */ /* 0x000fe200028e061c */
[----:B------:R-:W-:Y:S01]  /*a7d0*/  @!P0 IADD3 R8, P5, R5, R27, RZ ;  /* 0x0000001b05088210 */ /* 0x000fe20007fbe0ff */
[----:B------:R1:W5:Y:S01]  /*a7e0*/  @!P3 LD.E.64 R76, desc[UR6][R24.64] ;  /* 0x00000006184cb980 */ /* 0x000362000c101b00 */
[----:B------:R-:W-:Y:S02]  /*a7f0*/  @!P0 SHF.L.U64.HI R27, R235, 0x1, R29 ;  /* 0x00000001eb1b8819 */ /* 0x000fe4000001021d */
[----:B------:R-:W-:Y:S01]  /*a800*/  @!P1 IADD3 R4, P4, R5, R4, RZ ;  /* 0x0000000405049210 */ /* 0x000fe20007f9e0ff */
[----:B------:R1:W5:Y:S02]  /*a810*/  @!P2 LD.E.64 R70, desc[UR6][R14.64] ;  /* 0x000000060e46a980 */ /* 0x000364000c101b00 */
[----:B------:R-:W-:-:S02]  /*a820*/  @!P0 IMAD.X R7, R9, 0x1, R27, P6 ;  /* 0x0000000109078824 */ /* 0x000fc400030e061b */
[C---:B------:R-:W-:Y:S01]  /*a830*/  @!P1 IMAD.X R5, R26.reuse, 0x1, R28, P4 ;  /* 0x000000011a059824 */ /* 0x040fe200020e061c */
[----:B------:R1:W5:Y:S01]  /*a840*/  @!P2 LD.E.64 R72, desc[UR6][R12.64] ;  /* 0x000000060c48a980 */ /* 0x000362000c101b00 */
[----:B------:R-:W-:-:S03]  /*a850*/  @!P0 IMAD.X R9, R26, 0x1, R27, P5 ;  /* 0x000000011a098824 */ /* 0x000fc600028e061b */
[----:B------:R1:W5:Y:S04]  /*a860*/  @!P1 LD.E.64 R66, desc[UR6][R10.64] ;  /* 0x000000060a429980 */ /* 0x000368000c101b00 */
[----:B------:R1:W5:Y:S04]  /*a870*/  @!P1 LD.E.64 R68, desc[UR6][R4.64] ;  /* 0x0000000604449980 */ /* 0x000368000c101b00 */
[----:B------:R1:W5:Y:S04]  /*a880*/  @!P0 LD.E.64 R62, desc[UR6][R6.64] ;  /* 0x00000006063e8980 */ /* 0x000368000c101b00 */
[----:B------:R1:W5:Y:S02]  /*a890*/  @!P0 LD.E.64 R64, desc[UR6][R8.64] ;  /* 0x0000000608408980 */ /* 0x000364000c101b00 */
.L_x_1647:
[----:B------:R-:W-:Y:S05]  /*a8a0*/  BSYNC B1 ;  /* 0x0000000000017941 */ /* 0x000fea0003800000 */
.L_x_1646:
[----:B-1---5:R-:W-:Y:S01]  /*a8b0*/  IMAD.MOV.U32 R4, RZ, RZ, R62 ;  /* 0x000000ffff047224 */ /* 0x022fe200078e003e */
[----:B------:R-:W-:Y:S01]  /*a8c0*/  UMOV UR4, 0xffffffff ;  /* 0xffffffff00047882 */ /* 0x000fe20000000000 */
[----:B----4-:R-:W-:Y:S01]  /*a8d0*/  IMAD.MOV.U32 R5, RZ, RZ, R63 ;  /* 0x000000ffff057224 */ /* 0x010fe200078e003f */
[----:B------:R-:W-:Y:S01]  /*a8e0*/  CS2R R46, SRZ ;  /* 0x00000000002e7805 */ /* 0x000fe2000001ff00 */
[----:B------:R-:W-:Y:S01]  /*a8f0*/  IMAD.MOV.U32 R6, RZ, RZ, R66 ;  /* 0x000000ffff067224 */ /* 0x000fe200078e0042 */
[----:B------:R-:W-:Y:S01]  /*a900*/  PRMT R98, R98, 0x5410, R4 ;  /* 0x0000541062627816 */ /* 0x000fe20000000004 */
[----:B------:R-:W-:Y:S01]  /*a910*/  IMAD.MOV.U32 R7, RZ, RZ, R67 ;  /* 0x000000ffff077224 */ /* 0x000fe200078e0043 */
[----:B------:R-:W-:Y:S01]  /*a920*/  PRMT R99, R5, 0x7610, R99 ;  /* 0x0000761005637816 */ /* 0x000fe20000000063 */
[----:B------:R-:W-:Y:S02]  /*a930*/  IMAD.MOV.U32 R4, RZ, RZ, R70 ;  /* 0x000000ffff047224 */ /* 0x000fe400078e0046 */
[----:B------:R-:W-:Y:S01]  /*a940*/  IMAD.MOV.U32 R5, RZ, RZ, R71 ;  /* 0x000000ffff057224 */ /* 0x000fe200078e0047 */
[----:B------:R-:W-:Y:S01]  /*a950*/  PRMT R110, R6, 0x5410, R7 ;  /* 0x00005410066e7816 */ /* 0x000fe20000000007 */
[----:B------:R-:W-:-:S02]  /*a960*/  IMAD.MOV.U32 R6, RZ, RZ, R74 ;  /* 0x000000ffff067224 */ /* 0x000fc400078e004a */
        /* <DEDUP_REMOVED lines=10> */
[----:B------:R-:W-:-:S02]  /*aa10*/  IMAD.MOV.U32 R4, RZ, RZ, R72 ;  /* 0x000000ffff047224 */ /* 0x000fc400078e0048 */
[----:B------:R-:W-:Y:S01]  /*aa20*/  IMAD.MOV.U32 R5, RZ, RZ, R73 ;  /* 0x000000ffff057224 */ /* 0x000fe200078e0049 */
[----:B------:R-:W-:Y:S01]  /*aa30*/  PRMT R109, R6, 0x5410, R7 ;  /* 0x00005410066d7816 */ /* 0x000fe20000000007 */
[----:B------:R-:W-:Y:S02]  /*aa40*/  IMAD.MOV.U32 R6, RZ, RZ, R76 ;  /* 0x000000ffff067224 */ /* 0x000fe400078e004c */
[----:B------:R-:W-:Y:S01]  /*aa50*/  IMAD.MOV.U32 R7, RZ, RZ, R77 ;  /* 0x000000ffff077224 */ /* 0x000fe200078e004d */
[----:B------:R-:W-:Y:S02]  /*aa60*/  PRMT R113, R113, 0x5410, R5 ;  /* 0x0000541071717816 */ /* 0x000fe40000000005 */
[----:B------:R-:W-:Y:S02]  /*aa70*/  PRMT R112, R6, 0x5410, R4 ;  /* 0x0000541006707816 */ /* 0x000fe40000000004 */
[----:B------:R-:W-:Y:S01]  /*aa80*/  PRMT R94, R7, 0x7610, R94 ;  /* 0x00007610075e7816 */ /* 0x000fe2000000005e */
[----:B------:R-:W-:Y:S06]  /*aa90*/  BRA.DIV UR4, `(.L_x_1648) ;  /* 0x0000023e04287947 */ /* 0x000fec000b800000 */
[----:B------:R1:W4:Y:S04]  /*aaa0*/  SHFL.IDX PT, R9, R32, 0x1, 0x181f ;  /* 0x00381f0020097f89 */ /* 0x00032800000e0000 */
[----:B--2---:R1:W2:Y:S04]  /*aab0*/  SHFL.IDX PT, R8, R31, 0x1, 0x181f ;  /* 0x00381f001f087f89 */ /* 0x0042a800000e0000 */
[----:B---3--:R1:W3:Y:S04]  /*aac0*/  SHFL.IDX PT, R26, R33, 0x1, 0x181f ;  /* 0x00381f00211a7f89 */ /* 0x0082e800000e0000 */
[----:B------:R1:W0:Y:S02]  /*aad0*/  SHFL.IDX PT, R5, R30, 0x1, 0x181f ;  /* 0x00381f001e057f89 */ /* 0x00022400000e0000 */
.L_x_2035:
[----:B------:R-:W-:Y:S01]  /*aae0*/  VIADD R4, R0, 0x20 ;  /* 0x0000002000047836 */ /* 0x000fe20000000000 */
        /* <DEDUP_REMOVED lines=10> */
[----:B------:R-:W3:Y:S01]  /*ab90*/  LDL R7, [R1+0x74] ;  /* 0x0000740001077983 */ /* 0x000ee20000100800 */
[----:B------:R-:W-:-:S03]  /*aba0*/  ULDC UR4, c[0x0][0x3f4] ;  /* 0x0000fd0000047ab9 */ /* 0x000fc60000000800 */
[----:B------:R-:W3:Y:S04]  /*abb0*/  LDL R6, [R1+0x70] ;  /* 0x0000700001067983 */ /* 0x000ee80000100800 */
[----:B------:R-:W3:Y:S01]  /*abc0*/  LDL R29, [R1+0x6c] ;  /* 0x00006c00011d7983 */ /* 0x000ee20000100800 */
[----:B------:R-:W-:Y:S02]  /*abd0*/  ISETP.GE.AND P2, PT, R234, UR4, PT ;  /* 0x00000004ea007c0c */ /* 0x000fe4000bf46270 */
[----:B------:R-:W-:Y:S02]  /*abe0*/  CS2R R58, SRZ ;  /* 0x00000000003a7805 */ /* 0x000fe4000001ff00 */
[----:B------:R-:W-:Y:S02]  /*abf0*/  ISETP.GE.AND P1, PT, R233, UR4, PT ;  /* 0x00000004e9007c0c */ /* 0x000fe4000bf26270 */
[----:B------:R-:W-:-:S02]  /*ac00*/  CS2R R60, SRZ ;  /* 0x00000000003c7805 */ /* 0x000fc4000001ff00 */
[----:B------:R-:W-:Y:S01]  /*ac10*/  ISETP.GE.AND P0, PT, R235, UR4, PT ;  /* 0x00000004eb007c0c */ /* 0x000fe2000bf06270 */
[----:B------:R-:W-:Y:S01]  /*ac20*/  ULDC.64 UR6, c[0x0][0x208] ;  /* 0x0000820000067ab9 */ /* 0x000fe20000000a00 */
[----:B------:R-:W-:-:S03]  /*ac30*/  ISETP.GE.AND P3, PT, R200, UR4, PT ;  /* 0x00000004c8007c0c */ /* 0x000fc6000bf66270 */
[----:B------:R-:W-:-:S04]  /*ac40*/  @!P2 IMAD.SHL.U32 R12, R234, 0x2, RZ ;  /* 0x00000002ea0ca824 */ /* 0x000fc800078e00ff */
[----:B------:R-:W-:-:S04]  /*ac50*/  @!P1 IMAD.SHL.U32 R4, R233, 0x2, RZ ;  /* 0x00000002e9049824 */ /* 0x000fc800078e00ff */
[----:B------:R-:W-:Y:S01]  /*ac60*/  @!P0 IMAD.SHL.U32 R28, R235, 0x2, RZ ;  /* 0x00000002eb1c8824 */ /* 0x000fe200078e00ff */
[-C--:B--2---:R-:W-:Y:S01]  /*ac70*/  @!P2 IADD3 R14, P4, R8, R12.reuse, RZ ;  /* 0x0000000c080ea210 */ /* 0x084fe20007f9e0ff */
[----:B----4-:R-:W-:Y:S01]  /*ac80*/  @!P3 IMAD.WIDE R20, R200, 0x2, R8 ;  /* 0x00000002c814b825 */ /* 0x010fe200078e0208 */
[----:B0-----:R-:W-:Y:S02]  /*ac90*/  @!P2 IADD3 R12, P6, R5, R12, RZ ;  /* 0x0000000c050ca210 */ /* 0x001fe40007fde0ff */
[----:B------:R-:W-:Y:S02]  /*aca0*/  @!P1 IADD3 R10, P5, R8, R4, RZ ;  /* 0x00000004080a9210 */ /* 0x000fe40007fbe0ff */
[----:B------:R-:W-:Y:S02]  /*acb0*/  CS2R R54, SRZ ;  /* 0x0000000000367805 */ /* 0x000fe4000001ff00 */
[----:B------:R-:W-:Y:S02]  /*acc0*/  CS2R R56, SRZ ;  /* 0x0000000000387805 */ /* 0x000fe4000001ff00 */
[----:B------:R-:W-:-:S02]  /*acd0*/  CS2R R50, SRZ ;  /* 0x0000000000327805 */ /* 0x000fc4000001ff00 */
[----:B------:R-:W-:Y:S02]  /*ace0*/  CS2R R52, SRZ ;  /* 0x0000000000347805 */ /* 0x000fe4000001ff00 */
[----:B------:R-:W-:Y:S02]  /*acf0*/  CS2R R46, SRZ ;  /* 0x00000000002e7805 */ /* 0x000fe4000001ff00 */
[----:B------:R-:W-:Y:S01]  /*ad00*/  CS2R R48, SRZ ;  /* 0x0000000000307805 */ /* 0x000fe2000001ff00 */
[----:B------:R0:W5:Y:S01]  /*ad10*/  @!P3 LD.E.64 R58, desc[UR6][R20.64] ;  /* 0x00000006143ab980 */ /* 0x000162000c101b00 */
[----:B---3--:R-:W-:Y:S01]  /*ad20*/  @!P2 SHF.L.U64.HI R11, R234, 0x1, R7 ;  /* 0x00000001ea0ba819 */ /* 0x008fe20000010207 */
[----:B------:R-:W-:Y:S01]  /*ad30*/  @!P3 IMAD.MOV.U32 R7, RZ, RZ, R26 ;  /* 0x000000ffff07b224 */ /* 0x000fe200078e001a */
[----:B------:R-:W-:Y:S01]  /*ad40*/  @!P1 SHF.L.U64.HI R27, R233, 0x1, R6 ;  /* 0x00000001e91b9819 */ /* 0x000fe20000010206 */
[----:B------:R-:W-:Y:S02]  /*ad50*/  @!P3 IMAD.MOV.U32 R6, RZ, RZ, R5 ;  /* 0x000000ffff06b224 */ /* 0x000fe400078e0005 */
[----:B------:R-:W-:Y:S01]  /*ad60*/  @!P2 IMAD.X R15, R9, 0x1, R11, P4 ;  /* 0x00000001090fa824 */ /* 0x000fe200020e060b */
[----:B------:R-:W-:Y:S01]  /*ad70*/  @!P1 IADD3 R4, P4, R5, R4, RZ ;  /* 0x0000000405049210 */ /* 0x000fe20007f9e0ff */
[----:B------:R-:W-:-:S03]  /*ad80*/  @!P3 IMAD.WIDE R24, R200, 0x2, R6 ;  /* 0x00000002c818b825 */ /* 0x000fc600078e0206 */
[----:B------:R0:W5:Y:S01]  /*ad90*/  @!P2 LD.E.64 R54, desc[UR6][R14.64] ;  /* 0x000000060e36a980 */ /* 0x000162000c101b00 */
[----:B------:R-:W-:Y:S01]  /*ada0*/  @!P2 IMAD.X R13, R26, 0x1, R11, P6 ;  /* 0x000000011a0da824 */ /* 0x000fe200030e060b */
[-C--:B------:R-:W-:Y:S01]  /*adb0*/  @!P0 IADD3 R6, P6, R8, R28.reuse, RZ ;  /* 0x0000001c08068210 */ /* 0x080fe20007fde0ff */
[----:B------:R-:W-:Y:S01]  /*adc0*/  @!P1 IMAD.X R11, R9, 0x1, R27, P5 ;  /* 0x00000001090b9824 */ /* 0x000fe200028e061b */
[----:B------:R-:W-:Y:S01]  /*add0*/  @!P0 IADD3 R8, P5, R5, R28, RZ ;  /* 0x0000001c05088210 */ /* 0x000fe20007fbe0ff */
[----:B------:R0:W5:Y:S01]  /*ade0*/  @!P3 LD.E.64 R60, desc[UR6][R24.64] ;  /* 0x00000006183cb980 */ /* 0x000162000c101b00 */
[----:B------:R-:W-:Y:S01]  /*adf0*/  @!P0 SHF.L.U64.HI R28, R235, 0x1, R29 ;  /* 0x00000001eb1c8819 */ /* 0x000fe2000001021d */
[----:B------:R-:W-:Y:S02]  /*ae00*/  @!P1 IMAD.X R5, R26, 0x1, R27, P4 ;  /* 0x000000011a059824 */ /* 0x000fe400020e061b */
[----:B------:R0:W5:Y:S02]  /*ae10*/  @!P2 LD.E.64 R56, desc[UR6][R12.64] ;  /* 0x000000060c38a980 */ /* 0x000164000c101b00 */
[----:B------:R-:W-:-:S02]  /*ae20*/  @!P0 IMAD.X R7, R9, 0x1, R28, P6 ;  /* 0x0000000109078824 */ /* 0x000fc400030e061c */
[----:B------:R-:W-:Y:S01]  /*ae30*/  @!P0 IMAD.X R9, R26, 0x1, R28, P5 ;  /* 0x000000011a098824 */ /* 0x000fe200028e061c */
[----:B------:R0:W5:Y:S04]  /*ae40*/  @!P1 LD.E.64 R50, desc[UR6][R10.64] ;  /* 0x000000060a329980 */ /* 0x000168000c101b00 */
[----:B------:R0:W5:Y:S04]  /*ae50*/  @!P1 LD.E.64 R52, desc[UR6][R4.64] ;  /* 0x0000000604349980 */ /* 0x000168000c101b00 */
[----:B------:R0:W5:Y:S04]  /*ae60*/  @!P0 LD.E.64 R46, desc[UR6][R6.64] ;  /* 0x00000006062e8980 */ /* 0x000168000c101b00 */
[----:B------:R0:W5:Y:S02]  /*ae70*/  @!P0 LD.E.64 R48, desc[UR6][R8.64] ;  /* 0x0000000608308980 */ /* 0x000164000c101b00 */
.L_x_1650:
[----:B------:R-:W-:Y:S05]  /*ae80*/  BSYNC B1 ;  /* 0x0000000000017941 */ /* 0x000fea0003800000 */
.L_x_1649:
[----:B0----5:R-:W-:Y:S01]  /*ae90*/  IMAD.MOV.U32 R4, RZ, RZ, R46 ;  /* 0x000000ffff047224 */ /* 0x021fe200078e002e */
[----:B------:R-:W-:Y:S01]  /*aea0*/  UMOV UR4, 0xffffffff ;  /* 0xffffffff00047882 */ /* 0x000fe20000000000 */
[----:B------:R-:W-:Y:S02]  /*aeb0*/  IMAD.MOV.U32 R5, RZ, RZ, R47 ;  /* 0x000000ffff057224 */ /* 0x000fe400078e002f */
[----:B------:R-:W-:Y:S02]  /*aec0*/  IMAD.MOV.U32 R6, RZ, RZ, R50 ;  /* 0x000000ffff067224 */ /* 0x000fe400078e0032 */
        /* <DEDUP_REMOVED lines=11> */
[----:B------:R-:W-:Y:S01]  /*af80*/  PRMT R106, R6, 0x5410, R7 ;  /* 0x00005410066a7816 */ /* 0x000fe20000000007 */
        /* <DEDUP_REMOVED lines=9> */
[----:B------:R-:W-:-:S04]  /*b020*/  PRMT R104, R4, 0x5410, R5 ;  /* 0x0000541004687816 */ /* 0x000fc80000000005 */
[----:B------:R-:W-:Y:S01]  /*b030*/  PRMT R107, R6, 0x5410, R7 ;  /* 0x00005410066b7816 */ /* 0x000fe20000000007 */
[----:B------:R-:W-:Y:S06]  /*b040*/  BRA.DIV UR4, `(.L_x_1651) ;  /* 0x0000023a04307947 */ /* 0x000fec000b800000 */
[----:B----4-:R0:W4:Y:S04]  /*b050*/  SHFL.IDX PT, R9, R32, 0x2, 0x181f ;  /* 0x00581f0020097f89 */ /* 0x01012800000e0000 */
[----:B--2---:R0:W2:Y:S04]  /*b060*/  SHFL.IDX PT, R8, R31, 0x2, 0x181f ;  /* 0x00581f001f087f89 */ /* 0x0040a800000e0000 */
[----:B------:R0:W0:Y:S04]  /*b070*/  SHFL.IDX PT, R78, R33, 0x2, 0x181f ;  /* 0x00581f00214e7f89 */ /* 0x00002800000e0000 */
[----:B------:R0:W0:Y:S02]  /*b080*/  SHFL.IDX PT, R5, R30, 0x2, 0x181f ;  /* 0x00581f001e057f89 */ /* 0x00002400000e0000 */
.L_x_2041:
[----:B------:R-:W-:Y:S01]  /*b090*/  VIADD R4, R0, 0x40 ;  /* 0x0000004000047836 */ /* 0x000fe20000000000 */
[----:B------:R-:W-:Y:S01]  /*b0a0*/  BSSY B1, `(.L_x_1652) ;  /* 0x000003a000017945 */ /* 0x000fe20003800000 */
[----:B------:R-:W-:Y:S02]  /*b0b0*/  CS2R R28, SRZ ;  /* 0x00000000001c7805 */ /* 0x000fe4000001ff00 */
[----:B------:R-:W-:Y:S02]  /*b0c0*/  CS2R R34, SRZ ;  /* 0x0000000000227805 */ /* 0x000fe4000001ff00 */
[----:B------:R-:W-:Y:S02]  /*b0d0*/  CS2R R38, SRZ ;  /* 0x0000000000267805 */ /* 0x000fe4000001ff00 */
[----:B------:R-:W-:Y:S02]  /*b0e0*/  ISETP.GE.AND P0, PT, R4, R3, PT ;  /* 0x000000030400720c */ /* 0x000fe40003f06270 */
[----:B------:R-:W-:-:S02]  /*b0f0*/  CS2R R42, SRZ ;  /* 0x00000000002a7805 */ /* 0x000fc4000001ff00 */
[----:B---3--:R-:W-:Y:S02]  /*b100*/  CS2R R26, SRZ ;  /* 0x00000000001a7805 */ /* 0x008fe4000001ff00 */
        /* <DEDUP_REMOVED lines=38> */
[--C-:B------:R-:W-:Y:S01]  /*b370*/  @!P1 IMAD.X R11, R9, 0x1, R26.reuse, P5 ;  /* 0x00000001090b9824 */ /* 0x100fe200028e061a */
[----:B------:R-:W-:Y:S01]  /*b380*/  @!P0 IADD3 R8, P5, R5, R27, RZ ;  /* 0x0000001b05088210 */ /* 0x000fe20007fbe0ff */
[----:B------:R0:W5:Y:S01]  /*b390*/  @!P3 LD.E.64 R44, desc[UR6][R24.64] ;  /* 0x00000006182cb980 */ /* 0x000162000c101b00 */
[----:B------:R-:W-:Y:S01]  /*b3a0*/  @!P0 SHF.L.U64.HI R27, R235, 0x1, R79 ;  /* 0x00000001eb1b8819 */ /* 0x000fe2000001024f */
[----:B------:R-:W-:Y:S02]  /*b3b0*/  @!P1 IMAD.X R5, R78, 0x1, R26, P4 ;  /* 0x000000014e059824 */ /* 0x000fe400020e061a */
[----:B------:R0:W5:Y:S02]  /*b3c0*/  @!P2 LD.E.64 R40, desc[UR6][R12.64] ;  /* 0x000000060c28a980 */ /* 0x000164000c101b00 */
[----:B------:R-:W-:-:S02]  /*b3d0*/  @!P0 IMAD.X R7, R9, 0x1, R27, P6 ;  /* 0x0000000109078824 */ /* 0x000fc400030e061b */
[----:B------:R-:W-:Y:S01]  /*b3e0*/  @!P0 IMAD.X R9, R78, 0x1, R27, P5 ;  /* 0x000000014e098824 */ /* 0x000fe200028e061b */
[----:B------:R-:W-:Y:S01]  /*b3f0*/  CS2R R26, SRZ ;  /* 0x00000000001a7805 */ /* 0x000fe2000001ff00 */
[----:B------:R0:W5:Y:S04]  /*b400*/  @!P1 LD.E.64 R34, desc[UR6][R10.64] ;  /* 0x000000060a229980 */ /* 0x000168000c101b00 */
[----:B------:R0:W5:Y:S04]  /*b410*/  @!P1 LD.E.64 R36, desc[UR6][R4.64] ;  /* 0x0000000604249980 */ /* 0x000168000c101b00 */
[----:B------:R0:W5:Y:S04]  /*b420*/  @!P0 LD.E.64 R28, desc[UR6][R6.64] ;  /* 0x00000006061c8980 */ /* 0x000168000c101b00 */
[----:B------:R0:W5:Y:S02]  /*b430*/  @!P0 LD.E.64 R26, desc[UR6][R8.64] ;  /* 0x00000006081a8980 */ /* 0x000164000c101b00 */
.L_x_1653:
[----:B------:R-:W-:Y:S05]  /*b440*/  BSYNC B1 ;  /* 0x0000000000017941 */ /* 0x000fea0003800000 */
.L_x_1652:
[----:B0----5:R-:W-:Y:S01]  /*b450*/  IMAD.MOV.U32 R4, RZ, RZ, R28 ;  /* 0x000000ffff047224 */ /* 0x021fe200078e001c */
[----:B------:R-:W-:Y:S01]  /*b460*/  UMOV UR4, 0xffffffff ;  /* 0xffffffff00047882 */ /* 0x000fe20000000000 */
[----:B------:R-:W-:Y:S02]  /*b470*/  IMAD.MOV.U32 R5, RZ, RZ, R29 ;  /* 0x000000ffff057224 */ /* 0x000fe400078e001d */
[----:B------:R-:W-:Y:S02]  /*b480*/  IMAD.MOV.U32 R6, RZ, RZ, R34 ;  /* 0x000000ffff067224 */ /* 0x000fe400078e0022 */
        /* <DEDUP_REMOVED lines=20> */
[----:B------:R-:W-:-:S03]  /*b5d0*/  IMAD.MOV.U32 R7, RZ, RZ, R40 ;  /* 0x000000ffff077224 */ /* 0x000fc600078e0028 */
[----:B------:R-:W-:Y:S02]  /*b5e0*/  PRMT R102, R4, 0x7610, R102 ;  /* 0x0000761004667816 */ /* 0x000fe40000000066 */
[----:B------:R-:W-:Y:S02]  /*b5f0*/  CS2R R4, SRZ ;  /* 0x0000000000047805 */ /* 0x000fe4000001ff00 */
[----:B------:R-:W-:Y:S01]  /*b600*/  PRMT R90, R7, 0x5410, R6 ;  /* 0x00005410075a7816 */ /* 0x000fe20000000006 */
[----:B------:R-:W-:Y:S06]  /*b610*/  BRA.DIV UR4, `(.L_x_1654) ;  /* 0x0000023604307947 */ /* 0x000fec000b800000 */
[----:B------:R0:W3:Y:S04]  /*b620*/  SHFL.IDX PT, R79, R32, 0x3, 0x181f ;  /* 0x00781f00204f7f89 */ /* 0x0000e800000e0000 */
[----:B----4-:R0:W4:Y:S04]  /*b630*/  SHFL.IDX PT, R9, R31, 0x3, 0x181f ;  /* 0x00781f001f097f89 */ /* 0x01012800000e0000 */
[----:B------:R0:W0:Y:S04]  /*b640*/  SHFL.IDX PT, R80, R33, 0x3, 0x181f ;  /* 0x00781f0021507f89 */ /* 0x00002800000e0000 */
[----:B------:R0:W0:Y:S02]  /*b650*/  SHFL.IDX PT, R78, R30, 0x3, 0x181f ;  /* 0x00781f001e4e7f89 */ /* 0x00002400000e0000 */
.L_x_2047:
[----:B------:R-:W5:Y:S01]  /*b660*/  LDL R6, [R1+0x54] ;  /* 0x0000540001067983 */ /* 0x000f620000100800 */
[----:B------:R-:W-:Y:S01]  /*b670*/  VIADD R0, R0, 0x60 ;  /* 0x0000006000007836 */ /* 0x000fe20000000000 */
[----:B------:R-:W-:Y:S01]  /*b680*/  BSSY B1, `(.L_x_1655) ;  /* 0x000003f000017945 */ /* 0x000fe20003800000 */
[----:B------:R-:W-:Y:S02]  /*b690*/  CS2R R12, SRZ ;  /* 0x00000000000c7805 */ /* 0x000fe4000001ff00 */
[----:B------:R-:W-:Y:S02]  /*b6a0*/  CS2R R20, SRZ ;  /* 0x0000000000147805 */ /* 0x000fe4000001ff00 */
[----:B01----:R-:W-:Y:S02]  /*b6b0*/  CS2R R30, SRZ ;  /* 0x00000000001e7805 */ /* 0x003fe4000001ff00 */
[----:B------:R-:W-:Y:S02]  /*b6c0*/  ISETP.GE.AND P0, PT, R0, R3, PT ;  /* 0x000000030000720c */ /* 0x000fe40003f06270 */
[----:B------:R-:W-:-:S02]  /*b6d0*/  CS2R R14, SRZ ;  /* 0x00000000000e7805 */ /* 0x000fc4000001ff00 */
[----:B------:R-:W-:Y:S02]  /*b6e0*/  CS2R R24, SRZ ;  /* 0x0000000000187805 */ /* 0x000fe4000001ff00 */
[----:B------:R-:W-:Y:S02]  /*b6f0*/  CS2R R32, SRZ ;  /* 0x0000000000207805 */ /* 0x000fe4000001ff00 */
[----:B-----5:R-:W-:-:S04]  /*b700*/  LEA.HI R81, R6, R6, RZ, 0x1 ;  /* 0x0000000606517211 */ /* 0x020fc800078f08ff */
[----:B------:R-:W-:-:S05]  /*b710*/  LOP3.LUT R81, R81, 0xfffffffe, RZ, 0xc0, !PT ;  /* 0xfffffffe51517812 */ /* 0x000fca00078ec0ff */
[----:B------:R-:W-:Y:S01]  /*b720*/  IMAD.IADD R81, R6, 0x1, -R81 ;  /* 0x0000000106517824 */ /* 0x000fe200078e0a51 */
[----:B------:R-:W-:-:S04]  /*b730*/  CS2R R6, SRZ ;  /* 0x0000000000067805 */ /* 0x000fc8000001ff00 */
[----:B------:R-:W-:Y:S01]  /*b740*/  SHF.L.U32 R81, R81, 0x1f, RZ ;  /* 0x0000001f51517819 */ /* 0x000fe200000006ff */
[----:B------:R-:W-:Y:S06]  /*b750*/  @P0 BRA `(.L_x_1656) ;  /* 0x0000000000c40947 */ /* 0x000fec0003800000 */
[----:B--2---:R-:W2:Y:S01]  /*b760*/  LDL R8, [R1+0x70] ;  /* 0x0000700001087983 */ /* 0x004ea20000100800 */
[----:B------:R-:W-:-:S03]  /*b770*/  ULDC UR4, c[0x0][0x3f4] ;  /* 0x0000fd0000047ab9 */ /* 0x000fc60000000800 */
[----:B------:R-:W2:Y:S04]  /*b780*/  LDL R10, [R1+0x74] ;  /* 0x00007400010a7983 */ /* 0x000ea80000100800 */
[----:B------:R-:W2:Y:S01]  /*b790*/  LDL R86, [R1+0x6c] ;  /* 0x00006c0001567983 */ /* 0x000ea20000100800 */
[----:B------:R-:W-:Y:S02]  /*b7a0*/  ISETP.GE.AND P2, PT, R234, UR4, PT ;  /* 0x00000004ea007c0c */ /* 0x000fe4000bf46270 */
[----:B------:R-:W-:Y:S02]  /*b7b0*/  ISETP.GE.AND P1, PT, R233, UR4, PT ;  /* 0x00000004e9007c0c */ /* 0x000fe4000bf26270 */
[----:B------:R-:W-:Y:S02]  /*b7c0*/  ISETP.GE.AND P3, PT, R200, UR4, PT ;  /* 0x00000004c8007c0c */ /* 0x000fe4000bf66270 */
[----:B------:R-:W-:-:S07]  /*b7d0*/  ISETP.GE.AND P0, PT, R235, UR4, PT ;  /* 0x00000004eb007c0c */ /* 0x000fce000bf06270 */
[----:B------:R-:W-:Y:S01]  /*b7e0*/  @!P2 IMAD.SHL.U32 R6, R234, 0x2, RZ ;  /* 0x00000002ea06a824 */ /* 0x000fe200078e00ff */
[----:B------:R-:W-:-:S03]  /*b7f0*/  CS2R R32, SRZ ;  /* 0x0000000000207805 */ /* 0x000fc6000001ff00 */
[----:B------:R-:W-:Y:S01]  /*b800*/  @!P3 IMAD.MOV.U32 R11, RZ, RZ, R80 ;  /* 0x000000ffff0bb224 */ /* 0x000fe200078e0050 */
[-C--:B----4-:R-:W-:Y:S02]  /*b810*/  @!P2 IADD3 R12, P4, R9, R6.reuse, RZ ;  /* 0x00000006090ca210 */ /* 0x090fe40007f9e0ff */
[----:B------:R-:W-:Y:S01]  /*b820*/  @!P2 IADD3 R6, P6, R78, R6, RZ ;  /* 0x000000064e06a210 */ /* 0x000fe20007fde0ff */
[----:B------:R-:W-:Y:S01]  /*b830*/  @!P0 IMAD.SHL.U32 R24, R235, 0x2, RZ ;  /* 0x00000002eb188824 */ /* 0x000fe200078e00ff */
[----:B------:R-:W-:Y:S01]  /*b840*/  ULDC.64 UR6, c[0x0][0x208] ;  /* 0x0000820000067ab9 */ /* 0x000fe20000000a00 */
[----:B------:R-:W-:Y:S02]  /*b850*/  @!P3 IMAD.MOV.U32 R14, RZ, RZ, R9 ;  /* 0x000000ffff0eb224 */ /* 0x000fe400078e0009 */
[----:B---3--:R-:W-:Y:S01]  /*b860*/  @!P3 IMAD.MOV.U32 R15, RZ, RZ, R79 ;  /* 0x000000ffff0fb224 */ /* 0x008fe200078e004f */
[----:B------:R-:W-:Y:S01]  /*b870*/  CS2R R30, SRZ ;  /* 0x00000000001e7805 */ /* 0x000fe2000001ff00 */
[----:B------:R-:W-:-:S05]  /*b880*/  @!P3 IMAD.WIDE R14, R200, 0x2, R14 ;  /* 0x00000002c80eb825 */ /* 0x000fca00078e020e */
[----:B------:R0:W5:Y:S02]  /*b890*/  @!P3 LD.E.64 R30, desc[UR6][R14.64] ;  /* 0x000000060e1eb980 */ /* 0x000164000c101b00 */
[----:B0-----:R-:W-:Y:S02]  /*b8a0*/  CS2R R14, SRZ ;  /* 0x00000000000e7805 */ /* 0x001fe4000001ff00 */
[C---:B--2---:R-:W-:Y:S01]  /*b8b0*/  @!P1 SHF.L.U64.HI R0, R233.reuse, 0x1, R8 ;  /* 0x00000001e9009819 */ /* 0x044fe20000010208 */
[----:B------:R-:W-:Y:S01]  /*b8c0*/  @!P1 IMAD.SHL.U32 R8, R233, 0x2, RZ ;  /* 0x00000002e9089824 */ /* 0x000fe200078e00ff */
[----:B------:R-:W-:Y:S01]  /*b8d0*/  @!P2 SHF.L.U64.HI R5, R234, 0x1, R10 ;  /* 0x00000001ea05a819 */ /* 0x000fe2000001020a */
[----:B------:R-:W-:-:S03]  /*b8e0*/  @!P3 IMAD.MOV.U32 R10, RZ, RZ, R78 ;  /* 0x000000ffff0ab224 */ /* 0x000fc600078e004e */
[----:B------:R-:W-:Y:S01]  /*b8f0*/  @!P1 IADD3 R4, P5, R9, R8, RZ ;  /* 0x0000000809049210 */ /* 0x000fe20007fbe0ff */
[----:B------:R-:W-:-:S04]  /*b900*/  @!P3 IMAD.WIDE R20, R200, 0x2, R10 ;  /* 0x00000002c814b825 */ /* 0x000fc800078e020a */
[--C-:B------:R-:W-:Y:S01]  /*b910*/  @!P2 IMAD.X R13, R79, 0x1, R5.reuse, P4 ;  /* 0x000000014f0da824 */ /* 0x100fe200020e0605 */
[----:B------:R-:W-:Y:S01]  /*b920*/  @!P1 IADD3 R8, P4, R78, R8, RZ ;  /* 0x000000084e089210 */ /* 0x000fe20007f9e0ff */
[----:B------:R-:W-:Y:S01]  /*b930*/  @!P2 IMAD.X R7, R80, 0x1, R5, P6 ;  /* 0x000000015007a824 */ /* 0x000fe200030e0605 */
[-C--:B------:R-:W-:Y:S01]  /*b940*/  @!P0 IADD3 R10, P6, R9, R24.reuse, RZ ;  /* 0x00000018090a8210 */ /* 0x080fe20007fde0ff */
[----:B------:R-:W-:Y:S01]  /*b950*/  @!P1 IMAD.X R5, R79, 0x1, R0, P5 ;  /* 0x000000014f059824 */ /* 0x000fe200028e0600 */
[----:B------:R-:W-:Y:S01]  /*b960*/  @!P0 IADD3 R78, P5, R78, R24, RZ ;  /* 0x000000184e4e8210 */ /* 0x000fe20007fbe0ff */
[----:B------:R0:W5:Y:S01]  /*b970*/  @!P3 LD.E.64 R32, desc[UR6][R20.64] ;  /* 0x000000061420b980 */ /* 0x000162000c101b00 */
[----:B------:R-:W-:Y:S02]  /*b980*/  @!P0 SHF.L.U64.HI R24, R235, 0x1, R86 ;  /* 0x00000001eb188819 */ /* 0x000fe40000010256 */
[----:B0-----:R-:W-:-:S03]  /*b990*/  CS2R R20, SRZ ;  /* 0x0000000000147805 */ /* 0x001fc6000001ff00 */
[--C-:B------:R-:W-:Y:S02]  /*b9a0*/  @!P0 IMAD.X R11, R79, 0x1, R24.reuse, P6 ;  /* 0x000000014f0b8824 */ /* 0x100fe400030e0618 */
[C---:B------:R-:W-:Y:S01]  /*b9b0*/  @!P0 IMAD.X R79, R80.reuse, 0x1, R24, P5 ;  /* 0x00000001504f8824 */ /* 0x040fe200028e0618 */
[----:B------:R-:W-:Y:S01]  /*b9c0*/  CS2R R24, SRZ ;  /* 0x0000000000187805 */ /* 0x000fe2000001ff00 */
[----:B------:R0:W5:Y:S01]  /*b9d0*/  @!P2 LD.E.64 R20, desc[UR6][R12.64] ;  /* 0x000000060c14a980 */ /* 0x000162000c101b00 */
[----:B------:R-:W-:-:S04]  /*b9e0*/  @!P1 IMAD.X R9, R80, 0x1, R0, P4 ;  /* 0x0000000150099824 */ /* 0x000fc800020e0600 */
[----:B------:R1:W5:Y:S04]  /*b9f0*/  @!P2 LD.E.64 R24, desc[UR6][R6.64] ;  /* 0x000000060618a980 */ /* 0x000368000c101b00 */
[----:B------:R-:W5:Y:S01]  /*ba00*/  @!P1 LD.E.64 R14, desc[UR6][R8.64] ;  /* 0x00000006080e9980 */ /* 0x000f62000c101b00 */
[----:B0-----:R-:W-:Y:S02]  /*ba10*/  CS2R R12, SRZ ;  /* 0x00000000000c7805 */ /* 0x001fe4000001ff00 */
[----:B-1----:R-:W-:-:S04]  /*ba20*/  CS2R R6, SRZ ;  /* 0x0000000000067805 */ /* 0x002fc8000001ff00 */
[----:B------:R0:W5:Y:S04]  /*ba30*/  @!P1 LD.E.64 R12, desc[UR6][R4.64] ;  /* 0x00000006040c9980 */ /* 0x000168000c101b00 */
[----:B------:R1:W5:Y:S01]  /*ba40*/  @!P0 LD.E.64 R6, desc[UR6][R78.64] ;  /* 0x000000064e068980 */ /* 0x000362000c101b00 */
[----:B0-----:R-:W-:-:S06]  /*ba50*/  CS2R R4, SRZ ;  /* 0x0000000000047805 */ /* 0x001fcc000001ff00 */
[----:B------:R1:W5:Y:S02]  /*ba60*/  @!P0 LD.E.64 R4, desc[UR6][R10.64] ;  /* 0x000000060a048980 */ /* 0x000364000c101b00 */
.L_x_1656:
[----:B------:R-:W-:Y:S05]  /*ba70*/  BSYNC B1 ;  /* 0x0000000000017941 */ /* 0x000fea0003800000 */
.L_x_1655:
[----:B------:R-:W0:Y:S01]  /*ba80*/  SYNCS.PHASECHK.TRANS64.TRYWAIT P0, [R16+URZ+0x30800], R81 ;  /* 0x03080051100075a7 */ /* 0x000e22000800017f */
[----:B--2--5:R-:W-:Y:S01]  /*ba90*/  IMAD.MOV.U32 R8, RZ, RZ, R12 ;  /* 0x000000ffff087224 */ /* 0x024fe200078e000c */
[----:B------:R-:W-:Y:S01]  /*baa0*/  BSSY B1, `(.L_x_1657) ;  /* 0x0000018000017945 */ /* 0x000fe20003800000 */
[----:B------:R-:W-:Y:S02]  /*bab0*/  IMAD.MOV.U32 R0, RZ, RZ, R13 ;  /* 0x000000ffff007224 */ /* 0x000fe400078e000d */
[----:B-1----:R-:W-:Y:S02]  /*bac0*/  IMAD.MOV.U32 R10, RZ, RZ, R4 ;  /* 0x000000ffff0a7224 */ /* 0x002fe400078e0004 */
[----:B----4-:R-:W-:Y:S01]  /*bad0*/  IMAD.MOV.U32 R9, RZ, RZ, R5 ;  /* 0x000000ffff097224 */ /* 0x010fe200078e0005 */
[----:B------:R-:W-:Y:S01]  /*bae0*/  PRMT R80, R8, 0x5410, R0 ;  /* 0x0000541008507816 */ /* 0x000fe20000000000 */
[----:B------:R-:W-:Y:S02]  /*baf0*/  IMAD.MOV.U32 R8, RZ, RZ, R30 ;  /* 0x000000ffff087224 */ /* 0x000fe400078e001e */
[----:B------:R-:W-:Y:S01]  /*bb00*/  IMAD.MOV.U32 R0, RZ, RZ, R31 ;  /* 0x000000ffff007224 */ /* 0x000fe200078e001f */
[----:B---3--:R-:W-:Y:S01]  /*bb10*/  PRMT R79, R9, 0x5410, R10 ;  /* 0x00005410094f7816 */ /* 0x008fe2000000000a */
        /* <DEDUP_REMOVED lines=11> */
[----:B------:R-:W-:Y:S02]  /*bbd0*/  PRMT R78, R9, 0x5410, R10 ;  /* 0x00005410094e7816 */ /* 0x000fe4000000000a */
[----:B------:R-:W-:Y:S02]  /*bbe0*/  PRMT R102, R102, 0x5410, R0 ;  /* 0x0000541066667816 */ /* 0x000fe40000000000 */
[----:B------:R-:W-:Y:S02]  /*bbf0*/  PRMT R93, R8, 0x7610, R93 ;  /* 0x00007610085d7816 */ /* 0x000fe4000000005d */
[----:B------:R-:W-:Y:S01]  /*bc00*/  VIADDMNMX R0, R3, -R95, 0x80, PT ;  /* 0x0000008003007446 */ /* 0x000fe2000380095f */
[----:B0-----:R-:W-:Y:S06]  /*bc10*/  @!P0 BRA `(.L_x_1658) ;  /* 0x0000023000248947 */ /* 0x001fec0003800000 */
.L_x_2048:
[----:B------:R-:W-:Y:S05]  /*bc20*/  BSYNC B1 ;  /* 0x0000000000017941 */ /* 0x000fea0003800000 */
.L_x_1657:
[----:B------:R-:W-:Y:S01]  /*bc30*/  ISETP.GE.AND P0, PT, R23, R0, PT ;  /* 0x000000001700720c */ /* 0x000fe20003f06270 */
[----:B------:R-:W-:Y:S01]  /*bc40*/  IMAD.MOV.U32 R3, RZ, RZ, R32 ;  /* 0x000000ffff037224 */ /* 0x000fe200078e0020 */
[----:B------:R-:W-:Y:S01]  /*bc50*/  BSSY B1, `(.L_x_1659) ;  /* 0x00000cc000017945 */ /* 0x000fe20003800000 */
[----:B------:R-:W-:-:S05]  /*bc60*/  IMAD.MOV.U32 R8, RZ, RZ, R33 ;  /* 0x000000ffff087224 */ /* 0x000fca00078e0021 */
[----:B------:R-:W-:-:S05]  /*bc70*/  PRMT R108, R3, 0x5410, R8 ;  /* 0x00005410036c7816 */ /* 0x000fca0000000008 */
        /* <DEDUP_REMOVED lines=9> */
[----:B-----5:R-:W1:Y:S01]  /*bd10*/  LDS.128 R8, [R115] ;  /* 0x0000000073087984 */ /* 0x020e620000000c00 */
[----:B------:R-:W-:Y:S02]  /*bd20*/  SHF.R.U32.HI R3, RZ, 0x10, R75 ;  /* 0x00000010ff037819 */ /* 0x000fe4000001164b */
[----:B0-----:R-:W-:Y:S02]  /*bd30*/  SHF.R.U32.HI R81, RZ, 0x10, R77 ;  /* 0x00000010ff517819 */ /* 0x001fe4000001164d */
[----:B------:R-:W-:Y:S02]  /*bd40*/  PRMT R3, R91, 0x5410, R3 ;  /* 0x000054105b037816 */ /* 0x000fe40000000003 */
[----:B------:R-:W-:Y:S02]  /*bd50*/  PRMT R81, R94, 0x5410, R81 ;  /* 0x000054105e517816 */ /* 0x000fe40000000051 */
[----:B------:R-:W-:Y:S01]  /*bd60*/  SHF.R.U64 R74, R74, 0x10, R75 ;  /* 0x000000104a4a7819 */ /* 0x000fe2000000124b */
[----:B------:R-:W-:Y:S01]  /*bd70*/  IMAD.U32 R94, R3, 0x10000, RZ ;  /* 0x00010000035e7824 */ /* 0x000fe200078e00ff */
[----:B------:R-:W-:Y:S01]  /*bd80*/  SHF.R.U64 R75, R76, 0x10, R77 ;  /* 0x000000104c4b7819 */ /* 0x000fe2000000124d */
[----:B------:R-:W-:Y:S01]  /*bd90*/  IMAD.U32 R91, R81, 0x10000, RZ ;  /* 0x00010000515b7824 */ /* 0x000fe200078e00ff */
[----:B------:R-:W-:-:S02]  /*bda0*/  LOP3.LUT R76, R3, 0xffff0000, RZ, 0xc0, !PT ;  /* 0xffff0000034c7812 */ /* 0x000fc400078ec0ff */
[----:B------:R-:W-:Y:S02]  /*bdb0*/  LOP3.LUT R3, R81, 0xffff0000, RZ, 0xc0, !PT ;  /* 0xffff000051037812 */ /* 0x000fe400078ec0ff */
[----:B------:R-:W-:Y:S02]  /*bdc0*/  PRMT R75, R112, 0x5410, R75 ;  /* 0x00005410704b7816 */ /* 0x000fe4000000004b */
[----:B------:R-:W-:Y:S02]  /*bdd0*/  PRMT R74, R114, 0x5432, R74 ;  /* 0x00005432724a7816 */ /* 0x000fe4000000004a */
[C---:B-1----:R-:W-:Y:S01]  /*bde0*/  LOP3.LUT R77, R11.reuse, 0xffff0000, RZ, 0xc0, !PT ;  /* 0xffff00000b4d7812 */ /* 0x042fe200078ec0ff */
[----:B------:R-:W-:Y:S01]  /*bdf0*/  IMAD.U32 R81, R11, 0x10000, RZ ;  /* 0x000100000b517824 */ /* 0x000fe200078e00ff */
[C---:B------:R-:W-:Y:S01]  /*be00*/  LOP3.LUT R96, R10.reuse, 0xffff0000, RZ, 0xc0, !PT ;  /* 0xffff00000a607812 */ /* 0x040fe200078ec0ff */
[----:B------:R-:W-:Y:S02]  /*be10*/  IMAD.U32 R10, R10, 0x10000, RZ ;  /* 0x000100000a0a7824 */ /* 0x000fe400078e00ff */
[C---:B------:R-:W-:Y:S01]  /*be20*/  FMUL.FTZ R11, R77.reuse, R3 ;  /* 0x000000034d0b7220 */ /* 0x040fe20000410000 */
[----:B------:R-:W-:Y:S01]  /*be30*/  FMUL.FTZ R77, R77, R76 ;  /* 0x0000004c4d4d7220 */ /* 0x000fe20000410000 */
[C---:B------:R-:W-:Y:S01]  /*be40*/  FMUL.FTZ R95, R96.reuse, R91 ;  /* 0x0000005b605f7220 */ /* 0x040fe20000410000 */
[----:B------:R-:W-:Y:S01]  /*be50*/  FMUL.FTZ R96, R96, R94 ;  /* 0x0000005e60607220 */ /* 0x000fe20000410000 */
[C---:B------:R-:W-:Y:S01]  /*be60*/  FFMA.FTZ R11, R81.reuse, R76, -R11 ;  /* 0x0000004c510b7223 */ /* 0x040fe2000001080b */
[----:B------:R-:W-:Y:S01]  /*be70*/  FFMA.FTZ R3, R81, R3, R77 ;  /* 0x0000000351037223 */ /* 0x000fe2000001004d */
[----:B------:R-:W-:Y:S01]  /*be80*/  FFMA.FTZ R95, R10, R94, -R95 ;  /* 0x0000005e0a5f7223 */ /* 0x000fe2000001085f */
        /* <DEDUP_REMOVED lines=8> */
[----:B------:R-:W-:Y:S01]  /*bf10*/  FMUL.FTZ R81, R81, R91 ;  /* 0x0000005b51517220 */ /* 0x000fe20000410000 */
[----:B------:R-:W-:Y:S02]  /*bf20*/  F2FP.BF16.F32.PACK_AB R10, R10, R95 ;  /* 0x0000005f0a0a723e */ /* 0x000fe400000010ff */
[C---:B------:R-:W-:Y:S01]  /*bf30*/  FFMA.FTZ R8, R76.reuse, R91, -R8 ;  /* 0x0000005b4c087223 */ /* 0x040fe20000010808 */
[----:B------:R-:W-:Y:S01]  /*bf40*/  FFMA.FTZ R81, R76, R77, R81 ;  /* 0x0000004d4c517223 */ /* 0x000fe20000010051 */
[C---:B------:R-:W-:Y:S01]  /*bf50*/  LOP3.LUT R76, R9.reuse, 0xffff0000, RZ, 0xc0, !PT ;  /* 0xffff0000094c7812 */ /* 0x040fe200078ec0ff */
[----:B------:R-:W-:Y:S01]  /*bf60*/  IMAD.U32 R9, R9, 0x10000, RZ ;  /* 0x0001000009097824 */ /* 0x000fe200078e00ff */
[----:B------:R-:W-:Y:S02]  /*bf70*/  F2FP.BF16.F32.PACK_AB R11, R3, R11 ;  /* 0x0000000b030b723e */ /* 0x000fe400000010ff */
[----:B------:R-:W-:Y:S01]  /*bf80*/  F2FP.BF16.F32.PACK_AB R8, R81, R8 ;  /* 0x000000085108723e */ /* 0x000fe200000010ff */
[C---:B------:R-:W-:Y:S01]  /*bf90*/  FMUL.FTZ R77, R76.reuse, R75 ;  /* 0x0000004b4c4d7220 */ /* 0x040fe20000410000 */
[----:B------:R-:W-:-:S03]  /*bfa0*/  FMUL.FTZ R76, R76, R74 ;  /* 0x0000004a4c4c7220 */ /* 0x000fc60000410000 */
[C---:B------:R-:W-:Y:S01]  /*bfb0*/  FFMA.FTZ R74, R9.reuse, R74, -R77 ;  /* 0x0000004a094a7223 */ /* 0x040fe2000001084d */
[----:B------:R-:W-:-:S05]  /*bfc0*/  FFMA.FTZ R9, R9, R75, R76 ;  /* 0x0000004b09097223 */ /* 0x000fca000001004c */
[----:B------:R-:W-:-:S05]  /*bfd0*/  F2FP.BF16.F32.PACK_AB R9, R9, R74 ;  /* 0x0000004a0909723e */ /* 0x000fca00000010ff */
[----:B------:R1:W-:Y:S02]  /*bfe0*/  STS.128 [R115], R8 ;  /* 0x0000000873007388 */ /* 0x0003e40000000c00 */
.L_x_1662:
[----:B------:R-:W-:Y:S05]  /*bff0*/  BSYNC B2 ;  /* 0x0000000000027941 */ /* 0x000fea0003800000 */
.L_x_1661:
[----:B------:R-:W-:Y:S04]  /*c000*/  BSSY B2, `(.L_x_1663) ;  /* 0x0000030000027945 */ /* 0x000fe80003800000 */
[----:B------:R-:W-:Y:S05]  /*c010*/  @P1 BRA `(.L_x_1664) ;  /* 0x0000000000b81947 */ /* 0x000fea0003800000 */
[----:B-1---5:R-:W0:Y:S01]  /*c020*/  LDS.128 R8, [R115+0x4000] ;  /* 0x0040000073087984 */ /* 0x022e220000000c00 */
[----:B------:R-:W-:Y:S02]  /*c030*/  SHF.R.U32.HI R74, RZ, 0x10, R73 ;  /* 0x00000010ff4a7819 */ /* 0x000fe40000011649 */
[----:B------:R-:W-:Y:S02]  /*c040*/  SHF.R.U32.HI R3, RZ, 0x10, R71 ;  /* 0x00000010ff037819 */ /* 0x000fe40000011647 */
[----:B------:R-:W-:Y:S02]  /*c050*/  PRMT R74, R113, 0x5432, R74 ;  /* 0x00005432714a7816 */ /* 0x000fe4000000004a */
[----:B------:R-:W-:Y:S02]  /*c060*/  PRMT R3, R111, 0x5410, R3 ;  /* 0x000054106f037816 */ /* 0x000fe40000000003 */
[----:B------:R-:W-:Y:S01]  /*c070*/  SHF.R.U64 R70, R70, 0x10, R71 ;  /* 0x0000001046467819 */ /* 0x000fe20000001247 */
[C---:B------:R-:W-:Y:S01]  /*c080*/  IMAD.U32 R75, R74.reuse, 0x10000, RZ ;  /* 0x000100004a4b7824 */ /* 0x040fe200078e00ff */
[----:B------:R-:W-:Y:S01]  /*c090*/  LOP3.LUT R74, R74, 0xffff0000, RZ, 0xc0, !PT ;  /* 0xffff00004a4a7812 */ /* 0x000fe200078ec0ff */
[C---:B------:R-:W-:Y:S01]  /*c0a0*/  IMAD.U32 R76, R3.reuse, 0x10000, RZ ;  /* 0x00010000034c7824 */ /* 0x040fe200078e00ff */
[----:B------:R-:W-:-:S02]  /*c0b0*/  LOP3.LUT R71, R3, 0xffff0000, RZ, 0xc0, !PT ;  /* 0xffff000003477812 */ /* 0x000fc400078ec0ff */
[----:B------:R-:W-:Y:S02]  /*c0c0*/  SHF.R.U64 R72, R72, 0x10, R73 ;  /* 0x0000001048487819 */ /* 0x000fe40000001249 */
[----:B------:R-:W-:Y:S02]  /*c0d0*/  PRMT R3, R111, 0x5432, R70 ;  /* 0x000054326f037816 */ /* 0x000fe40000000046 */
[----:B------:R-:W-:Y:S02]  /*c0e0*/  PRMT R70, R112, 0x5432, R72 ;  /* 0x0000543270467816 */ /* 0x000fe40000000048 */
[C---:B0-----:R-:W-:Y:S01]  /*c0f0*/  LOP3.LUT R81, R10.reuse, 0xffff0000, RZ, 0xc0, !PT ;  /* 0xffff00000a517812 */ /* 0x041fe200078ec0ff */
[----:B------:R-:W-:Y:S01]  /*c100*/  IMAD.U32 R10, R10, 0x10000, RZ ;  /* 0x000100000a0a7824 */ /* 0x000fe200078e00ff */
[----:B------:R-:W-:Y:S01]  /*c110*/  LOP3.LUT R72, R8, 0xffff0000, RZ, 0xc0, !PT ;  /* 0xffff000008487812 */ /* 0x000fe200078ec0ff */
[----:B------:R-:W-:Y:S02]  /*c120*/  IMAD.U32 R73, R11, 0x10000, RZ ;  /* 0x000100000b497824 */ /* 0x000fe400078e00ff */
[C---:B------:R-:W-:Y:S01]  /*c130*/  FMUL.FTZ R77, R81.reuse, R75 ;  /* 0x0000004b514d7220 */ /* 0x040fe20000410000 */
[----:B------:R-:W-:-:S03]  /*c140*/  FMUL.FTZ R81, R81, R76 ;  /* 0x0000004c51517220 */ /* 0x000fc60000410000 */
[C---:B------:R-:W-:Y:S01]  /*c150*/  FFMA.FTZ R77, R10.reuse, R76, -R77 ;  /* 0x0000004c0a4d7223 */ /* 0x040fe2000001084d */
[----:B------:R-:W-:Y:S01]  /*c160*/  FFMA.FTZ R10, R10, R75, R81 ;  /* 0x0000004b0a0a7223 */ /* 0x000fe20000010051 */
[----:B------:R-:W-:-:S04]  /*c170*/  LOP3.LUT R75, R11, 0xffff0000, RZ, 0xc0, !PT ;  /* 0xffff00000b4b7812 */ /* 0x000fc800078ec0ff */
[----:B------:R-:W-:Y:S01]  /*c180*/  F2FP.BF16.F32.PACK_AB R10, R10, R77 ;  /* 0x0000004d0a0a723e */ /* 0x000fe200000010ff */
[C---:B------:R-:W-:Y:S01]  /*c190*/  FMUL.FTZ R11, R75.reuse, R74 ;  /* 0x0000004a4b0b7220 */ /* 0x040fe20000410000 */
[----:B------:R-:W-:-:S03]  /*c1a0*/  FMUL.FTZ R75, R75, R71 ;  /* 0x000000474b4b7220 */ /* 0x000fc60000410000 */
[C---:B------:R-:W-:Y:S01]  /*c1b0*/  FFMA.FTZ R11, R73.reuse, R71, -R11 ;  /* 0x00000047490b7223 */ /* 0x040fe2000001080b */
[----:B------:R-:W-:Y:S01]  /*c1c0*/  FFMA.FTZ R74, R73, R74, R75 ;  /* 0x0000004a494a7223 */ /* 0x000fe2000001004b */
[----:B------:R-:W-:Y:S02]  /*c1d0*/  IMAD.U32 R73, R8, 0x10000, RZ ;  /* 0x0001000008497824 */ /* 0x000fe400078e00ff */
[C---:B------:R-:W-:Y:S01]  /*c1e0*/  IMAD.U32 R8, R70.reuse, 0x10000, RZ ;  /* 0x0001000046087824 */ /* 0x040fe200078e00ff */
[----:B------:R-:W-:Y:S01]  /*c1f0*/  LOP3.LUT R70, R70, 0xffff0000, RZ, 0xc0, !PT ;  /* 0xffff000046467812 */ /* 0x000fe200078ec0ff */
[C---:B------:R-:W-:Y:S01]  /*c200*/  IMAD.U32 R71, R9.reuse, 0x10000, RZ ;  /* 0x0001000009477824 */ /* 0x040fe200078e00ff */
[----:B------:R-:W-:Y:S01]  /*c210*/  LOP3.LUT R9, R9, 0xffff0000, RZ, 0xc0, !PT ;  /* 0xffff000009097812 */ /* 0x000fe200078ec0ff */
[C---:B------:R-:W-:Y:S02]  /*c220*/  IMAD.U32 R75, R3.reuse, 0x10000, RZ ;  /* 0x00010000034b7824 */ /* 0x040fe400078e00ff */
[C---:B------:R-:W-:Y:S01]  /*c230*/  FMUL.FTZ R76, R72.reuse, R8 ;  /* 0x00000008484c7220 */ /* 0x040fe20000410000 */
[----:B------:R-:W-:Y:S01]  /*c240*/  LOP3.LUT R3, R3, 0xffff0000, RZ, 0xc0, !PT ;  /* 0xffff000003037812 */ /* 0x000fe200078ec0ff */
[----:B------:R-:W-:-:S02]  /*c250*/  FMUL.FTZ R72, R72, R75 ;  /* 0x0000004b48487220 */ /* 0x000fc40000410000 */
[----:B------:R-:W-:Y:S01]  /*c260*/  FFMA.FTZ R76, R73, R75, -R76 ;  /* 0x0000004b494c7223 */ /* 0x000fe2000001084c */
[C---:B------:R-:W-:Y:S01]  /*c270*/  FMUL.FTZ R75, R9.reuse, R70 ;  /* 0x00000046094b7220 */ /* 0x040fe20000410000 */
[----:B------:R-:W-:Y:S01]  /*c280*/  FMUL.FTZ R9, R9, R3 ;  /* 0x0000000309097220 */ /* 0x000fe20000410000 */
[----:B------:R-:W-:Y:S01]  /*c290*/  FFMA.FTZ R8, R73, R8, R72 ;  /* 0x0000000849087223 */ /* 0x000fe20000010048 */
[----:B------:R-:W-:Y:S01]  /*c2a0*/  F2FP.BF16.F32.PACK_AB R11, R74, R11 ;  /* 0x0000000b4a0b723e */ /* 0x000fe200000010ff */
[C---:B------:R-:W-:Y:S01]  /*c2b0*/  FFMA.FTZ R75, R71.reuse, R3, -R75 ;  /* 0x00000003474b7223 */ /* 0x040fe2000001084b */
[----:B------:R-:W-:Y:S02]  /*c2c0*/  FFMA.FTZ R9, R71, R70, R9 ;  /* 0x0000004647097223 */ /* 0x000fe40000010009 */
[----:B------:R-:W-:-:S03]  /*c2d0*/  F2FP.BF16.F32.PACK_AB R8, R8, R76 ;  /* 0x0000004c0808723e */ /* 0x000fc600000010ff */
[----:B------:R-:W-:-:S05]  /*c2e0*/  F2FP.BF16.F32.PACK_AB R9, R9, R75 ;  /* 0x0000004b0909723e */ /* 0x000fca00000010ff */
[----:B------:R2:W-:Y:S02]  /*c2f0*/  STS.128 [R115+0x4000], R8 ;  /* 0x0040000873007388 */ /* 0x0005e40000000c00 */
.L_x_1664:
[----:B------:R-:W-:Y:S05]  /*c300*/  BSYNC B2 ;  /* 0x0000000000027941 */ /* 0x000fea0003800000 */
.L_x_1663:
[----:B------:R-:W-:Y:S04]  /*c310*/  BSSY B2, `(.L_x_1665) ;  /* 0x0000030000027945 */ /* 0x000fe80003800000 */
[----:B------:R-:W-:Y:S05]  /*c320*/  @P2 BRA `(.L_x_1666) ;  /* 0x0000000000b82947 */ /* 0x000fea0003800000 */
[----:B-12--5:R-:W1:Y:S01]  /*c330*/  LDS.128 R8, [R115+0x8000] ;  /* 0x0080000073087984 */ /* 0x026e620000000c00 */
[--C-:B------:R-:W-:Y:S02]  /*c340*/  SHF.R.U64 R3, R66, 0x10, R67.reuse ;  /* 0x0000001042037819 */ /* 0x100fe40000001243 */
[----:B------:R-:W-:Y:S02]  /*c350*/  SHF.R.U32.HI R66, RZ, 0x10, R67 ;  /* 0x00000010ff427819 */ /* 0x000fe40000011643 */
[--C-:B------:R-:W-:Y:S02]  /*c360*/  SHF.R.U64 R67, R68, 0x10, R69.reuse ;  /* 0x0000001044437819 */ /* 0x100fe40000001245 */
[----:B------:R-:W-:Y:S02]  /*c370*/  SHF.R.U32.HI R68, RZ, 0x10, R69 ;  /* 0x00000010ff447819 */ /* 0x000fe40000011645 */
[----:B------:R-:W-:Y:S02]  /*c380*/  PRMT R66, R110, 0x5432, R66 ;  /* 0x000054326e427816 */ /* 0x000fe40000000042 */
[----:B------:R-:W-:-:S02]  /*c390*/  PRMT R68, R109, 0x5432, R68 ;  /* 0x000054326d447816 */ /* 0x000fc40000000044 */
[----:B------:R-:W-:Y:S02]  /*c3a0*/  PRMT R69, R110, 0x5410, R3 ;  /* 0x000054106e457816 */ /* 0x000fe40000000003 */
[----:B------:R-:W-:Y:S01]  /*c3b0*/  LOP3.LUT R75, R66, 0xffff0000, RZ, 0xc0, !PT ;  /* 0xffff0000424b7812 */ /* 0x000fe200078ec0ff */
[C---:B------:R-:W-:Y:S01]  /*c3c0*/  IMAD.U32 R74, R68.reuse, 0x10000, RZ ;  /* 0x00010000444a7824 */ /* 0x040fe200078e00ff */
[----:B------:R-:W-:Y:S02]  /*c3d0*/  PRMT R67, R109, 0x5410, R67 ;  /* 0x000054106d437816 */ /* 0x000fe40000000043 */
[----:B------:R-:W-:Y:S02]  /*c3e0*/  LOP3.LUT R68, R68, 0xffff0000, RZ, 0xc0, !PT ;  /* 0xffff000044447812 */ /* 0x000fe400078ec0ff */
[----:B-1----:R-:W-:Y:S01]  /*c3f0*/  LOP3.LUT R70, R10, 0xffff0000, RZ, 0xc0, !PT ;  /* 0xffff00000a467812 */ /* 0x002fe200078ec0ff */
[C---:B------:R-:W-:Y:S01]  /*c400*/  IMAD.U32 R73, R8.reuse, 0x10000, RZ ;  /* 0x0001000008497824 */ /* 0x040fe200078e00ff */
[----:B------:R-:W-:Y:S01]  /*c410*/  LOP3.LUT R71, R8, 0xffff0000, RZ, 0xc0, !PT ;  /* 0xffff000008477812 */ /* 0x000fe200078ec0ff */
[----:B------:R-:W-:-:S02]  /*c420*/  IMAD.U32 R8, R66, 0x10000, RZ ;  /* 0x0001000042087824 */ /* 0x000fc400078e00ff */
[----:B------:R-:W-:Y:S02]  /*c430*/  IMAD.U32 R3, R10, 0x10000, RZ ;  /* 0x000100000a037824 */ /* 0x000fe400078e00ff */
[C---:B------:R-:W-:Y:S01]  /*c440*/  FMUL.FTZ R66, R70.reuse, R74 ;  /* 0x0000004a46427220 */ /* 0x040fe20000410000 */
[C---:B------:R-:W-:Y:S01]  /*c450*/  IMAD.U32 R10, R11.reuse, 0x10000, RZ ;  /* 0x000100000b0a7824 */ /* 0x040fe200078e00ff */
[----:B------:R-:W-:Y:S01]  /*c460*/  LOP3.LUT R11, R11, 0xffff0000, RZ, 0xc0, !PT ;  /* 0xffff00000b0b7812 */ /* 0x000fe200078ec0ff */
[-C--:B------:R-:W-:Y:S01]  /*c470*/  FMUL.FTZ R70, R70, R8.reuse ;  /* 0x0000000846467220 */ /* 0x080fe20000410000 */
[----:B------:R-:W-:Y:S01]  /*c480*/  FFMA.FTZ R66, R3, R8, -R66 ;  /* 0x0000000803427223 */ /* 0x000fe20000010842 */
[C---:B------:R-:W-:Y:S01]  /*c490*/  IMAD.U32 R72, R9.reuse, 0x10000, RZ ;  /* 0x0001000009487824 */ /* 0x040fe200078e00ff */
[----:B------:R-:W-:Y:S01]  /*c4a0*/  LOP3.LUT R9, R9, 0xffff0000, RZ, 0xc0, !PT ;  /* 0xffff000009097812 */ /* 0x000fe200078ec0ff */
[----:B------:R-:W-:Y:S01]  /*c4b0*/  FFMA.FTZ R70, R3, R74, R70 ;  /* 0x0000004a03467223 */ /* 0x000fe20000010046 */
[----:B------:R-:W-:Y:S01]  /*c4c0*/  FMUL.FTZ R76, R11, R68 ;  /* 0x000000440b4c7220 */ /* 0x000fe20000410000 */
[----:B------:R-:W-:-:S02]  /*c4d0*/  IMAD.U32 R3, R67, 0x10000, RZ ;  /* 0x0001000043037824 */ /* 0x000fc400078e00ff */
[-C--:B------:R-:W-:Y:S01]  /*c4e0*/  FMUL.FTZ R11, R11, R75.reuse ;  /* 0x0000004b0b0b7220 */ /* 0x080fe20000410000 */
[----:B------:R-:W-:Y:S01]  /*c4f0*/  IMAD.U32 R8, R69, 0x10000, RZ ;  /* 0x0001000045087824 */ /* 0x000fe200078e00ff */
[----:B------:R-:W-:Y:S01]  /*c500*/  LOP3.LUT R67, R67, 0xffff0000, RZ, 0xc0, !PT ;  /* 0xffff000043437812 */ /* 0x000fe200078ec0ff */
[C---:B------:R-:W-:Y:S01]  /*c510*/  FFMA.FTZ R76, R10.reuse, R75, -R76 ;  /* 0x0000004b0a4c7223 */ /* 0x040fe2000001084c */
[----:B------:R-:W-:Y:S01]  /*c520*/  LOP3.LUT R69, R69, 0xffff0000, RZ, 0xc0, !PT ;  /* 0xffff000045457812 */ /* 0x000fe200078ec0ff */
[----:B------:R-:W-:Y:S01]  /*c530*/  FFMA.FTZ R11, R10, R68, R11 ;  /* 0x000000440a0b7223 */ /* 0x000fe2000001000b */
[----:B------:R-:W-:Y:S01]  /*c540*/  FMUL.FTZ R10, R71, R3 ;  /* 0x00000003470a7220 */ /* 0x000fe20000410000 */
[----:B------:R-:W-:Y:S01]  /*c550*/  FMUL.FTZ R68, R9, R67 ;  /* 0x0000004309447220 */ /* 0x000fe20000410000 */
        /* <DEDUP_REMOVED lines=8> */
[----:B------:R-:W-:Y:S02]  /*c5e0*/  F2FP.BF16.F32.PACK_AB R8, R71, R8 ;  /* 0x000000084708723e */ /* 0x000fe400000010ff */
[----:B------:R-:W-:-:S05]  /*c5f0*/  F2FP.BF16.F32.PACK_AB R9, R9, R68 ;  /* 0x000000440909723e */ /* 0x000fca00000010ff */
[----:B------:R3:W-:Y:S02]  /*c600*/  STS.128 [R115+0x8000], R8 ;  /* 0x0080000873007388 */ /* 0x0007e40000000c00 */
.L_x_1666:
[----:B------:R-:W-:Y:S05]  /*c610*/  BSYNC B2 ;  /* 0x0000000000027941 */ /* 0x000fea0003800000 */
.L_x_1665:
[----:B------:R-:W-:Y:S05]  /*c620*/  @P3 BRA `(.L_x_1660) ;  /* 0x0000000000b83947 */ /* 0x000fea0003800000 */
[----:B-123-5:R-:W1:Y:S01]  /*c630*/  LDS.128 R8, [R115+0xc000] ;  /* 0x00c0000073087984 */ /* 0x02ee620000000c00 */
        /* <DEDUP_REMOVED lines=9> */
[----:B------:R-:W-:Y:S02]  /*c6d0*/  LOP3.LUT R64, R64, 0xffff0000, RZ, 0xc0, !PT ;  /* 0xffff000040407812 */ /* 0x000fe400078ec0ff */
[----:B------:R-:W-:Y:S02]  /*c6e0*/  PRMT R3, R98, 0x5432, R3 ;  /* 0x0000543262037816 */ /* 0x000fe40000000003 */
[----:B-1----:R-:W-:Y:S01]  /*c6f0*/  LOP3.LUT R65, R10, 0xffff0000, RZ, 0xc0, !PT ;  /* 0xffff00000a417812 */ /* 0x002fe200078ec0ff */
[C---:B------:R-:W-:Y:S01]  /*c700*/  IMAD.U32 R68, R8.reuse, 0x10000, RZ ;  /* 0x0001000008447824 */ /* 0x040fe200078e00ff */
[----:B------:R-:W-:Y:S01]  /*c710*/  LOP3.LUT R66, R8, 0xffff0000, RZ, 0xc0, !PT ;  /* 0xffff000008427812 */ /* 0x000fe200078ec0ff */
[----:B------:R-:W-:-:S02]  /*c720*/  IMAD.U32 R8, R62, 0x10000, RZ ;  /* 0x000100003e087824 */ /* 0x000fc400078e00ff */
[----:B------:R-:W-:Y:S02]  /*c730*/  IMAD.U32 R63, R10, 0x10000, RZ ;  /* 0x000100000a3f7824 */ /* 0x000fe400078e00ff */
[-C--:B------:R-:W-:Y:S01]  /*c740*/  FMUL.FTZ R62, R65, R69.reuse ;  /* 0x00000045413e7220 */ /* 0x080fe20000410000 */
[C---:B------:R-:W-:Y:S01]  /*c750*/  IMAD.U32 R10, R11.reuse, 0x10000, RZ ;  /* 0x000100000b0a7824 */ /* 0x040fe200078e00ff */
[----:B------:R-:W-:Y:S01]  /*c760*/  LOP3.LUT R11, R11, 0xffff0000, RZ, 0xc0, !PT ;  /* 0xffff00000b0b7812 */ /* 0x000fe200078ec0ff */
[-C--:B------:R-:W-:Y:S01]  /*c770*/  FMUL.FTZ R65, R65, R8.reuse ;  /* 0x0000000841417220 */ /* 0x080fe20000410000 */
[----:B------:R-:W-:Y:S01]  /*c780*/  FFMA.FTZ R62, R63, R8, -R62 ;  /* 0x000000083f3e7223 */ /* 0x000fe2000001083e */
[C---:B------:R-:W-:Y:S01]  /*c790*/  IMAD.U32 R67, R9.reuse, 0x10000, RZ ;  /* 0x0001000009437824 */ /* 0x040fe200078e00ff */
[----:B------:R-:W-:Y:S01]  /*c7a0*/  LOP3.LUT R9, R9, 0xffff0000, RZ, 0xc0, !PT ;  /* 0xffff000009097812 */ /* 0x000fe200078ec0ff */
[----:B------:R-:W-:Y:S01]  /*c7b0*/  FMUL.FTZ R71, R11, R64 ;  /* 0x000000400b477220 */ /* 0x000fe20000410000 */
[----:B------:R-:W-:Y:S01]  /*c7c0*/  FFMA.FTZ R65, R63, R69, R65 ;  /* 0x000000453f417223 */ /* 0x000fe20000010041 */
[----:B------:R-:W-:-:S02]  /*c7d0*/  IMAD.U32 R8, R99, 0x10000, RZ ;  /* 0x0001000063087824 */ /* 0x000fc400078e00ff */
[-C--:B------:R-:W-:Y:S01]  /*c7e0*/  FMUL.FTZ R11, R11, R70.reuse ;  /* 0x000000460b0b7220 */ /* 0x080fe20000410000 */
[----:B------:R-:W-:Y:S01]  /*c7f0*/  IMAD.U32 R63, R3, 0x10000, RZ ;  /* 0x00010000033f7824 */ /* 0x000fe200078e00ff */
[----:B------:R-:W-:Y:S01]  /*c800*/  LOP3.LUT R99, R99, 0xffff0000, RZ, 0xc0, !PT ;  /* 0xffff000063637812 */ /* 0x000fe200078ec0ff */
[C---:B------:R-:W-:Y:S01]  /*c810*/  FFMA.FTZ R71, R10.reuse, R70, -R71 ;  /* 0x000000460a477223 */ /* 0x040fe20000010847 */
[----:B------:R-:W-:Y:S01]  /*c820*/  LOP3.LUT R3, R3, 0xffff0000, RZ, 0xc0, !PT ;  /* 0xffff000003037812 */ /* 0x000fe200078ec0ff */
[----:B------:R-:W-:Y:S01]  /*c830*/  FFMA.FTZ R11, R10, R64, R11 ;  /* 0x000000400a0b7223 */ /* 0x000fe2000001000b */
[CC--:B------:R-:W-:Y:S01]  /*c840*/  FMUL.FTZ R10, R66.reuse, R8.reuse ;  /* 0x00000008420a7220 */ /* 0x0c0fe20000410000 */
[C---:B------:R-:W-:Y:S01]  /*c850*/  FMUL.FTZ R64, R9.reuse, R99 ;  /* 0x0000006309407220 */ /* 0x040fe20000410000 */
[----:B------:R-:W-:Y:S01]  /*c860*/  FMUL.FTZ R66, R66, R63 ;  /* 0x0000003f42427220 */ /* 0x000fe20000410000 */
[----:B------:R-:W-:Y:S01]  /*c870*/  FMUL.FTZ R9, R9, R3 ;  /* 0x0000000309097220 */ /* 0x000fe20000410000 */
        /* <DEDUP_REMOVED lines=9> */
.L_x_1660:
[----:B------:R-:W-:Y:S05]  /*c910*/  BSYNC B1 ;  /* 0x0000000000017941 */ /* 0x000fea0003800000 */
.L_x_1659:
[----:B------:R-:W-:Y:S01]  /*c920*/  VIADD R3, R23, 0x20 ;  /* 0x0000002017037836 */ /* 0x000fe20000000000 */
[----:B------:R-:W-:Y:S04]  /*c930*/  BSSY B1, `(.L_x_1667) ;  /* 0x00000cb000017945 */ /* 0x000fe80003800000 */
[----:B------:R-:W-:-:S13]  /*c940*/  ISETP.GE.AND P0, PT, R3, R0, PT ;  /* 0x000000000300720c */ /* 0x000fda0003f06270 */
[----:B------:R-:W-:Y:S05]  /*c950*/  @P0 BRA `(.L_x_1668) ;  /* 0x0000000c00200947 */ /* 0x000fea0003800000 */
[----:B------:R0:W5:Y:S01]  /*c960*/  LDL R70, [R1+0x30] ;  /* 0x0000300001467983 */ /* 0x0001620000100800 */
[----:B------:R-:W1:Y:S01]  /*c970*/  LDC R3, c[0x0][0x3f4] ;  /* 0x0000fd00ff037b82 */ /* 0x000e620000000800 */
[----:B------:R-:W-:Y:S01]  /*c980*/  BSSY B2, `(.L_x_1669) ;  /* 0x0000034000027945 */ /* 0x000fe20003800000 */
[-C--:B-1----:R-:W-:Y:S02]  /*c990*/  ISETP.GE.AND P0, PT, R200, R3.reuse, PT ;  /* 0x00000003c800720c */ /* 0x082fe40003f06270 */
[-C--:B------:R-:W-:Y:S02]  /*c9a0*/  ISETP.GE.AND P1, PT, R234, R3.reuse, PT ;  /* 0x00000003ea00720c */ /* 0x080fe40003f26270 */
[-C--:B------:R-:W-:Y:S02]  /*c9b0*/  ISETP.GE.AND P2, PT, R233, R3.reuse, PT ;  /* 0x00000003e900720c */ /* 0x080fe40003f46270 */
[----:B------:R-:W-:-:S07]  /*c9c0*/  ISETP.GE.AND P3, PT, R235, R3, PT ;  /* 0x00000003eb00720c */ /* 0x000fce0003f66270 */
[----:B0-----:R-:W-:Y:S06]  /*c9d0*/  @P0 BRA `(.L_x_1670) ;  /* 0x0000000000b80947 */ /* 0x001fec0003800000 */
[----:B--2345:R-:W0:Y:S01]  /*c9e0*/  LDS.128 R8, [R70+0x1000] ;  /* 0x0010000046087984 */ /* 0x03ce220000000c00 */
[----:B------:R-:W-:Y:S02]  /*c9f0*/  SHF.R.U64 R3, R58, 0x10, R59 ;  /* 0x000000103a037819 */ /* 0x000fe4000000123b */
[--C-:B------:R-:W-:Y:S02]  /*ca00*/  SHF.R.U64 R58, R60, 0x10, R61.reuse ;  /* 0x000000103c3a7819 */ /* 0x100fe4000000123d */
[----:B------:R-:W-:Y:S02]  /*ca10*/  SHF.R.U32.HI R60, RZ, 0x10, R61 ;  /* 0x00000010ff3c7819 */ /* 0x000fe4000001163d */
[----:B------:R-:W-:Y:S02]  /*ca20*/  SHF.R.U32.HI R59, RZ, 0x10, R59 ;  /* 0x00000010ff3b7819 */ /* 0x000fe4000001163b */
[----:B------:R-:W-:Y:S02]  /*ca30*/  PRMT R58, R107, 0x5410, R58 ;  /* 0x000054106b3a7816 */ /* 0x000fe4000000003a */
[----:B------:R-:W-:-:S02]  /*ca40*/  PRMT R3, R106, 0x5410, R3 ;  /* 0x000054106a037816 */ /* 0x000fc40000000003 */
[----:B------:R-:W-:Y:S02]  /*ca50*/  PRMT R107, R107, 0x5432, R60 ;  /* 0x000054326b6b7816 */ /* 0x000fe4000000003c */
[----:B------:R-:W-:Y:S02]  /*ca60*/  PRMT R106, R106, 0x5432, R59 ;  /* 0x000054326a6a7816 */ /* 0x000fe4000000003b */
[C---:B------:R-:W-:Y:S01]  /*ca70*/  LOP3.LUT R61, R107.reuse, 0xffff0000, RZ, 0xc0, !PT ;  /* 0xffff00006b3d7812 */ /* 0x040fe200078ec0ff */
[----:B------:R-:W-:Y:S01]  /*ca80*/  IMAD.U32 R64, R107, 0x10000, RZ ;  /* 0x000100006b407824 */ /* 0x000fe200078e00ff */
[C---:B------:R-:W-:Y:S01]  /*ca90*/  LOP3.LUT R65, R106.reuse, 0xffff0000, RZ, 0xc0, !PT ;  /* 0xffff00006a417812 */ /* 0x040fe200078ec0ff */
[----:B------:R-:W-:Y:S01]  /*caa0*/  IMAD.U32 R60, R106, 0x10000, RZ ;  /* 0x000100006a3c7824 */ /* 0x000fe200078e00ff */
[C---:B0-----:R-:W-:Y:S01]  /*cab0*/  LOP3.LUT R67, R10.reuse, 0xffff0000, RZ, 0xc0, !PT ;  /* 0xffff00000a437812 */ /* 0x041fe200078ec0ff */
[----:B------:R-:W-:Y:S01]  /*cac0*/  IMAD.U32 R63, R10, 0x10000, RZ ;  /* 0x000100000a3f7824 */ /* 0x000fe200078e00ff */
[C---:B------:R-:W-:Y:S01]  /*cad0*/  LOP3.LUT R62, R11.reuse, 0xffff0000, RZ, 0xc0, !PT ;  /* 0xffff00000b3e7812 */ /* 0x040fe200078ec0ff */
[----:B------:R-:W-:-:S02]  /*cae0*/  IMAD.U32 R10, R11, 0x10000, RZ ;  /* 0x000100000b0a7824 */ /* 0x000fc400078e00ff */
[C---:B------:R-:W-:Y:S01]  /*caf0*/  FMUL.FTZ R66, R67.reuse, R64 ;  /* 0x0000004043427220 */ /* 0x040fe20000410000 */
[-C--:B------:R-:W-:Y:S01]  /*cb00*/  FMUL.FTZ R67, R67, R60.reuse ;  /* 0x0000003c43437220 */ /* 0x080fe20000410000 */
[----:B------:R-:W-:Y:S01]  /*cb10*/  FMUL.FTZ R69, R62, R61 ;  /* 0x0000003d3e457220 */ /* 0x000fe20000410000 */
[----:B------:R-:W-:Y:S02]  /*cb20*/  IMAD.U32 R59, R8, 0x10000, RZ ;  /* 0x00010000083b7824 */ /* 0x000fe400078e00ff */
[C---:B------:R-:W-:Y:S01]  /*cb30*/  FFMA.FTZ R60, R63.reuse, R60, -R66 ;  /* 0x0000003c3f3c7223 */ /* 0x040fe20000010842 */
[----:B------:R-:W-:Y:S01]  /*cb40*/  FFMA.FTZ R63, R63, R64, R67 ;  /* 0x000000403f3f7223 */ /* 0x000fe20000010043 */
[C---:B------:R-:W-:Y:S02]  /*cb50*/  IMAD.U32 R11, R9.reuse, 0x10000, RZ ;  /* 0x00010000090b7824 */ /* 0x040fe400078e00ff */
[-C--:B------:R-:W-:Y:S01]  /*cb60*/  FMUL.FTZ R67, R62, R65.reuse ;  /* 0x000000413e437220 */ /* 0x080fe20000410000 */
[----:B------:R-:W-:Y:S01]  /*cb70*/  IMAD.U32 R64, R58, 0x10000, RZ ;  /* 0x000100003a407824 */ /* 0x000fe200078e00ff */
[----:B------:R-:W-:Y:S01]  /*cb80*/  LOP3.LUT R8, R8, 0xffff0000, RZ, 0xc0, !PT ;  /* 0xffff000008087812 */ /* 0x000fe200078ec0ff */
[----:B------:R-:W-:Y:S01]  /*cb90*/  FFMA.FTZ R62, R10, R65, -R69 ;  /* 0x000000410a3e7223 */ /* 0x000fe20000010845 */
[----:B------:R-:W-:Y:S01]  /*cba0*/  LOP3.LUT R9, R9, 0xffff0000, RZ, 0xc0, !PT ;  /* 0xffff000009097812 */ /* 0x000fe200078ec0ff */
[C---:B------:R-:W-:Y:S01]  /*cbb0*/  IMAD.U32 R65, R3.reuse, 0x10000, RZ ;  /* 0x0001000003417824 */ /* 0x040fe200078e00ff */
[----:B------:R-:W-:Y:S01]  /*cbc0*/  LOP3.LUT R58, R58, 0xffff0000, RZ, 0xc0, !PT ;  /* 0xffff00003a3a7812 */ /* 0x000fe200078ec0ff */
[----:B------:R-:W-:Y:S01]  /*cbd0*/  FFMA.FTZ R67, R10, R61, R67 ;  /* 0x0000003d0a437223 */ /* 0x000fe20000010043 */
[----:B------:R-:W-:Y:S01]  /*cbe0*/  LOP3.LUT R66, R3, 0xffff0000, RZ, 0xc0, !PT ;  /* 0xffff000003427812 */ /* 0x000fe200078ec0ff */
[C---:B------:R-:W-:Y:S01]  /*cbf0*/  FMUL.FTZ R10, R8.reuse, R64 ;  /* 0x00000040080a7220 */ /* 0x040fe20000410000 */
[----:B------:R-:W-:Y:S01]  /*cc00*/  FMUL.FTZ R3, R8, R65 ;  /* 0x0000004108037220 */ /* 0x000fe20000410000 */
[----:B------:R-:W-:-:S02]  /*cc10*/  FMUL.FTZ R68, R9, R58 ;  /* 0x0000003a09447220 */ /* 0x000fc40000410000 */
[----:B------:R-:W-:Y:S01]  /*cc20*/  FMUL.FTZ R61, R9, R66 ;  /* 0x00000042093d7220 */ /* 0x000fe20000410000 */
[C---:B------:R-:W-:Y:S01]  /*cc30*/  FFMA.FTZ R8, R59.reuse, R65, -R10 ;  /* 0x000000413b087223 */ /* 0x040fe2000001080a */
[----:B------:R-:W-:Y:S01]  /*cc40*/  FFMA.FTZ R3, R59, R64, R3 ;  /* 0x000000403b037223 */ /* 0x000fe20000010003 */
[C---:B------:R-:W-:Y:S01]  /*cc50*/  FFMA.FTZ R9, R11.reuse, R66, -R68 ;  /* 0x000000420b097223 */ /* 0x040fe20000010844 */
[----:B------:R-:W-:Y:S01]  /*cc60*/  FFMA.FTZ R58, R11, R58, R61 ;  /* 0x0000003a0b3a7223 */ /* 0x000fe2000001003d */
[----:B------:R-:W-:Y:S02]  /*cc70*/  F2FP.BF16.F32.PACK_AB R10, R63, R60 ;  /* 0x0000003c3f0a723e */ /* 0x000fe400000010ff */
[----:B------:R-:W-:Y:S02]  /*cc80*/  F2FP.BF16.F32.PACK_AB R11, R67, R62 ;  /* 0x0000003e430b723e */ /* 0x000fe400000010ff */
[----:B------:R-:W-:Y:S02]  /*cc90*/  F2FP.BF16.F32.PACK_AB R8, R3, R8 ;  /* 0x000000080308723e */ /* 0x000fe400000010ff */
[----:B------:R-:W-:-:S05]  /*cca0*/  F2FP.BF16.F32.PACK_AB R9, R58, R9 ;  /* 0x000000093a09723e */ /* 0x000fca00000010ff */
[----:B------:R0:W-:Y:S02]  /*ccb0*/  STS.128 [R70+0x1000], R8 ;  /* 0x0010000846007388 */ /* 0x0001e40000000c00 */
.L_x_1670:
[----:B------:R-:W-:Y:S05]  /*ccc0*/  BSYNC B2 ;  /* 0x0000000000027941 */ /* 0x000fea0003800000 */
.L_x_1669:
[----:B------:R-:W-:Y:S04]  /*ccd0*/  BSSY B2, `(.L_x_1671) ;  /* 0x0000030000027945 */ /* 0x000fe80003800000 */
[----:B------:R-:W-:Y:S05]  /*cce0*/  @P1 BRA `(.L_x_1672) ;  /* 0x0000000000b81947 */ /* 0x000fea0003800000 */
[----:B0-2345:R-:W0:Y:S01]  /*ccf0*/  LDS.128 R8, [R70+0x5000] ;  /* 0x0050000046087984 */ /* 0x03de220000000c00 */
[----:B------:R-:W-:Y:S02]  /*cd00*/  SHF.R.U64 R3, R56, 0x10, R57 ;  /* 0x0000001038037819 */ /* 0x000fe40000001239 */
[----:B------:R-:W-:Y:S02]  /*cd10*/  SHF.R.U64 R54, R54, 0x10, R55 ;  /* 0x0000001036367819 */ /* 0x000fe40000001237 */
[----:B------:R-:W-:Y:S02]  /*cd20*/  SHF.R.U32.HI R57, RZ, 0x10, R57 ;  /* 0x00000010ff397819 */ /* 0x000fe40000011639 */
[----:B------:R-:W-:Y:S02]  /*cd30*/  SHF.R.U32.HI R58, RZ, 0x10, R55 ;  /* 0x00000010ff3a7819 */ /* 0x000fe40000011637 */
[----:B------:R-:W-:Y:S02]  /*cd40*/  PRMT R56, R104, 0x5410, R3 ;  /* 0x0000541068387816 */ /* 0x000fe40000000003 */
[----:B------:R-:W-:-:S02]  /*cd50*/  PRMT R54, R103, 0x5410, R54 ;  /* 0x0000541067367816 */ /* 0x000fc40000000036 */
[----:B------:R-:W-:Y:S02]  /*cd60*/  PRMT R104, R104, 0x5432, R57 ;  /* 0x0000543268687816 */ /* 0x000fe40000000039 */
[----:B------:R-:W-:-:S03]  /*cd70*/  PRMT R103, R103, 0x5432, R58 ;  /* 0x0000543267677816 */ /* 0x000fc6000000003a */
[C---:B------:R-:W-:Y:S01]  /*cd80*/  IMAD.U32 R61, R104.reuse, 0x10000, RZ ;  /* 0x00010000683d7824 */ /* 0x040fe200078e00ff */
[----:B------:R-:W-:Y:S01]  /*cd90*/  LOP3.LUT R104, R104, 0xffff0000, RZ, 0xc0, !PT ;  /* 0xffff000068687812 */ /* 0x000fe200078ec0ff */
[C---:B------:R-:W-:Y:S01]  /*cda0*/  IMAD.U32 R60, R103.reuse, 0x10000, RZ ;  /* 0x00010000673c7824 */ /* 0x040fe200078e00ff */
[----:B------:R-:W-:Y:S02]  /*cdb0*/  LOP3.LUT R62, R103, 0xffff0000, RZ, 0xc0, !PT ;  /* 0xffff0000673e7812 */ /* 0x000fe400078ec0ff */
[C---:B0-----:R-:W-:Y:S01]  /*cdc0*/  LOP3.LUT R58, R10.reuse, 0xffff0000, RZ, 0xc0, !PT ;  /* 0xffff00000a3a7812 */ /* 0x041fe200078ec0ff */
[----:B------:R-:W-:Y:S01]  /*cdd0*/  IMAD.U32 R57, R10, 0x10000, RZ ;  /* 0x000100000a397824 */ /* 0x000fe200078e00ff */
[C---:B------:R-:W-:Y:S01]  /*cde0*/  LOP3.LUT R59, R11.reuse, 0xffff0000, RZ, 0xc0, !PT ;  /* 0xffff00000b3b7812 */ /* 0x040fe200078ec0ff */
[----:B------:R-:W-:Y:S01]  /*cdf0*/  IMAD.U32 R55, R11, 0x10000, RZ ;  /* 0x000100000b377824 */ /* 0x000fe200078e00ff */
[C---:B------:R-:W-:Y:S01]  /*ce00*/  LOP3.LUT R11, R9.reuse, 0xffff0000, RZ, 0xc0, !PT ;  /* 0xffff0000090b7812 */ /* 0x040fe200078ec0ff */
[C---:B------:R-:W-:Y:S01]  /*ce10*/  FMUL.FTZ R64, R58.reuse, R61 ;  /* 0x0000003d3a407220 */ /* 0x040fe20000410000 */
[----:B------:R-:W-:Y:S01]  /*ce20*/  FMUL.FTZ R58, R58, R60 ;  /* 0x0000003c3a3a7220 */ /* 0x000fe20000410000 */
[----:B------:R-:W-:-:S02]  /*ce30*/  IMAD.U32 R3, R9, 0x10000, RZ ;  /* 0x0001000009037824 */ /* 0x000fc400078e00ff */
[----:B------:R-:W-:Y:S01]  /*ce40*/  FMUL.FTZ R66, R59, R104 ;  /* 0x000000683b427220 */ /* 0x000fe20000410000 */
[C---:B------:R-:W-:Y:S01]  /*ce50*/  FFMA.FTZ R9, R57.reuse, R60, -R64 ;  /* 0x0000003c39097223 */ /* 0x040fe20000010840 */
[----:B------:R-:W-:Y:S01]  /*ce60*/  FFMA.FTZ R64, R57, R61, R58 ;  /* 0x0000003d39407223 */ /* 0x000fe2000001003a */
[-C--:B------:R-:W-:Y:S01]  /*ce70*/  FMUL.FTZ R58, R59, R62.reuse ;  /* 0x0000003e3b3a7220 */ /* 0x080fe20000410000 */
[C---:B------:R-:W-:Y:S01]  /*ce80*/  IMAD.U32 R59, R56.reuse, 0x10000, RZ ;  /* 0x00010000383b7824 */ /* 0x040fe200078e00ff */
[----:B------:R-:W-:Y:S01]  /*ce90*/  LOP3.LUT R56, R56, 0xffff0000, RZ, 0xc0, !PT ;  /* 0xffff000038387812 */ /* 0x000fe200078ec0ff */
[C---:B------:R-:W-:Y:S01]  /*cea0*/  IMAD.U32 R10, R8.reuse, 0x10000, RZ ;  /* 0x00010000080a7824 */ /* 0x040fe200078e00ff */
[----:B------:R-:W-:Y:S01]  /*ceb0*/  LOP3.LUT R8, R8, 0xffff0000, RZ, 0xc0, !PT ;  /* 0xffff000008087812 */ /* 0x000fe200078ec0ff */
[C---:B------:R-:W-:Y:S01]  /*cec0*/  IMAD.U32 R57, R54.reuse, 0x10000, RZ ;  /* 0x0001000036397824 */ /* 0x040fe200078e00ff */
[----:B------:R-:W-:Y:S01]  /*ced0*/  LOP3.LUT R54, R54, 0xffff0000, RZ, 0xc0, !PT ;  /* 0xffff000036367812 */ /* 0x000fe200078ec0ff */
[C---:B------:R-:W-:Y:S01]  /*cee0*/  FFMA.FTZ R66, R55.reuse, R62, -R66 ;  /* 0x0000003e37427223 */ /* 0x040fe20000010842 */
[----:B------:R-:W-:Y:S01]  /*cef0*/  FFMA.FTZ R61, R55, R104, R58 ;  /* 0x00000068373d7223 */ /* 0x000fe2000001003a */
        /* <DEDUP_REMOVED lines=13> */
.L_x_1672:
[----:B------:R-:W-:Y:S05]  /*cfd0*/  BSYNC B2 ;  /* 0x0000000000027941 */ /* 0x000fea0003800000 */
.L_x_1671:
[----:B------:R-:W-:Y:S04]  /*cfe0*/  BSSY B2, `(.L_x_1673) ;  /* 0x0000030000027945 */ /* 0x000fe80003800000 */
[----:B------:R-:W-:Y:S05]  /*cff0*/  @P2 BRA `(.L_x_1674) ;  /* 0x0000000000b82947 */ /* 0x000fea0003800000 */
[----:B012345:R-:W0:Y:S01]  /*d000*/  LDS.128 R8, [R70+0x9000] ;  /* 0x0090000046087984 */ /* 0x03fe220000000c00 */
[----:B------:R-:W-:Y:S02]  /*d010*/  SHF.R.U64 R3, R50, 0x10, R51 ;  /* 0x0000001032037819 */ /* 0x000fe40000001233 */
[--C-:B------:R-:W-:Y:S02]  /*d020*/  SHF.R.U64 R50, R52, 0x10, R53.reuse ;  /* 0x0000001034327819 */ /* 0x100fe40000001235 */
[----:B------:R-:W-:Y:S02]  /*d030*/  SHF.R.U32.HI R52, RZ, 0x10, R53 ;  /* 0x00000010ff347819 */ /* 0x000fe40000011635 */
[----:B------:R-:W-:Y:S02]  /*d040*/  SHF.R.U32.HI R54, RZ, 0x10, R51 ;  /* 0x00000010ff367819 */ /* 0x000fe40000011633 */
[----:B------:R-:W-:Y:S02]  /*d050*/  PRMT R55, R93, 0x5432, R52 ;  /* 0x000054325d377816 */ /* 0x000fe40000000034 */
[----:B------:R-:W-:-:S02]  /*d060*/  PRMT R53, R97, 0x5432, R54 ;  /* 0x0000543261357816 */ /* 0x000fc40000000036 */
[----:B------:R-:W-:Y:S01]  /*d070*/  PRMT R97, R97, 0x5410, R50 ;  /* 0x0000541061617816 */ /* 0x000fe20000000032 */
[C---:B------:R-:W-:Y:S01]  /*d080*/  IMAD.U32 R56, R55.reuse, 0x10000, RZ ;  /* 0x0001000037387824 */ /* 0x040fe200078e00ff */
[----:B------:R-:W-:Y:S01]  /*d090*/  LOP3.LUT R55, R55, 0xffff0000, RZ, 0xc0, !PT ;  /* 0xffff000037377812 */ /* 0x000fe200078ec0ff */
[C---:B------:R-:W-:Y:S01]  /*d0a0*/  IMAD.U32 R54, R53.reuse, 0x10000, RZ ;  /* 0x0001000035367824 */ /* 0x040fe200078e00ff */
[----:B------:R-:W-:Y:S02]  /*d0b0*/  LOP3.LUT R53, R53, 0xffff0000, RZ, 0xc0, !PT ;  /* 0xffff000035357812 */ /* 0x000fe400078ec0ff */
[----:B------:R-:W-:Y:S02]  /*d0c0*/  PRMT R98, R98, 0x5410, R3 ;  /* 0x0000541062627816 */ /* 0x000fe40000000003 */
[C---:B0-----:R-:W-:Y:S01]  /*d0d0*/  LOP3.LUT R51, R10.reuse, 0xffff0000, RZ, 0xc0, !PT ;  /* 0xffff00000a337812 */ /* 0x041fe200078ec0ff */
[C---:B------:R-:W-:Y:S01]  /*d0e0*/  IMAD.U32 R52, R11.reuse, 0x10000, RZ ;  /* 0x000100000b347824 */ /* 0x040fe200078e00ff */
[----:B------:R-:W-:Y:S01]  /*d0f0*/  LOP3.LUT R11, R11, 0xffff0000, RZ, 0xc0, !PT ;  /* 0xffff00000b0b7812 */ /* 0x000fe200078ec0ff */
[----:B------:R-:W-:-:S02]  /*d100*/  IMAD.U32 R50, R10, 0x10000, RZ ;  /* 0x000100000a327824 */ /* 0x000fc400078e00ff */
[C---:B------:R-:W-:Y:S01]  /*d110*/  FMUL.FTZ R57, R51.reuse, R56 ;  /* 0x0000003833397220 */ /* 0x040fe20000410000 */
[-C--:B------:R-:W-:Y:S01]  /*d120*/  FMUL.FTZ R51, R51, R54.reuse ;  /* 0x0000003633337220 */ /* 0x080fe20000410000 */
[C---:B------:R-:W-:Y:S01]  /*d130*/  FMUL.FTZ R59, R11.reuse, R55 ;  /* 0x000000370b3b7220 */ /* 0x040fe20000410000 */
[----:B------:R-:W-:Y:S02]  /*d140*/  IMAD.U32 R3, R8, 0x10000, RZ ;  /* 0x0001000008037824 */ /* 0x000fe400078e00ff */
[C---:B------:R-:W-:Y:S01]  /*d150*/  FFMA.FTZ R57, R50.reuse, R54, -R57 ;  /* 0x0000003632397223 */ /* 0x040fe20000010839 */
[----:B------:R-:W-:Y:S01]  /*d160*/  FFMA.FTZ R56, R50, R56, R51 ;  /* 0x0000003832387223 */ /* 0x000fe20000010033 */
[-C--:B------:R-:W-:Y:S01]  /*d170*/  FMUL.FTZ R51, R11, R53.reuse ;  /* 0x000000350b337220 */ /* 0x080fe20000410000 */
[----:B------:R-:W-:Y:S01]  /*d180*/  IMAD.U32 R10, R9, 0x10000, RZ ;  /* 0x00010000090a7824 */ /* 0x000fe200078e00ff */
[----:B------:R-:W-:Y:S01]  /*d190*/  LOP3.LUT R8, R8, 0xffff0000, RZ, 0xc0, !PT ;  /* 0xffff000008087812 */ /* 0x000fe200078ec0ff */
[----:B------:R-:W-:Y:S01]  /*d1a0*/  IMAD.U32 R50, R97, 0x10000, RZ ;  /* 0x0001000061327824 */ /* 0x000fe200078e00ff */
[----:B------:R-:W-:Y:S01]  /*d1b0*/  LOP3.LUT R9, R9, 0xffff0000, RZ, 0xc0, !PT ;  /* 0xffff000009097812 */ /* 0x000fe200078ec0ff */
[----:B------:R-:W-:Y:S01]  /*d1c0*/  IMAD.U32 R11, R98, 0x10000, RZ ;  /* 0x00010000620b7824 */ /* 0x000fe200078e00ff */
[----:B------:R-:W-:Y:S01]  /*d1d0*/  LOP3.LUT R97, R97, 0xffff0000, RZ, 0xc0, !PT ;  /* 0xffff000061617812 */ /* 0x000fe200078ec0ff */
[----:B------:R-:W-:Y:S01]  /*d1e0*/  FFMA.FTZ R59, R52, R53, -R59 ;  /* 0x00000035343b7223 */ /* 0x000fe2000001083b */
[----:B------:R-:W-:Y:S01]  /*d1f0*/  LOP3.LUT R98, R98, 0xffff0000, RZ, 0xc0, !PT ;  /* 0xffff000062627812 */ /* 0x000fe200078ec0ff */
[----:B------:R-:W-:Y:S01]  /*d200*/  FFMA.FTZ R58, R52, R55, R51 ;  /* 0x00000037343a7223 */ /* 0x000fe20000010033 */
[C---:B------:R-:W-:Y:S01]  /*d210*/  FMUL.FTZ R52, R8.reuse, R50 ;  /* 0x0000003208347220 */ /* 0x040fe20000410000 */
[----:B------:R-:W-:Y:S01]  /*d220*/  FMUL.FTZ R51, R8, R11 ;  /* 0x0000000b08337220 */ /* 0x000fe20000410000 */
        /* <DEDUP_REMOVED lines=11> */
.L_x_1674:
[----:B------:R-:W-:Y:S05]  /*d2e0*/  BSYNC B2 ;  /* 0x0000000000027941 */ /* 0x000fea0003800000 */
.L_x_1673:
[----:B------:R-:W-:Y:S05]  /*d2f0*/  @P3 BRA `(.L_x_1668) ;  /* 0x0000000000b83947 */ /* 0x000fea0003800000 */
[----:B012345:R-:W0:Y:S01]  /*d300*/  LDS.128 R8, [R70+0xd000] ;  /* 0x00d0000046087984 */ /* 0x03fe220000000c00 */
        /* <DEDUP_REMOVED lines=13> */
[C---:B------:R-:W-:Y:S01]  /*d3e0*/  IMAD.U32 R48, R11.reuse, 0x10000, RZ ;  /* 0x000100000b307824 */ /* 0x040fe200078e00ff */
[----:B------:R-:W-:Y:S01]  /*d3f0*/  LOP3.LUT R11, R11, 0xffff0000, RZ, 0xc0, !PT ;  /* 0xffff00000b0b7812 */ /* 0x000fe200078ec0ff */
[----:B------:R-:W-:Y:S02]  /*d400*/  IMAD.U32 R46, R10, 0x10000, RZ ;  /* 0x000100000a2e7824 */ /* 0x000fe400078e00ff */
[C---:B------:R-:W-:Y:S01]  /*d410*/  FMUL.FTZ R53, R47.reuse, R52 ;  /* 0x000000342f357220 */ /* 0x040fe20000410000 */
[----:B------:R-:W-:Y:S01]  /*d420*/  FMUL.FTZ R47, R47, R50 ;  /* 0x000000322f2f7220 */ /* 0x000fe20000410000 */
[----:B------:R-:W-:Y:S01]  /*d430*/  FMUL.FTZ R57, R11, R88 ;  /* 0x000000580b397220 */ /* 0x000fe20000410000 */
[----:B------:R-:W-:-:S02]  /*d440*/  IMAD.U32 R3, R8, 0x10000, RZ ;  /* 0x0001000008037824 */ /* 0x000fc400078e00ff */
        /* <DEDUP_REMOVED lines=9> */
[C---:B------:R-:W-:Y:S01]  /*d4e0*/  FFMA.FTZ R57, R48.reuse, R87, -R57 ;  /* 0x0000005730397223 */ /* 0x040fe20000010839 */
[----:B------:R-:W-:Y:S01]  /*d4f0*/  LOP3.LUT R49, R49, 0xffff0000, RZ, 0xc0, !PT ;  /* 0xffff000031317812 */ /* 0x000fe200078ec0ff */
[----:B------:R-:W-:Y:S01]  /*d500*/  FFMA.FTZ R88, R48, R88, R47 ;  /* 0x0000005830587223 */ /* 0x000fe2000001002f */
[CC--:B------:R-:W-:Y:S01]  /*d510*/  FMUL.FTZ R48, R8.reuse, R46.reuse ;  /* 0x0000002e08307220 */ /* 0x0c0fe20000410000 */
        /* <DEDUP_REMOVED lines=12> */
.L_x_1668:
[----:B------:R-:W-:Y:S05]  /*d5e0*/  BSYNC B1 ;  /* 0x0000000000017941 */ /* 0x000fea0003800000 */
.L_x_1667:
        /* <DEDUP_REMOVED lines=13> */
[----:B------:R-:W-:Y:S02]  /*d6c0*/  SHF.R.U32.HI R47, RZ, 0x10, R45 ;  /* 0x00000010ff2f7819 */ /* 0x000fe4000001162d */
[--C-:B------:R-:W-:Y:S02]  /*d6d0*/  SHF.R.U32.HI R46, RZ, 0x10, R43.reuse ;  /* 0x00000010ff2e7819 */ /* 0x100fe4000001162b */
[----:B------:R-:W-:Y:S02]  /*d6e0*/  SHF.R.U64 R3, R42, 0x10, R43 ;  /* 0x000000102a037819 */ /* 0x000fe4000000122b */
[----:B------:R-:W-:Y:S02]  /*d6f0*/  SHF.R.U64 R42, R44, 0x10, R45 ;  /* 0x000000102c2a7819 */ /* 0x000fe4000000122d */
        /* <DEDUP_REMOVED lines=41> */
.L_x_1678:
[----:B------:R-:W-:Y:S05]  /*d990*/  BSYNC B2 ;  /* 0x0000000000027941 */ /* 0x000fea0003800000 */
.L_x_1677:
        /* <DEDUP_REMOVED lines=48> */
.L_x_1680:
[----:B------:R-:W-:Y:S05]  /*dca0*/  BSYNC B2 ;  /* 0x0000000000027941 */ /* 0x000fea0003800000 */
.L_x_1679:
        /* <DEDUP_REMOVED lines=48> */
.L_x_1682:
[----:B------:R-:W-:Y:S05]  /*dfb0*/  BSYNC B2 ;  /* 0x0000000000027941 */ /* 0x000fea0003800000 */
.L_x_1681:
        /* <DEDUP_REMOVED lines=47> */
.L_x_1676:
[----:B------:R-:W-:Y:S05]  /*e2b0*/  BSYNC B1 ;  /* 0x0000000000017941 */ /* 0x000fea0003800000 */
.L_x_1675:
[----:B------:R-:W-:-:S05]  /*e2c0*/  VIADD R3, R23, 0x60 ;  /* 0x0000006017037836 */ /* 0x000fca0000000000 */
        /* <DEDUP_REMOVED lines=11> */
[--C-:B------:R-:W-:Y:S02]  /*e380*/  SHF.R.U64 R28, R30, 0x10, R31.reuse ;  /* 0x000000101e1c7819 */ /* 0x100fe4000000121f */
[----:B------:R-:W-:Y:S02]  /*e390*/  SHF.R.U32.HI R30, RZ, 0x10, R31 ;  /* 0x00000010ff1e7819 */ /* 0x000fe4000001161f */
[--C-:B------:R-:W-:Y:S02]  /*e3a0*/  SHF.R.U64 R31, R32, 0x10, R33.reuse ;  /* 0x00000010201f7819 */ /* 0x100fe40000001221 */
        /* <DEDUP_REMOVED lines=8> */
[----:B------:R-:W-:Y:S01]  /*e430*/  LOP3.LUT R30, R105, 0xffff0000, RZ, 0xc0, !PT ;  /* 0xffff0000691e7812 */ /* 0x000fe200078ec0ff */
        /* <DEDUP_REMOVED lines=15> */
[C---:B------:R-:W-:Y:S01]  /*e530*/  IMAD.U32 R10, R28.reuse, 0x10000, RZ ;  /* 0x000100001c0a7824 */ /* 0x040fe200078e00ff */
[----:B------:R-:W-:Y:S01]  /*e540*/  LOP3.LUT R31, R31, 0xffff0000, RZ, 0xc0, !PT ;  /* 0xffff00001f1f7812 */ /* 0x000fe200078ec0ff */
[C---:B------:R-:W-:Y:S01]  /*e550*/  FFMA.FTZ R34, R27.reuse, R30, -R34 ;  /* 0x0000001e1b227223 */ /* 0x040fe20000010822 */
        /* <DEDUP_REMOVED lines=15> */
.L_x_1685:
[----:B------:R-:W-:Y:S05]  /*e650*/  BSYNC B1 ;  /* 0x0000000000017941 */ /* 0x000fea0003800000 */
.L_x_1684:
        /* <DEDUP_REMOVED lines=48> */
.L_x_1687:
[----:B------:R-:W-:Y:S05]  /*e960*/  BSYNC B1 ;  /* 0x0000000000017941 */ /* 0x000fea0003800000 */
.L_x_1686:
[----:B------:R-:W-:Y:S04]  /*e970*/  BSSY B1, `(.L_x_1688) ;  /* 0x0000030000017945 */ /* 0x000fe80003800000 */
        /* <DEDUP_REMOVED lines=47> */
.L_x_1689:
[----:B------:R-:W-:Y:S05]  /*ec70*/  BSYNC B1 ;  /* 0x0000000000017941 */ /* 0x000fea0003800000 */
.L_x_1688:
        /* <DEDUP_REMOVED lines=18> */
[----:B------:R-:W-:Y:S01]  /*eda0*/  FMUL.FTZ R20, R6, R14 ;  /* 0x0000000e06147220 */ /* 0x000fe20000410000 */
[----:B------:R-:W-:Y:S02]  /*edb0*/  IMAD.U32 R0, R8, 0x10000, RZ ;  /* 0x0001000008007824 */ /* 0x000fe400078e00ff */
[----:B------:R-:W-:Y:S01]  /*edc0*/  FMUL.FTZ R15, R6, R11 ;  /* 0x0000000b060f7220 */ /* 0x000fe20000410000 */
[C---:B------:R-:W-:Y:S01]  /*edd0*/  FMUL.FTZ R6, R10.reuse, R78 ;  /* 0x0000004e0a067220 */ /* 0x040fe20000410000 */
[----:B------:R-:W-:Y:S01]  /*ede0*/  FMUL.FTZ R10, R10, R79 ;  /* 0x0000004f0a0a7220 */ /* 0x000fe20000410000 */
[----:B------:R-:W-:Y:S01]  /*edf0*/  LOP3.LUT R3, R8, 0xffff0000, RZ, 0xc0, !PT ;  /* 0xffff000008037812 */ /* 0x000fe200078ec0ff */
[----:B------:R-:W-:-:S02]  /*ee00*/  IMAD.U32 R4, R9, 0x10000, RZ ;  /* 0x0001000009047824 */ /* 0x000fc400078e00ff */
[----:B------:R-:W-:Y:S01]  /*ee10*/  FFMA.FTZ R79, R7, R79, -R6 ;  /* 0x0000004f074f7223 */ /* 0x000fe20000010806 */
[----:B------:R-:W-:Y:S01]  /*ee20*/  IMAD.U32 R6, R13, 0x10000, RZ ;  /* 0x000100000d067824 */ /* 0x000fe200078e00ff */
[----:B------:R-:W-:Y:S01]  /*ee30*/  LOP3.LUT R8, R9, 0xffff0000, RZ, 0xc0, !PT ;  /* 0xffff000009087812 */ /* 0x000fe200078ec0ff */
[C---:B------:R-:W-:Y:S01]  /*ee40*/  FFMA.FTZ R20, R5.reuse, R11, -R20 ;  /* 0x0000000b05147223 */ /* 0x040fe20000010814 */
[----:B------:R-:W-:Y:S01]  /*ee50*/  FFMA.FTZ R15, R5, R14, R15 ;  /* 0x0000000e050f7223 */ /* 0x000fe2000001000f */
[----:B------:R-:W-:Y:S01]  /*ee60*/  LOP3.LUT R13, R13, 0xffff0000, RZ, 0xc0, !PT ;  /* 0xffff00000d0d7812 */ /* 0x000fe200078ec0ff */
[C---:B------:R-:W-:Y:S01]  /*ee70*/  IMAD.U32 R5, R12.reuse, 0x10000, RZ ;  /* 0x000100000c057824 */ /* 0x040fe200078e00ff */
        /* <DEDUP_REMOVED lines=14> */
[----:B------:R0:W-:Y:S01]  /*ef60*/  STS.128 [R36+0xf000], R4 ;  /* 0x00f0000424007388 */ /* 0x0001e20000000c00 */
[----:B------:R-:W-:Y:S05]  /*ef70*/  BRA `(.L_x_1683) ;  /* 0x0000004c00887947 */ /* 0x000fea0003800000 */
.L_x_1644:
[----:B------:R-:W0:Y:S01]  /*ef80*/  LDC R9, c[0x0][0x448] ;  /* 0x00011200ff097b82 */ /* 0x000e220000000800 */
[----:B------:R-:W-:Y:S01]  /*ef90*/  ULDC.64 UR4, c[0x0][0x3f8] ;  /* 0x0000fe0000047ab9 */ /* 0x000fe20000000a00 */
[----:B------:R-:W-:Y:S01]  /*efa0*/  ULDC.64 UR6, c[0x0][0x408] ;  /* 0x0001020000067ab9 */ /* 0x000fe20000000a00 */
[----:B------:R-:W-:Y:S02]  /*efb0*/  IMAD.MOV.U32 R25, RZ, RZ, R33 ;  /* 0x000000ffff197224 */ /* 0x000fe400078e0021 */
[----:B------:R-:W-:Y:S01]  /*efc0*/  IMAD.MOV.U32 R27, RZ, RZ, R29 ;  /* 0x000000ffff1b7224 */ /* 0x000fe200078e001d */
[----:B0-----:R-:W-:-:S13]  /*efd0*/  ISETP.NE.AND P0, PT, R9, 0x1, PT ;  /* 0x000000010900780c */ /* 0x001fda0003f05270 */
[----:B------:R-:W0:Y:S08]  /*efe0*/  @P0 LDC R4, c[0x0][0x44c] ;  /* 0x00011300ff040b82 */ /* 0x000e300000000800 */
[----:B------:R-:W1:Y:S01]  /*eff0*/  @P0 LDC R5, c[0x0][0x450] ;  /* 0x00011400ff050b82 */ /* 0x000e620000000800 */
[----:B0-----:R-:W-:-:S05]  /*f000*/  @P0 IMAD.HI.U32 R4, R3, R4, RZ ;  /* 0x0000000403040227 */ /* 0x001fca00078e00ff */
[----:B-1----:R-:W-:-:S04]  /*f010*/  @P0 SHF.R.U32.HI R3, RZ, R5, R4 ;  /* 0x00000005ff030219 */ /* 0x002fc80000011604 */
        /* <DEDUP_REMOVED lines=21> */
.L_x_2054:
        /* <DEDUP_REMOVED lines=12> */
[----:B------:R-:W2:Y:S01]  /*f230*/  LDL R4, [R1+0x48] ;  /* 0x0000480001047983 */ /* 0x000ea20000100800 */
[----:B------:R-:W-:Y:S01]  /*f240*/  ULDC UR4, c[0x0][0x3f4] ;  /* 0x0000fd0000047ab9 */ /* 0x000fe20000000800 */
[----:B-1----:R-:W-:Y:S01]  /*f250*/  IMAD.MOV.U32 R9, RZ, RZ, R5 ;  /* 0x000000ffff097224 */ /* 0x002fe200078e0005 */
[----:B------:R-:W-:Y:S02]  /*f260*/  ISETP.GE.AND P2, PT, R18, UR4, PT ;  /* 0x0000000412007c0c */ /* 0x000fe4000bf46270 */
[----:B------:R-:W-:Y:S02]  /*f270*/  CS2R R56, SRZ ;  /* 0x0000000000387805 */ /* 0x000fe4000001ff00 */
[----:B------:R-:W-:Y:S02]  /*f280*/  ISETP.GE.AND P3, PT, R226, UR4, PT ;  /* 0x00000004e2007c0c */ /* 0x000fe4000bf66270 */
[----:B------:R-:W-:Y:S01]  /*f290*/  CS2R R58, SRZ ;  /* 0x00000000003a7805 */ /* 0x000fe2000001ff00 */
[----:B------:R-:W-:-:S06]  /*f2a0*/  ULDC.64 UR6, c[0x0][0x208] ;  /* 0x0000820000067ab9 */ /* 0x000fcc0000000a00 */
[C---:B------:R-:W-:Y:S01]  /*f2b0*/  @!P2 IMAD.SHL.U32 R11, R18.reuse, 0x2, RZ ;  /* 0x00000002120ba824 */ /* 0x040fe200078e00ff */
[----:B------:R-:W-:-:S04]  /*f2c0*/  @!P2 SHF.L.U64.HI R12, R18, 0x1, R19 ;  /* 0x00000001120ca819 */ /* 0x000fc80000010213 */
[----:B----4-:R-:W-:Y:S02]  /*f2d0*/  @!P2 IADD3 R6, P1, R14, R11, RZ ;  /* 0x0000000b0e06a210 */ /* 0x010fe40007f3e0ff */
[----:B------:R-:W-:Y:S02]  /*f2e0*/  CS2R R64, SRZ ;  /* 0x0000000000407805 */ /* 0x000fe4000001ff00 */
[----:B------:R-:W-:Y:S02]  /*f2f0*/  CS2R R66, SRZ ;  /* 0x0000000000427805 */ /* 0x000fe4000001ff00 */
[----:B------:R-:W-:Y:S02]  /*f300*/  CS2R R60, SRZ ;  /* 0x00000000003c7805 */ /* 0x000fe4000001ff00 */
[----:B------:R-:W-:Y:S02]  /*f310*/  CS2R R62, SRZ ;  /* 0x00000000003e7805 */ /* 0x000fe4000001ff00 */
[----:B------:R-:W-:-:S02]  /*f320*/  CS2R R68, SRZ ;  /* 0x0000000000447805 */ /* 0x000fc4000001ff00 */
[----:B------:R-:W-:Y:S01]  /*f330*/  CS2R R70, SRZ ;  /* 0x0000000000467805 */ /* 0x000fe2000001ff00 */
[----:B--2---:R-:W-:Y:S01]  /*f340*/  @!P3 IMAD.SHL.U32 R13, R4, 0x8, RZ ;  /* 0x00000008040db824 */ /* 0x004fe200078e00ff */
[----:B------:R-:W-:-:S03]  /*f350*/  @!P2 IADD3 R4, P0, R8, R11, RZ ;  /* 0x0000000b0804a210 */ /* 0x000fc60007f1e0ff */
[----:B------:R-:W-:-:S04]  /*f360*/  @!P3 IMAD.WIDE R10, R13, 0x2, R8 ;  /* 0x000000020d0ab825 */ /* 0x000fc800078e0208 */
[----:B------:R-:W-:Y:S01]  /*f370*/  IMAD.MOV.U32 R8, RZ, RZ, R14 ;  /* 0x000000ffff087224 */ /* 0x000fe200078e000e */
[----:B------:R1:W5:Y:S01]  /*f380*/  @!P3 LD.E.128 R56, desc[UR6][R10.64] ;  /* 0x000000060a38b980 */ /* 0x000362000c101d00 */
[----:B---3--:R-:W-:Y:S02]  /*f390*/  IMAD.MOV.U32 R9, RZ, RZ, R7 ;  /* 0x000000ffff097224 */ /* 0x008fe400078e0007 */
[----:B------:R-:W-:Y:S02]  /*f3a0*/  @!P2 IMAD.X R5, R5, 0x1, R12, P0 ;  /* 0x000000010505a824 */ /* 0x000fe400000e060c */
[----:B------:R-:W-:-:S03]  /*f3b0*/  @!P3 IMAD.WIDE R8, R13, 0x2, R8 ;  /* 0x000000020d08b825 */ /* 0x000fc600078e0208 */
[----:B------:R1:W5:Y:S01]  /*f3c0*/  @!P2 LD.E.128 R60, desc[UR6][R4.64] ;  /* 0x00000006043ca980 */ /* 0x000362000c101d00 */
[----:B------:R-:W-:-:S03]  /*f3d0*/  @!P2 IMAD.X R7, R7, 0x1, R12, P1 ;  /* 0x000000010707a824 */ /* 0x000fc600008e060c */
[----:B------:R1:W5:Y:S04]  /*f3e0*/  @!P3 LD.E.128 R64, desc[UR6][R8.64] ;  /* 0x000000060840b980 */ /* 0x000368000c101d00 */
[----:B------:R1:W5:Y:S02]  /*f3f0*/  @!P2 LD.E.128 R68, desc[UR6][R6.64] ;  /* 0x000000060644a980 */ /* 0x000364000c101d00 */
.L_x_1692:
[----:B------:R-:W-:Y:S05]  /*f400*/  BSYNC B1 ;  /* 0x0000000000017941 */ /* 0x000fea0003800000 */
.L_x_1691:
[----:B-1---5:R-:W-:Y:S01]  /*f410*/  IMAD.MOV.U32 R4, RZ, RZ, R68 ;  /* 0x000000ffff047224 */ /* 0x022fe200078e0044 */
[----:B------:R-:W-:Y:S01]  /*f420*/  UMOV UR4, 0xffffffff ;  /* 0xffffffff00047882 */ /* 0x000fe20000000000 */
[----:B------:R-:W-:Y:S01]  /*f430*/  IMAD.MOV.U32 R5, RZ, RZ, R69 ;  /* 0x000000ffff057224 */ /* 0x000fe200078e0045 */
[----:B------:R-:W-:Y:S01]  /*f440*/  CS2R R52, SRZ ;  /* 0x0000000000347805 */ /* 0x000fe2000001ff00 */
[----:B------:R-:W-:Y:S01]  /*f450*/  IMAD.MOV.U32 R6, RZ, RZ, R70 ;  /* 0x000000ffff067224 */ /* 0x000fe200078e0046 */
[----:B------:R-:W-:Y:S01]  /*f460*/  PRMT R93, R4, 0x7610, R93 ;  /* 0x00007610045d7816 */ /* 0x000fe2000000005d */
[----:B---3--:R-:W-:Y:S01]  /*f470*/  IMAD.MOV.U32 R7, RZ, RZ, R71 ;  /* 0x000000ffff077224 */ /* 0x008fe200078e0047 */
        /* <DEDUP_REMOVED lines=22> */
[----:B------:R-:W-:Y:S02]  /*f5e0*/  PRMT R120, R120, 0x5410, R5 ;  /* 0x0000541078787816 */ /* 0x000fe40000000005 */
[----:B------:R-:W-:Y:S01]  /*f5f0*/  PRMT R118, R118, 0x5410, R7 ;  /* 0x0000541076767816 */ /* 0x000fe20000000007 */
[----:B------:R-:W-:Y:S06]  /*f600*/  BRA.DIV UR4, `(.L_x_1693) ;  /* 0x000001fa042c7947 */ /* 0x000fec000b800000 */
[----:B------:R1:W3:Y:S04]  /*f610*/  SHFL.IDX PT, R5, R72, 0x1, 0x181f ;  /* 0x00381f0048057f89 */ /* 0x0002e800000e0000 */
[----:B--2---:R1:W2:Y:S04]  /*f620*/  SHFL.IDX PT, R8, R21, 0x1, 0x181f ;  /* 0x00381f0015087f89 */ /* 0x0042a800000e0000 */
[----:B------:R1:W0:Y:S04]  /*f630*/  SHFL.IDX PT, R7, R73, 0x1, 0x181f ;  /* 0x00381f0049077f89 */ /* 0x00022800000e0000 */
[----:B----4-:R1:W4:Y:S02]  /*f640*/  SHFL.IDX PT, R14, R20, 0x1, 0x181f ;  /* 0x00381f00140e7f89 */ /* 0x01032400000e0000 */
.L_x_2060:
        /* <DEDUP_REMOVED lines=11> */
[----:B------:R-:W4:Y:S01]  /*f700*/  LDL R6, [R1+0x48] ;  /* 0x0000480001067983 */ /* 0x000f220000100800 */
[----:B------:R-:W-:Y:S01]  /*f710*/  ULDC UR4, c[0x0][0x3f4] ;  /* 0x0000fd0000047ab9 */ /* 0x000fe20000000800 */
[----:B---3--:R-:W-:Y:S01]  /*f720*/  IMAD.MOV.U32 R9, RZ, RZ, R5 ;  /* 0x000000ffff097224 */ /* 0x008fe200078e0005 */
[----:B------:R-:W-:Y:S02]  /*f730*/  ISETP.GE.AND P2, PT, R18, UR4, PT ;  /* 0x0000000412007c0c */ /* 0x000fe4000bf46270 */
[----:B------:R-:W-:Y:S02]  /*f740*/  CS2R R40, SRZ ;  /* 0x0000000000287805 */ /* 0x000fe4000001ff00 */
[----:B------:R-:W-:Y:S02]  /*f750*/  ISETP.GE.AND P3, PT, R226, UR4, PT ;  /* 0x00000004e2007c0c */ /* 0x000fe4000bf66270 */
[----:B------:R-:W-:Y:S01]  /*f760*/  CS2R R42, SRZ ;  /* 0x00000000002a7805 */ /* 0x000fe2000001ff00 */
[----:B------:R-:W-:-:S06]  /*f770*/  ULDC.64 UR6, c[0x0][0x208] ;  /* 0x0000820000067ab9 */ /* 0x000fcc0000000a00 */
[C---:B------:R-:W-:Y:S01]  /*f780*/  @!P2 IMAD.SHL.U32 R11, R18.reuse, 0x2, RZ ;  /* 0x00000002120ba824 */ /* 0x040fe200078e00ff */
[----:B------:R-:W-:-:S04]  /*f790*/  @!P2 SHF.L.U64.HI R12, R18, 0x1, R19 ;  /* 0x00000001120ca819 */ /* 0x000fc80000010213 */
[----:B--2---:R-:W-:Y:S02]  /*f7a0*/  @!P2 IADD3 R4, P0, R8, R11, RZ ;  /* 0x0000000b0804a210 */ /* 0x004fe40007f1e0ff */
[----:B------:R-:W-:Y:S02]  /*f7b0*/  CS2R R48, SRZ ;  /* 0x0000000000307805 */ /* 0x000fe4000001ff00 */
[----:B------:R-:W-:Y:S02]  /*f7c0*/  CS2R R50, SRZ ;  /* 0x0000000000327805 */ /* 0x000fe4000001ff00 */
[----:B------:R-:W-:Y:S02]  /*f7d0*/  CS2R R44, SRZ ;  /* 0x00000000002c7805 */ /* 0x000fe4000001ff00 */
[----:B------:R-:W-:Y:S02]  /*f7e0*/  CS2R R46, SRZ ;  /* 0x00000000002e7805 */ /* 0x000fe4000001ff00 */
[----:B------:R-:W-:-:S02]  /*f7f0*/  CS2R R52, SRZ ;  /* 0x0000000000347805 */ /* 0x000fc4000001ff00 */
[----:B------:R-:W-:Y:S01]  /*f800*/  CS2R R54, SRZ ;  /* 0x0000000000367805 */ /* 0x000fe2000001ff00 */
[----:B------:R-:W-:-:S05]  /*f810*/  @!P2 IMAD.X R5, R5, 0x1, R12, P0 ;  /* 0x000000010505a824 */ /* 0x000fca00000e060c */
[----:B------:R2:W5:Y:S01]  /*f820*/  @!P2 LD.E.128 R44, desc[UR6][R4.64] ;  /* 0x00000006042ca980 */ /* 0x000562000c101d00 */
[----:B----4-:R-:W-:Y:S01]  /*f830*/  @!P3 IMAD.SHL.U32 R13, R6, 0x8, RZ ;  /* 0x00000008060db824 */ /* 0x010fe200078e00ff */
[----:B------:R-:W-:-:S03]  /*f840*/  @!P2 IADD3 R6, P1, R14, R11, RZ ;  /* 0x0000000b0e06a210 */ /* 0x000fc60007f3e0ff */
[----:B------:R-:W-:-:S04]  /*f850*/  @!P3 IMAD.WIDE R10, R13, 0x2, R8 ;  /* 0x000000020d0ab825 */ /* 0x000fc800078e0208 */
[----:B------:R-:W-:Y:S01]  /*f860*/  IMAD.MOV.U32 R8, RZ, RZ, R14 ;  /* 0x000000ffff087224 */ /* 0x000fe200078e000e */
[----:B------:R2:W5:Y:S01]  /*f870*/  @!P3 LD.E.128 R40, desc[UR6][R10.64] ;  /* 0x000000060a28b980 */ /* 0x000562000c101d00 */
[----:B0-----:R-:W-:Y:S02]  /*f880*/  IMAD.MOV.U32 R9, RZ, RZ, R7 ;  /* 0x000000ffff097224 */ /* 0x001fe400078e0007 */
[----:B------:R-:W-:Y:S02]  /*f890*/  @!P2 IMAD.X R7, R7, 0x1, R12, P1 ;  /* 0x000000010707a824 */ /* 0x000fe400008e060c */
[----:B------:R-:W-:-:S03]  /*f8a0*/  @!P3 IMAD.WIDE R8, R13, 0x2, R8 ;  /* 0x000000020d08b825 */ /* 0x000fc600078e0208 */
[----:B------:R2:W5:Y:S04]  /*f8b0*/  @!P2 LD.E.128 R52, desc[UR6][R6.64] ;  /* 0x000000060634a980 */ /* 0x000568000c101d00 */
[----:B------:R2:W5:Y:S02]  /*f8c0*/  @!P3 LD.E.128 R48, desc[UR6][R8.64] ;  /* 0x000000060830b980 */ /* 0x000564000c101d00 */
.L_x_1695:
[----:B------:R-:W-:Y:S05]  /*f8d0*/  BSYNC B1 ;  /* 0x0000000000017941 */ /* 0x000fea0003800000 */
.L_x_1694:
[----:B--2--5:R-:W-:Y:S01]  /*f8e0*/  IMAD.MOV.U32 R4, RZ, RZ, R52 ;  /* 0x000000ffff047224 */ /* 0x024fe200078e0034 */
[----:B------:R-:W-:Y:S01]  /*f8f0*/  UMOV UR4, 0xffffffff ;  /* 0xffffffff00047882 */ /* 0x000fe20000000000 */
[----:B---3--:R-:W-:Y:S02]  /*f900*/  IMAD.MOV.U32 R5, RZ, RZ, R53 ;  /* 0x000000ffff057224 */ /* 0x008fe400078e0035 */
[----:B------:R-:W-:Y:S02]  /*f910*/  IMAD.MOV.U32 R6, RZ, RZ, R54 ;  /* 0x000000ffff067224 */ /* 0x000fe400078e0036 */
[----:B0-----:R-:W-:Y:S01]  /*f920*/  IMAD.MOV.U32 R7, RZ, RZ, R55 ;  /* 0x000000ffff077224 */ /* 0x001fe200078e0037 */
[----:B------:R-:W-:Y:S01]  /*f930*/  PRMT R112, R4, 0x5410, R5 ;  /* 0x0000541004707816 */ /* 0x000fe20000000005 */
[----:B------:R-:W-:Y:S02]  /*f940*/  IMAD.MOV.U32 R4, RZ, RZ, R48 ;  /* 0x000000ffff047224 */ /* 0x000fe400078e0030 */
        /* <DEDUP_REMOVED lines=16> */
[----:B------:R-:W-:-:S04]  /*fa50*/  PRMT R110, R4, 0x5410, R5 ;  /* 0x00005410046e7816 */ /* 0x000fc80000000005 */
[----:B------:R-:W-:Y:S01]  /*fa60*/  PRMT R111, R6, 0x5410, R7 ;  /* 0x00005410066f7816 */ /* 0x000fe20000000007 */
[----:B------:R-:W-:Y:S06]  /*fa70*/  BRA.DIV UR4, `(.L_x_1696) ;  /* 0x000001f604807947 */ /* 0x000fec000b800000 */
[----:B------:R0:W2:Y:S04]  /*fa80*/  SHFL.IDX PT, R5, R72, 0x2, 0x181f ;  /* 0x00581f0048057f89 */ /* 0x0000a800000e0000 */
[----:B------:R0:W3:Y:S04]  /*fa90*/  SHFL.IDX PT, R8, R21, 0x2, 0x181f ;  /* 0x00581f0015087f89 */ /* 0x0000e800000e0000 */
[----:B------:R0:W0:Y:S04]  /*faa0*/  SHFL.IDX PT, R7, R73, 0x2, 0x181f ;  /* 0x00581f0049077f89 */ /* 0x00002800000e0000 */
[----:B----4-:R4:W0:Y:S02]  /*fab0*/  SHFL.IDX PT, R14, R20, 0x2, 0x181f ;  /* 0x00581f00140e7f89 */ /* 0x01082400000e0000 */
.L_x_2066:
        /* <DEDUP_REMOVED lines=12> */
[----:B------:R-:W4:Y:S01]  /*fb80*/  LDL R6, [R1+0x48] ;  /* 0x0000480001067983 */ /* 0x000f220000100800 */
[----:B------:R-:W-:Y:S01]  /*fb90*/  ULDC UR4, c[0x0][0x3f4] ;  /* 0x0000fd0000047ab9 */ /* 0x000fe20000000800 */
[----:B--2---:R-:W-:Y:S01]  /*fba0*/  IMAD.MOV.U32 R9, RZ, RZ, R5 ;  /* 0x000000ffff097224 */ /* 0x004fe200078e0005 */
[----:B------:R-:W-:Y:S02]  /*fbb0*/  ISETP.GE.AND P2, PT, R18, UR4, PT ;  /* 0x0000000412007c0c */ /* 0x000fe4000bf46270 */
[----:B------:R-:W-:Y:S02]  /*fbc0*/  CS2R R24, SRZ ;  /* 0x0000000000187805 */ /* 0x000fe4000001ff00 */
[----:B------:R-:W-:Y:S02]  /*fbd0*/  ISETP.GE.AND P3, PT, R226, UR4, PT ;  /* 0x00000004e2007c0c */ /* 0x000fe4000bf66270 */
[----:B------:R-:W-:Y:S01]  /*fbe0*/  CS2R R26, SRZ ;  /* 0x00000000001a7805 */ /* 0x000fe2000001ff00 */
[----:B------:R-:W-:-:S06]  /*fbf0*/  ULDC.64 UR6, c[0x0][0x208] ;  /* 0x0000820000067ab9 */ /* 0x000fcc0000000a00 */
[C---:B------:R-:W-:Y:S01]  /*fc00*/  @!P2 IMAD.SHL.U32 R11, R18.reuse, 0x2, RZ ;  /* 0x00000002120ba824 */ /* 0x040fe200078e00ff */
[----:B------:R-:W-:-:S04]  /*fc10*/  @!P2 SHF.L.U64.HI R12, R18, 0x1, R19 ;  /* 0x00000001120ca819 */ /* 0x000fc80000010213 */
[----:B---3--:R-:W-:Y:S02]  /*fc20*/  @!P2 IADD3 R4, P0, R8, R11, RZ ;  /* 0x0000000b0804a210 */ /* 0x008fe40007f1e0ff */
        /* <DEDUP_REMOVED lines=9> */
[----:B0-----:R-:W-:-:S03]  /*fcc0*/  @!P2 IADD3 R6, P1, R14, R11, RZ ;  /* 0x0000000b0e06a210 */ /* 0x001fc60007f3e0ff */
[----:B------:R-:W-:-:S04]  /*fcd0*/  @!P3 IMAD.WIDE R10, R13, 0x2, R8 ;  /* 0x000000020d0ab825 */ /* 0x000fc800078e0208 */
[----:B------:R-:W-:Y:S01]  /*fce0*/  IMAD.MOV.U32 R8, RZ, RZ, R14 ;  /* 0x000000ffff087224 */ /* 0x000fe200078e000e */
[----:B------:R2:W5:Y:S01]  /*fcf0*/  @!P3 LD.E.128 R24, desc[UR6][R10.64] ;  /* 0x000000060a18b980 */ /* 0x000562000c101d00 */
[----:B------:R-:W-:Y:S02]  /*fd00*/  IMAD.MOV.U32 R9, RZ, RZ, R7 ;  /* 0x000000ffff097224 */ /* 0x000fe400078e0007 */
[----:B------:R-:W-:Y:S02]  /*fd10*/  @!P2 IMAD.X R7, R7, 0x1, R12, P1 ;  /* 0x000000010707a824 */ /* 0x000fe400008e060c */
[----:B------:R-:W-:-:S03]  /*fd20*/  @!P3 IMAD.WIDE R8, R13, 0x2, R8 ;  /* 0x000000020d08b825 */ /* 0x000fc600078e0208 */
[----:B------:R2:W5:Y:S04]  /*fd30*/  @!P2 LD.E.128 R36, desc[UR6][R6.64] ;  /* 0x000000060624a980 */ /* 0x000568000c101d00 */
[----:B------:R2:W5:Y:S02]  /*fd40*/  @!P3 LD.E.128 R32, desc[UR6][R8.64] ;  /* 0x000000060820b980 */ /* 0x000564000c101d00 */
.L_x_1698:
[----:B------:R-:W-:Y:S05]  /*fd50*/  BSYNC B1 ;  /* 0x0000000000017941 */ /* 0x000fea0003800000 */
.L_x_1697:
[----:B--2--5:R-:W-:Y:S01]  /*fd60*/  IMAD.MOV.U32 R4, RZ, RZ, R36 ;  /* 0x000000ffff047224 */ /* 0x024fe200078e0024 */
[----:B------:R-:W-:Y:S01]  /*fd70*/  UMOV UR4, 0xffffffff ;  /* 0xffffffff00047882 */ /* 0x000fe20000000000 */
[----:B------:R-:W-:Y:S02]  /*fd80*/  IMAD.MOV.U32 R5, RZ, RZ, R37 ;  /* 0x000000ffff057224 */ /* 0x000fe400078e0025 */
        /* <DEDUP_REMOVED lines=13> */
[----:B------:R-:W-:-:S03]  /*fe60*/  IMAD.MOV.U32 R7, RZ, RZ, R30 ;  /* 0x000000ffff077224 */ /* 0x000fc600078e001e */
[----:B------:R-:W-:Y:S01]  /*fe70*/  PRMT R106, R5, 0x5410, R6 ;  /* 0x00005410056a7816 */ /* 0x000fe20000000006 */
[----:B------:R-:W-:Y:S01]  /*fe80*/  IMAD.MOV.U32 R5, RZ, RZ, R26 ;  /* 0x000000ffff057224 */ /* 0x000fe200078e001a */
[----:B------:R-:W-:Y:S01]  /*fe90*/  PRMT R107, R7, 0x5410, R4 ;  /* 0x00005410076b7816 */ /* 0x000fe20000000004 */
[----:B------:R-:W-:Y:S02]  /*fea0*/  IMAD.MOV.U32 R4, RZ, RZ, R27 ;  /* 0x000000ffff047224 */ /* 0x000fe400078e001b */
[----:B------:R-:W-:Y:S02]  /*feb0*/  IMAD.MOV.U32 R7, RZ, RZ, R24 ;  /* 0x000000ffff077224 */ /* 0x000fe400078e0018 */
[----:B------:R-:W-:Y:S01]  /*fec0*/  IMAD.MOV.U32 R6, RZ, RZ, R25 ;  /* 0x000000ffff067224 */ /* 0x000fe200078e0019 */
[----:B------:R-:W-:Y:S02]  /*fed0*/  PRMT R90, R5, 0x5410, R4 ;  /* 0x00005410055a7816 */ /* 0x000fe40000000004 */
[----:B------:R-:W-:-:S02]  /*fee0*/  CS2R R4, SRZ ;  /* 0x0000000000047805 */ /* 0x000fc4000001ff00 */
[----:B------:R-:W-:Y:S01]  /*fef0*/  PRMT R89, R7, 0x5410, R6 ;  /* 0x0000541007597816 */ /* 0x000fe20000000006 */
[----:B------:R-:W-:Y:S06]  /*ff00*/  BRA.DIV UR4, `(.L_x_1699) ;  /* 0x000001f204cc7947 */ /* 0x000fec000b800000 */
[----:B------:R0:W2:Y:S04]  /*ff10*/  SHFL.IDX PT, R77, R72, 0x3, 0x181f ;  /* 0x00781f00484d7f89 */ /* 0x0000a800000e0000 */
[----:B-1----:R-:W1:Y:S04]  /*ff20*/  SHFL.IDX PT, R21, R21, 0x3, 0x181f ;  /* 0x00781f0015157f89 */ /* 0x002e6800000e0000 */
[----:B------:R0:W0:Y:S04]  /*ff30*/  SHFL.IDX PT, R81, R73, 0x3, 0x181f ;  /* 0x00781f0049517f89 */ /* 0x00002800000e0000 */
[----:B------:R0:W0:Y:S02]  /*ff40*/  SHFL.IDX PT, R78, R20, 0x3, 0x181f ;  /* 0x00781f00144e7f89 */ /* 0x00002400000e0000 */
.L_x_2072:
[----:B------:R-:W5:Y:S01]  /*ff50*/  LDL R12, [R1+0x54] ;  /* 0x00005400010c7983 */ /* 0x000f620000100800 */
[----:B------:R-:W-:Y:S01]  /*ff60*/  VIADD R0, R0, 0x60 ;  /* 0x0000006000007836 */ /* 0x000fe20000000000 */
[----:B------:R-:W-:Y:S01]  /*ff70*/  BSSY B1, `(.L_x_1700) ;  /* 0x000002c000017945 */ /* 0x000fe20003800000 */
[----:B------:R-:W-:Y:S02]  /*ff80*/  CS2R R6, SRZ ;  /* 0x0000000000067805 */ /* 0x000fe4000001ff00 */
[----:B---3--:R-:W-:Y:S02]  /*ff90*/  CS2R R8, SRZ ;  /* 0x0000000000087805 */ /* 0x008fe4000001ff00 */
[----:B------:R-:W-:Y:S02]  /*ffa0*/  CS2R R10, SRZ ;  /* 0x00000000000a7805 */ /* 0x000fe4000001ff00 */
[----:B------:R-:W-:Y:S02]  /*ffb0*/  ISETP.GE.AND P0, PT, R0, R3, PT ;  /* 0x000000030000720c */ /* 0x000fe40003f06270 */
[----:B------:R-:W-:-:S02]  /*ffc0*/  CS2R R14, SRZ ;  /* 0x00000000000e7805 */ /* 0x000fc4000001ff00 */
[----:B0-----:R-:W-:Y:S02]  /*ffd0*/  CS2R R72, SRZ ;  /* 0x0000000000487805 */ /* 0x001fe4000001ff00 */
[----:B------:R-:W-:Y:S02]  /*ffe0*/  CS2R R74, SRZ ;  /* 0x00000000004a7805 */ /* 0x000fe4000001ff00 */
[----:B-----5:R-:W-:-:S04]  /*fff0*/  LEA.HI R80, R12, R12, RZ, 0x1 ;  /* 0x0000000c0c507211 */ /* 0x020fc800078f08ff */
[----:B------:R-:W-:-:S05]  /*10000*/  LOP3.LUT R80, R80, 0xfffffffe, RZ, 0xc0, !PT ;  /* 0xfffffffe50507812 */ /* 0x000fca00078ec0ff */
[----:B------:R-:W-:Y:S01]  /*10010*/  IMAD.IADD R80, R12, 0x1, -R80 ;  /* 0x000000010c507824 */ /* 0x000fe200078e0a50 */
[----:B------:R-:W-:-:S04]  /*10020*/  CS2R R12, SRZ ;  /* 0x00000000000c7805 */ /* 0x000fc8000001ff00 */
[----:B------:R-:W-:Y:S01]  /*10030*/  SHF.L.U32 R80, R80, 0x1f, RZ ;  /* 0x0000001f50507819 */ /* 0x000fe200000006ff */
[----:B------:R-:W-:Y:S06]  /*10040*/  @P0 BRA `(.L_x_1701) ;  /* 0x0000000000780947 */ /* 0x000fec0003800000 */
[----:B----4-:R-:W3:Y:S01]  /*10050*/  LDL R20, [R1+0x48] ;  /* 0x0000480001147983 */ /* 0x010ee20000100800 */
[----:B------:R-:W-:Y:S01]  /*10060*/  ULDC UR4, c[0x0][0x3f4] ;  /* 0x0000fd0000047ab9 */ /* 0x000fe20000000800 */
[----:B-1----:R-:W-:Y:S01]  /*10070*/  IMAD.MOV.U32 R4, RZ, RZ, R21 ;  /* 0x000000ffff047224 */ /* 0x002fe200078e0015 */
[----:B------:R-:W-:Y:S01]  /*10080*/  ISETP.GE.AND P2, PT, R18, UR4, PT ;  /* 0x0000000412007c0c */ /* 0x000fe2000bf46270 */
[----:B--2---:R-:W-:Y:S01]  /*10090*/  IMAD.MOV.U32 R5, RZ, RZ, R77 ;  /* 0x000000ffff057224 */ /* 0x004fe200078e004d */
[----:B------:R-:W-:Y:S02]  /*100a0*/  ISETP.GE.AND P3, PT, R226, UR4, PT ;  /* 0x00000004e2007c0c */ /* 0x000fe4000bf66270 */
[----:B------:R-:W-:Y:S02]  /*100b0*/  CS2R R72, SRZ ;  /* 0x0000000000487805 */ /* 0x000fe4000001ff00 */
[----:B------:R-:W-:Y:S01]  /*100c0*/  CS2R R74, SRZ ;  /* 0x00000000004a7805 */ /* 0x000fe2000001ff00 */
[----:B------:R-:W-:Y:S01]  /*100d0*/  IMAD.MOV.U32 R6, RZ, RZ, R78 ;  /* 0x000000ffff067224 */ /* 0x000fe200078e004e */
[----:B------:R-:W-:Y:S01]  /*100e0*/  ULDC.64 UR6, c[0x0][0x208] ;  /* 0x0000820000067ab9 */ /* 0x000fe20000000a00 */
[----:B------:R-:W-:-:S04]  /*100f0*/  IMAD.MOV.U32 R7, RZ, RZ, R81 ;  /* 0x000000ffff077224 */ /* 0x000fc800078e0051 */
[C---:B------:R-:W-:Y:S01]  /*10100*/  @!P2 IMAD.SHL.U32 R76, R18.reuse, 0x2, RZ ;  /* 0x00000002124ca824 */ /* 0x040fe200078e00ff */
[----:B------:R-:W-:Y:S02]  /*10110*/  @!P2 SHF.L.U64.HI R0, R18, 0x1, R19 ;  /* 0x000000011200a819 */ /* 0x000fe40000010213 */
[----:B------:R-:W-:Y:S02]  /*10120*/  CS2R R8, SRZ ;  /* 0x0000000000087805 */ /* 0x000fe4000001ff00 */
[----:B------:R-:W-:Y:S02]  /*10130*/  CS2R R10, SRZ ;  /* 0x00000000000a7805 */ /* 0x000fe4000001ff00 */
[----:B------:R-:W-:Y:S02]  /*10140*/  CS2R R12, SRZ ;  /* 0x00000000000c7805 */ /* 0x000fe4000001ff00 */
[----:B------:R-:W-:Y:S01]  /*10150*/  CS2R R14, SRZ ;  /* 0x00000000000e7805 */ /* 0x000fe2000001ff00 */
[----:B---3--:R-:W-:Y:S01]  /*10160*/  @!P3 IMAD.SHL.U32 R79, R20, 0x8, RZ ;  /* 0x00000008144fb824 */ /* 0x008fe200078e00ff */
[----:B------:R-:W-:-:S02]  /*10170*/  @!P2 IADD3 R20, P0, R21, R76, RZ ;  /* 0x0000004c1514a210 */ /* 0x000fc40007f1e0ff */
[----:B------:R-:W-:Y:S01]  /*10180*/  @!P2 IADD3 R76, P1, R78, R76, RZ ;  /* 0x0000004c4e4ca210 */ /* 0x000fe20007f3e0ff */
[----:B------:R-:W-:-:S04]  /*10190*/  @!P3 IMAD.WIDE R4, R79, 0x2, R4 ;  /* 0x000000024f04b825 */ /* 0x000fc800078e0204 */
[----:B------:R-:W-:Y:S01]  /*101a0*/  @!P3 IMAD.WIDE R78, R79, 0x2, R6 ;  /* 0x000000024f4eb825 */ /* 0x000fe200078e0206 */
[----:B------:R0:W5:Y:S01]  /*101b0*/  @!P3 LD.E.128 R72, desc[UR6][R4.64] ;  /* 0x000000060448b980 */ /* 0x000162000c101d00 */
[----:B------:R-:W-:Y:S02]  /*101c0*/  CS2R R6, SRZ ;  /* 0x0000000000067805 */ /* 0x000fe4000001ff00 */
[--C-:B------:R-:W-:Y:S01]  /*101d0*/  @!P2 IMAD.X R21, R77, 0x1, R0.reuse, P0 ;  /* 0x000000014d15a824 */ /* 0x100fe200000e0600 */
[----:B------:R3:W5:Y:S01]  /*101e0*/  @!P3 LD.E.128 R8, desc[UR6][R78.64] ;  /* 0x000000064e08b980 */ /* 0x000762000c101d00 */
[----:B------:R-:W-:-:S03]  /*101f0*/  @!P2 IMAD.X R77, R81, 0x1, R0, P1 ;  /* 0x00000001514da824 */ /* 0x000fc600008e0600 */
[----:B------:R3:W5:Y:S01]  /*10200*/  @!P2 LD.E.128 R12, desc[UR6][R20.64] ;  /* 0x00000006140ca980 */ /* 0x000762000c101d00 */
[----:B0-----:R-:W-:-:S06]  /*10210*/  CS2R R4, SRZ ;  /* 0x0000000000047805 */ /* 0x001fcc000001ff00 */
[----:B------:R3:W5:Y:S02]  /*10220*/  @!P2 LD.E.128 R4, desc[UR6][R76.64] ;  /* 0x000000064c04a980 */ /* 0x000764000c101d00 */
.L_x_1701:
[----:B------:R-:W-:Y:S05]  /*10230*/  BSYNC B1 ;  /* 0x0000000000017941 */ /* 0x000fea0003800000 */
.L_x_1700:
[----:B---3--:R-:W3:Y:S01]  /*10240*/  LDL R78, [R1+0x14] ;  /* 0x00001400014e7983 */ /* 0x008ee20000100800 */
[----:B------:R-:W0:Y:S01]  /*10250*/  SYNCS.PHASECHK.TRANS64.TRYWAIT P0, [R16+URZ+0x30800], R80 ;  /* 0x03080050100075a7 */ /* 0x000e22000800017f */
[----:B-----5:R-:W-:Y:S01]  /*10260*/  IMAD.MOV.U32 R76, RZ, RZ, R4 ;  /* 0x000000ffff4c7224 */ /* 0x020fe200078e0004 */
[----:B------:R-:W-:Y:S01]  /*10270*/  BSSY B1, `(.L_x_1702) ;  /* 0x0000017000017945 */ /* 0x000fe20003800000 */
[----:B-1----:R-:W-:Y:S02]  /*10280*/  IMAD.MOV.U32 R21, RZ, RZ, R5 ;  /* 0x000000ffff157224 */ /* 0x002fe400078e0005 */
[----:B----4-:R-:W-:Y:S02]  /*10290*/  IMAD.MOV.U32 R20, RZ, RZ, R6 ;  /* 0x000000ffff147224 */ /* 0x010fe400078e0006 */
        /* <DEDUP_REMOVED lines=8> */
[----:B--2---:R-:W-:Y:S02]  /*10320*/  IMAD.MOV.U32 R77, RZ, RZ, R12 ;  /* 0x000000ffff4d7224 */ /* 0x004fe400078e000c */
[----:B------:R-:W-:Y:S01]  /*10330*/  IMAD.MOV.U32 R76, RZ, RZ, R13 ;  /* 0x000000ffff4c7224 */ /* 0x000fe200078e000d */
[----:B------:R-:W-:Y:S01]  /*10340*/  PRMT R21, R0, 0x5410, R20 ;  /* 0x0000541000157816 */ /* 0x000fe20000000014 */
[----:B------:R-:W-:-:S02]  /*10350*/  IMAD.MOV.U32 R20, RZ, RZ, R14 ;  /* 0x000000ffff147224 */ /* 0x000fc400078e000e */
[----:B------:R-:W-:Y:S01]  /*10360*/  IMAD.MOV.U32 R0, RZ, RZ, R15 ;  /* 0x000000ffff007224 */ /* 0x000fe200078e000f */
[----:B------:R-:W-:-:S04]  /*10370*/  PRMT R99, R77, 0x5410, R76 ;  /* 0x000054104d637816 */ /* 0x000fc8000000004c */
[----:B------:R-:W-:Y:S01]  /*10380*/  PRMT R100, R20, 0x5410, R0 ;  /* 0x0000541014647816 */ /* 0x000fe20000000000 */
[----:B------:R-:W-:Y:S02]  /*10390*/  IMAD.MOV.U32 R20, RZ, RZ, R72 ;  /* 0x000000ffff147224 */ /* 0x000fe400078e0048 */
[----:B------:R-:W-:-:S05]  /*103a0*/  IMAD.MOV.U32 R0, RZ, RZ, R73 ;  /* 0x000000ffff007224 */ /* 0x000fca00078e0049 */
[----:B------:R-:W-:Y:S02]  /*103b0*/  PRMT R85, R20, 0x5410, R0 ;  /* 0x0000541014557816 */ /* 0x000fe40000000000 */
[----:B---3--:R-:W-:Y:S01]  /*103c0*/  VIADDMNMX R0, R3, -R78, 0x80, PT ;  /* 0x0000008003007446 */ /* 0x008fe2000380094e */
[----:B0-----:R-:W-:Y:S06]  /*103d0*/  @!P0 BRA `(.L_x_1703) ;  /* 0x000001f0000c8947 */ /* 0x001fec0003800000 */
.L_x_2073:
[----:B------:R-:W-:Y:S05]  /*103e0*/  BSYNC B1 ;  /* 0x0000000000017941 */ /* 0x000fea0003800000 */
.L_x_1702:
        /* <DEDUP_REMOVED lines=8> */
[C---:B------:R-:W-:Y:S01]  /*10470*/  IMAD.SHL.U32 R124, R23.reuse, 0x40, RZ ;  /* 0x00000040177c7824 */ /* 0x040fe200078e00ff */
[----:B------:R-:W-:Y:S01]  /*10480*/  BSSY B2, `(.L_x_1706) ;  /* 0x0000070000027945 */ /* 0x000fe20003800000 */
[----:B------:R-:W-:-:S03]  /*10490*/  IMAD.SHL.U32 R125, R23, 0x40, RZ ;  /* 0x00000040177d7824 */ /* 0x000fc600078e00ff */
[----:B------:R-:W-:-:S04]  /*104a0*/  LOP3.LUT R124, R124, 0x1c0, RZ, 0xc0, !PT ;  /* 0x000001c07c7c7812 */ /* 0x000fc800078ec0ff */
[----:B------:R-:W-:Y:S02]  /*104b0*/  SHF.R.U32.HI R124, RZ, 0x3, R124 ;  /* 0x00000003ff7c7819 */ /* 0x000fe4000001167c */
[-C--:B--2---:R-:W-:Y:S02]  /*104c0*/  ISETP.GE.AND P0, PT, R18, R3.reuse, PT ;  /* 0x000000031200720c */ /* 0x084fe40003f06270 */
[----:B------:R-:W-:-:S11]  /*104d0*/  ISETP.GE.AND P1, PT, R226, R3, PT ;  /* 0x00000003e200720c */ /* 0x000fd60003f26270 */
[----:B-1----:R-:W-:Y:S05]  /*104e0*/  @P0 BRA `(.L_x_1707) ;  /* 0x0000000400a40947 */ /* 0x002fea0003800000 */
[----:B------:R-:W2:Y:S04]  /*104f0*/  LDL R76, [R1+0x44] ;  /* 0x00004400014c7983 */ /* 0x000ea80000100800 */
[----:B------:R-:W0:Y:S01]  /*10500*/  LDL R126, [R1+0x30] ;  /* 0x00003000017e7983 */ /* 0x000e220000100800 */
[----:B------:R-:W-:Y:S02]  /*10510*/  SHF.R.U64 R91, R68, 0x10, R69 ;  /* 0x00000010445b7819 */ /* 0x000fe40000001245 */
[----:B------:R-:W-:Y:S02]  /*10520*/  SHF.R.U64 R92, R60, 0x10, R61 ;  /* 0x000000103c5c7819 */ /* 0x000fe4000000123d */
[C---:B------:R-:W-:Y:S02]  /*10530*/  PRMT R91, R93.reuse, 0x5410, R91 ;  /* 0x000054105d5b7816 */ /* 0x040fe4000000005b */
[----:B------:R-:W-:-:S02]  /*10540*/  PRMT R92, R93, 0x5432, R92 ;  /* 0x000054325d5c7816 */ /* 0x000fc4000000005c */
[----:B------:R-:W-:Y:S01]  /*10550*/  SHF.R.U32.HI R69, RZ, 0x10, R69 ;  /* 0x00000010ff457819 */ /* 0x000fe20000011645 */
[C---:B------:R-:W-:Y:S01]  /*10560*/  IMAD.U32 R93, R91.reuse, 0x10000, RZ ;  /* 0x000100005b5d7824 */ /* 0x040fe200078e00ff */
[----:B------:R-:W-:Y:S01]  /*10570*/  SHF.R.U32.HI R61, RZ, 0x10, R61 ;  /* 0x00000010ff3d7819 */ /* 0x000fe2000001163d */
[----:B------:R-:W-:Y:S01]  /*10580*/  IMAD.U32 R60, R92, 0x10000, RZ ;  /* 0x000100005c3c7824 */ /* 0x000fe200078e00ff */
[----:B------:R-:W-:Y:S02]  /*10590*/  SHF.R.U32.HI R96, RZ, 0x10, R71 ;  /* 0x00000010ff607819 */ /* 0x000fe40000011647 */
[----:B------:R-:W-:Y:S02]  /*105a0*/  LOP3.LUT R91, R91, 0xffff0000, RZ, 0xc0, !PT ;  /* 0xffff00005b5b7812 */ /* 0x000fe400078ec0ff */
[----:B------:R-:W-:Y:S02]  /*105b0*/  PRMT R96, R102, 0x5432, R96 ;  /* 0x0000543266607816 */ /* 0x000fe40000000060 */
[----:B------:R-:W-:-:S02]  /*105c0*/  LOP3.LUT R92, R92, 0xffff0000, RZ, 0xc0, !PT ;  /* 0xffff00005c5c7812 */ /* 0x000fc400078ec0ff */
[----:B--2---:R-:W-:-:S04]  /*105d0*/  LEA.HI R20, R3, R76, RZ, 0x1d ;  /* 0x0000004c03147211 */ /* 0x004fc800078fe8ff */
[----:B------:R-:W-:Y:S01]  /*105e0*/  SHF.R.S32.HI R76, RZ, 0x1f, R20 ;  /* 0x0000001fff4c7819 */ /* 0x000fe20000011414 */
[----:B------:R-:W-:Y:S01]  /*105f0*/  IMAD.SHL.U32 R77, R20, 0x8, RZ ;  /* 0x00000008144d7824 */ /* 0x000fe200078e00ff */
[----:B0-----:R-:W0:Y:S02]  /*10600*/  LDS.128 R80, [R126] ;  /* 0x000000007e507984 */ /* 0x001e240000000c00 */
[----:B------:R-:W-:Y:S02]  /*10610*/  LEA.HI R76, R76, R20, RZ, 0x3 ;  /* 0x000000144c4c7211 */ /* 0x000fe400078f18ff */
[----:B------:R-:W-:-:S03]  /*10620*/  LOP3.LUT R20, R77, 0x38, RZ, 0xc0, !PT ;  /* 0x000000384d147812 */ /* 0x000fc600078ec0ff */
[----:B------:R-:W-:Y:S01]  /*10630*/  IMAD.SHL.U32 R76, R76, 0x400, RZ ;  /* 0x000004004c4c7824 */ /* 0x000fe200078e00ff */
[----:B------:R-:W-:-:S04]  /*10640*/  LOP3.LUT R20, R20, 0x1c0, R125, 0xf8, !PT ;  /* 0x000001c014147812 */ /* 0x000fc800078ef87d */
[----:B------:R-:W-:Y:S02]  /*10650*/  LOP3.LUT R20, R20, R124, RZ, 0x3c, !PT ;  /* 0x0000007c14147212 */ /* 0x000fe400078e3cff */
[----:B------:R-:W-:-:S04]  /*10660*/  LOP3.LUT R76, R76, 0x7fffe000, RZ, 0xc0, !PT ;  /* 0x7fffe0004c4c7812 */ /* 0x000fc800078ec0ff */
[----:B-----5:R-:W-:-:S05]  /*10670*/  IADD3 R20, R20, R76, R123 ;  /* 0x0000004c14147210 */ /* 0x020fca0007ffe07b */
[----:B------:R-:W-:-:S05]  /*10680*/  IMAD R20, R20, 0x2, R16 ;  /* 0x0000000214147824 */ /* 0x000fca00078e0210 */
[----:B------:R-:W1:Y:S01]  /*10690*/  LDS.128 R76, [R20+0x10400] ;  /* 0x01040000144c7984 */ /* 0x000e620000000c00 */
[----:B0-----:R-:W-:Y:S02]  /*106a0*/  IMAD.U32 R68, R80, 0x10000, RZ ;  /* 0x0001000050447824 */ /* 0x001fe400078e00ff */
[----:B-1----:R-:W-:-:S04]  /*106b0*/  IMAD.U32 R94, R76, 0x10000, RZ ;  /* 0x000100004c5e7824 */ /* 0x002fc800078e00ff */
[C---:B------:R-:W-:Y:S01]  /*106c0*/  FMUL.FTZ R95, R94.reuse, R93 ;  /* 0x0000005d5e5f7220 */ /* 0x040fe20000410000 */
[----:B------:R-:W-:-:S03]  /*106d0*/  FMUL.FTZ R94, R94, R60 ;  /* 0x0000003c5e5e7220 */ /* 0x000fc60000410000 */
[C---:B------:R-:W-:Y:S01]  /*106e0*/  FFMA.FTZ R60, R68.reuse, R60, -R95 ;  /* 0x0000003c443c7223 */ /* 0x040fe2000001085f */
[----:B------:R-:W-:Y:S01]  /*106f0*/  FFMA.FTZ R68, R68, R93, R94 ;  /* 0x0000005d44447223 */ /* 0x000fe2000001005e */
[----:B------:R-:W-:Y:S01]  /*10700*/  SHF.R.U64 R95, R70, 0x10, R71 ;  /* 0x00000010465f7819 */ /* 0x000fe20000001247 */
[----:B------:R-:W-:Y:S01]  /*10710*/  IMAD.U32 R71, R77, 0x10000, RZ ;  /* 0x000100004d477824 */ /* 0x000fe200078e00ff */
[----:B------:R-:W-:Y:S02]  /*10720*/  SHF.R.U64 R93, R62, 0x10, R63 ;  /* 0x000000103e5d7819 */ /* 0x000fe4000000123f */
[----:B------:R-:W-:Y:S01]  /*10730*/  PRMT R70, R101, 0x5410, R69 ;  /* 0x0000541065467816 */ /* 0x000fe20000000045 */
[----:B------:R-:W-:Y:S01]  /*10740*/  IMAD.U32 R69, R81, 0x10000, RZ ;  /* 0x0001000051457824 */ /* 0x000fe200078e00ff */
[C---:B------:R-:W-:Y:S02]  /*10750*/  PRMT R62, R103.reuse, 0x5410, R61 ;  /* 0x00005410673e7816 */ /* 0x040fe4000000003d */
[----:B------:R-:W-:Y:S01]  /*10760*/  SHF.R.U32.HI R94, RZ, 0x10, R63 ;  /* 0x00000010ff5e7819 */ /* 0x000fe2000001163f */
[----:B------:R-:W-:Y:S01]  /*10770*/  IMAD.U32 R63, R70, 0x10000, RZ ;  /* 0x00010000463f7824 */ /* 0x000fe200078e00ff */
[----:B------:R-:W-:Y:S01]  /*10780*/  PRMT R95, R102, 0x5410, R95 ;  /* 0x00005410665f7816 */ /* 0x000fe2000000005f */
[----:B------:R-:W-:Y:S01]  /*10790*/  IMAD.U32 R61, R62, 0x10000, RZ ;  /* 0x000100003e3d7824 */ /* 0x000fe200078e00ff */
[----:B------:R-:W-:Y:S01]  /*107a0*/  PRMT R94, R103, 0x5432, R94 ;  /* 0x00005432675e7816 */ /* 0x000fe2000000005e */
[----:B------:R-:W-:Y:S01]  /*107b0*/  FMUL.FTZ R101, R71, R63 ;  /* 0x0000003f47657220 */ /* 0x000fe20000410000 */
[----:B------:R-:W-:-:S02]  /*107c0*/  IMAD.U32 R103, R79, 0x10000, RZ ;  /* 0x000100004f677824 */ /* 0x000fc400078e00ff */
[-C--:B------:R-:W-:Y:S01]  /*107d0*/  FMUL.FTZ R71, R71, R61.reuse ;  /* 0x0000003d47477220 */ /* 0x080fe20000410000 */
[----:B------:R-:W-:Y:S01]  /*107e0*/  LOP3.LUT R70, R70, 0xffff0000, RZ, 0xc0, !PT ;  /* 0xffff000046467812 */ /* 0x000fe200078ec0ff */
[----:B------:R-:W-:Y:S01]  /*107f0*/  FFMA.FTZ R61, R69, R61, -R101 ;  /* 0x0000003d453d7223 */ /* 0x000fe20000010865 */
[----:B------:R-:W-:Y:S02]  /*10800*/  IMAD.U32 R101, R83, 0x10000, RZ ;  /* 0x0001000053657824 */ /* 0x000fe400078e00ff */
[----:B------:R-:W-:Y:S01]  /*10810*/  FFMA.FTZ R69, R69, R63, R71 ;  /* 0x0000003f45457223 */ /* 0x000fe20000010047 */
[----:B------:R-:W-:Y:S01]  /*10820*/  IMAD.U32 R71, R96, 0x10000, RZ ;  /* 0x0001000060477824 */ /* 0x000fe200078e00ff */
[----:B------:R-:W-:Y:S01]  /*10830*/  LOP3.LUT R62, R62, 0xffff0000, RZ, 0xc0, !PT ;  /* 0xffff00003e3e7812 */ /* 0x000fe200078ec0ff */
[----:B------:R-:W-:Y:S01]  /*10840*/  IMAD.U32 R63, R94, 0x10000, RZ ;  /* 0x000100005e3f7824 */ /* 0x000fe200078e00ff */
[----:B------:R-:W-:Y:S01]  /*10850*/  LOP3.LUT R81, R81, 0xffff0000, RZ, 0xc0, !PT ;  /* 0xffff000051517812 */ /* 0x000fe200078ec0ff */
[----:B------:R-:W-:Y:S01]  /*10860*/  FMUL.FTZ R102, R103, R71 ;  /* 0x0000004767667220 */ /* 0x000fe20000410000 */
[----:B------:R-:W-:Y:S01]  /*10870*/  PRMT R93, R117, 0x5410, R93 ;  /* 0x00005410755d7816 */ /* 0x000fe2000000005d */
[-C--:B------:R-:W-:Y:S01]  /*10880*/  FMUL.FTZ R103, R103, R63.reuse ;  /* 0x0000003f67677220 */ /* 0x080fe20000410000 */
[----:B------:R-:W-:Y:S01]  /*10890*/  LOP3.LUT R79, R79, 0xffff0000, RZ, 0xc0, !PT ;  /* 0xffff00004f4f7812 */ /* 0x000fe200078ec0ff */
[C---:B------:R-:W-:Y:S01]  /*108a0*/  FFMA.FTZ R63, R101.reuse, R63, -R102 ;  /* 0x0000003f653f7223 */ /* 0x040fe20000010866 */
[----:B------:R-:W-:Y:S01]  /*108b0*/  LOP3.LUT R96, R96, 0xffff0000, RZ, 0xc0, !PT ;  /* 0xffff000060607812 */ /* 0x000fe200078ec0ff */
[----:B------:R-:W-:Y:S01]  /*108c0*/  FFMA.FTZ R71, R101, R71, R103 ;  /* 0x0000004765477223 */ /* 0x000fe20000010067 */
[----:B------:R-:W-:-:S02]  /*108d0*/  LOP3.LUT R101, R76, 0xffff0000, RZ, 0xc0, !PT ;  /* 0xffff00004c657812 */ /* 0x000fc400078ec0ff */
[----:B------:R-:W-:-:S03]  /*108e0*/  LOP3.LUT R76, R80, 0xffff0000, RZ, 0xc0, !PT ;  /* 0xffff0000504c7812 */ /* 0x000fc600078ec0ff */
[C---:B------:R-:W-:Y:S01]  /*108f0*/  FMUL.FTZ R80, R101.reuse, R91 ;  /* 0x0000005b65507220 */ /* 0x040fe20000410000 */
[----:B------:R-:W-:-:S03]  /*10900*/  FMUL.FTZ R101, R101, R92 ;  /* 0x0000005c65657220 */ /* 0x000fc60000410000 */
[C---:B------:R-:W-:Y:S01]  /*10910*/  FFMA.FTZ R92, R76.reuse, R92, -R80 ;  /* 0x0000005c4c5c7223 */ /* 0x040fe20000010850 */
[----:B------:R-:W-:Y:S01]  /*10920*/  FFMA.FTZ R101, R76, R91, R101 ;  /* 0x0000005b4c657223 */ /* 0x000fe20000010065 */
[----:B------:R-:W-:Y:S01]  /*10930*/  LOP3.LUT R76, R77, 0xffff0000, RZ, 0xc0, !PT ;  /* 0xffff00004d4c7812 */ /* 0x000fe200078ec0ff */
[C---:B------:R-:W-:Y:S01]  /*10940*/  IMAD.U32 R77, R95.reuse, 0x10000, RZ ;  /* 0x000100005f4d7824 */ /* 0x040fe200078e00ff */
[----:B------:R-:W-:Y:S02]  /*10950*/  LOP3.LUT R95, R95, 0xffff0000, RZ, 0xc0, !PT ;  /* 0xffff00005f5f7812 */ /* 0x000fe400078ec0ff */
[----:B------:R-:W-:Y:S01]  /*10960*/  F2FP.BF16.F32.PACK_AB R60, R92, R60 ;  /* 0x0000003c5c3c723e */ /* 0x000fe200000010ff */
[C---:B------:R-:W-:Y:S01]  /*10970*/  FMUL.FTZ R80, R76.reuse, R70 ;  /* 0x000000464c507220 */ /* 0x040fe20000410000 */
[----:B------:R-:W-:Y:S01]  /*10980*/  FMUL.FTZ R76, R76, R62 ;  /* 0x0000003e4c4c7220 */ /* 0x000fe20000410000 */
[----:B------:R-:W-:Y:S02]  /*10990*/  F2FP.BF16.F32.PACK_AB R68, R101, R68 ;  /* 0x000000446544723e */ /* 0x000fe400000010ff */
[C---:B------:R-:W-:Y:S01]  /*109a0*/  FFMA.FTZ R80, R81.reuse, R62, -R80 ;  /* 0x0000003e51507223 */ /* 0x040fe20000010850 */
[----:B------:R-:W-:Y:S01]  /*109b0*/  FFMA.FTZ R76, R81, R70, R76 ;  /* 0x00000046514c7223 */ /* 0x000fe2000001004c */
[----:B------:R-:W-:-:S02]  /*109c0*/  IMAD.U32 R81, R78, 0x10000, RZ ;  /* 0x000100004e517824 */ /* 0x000fc400078e00ff */
        /* <DEDUP_REMOVED lines=8> */
[----:B------:R-:W-:-:S02]  /*10a50*/  LOP3.LUT R81, R78, 0xffff0000, RZ, 0xc0, !PT ;  /* 0xffff00004e517812 */ /* 0x000fc400078ec0ff */
[----:B------:R-:W-:Y:S02]  /*10a60*/  LOP3.LUT R77, R82, 0xffff0000, RZ, 0xc0, !PT ;  /* 0xffff0000524d7812 */ /* 0x000fe400078ec0ff */
[----:B------:R-:W-:Y:S01]  /*10a70*/  LOP3.LUT R82, R83, 0xffff0000, RZ, 0xc0, !PT ;  /* 0xffff000053527812 */ /* 0x000fe200078ec0ff */
[C---:B------:R-:W-:Y:S01]  /*10a80*/  FMUL.FTZ R78, R81.reuse, R95 ;  /* 0x0000005f514e7220 */ /* 0x040fe20000410000 */
[----:B------:R-:W-:Y:S01]  /*10a90*/  FMUL.FTZ R81, R81, R93 ;  /* 0x0000005d51517220 */ /* 0x000fe20000410000 */
[----:B------:R-:W-:Y:S01]  /*10aa0*/  FMUL.FTZ R83, R79, R96 ;  /* 0x000000604f537220 */ /* 0x000fe20000410000 */
[----:B------:R-:W-:Y:S01]  /*10ab0*/  F2FP.BF16.F32.PACK_AB R69, R76, R69 ;  /* 0x000000454c45723e */ /* 0x000fe200000010ff */
[C---:B------:R-:W-:Y:S01]  /*10ac0*/  FFMA.FTZ R78, R77.reuse, R93, -R78 ;  /* 0x0000005d4d4e7223 */ /* 0x040fe2000001084e */
[----:B------:R-:W-:Y:S01]  /*10ad0*/  FFMA.FTZ R77, R77, R95, R81 ;  /* 0x0000005f4d4d7223 */ /* 0x000fe20000010051 */
[----:B------:R-:W-:-:S03]  /*10ae0*/  LOP3.LUT R81, R94, 0xffff0000, RZ, 0xc0, !PT ;  /* 0xffff00005e517812 */ /* 0x000fc600078ec0ff */
[----:B------:R-:W-:Y:S02]  /*10af0*/  F2FP.BF16.F32.PACK_AB R62, R78, R62 ;  /* 0x0000003e4e3e723e */ /* 0x000fe400000010ff */
[-C--:B------:R-:W-:Y:S01]  /*10b00*/  FMUL.FTZ R79, R79, R81.reuse ;  /* 0x000000514f4f7220 */ /* 0x080fe20000410000 */
[C---:B------:R-:W-:Y:S01]  /*10b10*/  FFMA.FTZ R81, R82.reuse, R81, -R83 ;  /* 0x0000005152517223 */ /* 0x040fe20000010853 */
[----:B------:R-:W-:Y:S02]  /*10b20*/  F2FP.BF16.F32.PACK_AB R70, R77, R70 ;  /* 0x000000464d46723e */ /* 0x000fe400000010ff */
[----:B------:R-:W-:Y:S02]  /*10b30*/  FFMA.FTZ R79, R82, R96, R79 ;  /* 0x00000060524f7223 */ /* 0x000fe4000001004f */
[----:B------:R-:W-:-:S03]  /*10b40*/  F2FP.BF16.F32.PACK_AB R63, R81, R63 ;  /* 0x0000003f513f723e */ /* 0x000fc600000010ff */
[----:B------:R-:W-:Y:S02]  /*10b50*/  F2FP.BF16.F32.PACK_AB R71, R79, R71 ;  /* 0x000000474f47723e */ /* 0x000fe400000010ff */
[----:B------:R1:W-:Y:S04]  /*10b60*/  STS.128 [R126], R60 ;  /* 0x0000003c7e007388 */ /* 0x0003e80000000c00 */
[----:B------:R1:W-:Y:S02]  /*10b70*/  STS.128 [R20+0x10400], R68 ;  /* 0x0104004414007388 */ /* 0x0003e40000000c00 */
.L_x_1707:
[----:B------:R-:W-:Y:S05]  /*10b80*/  BSYNC B2 ;  /* 0x0000000000027941 */ /* 0x000fea0003800000 */
.L_x_1706:
[----:B------:R-:W-:Y:S05]  /*10b90*/  @P1 BRA `(.L_x_1705) ;  /* 0x0000000400a41947 */ /* 0x000fea0003800000 */
[----:B-1----:R-:W2:Y:S04]  /*10ba0*/  LDL R20, [R1+0x48] ;  /* 0x0000480001147983 */ /* 0x002ea80000100800 */
[----:B------:R-:W3:Y:S01]  /*10bb0*/  LDL R91, [R1+0x98] ;  /* 0x00009800015b7983 */ /* 0x000ee20000100800 */
[----:B------:R-:W-:Y:S02]  /*10bc0*/  SHF.R.U64 R76, R56, 0x10, R57 ;  /* 0x00000010384c7819 */ /* 0x000fe40000001239 */
[----:B------:R-:W-:Y:S02]  /*10bd0*/  SHF.R.U64 R64, R64, 0x10, R65 ;  /* 0x0000001040407819 */ /* 0x000fe40000001241 */
[--C-:B------:R-:W-:Y:S02]  /*10be0*/  SHF.R.U64 R56, R58, 0x10, R59.reuse ;  /* 0x000000103a387819 */ /* 0x100fe4000000123b */
[----:B------:R-:W-:-:S02]  /*10bf0*/  SHF.R.U32.HI R78, RZ, 0x10, R59 ;  /* 0x00000010ff4e7819 */ /* 0x000fc4000001163b */
[----:B0-----:R-:W-:Y:S02]  /*10c00*/  SHF.R.U32.HI R80, RZ, 0x10, R65 ;  /* 0x00000010ff507819 */ /* 0x001fe40000011641 */
[----:B------:R-:W-:Y:S02]  /*10c10*/  SHF.R.U32.HI R77, RZ, 0x10, R67 ;  /* 0x00000010ff4d7819 */ /* 0x000fe40000011643 */
[----:B------:R-:W-:Y:S02]  /*10c20*/  PRMT R80, R119, 0x5432, R80 ;  /* 0x0000543277507816 */ /* 0x000fe40000000050 */
[----:B------:R-:W-:Y:S02]  /*10c30*/  PRMT R77, R116, 0x5410, R77 ;  /* 0x00005410744d7816 */ /* 0x000fe4000000004d */
[----:B------:R-:W-:Y:S02]  /*10c40*/  PRMT R78, R118, 0x5432, R78 ;  /* 0x00005432764e7816 */ /* 0x000fe4000000004e */
[----:B------:R-:W-:-:S02]  /*10c50*/  PRMT R56, R117, 0x5432, R56 ;  /* 0x0000543275387816 */ /* 0x000fc40000000038 */
[----:B--2---:R-:W-:-:S04]  /*10c60*/  LEA.HI R20, R3, R20, RZ, 0x1d ;  /* 0x0000001403147211 */ /* 0x004fc800078fe8ff */
[----:B------:R-:W-:Y:S01]  /*10c70*/  SHF.R.S32.HI R3, RZ, 0x1f, R20 ;  /* 0x0000001fff037819 */ /* 0x000fe20000011414 */
[----:B------:R-:W-:Y:S01]  /*10c80*/  IMAD.SHL.U32 R60, R20, 0x8, RZ ;  /* 0x00000008143c7824 */ /* 0x000fe200078e00ff */
[----:B---3--:R-:W0:Y:S02]  /*10c90*/  LDS.128 R68, [R91] ;  /* 0x000000005b447984 */ /* 0x008e240000000c00 */
[----:B------:R-:W-:Y:S02]  /*10ca0*/  LEA.HI R3, R3, R20, RZ, 0x3 ;  /* 0x0000001403037211 */ /* 0x000fe400078f18ff */
[----:B------:R-:W-:Y:S02]  /*10cb0*/  LOP3.LUT R60, R60, 0x38, RZ, 0xc0, !PT ;  /* 0x000000383c3c7812 */ /* 0x000fe400078ec0ff */
[----:B------:R-:W-:Y:S01]  /*10cc0*/  SHF.R.U32.HI R20, RZ, 0x10, R57 ;  /* 0x00000010ff147819 */ /* 0x000fe20000011639 */
[----:B------:R-:W-:Y:S01]  /*10cd0*/  IMAD.SHL.U32 R3, R3, 0x400, RZ ;  /* 0x0000040003037824 */ /* 0x000fe200078e00ff */
[----:B------:R-:W-:-:S02]  /*10ce0*/  LOP3.LUT R60, R60, 0x1c0, R125, 0xf8, !PT ;  /* 0x000001c03c3c7812 */ /* 0x000fc400078ef87d */
[----:B------:R-:W-:Y:S02]  /*10cf0*/  PRMT R57, R122, 0x5432, R76 ;  /* 0x000054327a397816 */ /* 0x000fe4000000004c */
[----:B------:R-:W-:Y:S02]  /*10d00*/  LOP3.LUT R60, R60, R124, RZ, 0x3c, !PT ;  /* 0x0000007c3c3c7212 */ /* 0x000fe400078e3cff */
[----:B------:R-:W-:Y:S01]  /*10d10*/  LOP3.LUT R3, R3, 0x7fffe000, RZ, 0xc0, !PT ;  /* 0x7fffe00003037812 */ /* 0x000fe200078ec0ff */
[----:B------:R-:W-:Y:S01]  /*10d20*/  IMAD.U32 R79, R57, 0x10000, RZ ;  /* 0x00010000394f7824 */ /* 0x000fe200078e00ff */
[----:B------:R-:W-:Y:S02]  /*10d30*/  PRMT R76, R121, 0x5432, R64 ;  /* 0x00005432794c7816 */ /* 0x000fe40000000040 */
[----:B-----5:R-:W-:Y:S02]  /*10d40*/  IADD3 R3, R60, R3, R123 ;  /* 0x000000033c037210 */ /* 0x020fe40007ffe07b */
[----:B------:R-:W-:Y:S01]  /*10d50*/  SHF.R.U64 R64, R66, 0x10, R67 ;  /* 0x0000001042407819 */ /* 0x000fe20000001243 */
[----:B------:R-:W-:Y:S01]  /*10d60*/  IMAD.U32 R58, R76, 0x10000, RZ ;  /* 0x000100004c3a7824 */ /* 0x000fe200078e00ff */
[----:B------:R-:W-:Y:S01]  /*10d70*/  PRMT R67, R120, 0x5432, R20 ;  /* 0x0000543278437816 */ /* 0x000fe20000000014 */
[----:B------:R-:W-:Y:S01]  /*10d80*/  IMAD R3, R3, 0x2, R16 ;  /* 0x0000000203037824 */ /* 0x000fe200078e0210 */
[----:B------:R-:W-:-:S02]  /*10d90*/  LOP3.LUT R76, R76, 0xffff0000, RZ, 0xc0, !PT ;  /* 0xffff00004c4c7812 */ /* 0x000fc400078ec0ff */
[----:B------:R-:W-:Y:S02]  /*10da0*/  LOP3.LUT R57, R57, 0xffff0000, RZ, 0xc0, !PT ;  /* 0xffff000039397812 */ /* 0x000fe400078ec0ff */
[----:B------:R-:W1:Y:S01]  /*10db0*/  LDS.128 R60, [R3+0x10400] ;  /* 0x01040000033c7984 */ /* 0x000e620000000c00 */
[----:B------:R-:W-:Y:S01]  /*10dc0*/  PRMT R64, R116, 0x5432, R64 ;  /* 0x0000543274407816 */ /* 0x000fe20000000040 */
[C---:B0-----:R-:W-:Y:S01]  /*10dd0*/  IMAD.U32 R66, R68.reuse, 0x10000, RZ ;  /* 0x0001000044427824 */ /* 0x041fe200078e00ff */
        /* <DEDUP_REMOVED lines=17> */
[C---:B------:R-:W-:Y:S02]  /*10ef0*/  FMUL.FTZ R81, R59.reuse, R58 ;  /* 0x0000003a3b517220 */ /* 0x040fe40000410000 */
[----:B------:R-:W-:-:S02]  /*10f00*/  FMUL.FTZ R59, R59, R65 ;  /* 0x000000413b3b7220 */ /* 0x000fc40000410000 */
[C---:B------:R-:W-:Y:S01]  /*10f10*/  FFMA.FTZ R65, R20.reuse, R65, -R81 ;  /* 0x0000004114417223 */ /* 0x040fe20000010851 */
[C---:B------:R-:W-:Y:S02]  /*10f20*/  IMAD.U32 R81, R77.reuse, 0x10000, RZ ;  /* 0x000100004d517824 */ /* 0x040fe400078e00ff */
[----:B------:R-:W-:Y:S01]  /*10f30*/  FFMA.FTZ R58, R20, R58, R59 ;  /* 0x0000003a143a7223 */ /* 0x000fe2000001003b */
[----:B------:R-:W-:Y:S01]  /*10f40*/  IMAD.U32 R59, R78, 0x10000, RZ ;  /* 0x000100004e3b7824 */ /* 0x000fe200078e00ff */
[----:B------:R-:W-:Y:S01]  /*10f50*/  LOP3.LUT R77, R77, 0xffff0000, RZ, 0xc0, !PT ;  /* 0xffff00004d4d7812 */ /* 0x000fe200078ec0ff */
[----:B------:R-:W-:Y:S02]  /*10f60*/  IMAD.U32 R20, R71, 0x10000, RZ ;  /* 0x0001000047147824 */ /* 0x000fe400078e00ff */
[C---:B------:R-:W-:Y:S01]  /*10f70*/  FMUL.FTZ R83, R82.reuse, R81 ;  /* 0x0000005152537220 */ /* 0x040fe20000410000 */
[----:B------:R-:W-:Y:S01]  /*10f80*/  FMUL.FTZ R82, R82, R59 ;  /* 0x0000003b52527220 */ /* 0x000fe20000410000 */
[----:B------:R-:W-:-:S02]  /*10f90*/  LOP3.LUT R78, R78, 0xffff0000, RZ, 0xc0, !PT ;  /* 0xffff00004e4e7812 */ /* 0x000fc400078ec0ff */
[C---:B------:R-:W-:Y:S01]  /*10fa0*/  FFMA.FTZ R59, R20.reuse, R59, -R83 ;  /* 0x0000003b143b7223 */ /* 0x040fe20000010853 */
[----:B------:R-:W-:Y:S01]  /*10fb0*/  FFMA.FTZ R20, R20, R81, R82 ;  /* 0x0000005114147223 */ /* 0x000fe20000010052 */
[C---:B------:R-:W-:Y:S01]  /*10fc0*/  FMUL.FTZ R81, R60.reuse, R76 ;  /* 0x0000004c3c517220 */ /* 0x040fe20000410000 */
[----:B------:R-:W-:-:S03]  /*10fd0*/  FMUL.FTZ R60, R60, R57 ;  /* 0x000000393c3c7220 */ /* 0x000fc60000410000 */
[C---:B------:R-:W-:Y:S01]  /*10fe0*/  FFMA.FTZ R81, R68.reuse, R57, -R81 ;  /* 0x0000003944517223 */ /* 0x040fe20000010851 */
[C---:B------:R-:W-:Y:S01]  /*10ff0*/  FMUL.FTZ R57, R61.reuse, R80 ;  /* 0x000000503d397220 */ /* 0x040fe20000410000 */
[-C--:B------:R-:W-:Y:S01]  /*11000*/  FMUL.FTZ R61, R61, R67.reuse ;  /* 0x000000433d3d7220 */ /* 0x080fe20000410000 */
[----:B------:R-:W-:Y:S01]  /*11010*/  FFMA.FTZ R60, R68, R76, R60 ;  /* 0x0000004c443c7223 */ /* 0x000fe2000001003c */
[----:B------:R-:W-:Y:S02]  /*11020*/  IMAD.U32 R68, R56, 0x10000, RZ ;  /* 0x0001000038447824 */ /* 0x000fe400078e00ff */
[C---:B------:R-:W-:Y:S01]  /*11030*/  FFMA.FTZ R57, R69.reuse, R67, -R57 ;  /* 0x0000004345397223 */ /* 0x040fe20000010839 */
[----:B------:R-:W-:Y:S01]  /*11040*/  FFMA.FTZ R61, R69, R80, R61 ;  /* 0x00000050453d7223 */ /* 0x000fe2000001003d */
[----:B------:R-:W-:Y:S01]  /*11050*/  IMAD.U32 R80, R64, 0x10000, RZ ;  /* 0x0001000040507824 */ /* 0x000fe200078e00ff */
[----:B------:R-:W-:Y:S01]  /*11060*/  LOP3.LUT R69, R70, 0xffff0000, RZ, 0xc0, !PT ;  /* 0xffff000046457812 */ /* 0x000fe200078ec0ff */
[C---:B------:R-:W-:Y:S01]  /*11070*/  IMAD.U32 R67, R62.reuse, 0x10000, RZ ;  /* 0x000100003e437824 */ /* 0x040fe200078e00ff */
[----:B------:R-:W-:Y:S01]  /*11080*/  LOP3.LUT R62, R62, 0xffff0000, RZ, 0xc0, !PT ;  /* 0xffff00003e3e7812 */ /* 0x000fe200078ec0ff */
[----:B------:R-:W-:Y:S01]  /*11090*/  IMAD.U32 R76, R70, 0x10000, RZ ;  /* 0x00010000464c7824 */ /* 0x000fe200078e00ff */
[----:B------:R-:W-:Y:S01]  /*110a0*/  LOP3.LUT R70, R71, 0xffff0000, RZ, 0xc0, !PT ;  /* 0xffff000047467812 */ /* 0x000fe200078ec0ff */
[C---:B------:R-:W-:Y:S01]  /*110b0*/  FMUL.FTZ R71, R67.reuse, R80 ;  /* 0x0000005043477220 */ /* 0x040fe20000410000 */
[----:B------:R-:W-:Y:S01]  /*110c0*/  FMUL.FTZ R67, R67, R68 ;  /* 0x0000004443437220 */ /* 0x000fe20000410000 */
[----:B------:R-:W-:-:S02]  /*110d0*/  LOP3.LUT R64, R64, 0xffff0000, RZ, 0xc0, !PT ;  /* 0xffff000040407812 */ /* 0x000fc400078ec0ff */
[----:B------:R-:W-:Y:S01]  /*110e0*/  LOP3.LUT R56, R56, 0xffff0000, RZ, 0xc0, !PT ;  /* 0xffff000038387812 */ /* 0x000fe200078ec0ff */
[C---:B------:R-:W-:Y:S01]  /*110f0*/  FFMA.FTZ R71, R76.reuse, R68, -R71 ;  /* 0x000000444c477223 */ /* 0x040fe20000010847 */
[----:B------:R-:W-:Y:S01]  /*11100*/  FFMA.FTZ R67, R76, R80, R67 ;  /* 0x000000504c437223 */ /* 0x000fe20000010043 */
[C---:B------:R-:W-:Y:S01]  /*11110*/  FMUL.FTZ R76, R62.reuse, R64 ;  /* 0x000000403e4c7220 */ /* 0x040fe20000410000 */
[CC--:B------:R-:W-:Y:S01]  /*11120*/  FMUL.FTZ R68, R63.reuse, R77.reuse ;  /* 0x0000004d3f447220 */ /* 0x0c0fe20000410000 */
        /* <DEDUP_REMOVED lines=9> */
[----:B------:R-:W-:Y:S02]  /*111c0*/  F2FP.BF16.F32.PACK_AB R58, R62, R71 ;  /* 0x000000473e3a723e */ /* 0x000fe400000010ff */
[----:B------:R-:W-:Y:S02]  /*111d0*/  F2FP.BF16.F32.PACK_AB R59, R68, R59 ;  /* 0x0000003b443b723e */ /* 0x000fe400000010ff */
[----:B------:R-:W-:Y:S02]  /*111e0*/  F2FP.BF16.F32.PACK_AB R60, R60, R66 ;  /* 0x000000423c3c723e */ /* 0x000fe400000010ff */
[----:B------:R-:W-:Y:S01]  /*111f0*/  F2FP.BF16.F32.PACK_AB R62, R64, R67 ;  /* 0x00000043403e723e */ /* 0x000fe200000010ff */
[----:B------:R2:W-:Y:S01]  /*11200*/  STS.128 [R91], R56 ;  /* 0x000000385b007388 */ /* 0x0005e20000000c00 */
[----:B------:R-:W-:-:S05]  /*11210*/  F2FP.BF16.F32.PACK_AB R63, R63, R20 ;  /* 0x000000143f3f723e */ /* 0x000fca00000010ff */
[----:B------:R2:W-:Y:S02]  /*11220*/  STS.128 [R3+0x10400], R60 ;  /* 0x0104003c03007388 */ /* 0x0005e40000000c00 */
.L_x_1705:
[----:B------:R-:W-:Y:S05]  /*11230*/  BSYNC B1 ;  /* 0x0000000000017941 */ /* 0x000fea0003800000 */
.L_x_1704:
[----:B--2---:R-:W-:Y:S01]  /*11240*/  VIADD R3, R23, 0x20 ;  /* 0x0000002017037836 */ /* 0x004fe20000000000 */
[----:B------:R-:W-:Y:S04]  /*11250*/  BSSY B1, `(.L_x_1708) ;  /* 0x00000e2000017945 */ /* 0x000fe80003800000 */
[----:B------:R-:W-:-:S13]  /*11260*/  ISETP.GE.AND P0, PT, R3, R0, PT ;  /* 0x000000000300720c */ /* 0x000fda0003f06270 */
[----:B------:R-:W-:Y:S05]  /*11270*/  @P0 BRA `(.L_x_1709) ;  /* 0x0000000c007c0947 */ /* 0x000fea0003800000 */
[----:B------:R2:W5:Y:S01]  /*11280*/  LDL R82, [R1+0x24] ;  /* 0x0000240001527983 */ /* 0x0005620000100800 */
[----:B------:R-:W3:Y:S01]  /*11290*/  LDC R3, c[0x0][0x3f4] ;  /* 0x0000fd00ff037b82 */ /* 0x000ee20000000800 */
[C---:B------:R-:W-:Y:S01]  /*112a0*/  VIADD R91, R23.reuse, 0x20 ;  /* 0x00000020175b7836 */ /* 0x040fe20000000000 */
[----:B------:R-:W-:Y:S01]  /*112b0*/  BSSY B2, `(.L_x_1710) ;  /* 0x0000072000027945 */ /* 0x000fe20003800000 */
[----:B------:R-:W-:Y:S02]  /*112c0*/  VIADD R92, R23, 0x20 ;  /* 0x00000020175c7836 */ /* 0x000fe40000000000 */
[----:B------:R-:W-:Y:S02]  /*112d0*/  IMAD.SHL.U32 R91, R91, 0x40, RZ ;  /* 0x000000405b5b7824 */ /* 0x000fe400078e00ff */
[----:B------:R-:W-:-:S03]  /*112e0*/  IMAD.SHL.U32 R92, R92, 0x40, RZ ;  /* 0x000000405c5c7824 */ /* 0x000fc600078e00ff */
[----:B------:R-:W-:Y:S02]  /*112f0*/  LOP3.LUT R91, R91, 0x1c0, RZ, 0xc0, !PT ;  /* 0x000001c05b5b7812 */ /* 0x000fe400078ec0ff */
[----:B------:R-:W-:Y:S02]  /*11300*/  LOP3.LUT R92, R92, 0x1c0, RZ, 0xc0, !PT ;  /* 0x000001c05c5c7812 */ /* 0x000fe400078ec0ff */
[----:B------:R-:W-:Y:S02]  /*11310*/  SHF.R.U32.HI R91, RZ, 0x3, R91 ;  /* 0x00000003ff5b7819 */ /* 0x000fe4000001165b */
[-C--:B---3--:R-:W-:Y:S02]  /*11320*/  ISETP.GE.AND P0, PT, R18, R3.reuse, PT ;  /* 0x000000031200720c */ /* 0x088fe40003f06270 */
[----:B------:R-:W-:-:S11]  /*11330*/  ISETP.GE.AND P1, PT, R226, R3, PT ;  /* 0x00000003e200720c */ /* 0x000fd60003f26270 */
[----:B--2---:R-:W-:Y:S05]  /*11340*/  @P0 BRA `(.L_x_1711) ;  /* 0x0000000400a00947 */ /* 0x004fea0003800000 */
[----:B-1----:R-:W2:Y:S04]  /*11350*/  LDL R20, [R1+0x44] ;  /* 0x0000440001147983 */ /* 0x002ea80000100800 */
[----:B------:R-:W3:Y:S01]  /*11360*/  LDL R93, [R1+0x94] ;  /* 0x00009400015d7983 */ /* 0x000ee20000100800 */
[--C-:B------:R-:W-:Y:S02]  /*11370*/  SHF.R.U64 R44, R44, 0x10, R45.reuse ;  /* 0x000000102c2c7819 */ /* 0x100fe4000000122d */
[----:B------:R-:W-:Y:S02]  /*11380*/  SHF.R.U32.HI R64, RZ, 0x10, R45 ;  /* 0x00000010ff407819 */ /* 0x000fe4000001162d */
[----:B------:R-:W-:Y:S02]  /*11390*/  SHF.R.U64 R45, R46, 0x10, R47 ;  /* 0x000000102e2d7819 */ /* 0x000fe4000000122f */
[----:B------:R-:W-:-:S02]  /*113a0*/  SHF.R.U64 R46, R52, 0x10, R53 ;  /* 0x00000010342e7819 */ /* 0x000fc40000001235 */
[----:B------:R-:W-:Y:S02]  /*113b0*/  SHF.R.U32.HI R53, RZ, 0x10, R53 ;  /* 0x00000010ff357819 */ /* 0x000fe40000011635 */
[----:B------:R-:W-:Y:S02]  /*113c0*/  PRMT R46, R112, 0x5410, R46 ;  /* 0x00005410702e7816 */ /* 0x000fe4000000002e */
[----:B------:R-:W-:Y:S02]  /*113d0*/  PRMT R44, R114, 0x5410, R44 ;  /* 0x00005410722c7816 */ /* 0x000fe4000000002c */
[----:B------:R-:W-:Y:S01]  /*113e0*/  PRMT R53, R112, 0x5432, R53 ;  /* 0x0000543270357816 */ /* 0x000fe20000000035 */
[----:B------:R-:W-:Y:S01]  /*113f0*/  IMAD.U32 R77, R46, 0x10000, RZ ;  /* 0x000100002e4d7824 */ /* 0x000fe200078e00ff */
[----:B------:R-:W-:Y:S01]  /*11400*/  PRMT R64, R114, 0x5432, R64 ;  /* 0x0000543272407816 */ /* 0x000fe20000000040 */
[----:B------:R-:W-:Y:S01]  /*11410*/  IMAD.U32 R78, R44, 0x10000, RZ ;  /* 0x000100002c4e7824 */ /* 0x000fe200078e00ff */
[--C-:B------:R-:W-:Y:S01]  /*11420*/  SHF.R.U64 R52, R54, 0x10, R55.reuse ;  /* 0x0000001036347819 */ /* 0x100fe20000001237 */
[----:B------:R-:W-:Y:S01]  /*11430*/  IMAD.U32 R79, R53, 0x10000, RZ ;  /* 0x00010000354f7824 */ /* 0x000fe200078e00ff */
[----:B------:R-:W-:Y:S01]  /*11440*/  SHF.R.U32.HI R54, RZ, 0x10, R55 ;  /* 0x00000010ff367819 */ /* 0x000fe20000011637 */
[----:B------:R-:W-:Y:S01]  /*11450*/  IMAD.U32 R81, R64, 0x10000, RZ ;  /* 0x0001000040517824 */ /* 0x000fe200078e00ff */
[----:B------:R-:W-:-:S02]  /*11460*/  SHF.R.U32.HI R47, RZ, 0x10, R47 ;  /* 0x00000010ff2f7819 */ /* 0x000fc4000001162f */
[----:B------:R-:W-:Y:S02]  /*11470*/  PRMT R54, R113, 0x5432, R54 ;  /* 0x0000543271367816 */ /* 0x000fe40000000036 */
[C---:B------:R-:W-:Y:S02]  /*11480*/  PRMT R47, R115.reuse, 0x5432, R47 ;  /* 0x00005432732f7816 */ /* 0x040fe4000000002f */
[----:B------:R-:W-:Y:S01]  /*11490*/  LOP3.LUT R46, R46, 0xffff0000, RZ, 0xc0, !PT ;  /* 0xffff00002e2e7812 */ /* 0x000fe200078ec0ff */
[----:B0-----:R-:W-:Y:S01]  /*114a0*/  IMAD.U32 R80, R54, 0x10000, RZ ;  /* 0x0001000036507824 */ /* 0x001fe200078e00ff */
[----:B------:R-:W-:Y:S02]  /*114b0*/  LOP3.LUT R64, R64, 0xffff0000, RZ, 0xc0, !PT ;  /* 0xffff000040407812 */ /* 0x000fe400078ec0ff */
[----:B------:R-:W-:Y:S02]  /*114c0*/  PRMT R45, R115, 0x5410, R45 ;  /* 0x00005410732d7816 */ /* 0x000fe4000000002d */
[----:B------:R-:W-:-:S02]  /*114d0*/  PRMT R52, R113, 0x5410, R52 ;  /* 0x0000541071347816 */ /* 0x000fc40000000034 */
[----:B--2---:R-:W-:-:S04]  /*114e0*/  LEA.HI R20, R3, R20, RZ, 0x1d ;  /* 0x0000001403147211 */ /* 0x004fc800078fe8ff */
[----:B------:R-:W-:Y:S01]  /*114f0*/  SHF.R.S32.HI R57, RZ, 0x1f, R20 ;  /* 0x0000001fff397819 */ /* 0x000fe20000011414 */
[----:B------:R-:W-:-:S03]  /*11500*/  IMAD.SHL.U32 R56, R20, 0x8, RZ ;  /* 0x0000000814387824 */ /* 0x000fc600078e00ff */
[----:B------:R-:W-:Y:S02]  /*11510*/  LEA.HI R57, R57, R20, RZ, 0x3 ;  /* 0x0000001439397211 */ /* 0x000fe400078f18ff */
[----:B------:R-:W-:-:S03]  /*11520*/  LOP3.LUT R20, R92, 0x38, R56, 0xf8, !PT ;  /* 0x000000385c147812 */ /* 0x000fc600078ef838 */
[----:B------:R-:W-:Y:S01]  /*11530*/  IMAD.SHL.U32 R57, R57, 0x400, RZ ;  /* 0x0000040039397824 */ /* 0x000fe200078e00ff */
[----:B------:R-:W-:-:S04]  /*11540*/  LOP3.LUT R20, R20, R91, RZ, 0x3c, !PT ;  /* 0x0000005b14147212 */ /* 0x000fc800078e3cff */
[----:B------:R-:W-:-:S04]  /*11550*/  LOP3.LUT R57, R57, 0x7fffe000, RZ, 0xc0, !PT ;  /* 0x7fffe00039397812 */ /* 0x000fc800078ec0ff */
[----:B-----5:R-:W-:Y:S02]  /*11560*/  IADD3 R61, R20, R57, R82 ;  /* 0x00000039143d7210 */ /* 0x020fe40007ffe052 */
[----:B---3--:R-:W0:Y:S03]  /*11570*/  LDS.128 R56, [R93] ;  /* 0x000000005d387984 */ /* 0x008e260000000c00 */
        /* <DEDUP_REMOVED lines=14> */
[C---:B------:R-:W-:Y:S01]  /*11660*/  IMAD.U32 R61, R62.reuse, 0x10000, RZ ;  /* 0x000100003e3d7824 */ /* 0x040fe200078e00ff */
[----:B------:R-:W-:Y:S01]  /*11670*/  LOP3.LUT R60, R62, 0xffff0000, RZ, 0xc0, !PT ;  /* 0xffff00003e3c7812 */ /* 0x000fe200078ec0ff */
[C---:B------:R-:W-:Y:S01]  /*11680*/  FMUL.FTZ R62, R70.reuse, R77 ;  /* 0x0000004d463e7220 */ /* 0x040fe20000410000 */
[-C--:B------:R-:W-:Y:S01]  /*11690*/  FMUL.FTZ R70, R70, R78.reuse ;  /* 0x0000004e46467220 */ /* 0x080fe20000410000 */
[C---:B------:R-:W-:Y:S01]  /*116a0*/  IMAD.U32 R76, R63.reuse, 0x10000, RZ ;  /* 0x000100003f4c7824 */ /* 0x040fe200078e00ff */
[----:B------:R-:W-:Y:S01]  /*116b0*/  LOP3.LUT R63, R63, 0xffff0000, RZ, 0xc0, !PT ;  /* 0xffff00003f3f7812 */ /* 0x000fe200078ec0ff */
[----:B------:R-:W-:Y:S01]  /*116c0*/  FFMA.FTZ R78, R55, R78, -R62 ;  /* 0x0000004e374e7223 */ /* 0x000fe2000001083e */
[C---:B------:R-:W-:Y:S01]  /*116d0*/  FMUL.FTZ R62, R69.reuse, R79 ;  /* 0x0000004f453e7220 */ /* 0x040fe20000410000 */
[----:B------:R-:W-:Y:S01]  /*116e0*/  FMUL.FTZ R69, R69, R81 ;  /* 0x0000005145457220 */ /* 0x000fe20000410000 */
[----:B------:R-:W-:Y:S01]  /*116f0*/  FFMA.FTZ R70, R55, R77, R70 ;  /* 0x0000004d37467223 */ /* 0x000fe20000010046 */
[----:B------:R-:W-:-:S02]  /*11700*/  IMAD.U32 R55, R47, 0x10000, RZ ;  /* 0x000100002f377824 */ /* 0x000fc400078e00ff */
[C---:B------:R-:W-:Y:S01]  /*11710*/  FFMA.FTZ R62, R65.reuse, R81, -R62 ;  /* 0x00000051413e7223 */ /* 0x040fe2000001083e */
[----:B------:R-:W-:Y:S01]  /*11720*/  FFMA.FTZ R69, R65, R79, R69 ;  /* 0x0000004f41457223 */ /* 0x000fe20000010045 */
[----:B------:R-:W-:Y:S01]  /*11730*/  LOP3.LUT R65, R44, 0xffff0000, RZ, 0xc0, !PT ;  /* 0xffff00002c417812 */ /* 0x000fe200078ec0ff */
[C---:B------:R-:W-:Y:S01]  /*11740*/  FMUL.FTZ R77, R76.reuse, R80 ;  /* 0x000000504c4d7220 */ /* 0x040fe20000410000 */
[----:B------:R-:W-:Y:S01]  /*11750*/  LOP3.LUT R44, R53, 0xffff0000, RZ, 0xc0, !PT ;  /* 0xffff0000352c7812 */ /* 0x000fe200078ec0ff */
[----:B------:R-:W-:Y:S01]  /*11760*/  FMUL.FTZ R76, R76, R55 ;  /* 0x000000374c4c7220 */ /* 0x000fe20000410000 */
[C---:B------:R-:W-:Y:S01]  /*11770*/  FMUL.FTZ R79, R58.reuse, R46 ;  /* 0x0000002e3a4f7220 */ /* 0x040fe20000410000 */
[----:B------:R-:W-:Y:S01]  /*11780*/  FMUL.FTZ R53, R58, R65 ;  /* 0x000000413a357220 */ /* 0x000fe20000410000 */
[C---:B------:R-:W-:Y:S01]  /*11790*/  FFMA.FTZ R77, R68.reuse, R55, -R77 ;  /* 0x00000037444d7223 */ /* 0x040fe2000001084d */
[C---:B------:R-:W-:Y:S01]  /*117a0*/  FMUL.FTZ R58, R71.reuse, R44 ;  /* 0x0000002c473a7220 */ /* 0x040fe20000410000 */
[----:B------:R-:W-:Y:S01]  /*117b0*/  FMUL.FTZ R71, R71, R64 ;  /* 0x0000004047477220 */ /* 0x000fe20000410000 */
[----:B------:R-:W-:Y:S01]  /*117c0*/  FFMA.FTZ R55, R68, R80, R76 ;  /* 0x0000005044377223 */ /* 0x000fe2000001004c */
[----:B------:R-:W-:Y:S01]  /*117d0*/  FFMA.FTZ R79, R56, R65, -R79 ;  /* 0x00000041384f7223 */ /* 0x000fe2000001084f */
[----:B------:R-:W-:-:S02]  /*117e0*/  IMAD.U32 R65, R52, 0x10000, RZ ;  /* 0x0001000034417824 */ /* 0x000fc400078e00ff */
[----:B------:R-:W-:Y:S01]  /*117f0*/  FFMA.FTZ R53, R56, R46, R53 ;  /* 0x0000002e38357223 */ /* 0x000fe20000010035 */
[----:B------:R-:W-:Y:S02]  /*11800*/  IMAD.U32 R68, R45, 0x10000, RZ ;  /* 0x000100002d447824 */ /* 0x000fe400078e00ff */
[----:B------:R-:W-:Y:S01]  /*11810*/  FFMA.FTZ R46, R67, R44, R71 ;  /* 0x0000002c432e7223 */ /* 0x000fe20000010047 */
[----:B------:R-:W-:Y:S01]  /*11820*/  LOP3.LUT R52, R52, 0xffff0000, RZ, 0xc0, !PT ;  /* 0xffff000034347812 */ /* 0x000fe200078ec0ff */
[----:B------:R-:W-:Y:S01]  /*11830*/  FMUL.FTZ R83, R61, R65 ;  /* 0x000000413d537220 */ /* 0x000fe20000410000 */
[----:B------:R-:W-:Y:S01]  /*11840*/  LOP3.LUT R45, R45, 0xffff0000, RZ, 0xc0, !PT ;  /* 0xffff00002d2d7812 */ /* 0x000fe200078ec0ff */
[----:B------:R-:W-:Y:S01]  /*11850*/  FFMA.FTZ R81, R67, R64, -R58 ;  /* 0x0000004043517223 */ /* 0x000fe2000001083a */
[----:B------:R-:W-:Y:S01]  /*11860*/  LOP3.LUT R44, R54, 0xffff0000, RZ, 0xc0, !PT ;  /* 0xffff0000362c7812 */ /* 0x000fe200078ec0ff */
[----:B------:R-:W-:Y:S01]  /*11870*/  FMUL.FTZ R61, R61, R68 ;  /* 0x000000443d3d7220 */ /* 0x000fe20000410000 */
[----:B------:R-:W-:Y:S01]  /*11880*/  LOP3.LUT R56, R47, 0xffff0000, RZ, 0xc0, !PT ;  /* 0xffff00002f387812 */ /* 0x000fe200078ec0ff */
[C---:B------:R-:W-:Y:S01]  /*11890*/  FMUL.FTZ R58, R60.reuse, R52 ;  /* 0x000000343c3a7220 */ /* 0x040fe20000410000 */
[----:B------:R-:W-:Y:S01]  /*118a0*/  FMUL.FTZ R47, R60, R45 ;  /* 0x0000002d3c2f7220 */ /* 0x000fe20000410000 */
[C---:B------:R-:W-:Y:S01]  /*118b0*/  FMUL.FTZ R60, R63.reuse, R44 ;  /* 0x0000002c3f3c7220 */ /* 0x040fe20000410000 */
[C---:B------:R-:W-:Y:S01]  /*118c0*/  FFMA.FTZ R54, R66.reuse, R65, R61 ;  /* 0x0000004142367223 */ /* 0x040fe2000001003d */
[----:B------:R-:W-:Y:S01]  /*118d0*/  FMUL.FTZ R63, R63, R56 ;  /* 0x000000383f3f7220 */ /* 0x000fe20000410000 */
[C---:B------:R-:W-:Y:S01]  /*118e0*/  FFMA.FTZ R47, R57.reuse, R52, R47 ;  /* 0x00000034392f7223 */ /* 0x040fe2000001002f */
[----:B------:R-:W-:Y:S01]  /*118f0*/  FFMA.FTZ R83, R66, R68, -R83 ;  /* 0x0000004442537223 */ /* 0x000fe20000010853 */
[----:B------:R-:W-:Y:S01]  /*11900*/  FFMA.FTZ R58, R57, R45, -R58 ;  /* 0x0000002d393a7223 */ /* 0x000fe2000001083a */
[C---:B------:R-:W-:Y:S01]  /*11910*/  FFMA.FTZ R60, R59.reuse, R56, -R60 ;  /* 0x000000383b3c7223 */ /* 0x040fe2000001083c */
[----:B------:R-:W-:Y:S01]  /*11920*/  FFMA.FTZ R56, R59, R44, R63 ;  /* 0x0000002c3b387223 */ /* 0x000fe2000001003f */
[----:B------:R-:W-:-:S02]  /*11930*/  F2FP.BF16.F32.PACK_AB R52, R53, R70 ;  /* 0x000000463534723e */ /* 0x000fc400000010ff */
[----:B------:R-:W-:Y:S02]  /*11940*/  F2FP.BF16.F32.PACK_AB R53, R46, R69 ;  /* 0x000000452e35723e */ /* 0x000fe400000010ff */
[----:B------:R-:W-:Y:S02]  /*11950*/  F2FP.BF16.F32.PACK_AB R54, R47, R54 ;  /* 0x000000362f36723e */ /* 0x000fe400000010ff */
[----:B------:R-:W-:Y:S02]  /*11960*/  F2FP.BF16.F32.PACK_AB R44, R79, R78 ;  /* 0x0000004e4f2c723e */ /* 0x000fe400000010ff */
[----:B------:R-:W-:Y:S02]  /*11970*/  F2FP.BF16.F32.PACK_AB R45, R81, R62 ;  /* 0x0000003e512d723e */ /* 0x000fe400000010ff */
[----:B------:R-:W-:Y:S02]  /*11980*/  F2FP.BF16.F32.PACK_AB R46, R58, R83 ;  /* 0x000000533a2e723e */ /* 0x000fe400000010ff */
[----:B------:R-:W-:-:S02]  /*11990*/  F2FP.BF16.F32.PACK_AB R47, R60, R77 ;  /* 0x0000004d3c2f723e */ /* 0x000fc400000010ff */
[----:B------:R-:W-:-:S03]  /*119a0*/  F2FP.BF16.F32.PACK_AB R55, R56, R55 ;  /* 0x000000373837723e */ /* 0x000fc600000010ff */
[----:B------:R2:W-:Y:S04]  /*119b0*/  STS.128 [R93], R44 ;  /* 0x0000002c5d007388 */ /* 0x0005e80000000c00 */
[----:B------:R2:W-:Y:S02]  /*119c0*/  STS.128 [R20+0x10400], R52 ;  /* 0x0104003414007388 */ /* 0x0005e40000000c00 */
.L_x_1711:
[----:B------:R-:W-:Y:S05]  /*119d0*/  BSYNC B2 ;  /* 0x0000000000027941 */ /* 0x000fea0003800000 */
.L_x_1710:
[----:B------:R-:W-:Y:S05]  /*119e0*/  @P1 BRA `(.L_x_1709) ;  /* 0x0000000400a01947 */ /* 0x000fea0003800000 */
[----:B-12---:R-:W2:Y:S04]  /*119f0*/  LDL R20, [R1+0x48] ;  /* 0x0000480001147983 */ /* 0x006ea80000100800 */
[----:B------:R-:W3:Y:S01]  /*11a00*/  LDL R68, [R1+0x90] ;  /* 0x0000900001447983 */ /* 0x000ee20000100800 */
[--C-:B------:R-:W-:Y:S02]  /*11a10*/  SHF.R.U64 R59, R40, 0x10, R41.reuse ;  /* 0x00000010283b7819 */ /* 0x100fe40000001229 */
[----:B------:R-:W-:Y:S02]  /*11a20*/  SHF.R.U32.HI R57, RZ, 0x10, R41 ;  /* 0x00000010ff397819 */ /* 0x000fe40000011629 */
[----:B------:R-:W-:Y:S02]  /*11a30*/  SHF.R.U64 R41, R48, 0x10, R49 ;  /* 0x0000001030297819 */ /* 0x000fe40000001231 */
[----:B------:R-:W-:-:S02]  /*11a40*/  SHF.R.U64 R40, R42, 0x10, R43 ;  /* 0x000000102a287819 */ /* 0x000fc4000000122b */
[----:B------:R-:W-:Y:S02]  /*11a50*/  SHF.R.U64 R42, R50, 0x10, R51 ;  /* 0x00000010322a7819 */ /* 0x000fe40000001233 */
[----:B------:R-:W-:Y:S02]  /*11a60*/  SHF.R.U32.HI R49, RZ, 0x10, R49 ;  /* 0x00000010ff317819 */ /* 0x000fe40000011631 */
[----:B------:R-:W-:Y:S02]  /*11a70*/  SHF.R.U32.HI R50, RZ, 0x10, R51 ;  /* 0x00000010ff327819 */ /* 0x000fe40000011633 */
[C---:B------:R-:W-:Y:S02]  /*11a80*/  PRMT R51, R108.reuse, 0x5410, R41 ;  /* 0x000054106c337816 */ /* 0x040fe40000000029 */
[----:B------:R-:W-:Y:S02]  /*11a90*/  SHF.R.U32.HI R56, RZ, 0x10, R43 ;  /* 0x00000010ff387819 */ /* 0x000fe4000001162b */
[----:B------:R-:W-:Y:S01]  /*11aa0*/  PRMT R41, R109, 0x5410, R42 ;  /* 0x000054106d297816 */ /* 0x000fe2000000002a */
[----:B------:R-:W-:Y:S01]  /*11ab0*/  IMAD.U32 R61, R51, 0x10000, RZ ;  /* 0x00010000333d7824 */ /* 0x000fe200078e00ff */
[----:B------:R-:W-:-:S02]  /*11ac0*/  PRMT R108, R108, 0x5432, R49 ;  /* 0x000054326c6c7816 */ /* 0x000fc40000000031 */
[----:B------:R-:W-:Y:S02]  /*11ad0*/  PRMT R109, R109, 0x5432, R50 ;  /* 0x000054326d6d7816 */ /* 0x000fe40000000032 */
[C---:B------:R-:W-:Y:S01]  /*11ae0*/  PRMT R40, R111.reuse, 0x5410, R40 ;  /* 0x000054106f287816 */ /* 0x040fe20000000028 */
[C---:B------:R-:W-:Y:S01]  /*11af0*/  IMAD.U32 R64, R108.reuse, 0x10000, RZ ;  /* 0x000100006c407824 */ /* 0x040fe200078e00ff */
[----:B------:R-:W-:Y:S01]  /*11b00*/  PRMT R111, R111, 0x5432, R56 ;  /* 0x000054326f6f7816 */ /* 0x000fe20000000038 */
[C---:B------:R-:W-:Y:S01]  /*11b10*/  IMAD.U32 R65, R109.reuse, 0x10000, RZ ;  /* 0x000100006d417824 */ /* 0x040fe200078e00ff */
[----:B------:R-:W-:Y:S02]  /*11b20*/  LOP3.LUT R108, R108, 0xffff0000, RZ, 0xc0, !PT ;  /* 0xffff00006c6c7812 */ /* 0x000fe400078ec0ff */
[----:B------:R-:W-:Y:S02]  /*11b30*/  LOP3.LUT R109, R109, 0xffff0000, RZ, 0xc0, !PT ;  /* 0xffff00006d6d7812 */ /* 0x000fe400078ec0ff */
[----:B--2---:R-:W-:-:S04]  /*11b40*/  LEA.HI R3, R3, R20, RZ, 0x1d ;  /* 0x0000001403037211 */ /* 0x004fc800078fe8ff */
[----:B------:R-:W-:Y:S01]  /*11b50*/  SHF.R.S32.HI R44, RZ, 0x1f, R3 ;  /* 0x0000001fff2c7819 */ /* 0x000fe20000011403 */
[----:B------:R-:W-:-:S03]  /*11b60*/  IMAD.SHL.U32 R20, R3, 0x8, RZ ;  /* 0x0000000803147824 */ /* 0x000fc600078e00ff */
[----:B------:R-:W-:Y:S02]  /*11b70*/  LEA.HI R44, R44, R3, RZ, 0x3 ;  /* 0x000000032c2c7211 */ /* 0x000fe400078f18ff */
[----:B------:R-:W-:Y:S02]  /*11b80*/  LOP3.LUT R3, R92, 0x38, R20, 0xf8, !PT ;  /* 0x000000385c037812 */ /* 0x000fe400078ef814 */
[----:B------:R-:W-:Y:S01]  /*11b90*/  PRMT R20, R110, 0x5410, R59 ;  /* 0x000054106e147816 */ /* 0x000fe2000000003b */
[----:B------:R-:W-:Y:S01]  /*11ba0*/  IMAD.SHL.U32 R44, R44, 0x400, RZ ;  /* 0x000004002c2c7824 */ /* 0x000fe200078e00ff */
[----:B------:R-:W-:Y:S02]  /*11bb0*/  LOP3.LUT R3, R3, R91, RZ, 0x3c, !PT ;  /* 0x0000005b03037212 */ /* 0x000fe400078e3cff */
[----:B------:R-:W-:Y:S02]  /*11bc0*/  PRMT R110, R110, 0x5432, R57 ;  /* 0x000054326e6e7816 */ /* 0x000fe40000000039 */
[----:B------:R-:W-:-:S03]  /*11bd0*/  LOP3.LUT R44, R44, 0x7fffe000, RZ, 0xc0, !PT ;  /* 0x7fffe0002c2c7812 */ /* 0x000fc600078ec0ff */
[C---:B------:R-:W-:Y:S01]  /*11be0*/  IMAD.U32 R62, R110.reuse, 0x10000, RZ ;  /* 0x000100006e3e7824 */ /* 0x040fe200078e00ff */
[----:B-----5:R-:W-:Y:S02]  /*11bf0*/  IADD3 R3, R3, R44, R82 ;  /* 0x0000002c03037210 */ /* 0x020fe40007ffe052 */
[----:B---3--:R-:W1:Y:S01]  /*11c00*/  LDS.128 R44, [R68] ;  /* 0x00000000442c7984 */ /* 0x008e620000000c00 */
[----:B------:R-:W-:Y:S02]  /*11c10*/  LOP3.LUT R110, R110, 0xffff0000, RZ, 0xc0, !PT ;  /* 0xffff00006e6e7812 */ /* 0x000fe400078ec0ff */
[----:B------:R-:W-:-:S05]  /*11c20*/  IMAD R3, R3, 0x2, R16 ;  /* 0x0000000203037824 */ /* 0x000fca00078e0210 */
[----:B------:R-:W2:Y:S01]  /*11c30*/  LDS.128 R52, [R3+0x10400] ;  /* 0x0104000003347984 */ /* 0x000ea20000000c00 */
[C---:B-1----:R-:W-:Y:S01]  /*11c40*/  IMAD.U32 R58, R44.reuse, 0x10000, RZ ;  /* 0x000100002c3a7824 */ /* 0x042fe200078e00ff */
[----:B------:R-:W-:Y:S01]  /*11c50*/  LOP3.LUT R42, R44, 0xffff0000, RZ, 0xc0, !PT ;  /* 0xffff00002c2a7812 */ /* 0x000fe200078ec0ff */
[C---:B------:R-:W-:Y:S01]  /*11c60*/  IMAD.U32 R44, R46.reuse, 0x10000, RZ ;  /* 0x000100002e2c7824 */ /* 0x040fe200078e00ff */
[----:B------:R-:W-:Y:S01]  /*11c70*/  LOP3.LUT R43, R46, 0xffff0000, RZ, 0xc0, !PT ;  /* 0xffff00002e2b7812 */ /* 0x000fe200078ec0ff */
[C---:B------:R-:W-:Y:S01]  /*11c80*/  IMAD.U32 R56, R47.reuse, 0x10000, RZ ;  /* 0x000100002f387824 */ /* 0x040fe200078e00ff */
[----:B------:R-:W-:Y:S01]  /*11c90*/  LOP3.LUT R46, R47, 0xffff0000, RZ, 0xc0, !PT ;  /* 0xffff00002f2e7812 */ /* 0x000fe200078ec0ff */
[C---:B------:R-:W-:Y:S01]  /*11ca0*/  IMAD.U32 R57, R45.reuse, 0x10000, RZ ;  /* 0x000100002d397824 */ /* 0x040fe200078e00ff */
[----:B------:R-:W-:Y:S01]  /*11cb0*/  LOP3.LUT R45, R45, 0xffff0000, RZ, 0xc0, !PT ;  /* 0xffff00002d2d7812 */ /* 0x000fe200078ec0ff */
[C---:B--2---:R-:W-:Y:S01]  /*11cc0*/  IMAD.U32 R49, R52.reuse, 0x10000, RZ ;  /* 0x0001000034317824 */ /* 0x044fe200078e00ff */
[----:B------:R-:W-:Y:S01]  /*11cd0*/  LOP3.LUT R50, R52, 0xffff0000, RZ, 0xc0, !PT ;  /* 0xffff000034327812 */ /* 0x000fe200078ec0ff */
[C---:B------:R-:W-:Y:S01]  /*11ce0*/  IMAD.U32 R59, R53.reuse, 0x10000, RZ ;  /* 0x00010000353b7824 */ /* 0x040fe200078e00ff */
[----:B------:R-:W-:Y:S01]  /*11cf0*/  LOP3.LUT R52, R53, 0xffff0000, RZ, 0xc0, !PT ;  /* 0xffff000035347812 */ /* 0x000fe200078ec0ff */
[----:B------:R-:W-:Y:S01]  /*11d00*/  IMAD.U32 R53, R20, 0x10000, RZ ;  /* 0x0001000014357824 */ /* 0x000fe200078e00ff */
[C---:B------:R-:W-:Y:S01]  /*11d10*/  LOP3.LUT R47, R54.reuse, 0xffff0000, RZ, 0xc0, !PT ;  /* 0xffff0000362f7812 */ /* 0x040fe200078ec0ff */
[----:B------:R-:W-:-:S02]  /*11d20*/  IMAD.U32 R48, R54, 0x10000, RZ ;  /* 0x0001000036307824 */ /* 0x000fc400078e00ff */
[----:B------:R-:W-:Y:S01]  /*11d30*/  FMUL.FTZ R63, R49, R61 ;  /* 0x0000003d313f7220 */ /* 0x000fe20000410000 */
[C---:B------:R-:W-:Y:S01]  /*11d40*/  IMAD.U32 R60, R55.reuse, 0x10000, RZ ;  /* 0x00010000373c7824 */ /* 0x040fe200078e00ff */
[----:B------:R-:W-:Y:S01]  /*11d50*/  LOP3.LUT R54, R55, 0xffff0000, RZ, 0xc0, !PT ;  /* 0xffff000037367812 */ /* 0x000fe200078ec0ff */
[-C--:B------:R-:W-:Y:S01]  /*11d60*/  FMUL.FTZ R55, R49, R53.reuse ;  /* 0x0000003531377220 */ /* 0x080fe20000410000 */
[C---:B------:R-:W-:Y:S01]  /*11d70*/  FFMA.FTZ R49, R58.reuse, R53, -R63 ;  /* 0x000000353a317223 */ /* 0x040fe2000001083f */
[----:B------:R-:W-:Y:S01]  /*11d80*/  FMUL.FTZ R66, R59, R64 ;  /* 0x000000403b427220 */ /* 0x000fe20000410000 */
[----:B------:R-:W-:Y:S01]  /*11d90*/  LOP3.LUT R63, R51, 0xffff0000, RZ, 0xc0, !PT ;  /* 0xffff0000333f7812 */ /* 0x000fe200078ec0ff */
[----:B------:R-:W-:Y:S01]  /*11da0*/  FFMA.FTZ R53, R58, R61, R55 ;  /* 0x0000003d3a357223 */ /* 0x000fe20000010037 */
[-C--:B------:R-:W-:Y:S01]  /*11db0*/  FMUL.FTZ R58, R59, R62.reuse ;  /* 0x0000003e3b3a7220 */ /* 0x080fe20000410000 */
[----:B------:R-:W-:Y:S02]  /*11dc0*/  IMAD.U32 R61, R111, 0x10000, RZ ;  /* 0x000100006f3d7824 */ /* 0x000fe400078e00ff */
[C---:B------:R-:W-:Y:S01]  /*11dd0*/  FMUL.FTZ R59, R60.reuse, R65 ;  /* 0x000000413c3b7220 */ /* 0x040fe20000410000 */
[C---:B------:R-:W-:Y:S01]  /*11de0*/  FFMA.FTZ R55, R57.reuse, R62, -R66 ;  /* 0x0000003e39377223 */ /* 0x040fe20000010842 */
[----:B------:R-:W-:Y:S01]  /*11df0*/  FFMA.FTZ R57, R57, R64, R58 ;  /* 0x0000004039397223 */ /* 0x000fe2000001003a */
[-C--:B------:R-:W-:Y:S01]  /*11e00*/  FMUL.FTZ R60, R60, R61.reuse ;  /* 0x0000003d3c3c7220 */ /* 0x080fe20000410000 */
[----:B------:R-:W-:Y:S01]  /*11e10*/  FFMA.FTZ R51, R56, R61, -R59 ;  /* 0x0000003d38337223 */ /* 0x000fe2000001083b */
[----:B------:R-:W-:Y:S01]  /*11e20*/  LOP3.LUT R59, R20, 0xffff0000, RZ, 0xc0, !PT ;  /* 0xffff0000143b7812 */ /* 0x000fe200078ec0ff */
[----:B------:R-:W-:Y:S01]  /*11e30*/  FMUL.FTZ R61, R50, R63 ;  /* 0x0000003f323d7220 */ /* 0x000fe20000410000 */
[----:B------:R-:W-:Y:S01]  /*11e40*/  FFMA.FTZ R56, R56, R65, R60 ;  /* 0x0000004138387223 */ /* 0x000fe2000001003c */
[C---:B------:R-:W-:Y:S01]  /*11e50*/  FMUL.FTZ R58, R52.reuse, R108 ;  /* 0x0000006c343a7220 */ /* 0x040fe20000410000 */
[----:B------:R-:W-:Y:S01]  /*11e60*/  FMUL.FTZ R67, R52, R110 ;  /* 0x0000006e34437220 */ /* 0x000fe20000410000 */
[-C--:B------:R-:W-:Y:S01]  /*11e70*/  FMUL.FTZ R65, R50, R59.reuse ;  /* 0x0000003b32417220 */ /* 0x080fe20000410000 */
[----:B------:R-:W-:Y:S01]  /*11e80*/  FFMA.FTZ R20, R42, R59, -R61 ;  /* 0x0000003b2a147223 */ /* 0x000fe2000001083d */
[----:B------:R-:W-:-:S02]  /*11e90*/  IMAD.U32 R61, R41, 0x10000, RZ ;  /* 0x00010000293d7824 */ /* 0x000fc400078e00ff */
[C---:B------:R-:W-:Y:S01]  /*11ea0*/  FFMA.FTZ R58, R45.reuse, R110, -R58 ;  /* 0x0000006e2d3a7223 */ /* 0x040fe2000001083a */
[----:B------:R-:W-:Y:S02]  /*11eb0*/  IMAD.U32 R59, R40, 0x10000, RZ ;  /* 0x00010000283b7824 */ /* 0x000fe400078e00ff */
[----:B------:R-:W-:Y:S01]  /*11ec0*/  FFMA.FTZ R50, R42, R63, R65 ;  /* 0x0000003f2a327223 */ /* 0x000fe20000010041 */
[----:B------:R-:W-:Y:S01]  /*11ed0*/  FFMA.FTZ R108, R45, R108, R67 ;  /* 0x0000006c2d6c7223 */ /* 0x000fe20000010043 */
[C---:B------:R-:W-:Y:S01]  /*11ee0*/  FMUL.FTZ R63, R48.reuse, R61 ;  /* 0x0000003d303f7220 */ /* 0x040fe20000410000 */
[----:B------:R-:W-:Y:S01]  /*11ef0*/  FMUL.FTZ R45, R48, R59 ;  /* 0x0000003b302d7220 */ /* 0x000fe20000410000 */
[----:B------:R-:W-:Y:S01]  /*11f00*/  LOP3.LUT R42, R41, 0xffff0000, RZ, 0xc0, !PT ;  /* 0xffff0000292a7812 */ /* 0x000fe200078ec0ff */
[----:B------:R-:W-:Y:S01]  /*11f10*/  FMUL.FTZ R41, R54, R109 ;  /* 0x0000006d36297220 */ /* 0x000fe20000410000 */
[----:B------:R-:W-:Y:S01]  /*11f20*/  LOP3.LUT R40, R40, 0xffff0000, RZ, 0xc0, !PT ;  /* 0xffff000028287812 */ /* 0x000fe200078ec0ff */
[C---:B------:R-:W-:Y:S01]  /*11f30*/  FFMA.FTZ R63, R44.reuse, R59, -R63 ;  /* 0x0000003b2c3f7223 */ /* 0x040fe2000001083f */
[----:B------:R-:W-:Y:S01]  /*11f40*/  LOP3.LUT R111, R111, 0xffff0000, RZ, 0xc0, !PT ;  /* 0xffff00006f6f7812 */ /* 0x000fe200078ec0ff */
[----:B------:R-:W-:Y:S01]  /*11f50*/  FFMA.FTZ R61, R44, R61, R45 ;  /* 0x0000003d2c3d7223 */ /* 0x000fe2000001002d */
[C---:B------:R-:W-:Y:S01]  /*11f60*/  FMUL.FTZ R44, R47.reuse, R42 ;  /* 0x0000002a2f2c7220 */ /* 0x040fe20000410000 */
[-C--:B------:R-:W-:Y:S01]  /*11f70*/  FMUL.FTZ R47, R47, R40.reuse ;  /* 0x000000282f2f7220 */ /* 0x080fe20000410000 */
[----:B------:R-:W-:Y:S01]  /*11f80*/  F2FP.BF16.F32.PACK_AB R45, R108, R57 ;  /* 0x000000396c2d723e */ /* 0x000fe200000010ff */
[-C--:B------:R-:W-:Y:S01]  /*11f90*/  FMUL.FTZ R60, R54, R111.reuse ;  /* 0x0000006f363c7220 */ /* 0x080fe20000410000 */
[C---:B------:R-:W-:Y:S01]  /*11fa0*/  FFMA.FTZ R48, R43.reuse, R40, -R44 ;  /* 0x000000282b307223 */ /* 0x040fe2000001082c */
[----:B------:R-:W-:Y:S01]  /*11fb0*/  FFMA.FTZ R52, R43, R42, R47 ;  /* 0x0000002a2b347223 */ /* 0x000fe2000001002f */
[C---:B------:R-:W-:Y:S01]  /*11fc0*/  FFMA.FTZ R54, R46.reuse, R111, -R41 ;  /* 0x0000006f2e367223 */ /* 0x040fe20000010829 */
        /* <DEDUP_REMOVED lines=10> */
.L_x_1709:
[----:B------:R-:W-:Y:S05]  /*12070*/  BSYNC B1 ;  /* 0x0000000000017941 */ /* 0x000fea0003800000 */
.L_x_1708:
[----:B---3--:R-:W-:Y:S01]  /*12080*/  VIADD R3, R23, 0x40 ;  /* 0x0000004017037836 */ /* 0x008fe20000000000 */
[----:B------:R-:W-:Y:S04]  /*12090*/  BSSY B1, `(.L_x_1712) ;  /* 0x00000e8000017945 */ /* 0x000fe80003800000 */
[----:B------:R-:W-:-:S13]  /*120a0*/  ISETP.GE.AND P0, PT, R3, R0, PT ;  /* 0x000000000300720c */ /* 0x000fda0003f06270 */
[----:B------:R-:W-:Y:S05]  /*120b0*/  @P0 BRA `(.L_x_1713) ;  /* 0x0000000c00940947 */ /* 0x000fea0003800000 */
[----:B------:R-:W3:Y:S01]  /*120c0*/  LDC R49, c[0x0][0x3f4] ;  /* 0x0000fd00ff317b82 */ /* 0x000ee20000000800 */
[----:B------:R-:W-:Y:S01]  /*120d0*/  BSSY B2, `(.L_x_1714) ;  /* 0x0000073000027945 */ /* 0x000fe20003800000 */
[-C--:B---3--:R-:W-:Y:S02]  /*120e0*/  ISETP.GE.AND P0, PT, R18, R49.reuse, PT ;  /* 0x000000311200720c */ /* 0x088fe40003f06270 */
[----:B------:R-:W-:-:S11]  /*120f0*/  ISETP.GE.AND P1, PT, R226, R49, PT ;  /* 0x00000031e200720c */ /* 0x000fd60003f26270 */
[----:B------:R-:W-:Y:S05]  /*12100*/  @P0 BRA `(.L_x_1715) ;  /* 0x0000000400bc0947 */ /* 0x000fea0003800000 */
[----:B-12---:R-:W2:Y:S04]  /*12110*/  LDL R20, [R1+0x44] ;  /* 0x0000440001147983 */ /* 0x006ea80000100800 */
[----:B------:R-:W3:Y:S01]  /*12120*/  LDL R61, [R1+0x8c] ;  /* 0x00008c00013d7983 */ /* 0x000ee20000100800 */
[----:B------:R-:W-:Y:S01]  /*12130*/  IMAD.SHL.U32 R40, R3, 0x40, RZ ;  /* 0x0000004003287824 */ /* 0x000fe200078e00ff */
[----:B------:R-:W-:Y:S02]  /*12140*/  SHF.R.S32.HI R42, RZ, 0x1f, R3 ;  /* 0x0000001fff2a7819 */ /* 0x000fe40000011403 */
[----:B------:R-:W-:Y:S02]  /*12150*/  SHF.R.U64 R53, R28, 0x10, R29 ;  /* 0x000000101c357819 */ /* 0x000fe4000000121d */
[----:B------:R-:W-:-:S02]  /*12160*/  LOP3.LUT R43, R40, 0x1c0, RZ, 0xc0, !PT ;  /* 0x000001c0282b7812 */ /* 0x000fc400078ec0ff */
[----:B------:R-:W-:Y:S02]  /*12170*/  LEA.HI R42, R42, R3, RZ, 0x3 ;  /* 0x000000032a2a7211 */ /* 0x000fe400078f18ff */
[----:B------:R-:W-:Y:S02]  /*12180*/  SHF.R.U32.HI R51, RZ, 0x10, R29 ;  /* 0x00000010ff337819 */ /* 0x000fe4000001161d */
[----:B------:R-:W-:Y:S01]  /*12190*/  SHF.R.U64 R29, R36, 0x10, R37 ;  /* 0x00000010241d7819 */ /* 0x000fe20000001225 */
[----:B------:R-:W-:Y:S01]  /*121a0*/  IMAD.SHL.U32 R42, R42, 0x40, RZ ;  /* 0x000000402a2a7824 */ /* 0x000fe200078e00ff */
[----:B------:R-:W-:Y:S02]  /*121b0*/  SHF.R.U64 R28, R30, 0x10, R31 ;  /* 0x000000101e1c7819 */ /* 0x000fe4000000121f */
[----:B------:R-:W-:Y:S02]  /*121c0*/  SHF.R.U64 R30, R38, 0x10, R39 ;  /* 0x00000010261e7819 */ /* 0x000fe40000001227 */
[----:B------:R-:W-:-:S02]  /*121d0*/  LOP3.LUT R42, R42, 0xfffffe00, RZ, 0xc0, !PT ;  /* 0xfffffe002a2a7812 */ /* 0x000fc400078ec0ff */
[----:B------:R-:W-:Y:S02]  /*121e0*/  SHF.R.U32.HI R37, RZ, 0x10, R37 ;  /* 0x00000010ff257819 */ /* 0x000fe40000011625 */
[----:B------:R-:W-:Y:S02]  /*121f0*/  SHF.R.U32.HI R38, RZ, 0x10, R39 ;  /* 0x00000010ff267819 */ /* 0x000fe40000011627 */
[----:B------:R-:W-:Y:S02]  /*12200*/  PRMT R54, R104, 0x5410, R29 ;  /* 0x0000541068367816 */ /* 0x000fe4000000001d */
[----:B------:R-:W-:Y:S02]  /*12210*/  SHF.R.U32.HI R50, RZ, 0x10, R31 ;  /* 0x00000010ff327819 */ /* 0x000fe4000001161f */
[----:B------:R-:W-:Y:S01]  /*12220*/  PRMT R48, R106, 0x5410, R53 ;  /* 0x000054106a307816 */ /* 0x000fe20000000035 */
[----:B------:R-:W-:Y:S01]  /*12230*/  IMAD.U32 R55, R54, 0x10000, RZ ;  /* 0x0001000036377824 */ /* 0x000fe200078e00ff */
[----:B------:R-:W-:-:S02]  /*12240*/  PRMT R31, R105, 0x5410, R30 ;  /* 0x00005410691f7816 */ /* 0x000fc4000000001e */
[----:B------:R-:W-:Y:S02]  /*12250*/  PRMT R28, R107, 0x5410, R28 ;  /* 0x000054106b1c7816 */ /* 0x000fe4000000001c */
[----:B------:R-:W-:Y:S02]  /*12260*/  PRMT R104, R104, 0x5432, R37 ;  /* 0x0000543268687816 */ /* 0x000fe40000000025 */
[----:B------:R-:W-:Y:S02]  /*12270*/  PRMT R105, R105, 0x5432, R38 ;  /* 0x0000543269697816 */ /* 0x000fe40000000026 */
[----:B------:R-:W-:Y:S01]  /*12280*/  PRMT R107, R107, 0x5432, R50 ;  /* 0x000054326b6b7816 */ /* 0x000fe20000000032 */
[----:B------:R-:W-:Y:S01]  /*12290*/  IMAD.U32 R56, R104, 0x10000, RZ ;  /* 0x0001000068387824 */ /* 0x000fe200078e00ff */
[----:B------:R-:W-:Y:S01]  /*122a0*/  PRMT R106, R106, 0x5432, R51 ;  /* 0x000054326a6a7816 */ /* 0x000fe20000000033 */
[----:B------:R-:W-:Y:S01]  /*122b0*/  IMAD.U32 R57, R105, 0x10000, RZ ;  /* 0x0001000069397824 */ /* 0x000fe200078e00ff */
[----:B------:R-:W-:-:S02]  /*122c0*/  LOP3.LUT R54, R54, 0xffff0000, RZ, 0xc0, !PT ;  /* 0xffff000036367812 */ /* 0x000fc400078ec0ff */
[----:B------:R-:W-:Y:S02]  /*122d0*/  LOP3.LUT R104, R104, 0xffff0000, RZ, 0xc0, !PT ;  /* 0xffff000068687812 */ /* 0x000fe400078ec0ff */
[----:B------:R-:W-:Y:S02]  /*122e0*/  LOP3.LUT R105, R105, 0xffff0000, RZ, 0xc0, !PT ;  /* 0xffff000069697812 */ /* 0x000fe400078ec0ff */
[----:B--2---:R-:W-:-:S04]  /*122f0*/  LEA.HI R20, R49, R20, RZ, 0x1d ;  /* 0x0000001431147211 */ /* 0x004fc800078fe8ff */
[----:B------:R-:W-:Y:S01]  /*12300*/  SHF.R.S32.HI R41, RZ, 0x1f, R20 ;  /* 0x0000001fff297819 */ /* 0x000fe20000011414 */
[----:B------:R-:W-:-:S03]  /*12310*/  IMAD.SHL.U32 R40, R20, 0x8, RZ ;  /* 0x0000000814287824 */ /* 0x000fc600078e00ff */
[----:B------:R-:W-:Y:S02]  /*12320*/  LEA.HI R41, R41, R20, RZ, 0x3 ;  /* 0x0000001429297211 */ /* 0x000fe400078f18ff */
[----:B------:R-:W-:Y:S02]  /*12330*/  LOP3.LUT R20, R43, 0x38, R40, 0xf8, !PT ;  /* 0x000000382b147812 */ /* 0x000fe400078ef828 */
[----:B------:R-:W-:Y:S01]  /*12340*/  SHF.R.U32.HI R43, RZ, 0x3, R43 ;  /* 0x00000003ff2b7819 */ /* 0x000fe2000001162b */
[----:B------:R-:W-:-:S03]  /*12350*/  IMAD.SHL.U32 R41, R41, 0x400, RZ ;  /* 0x0000040029297824 */ /* 0x000fc600078e00ff */
[----:B------:R-:W-:Y:S02]  /*12360*/  LOP3.LUT R20, R20, R43, RZ, 0x3c, !PT ;  /* 0x0000002b14147212 */ /* 0x000fe400078e3cff */
[----:B------:R-:W-:-:S04]  /*12370*/  LOP3.LUT R41, R41, 0x7fffe000, RZ, 0xc0, !PT ;  /* 0x7fffe00029297812 */ /* 0x000fc800078ec0ff */
[----:B------:R-:W-:Y:S02]  /*12380*/  IADD3 R45, R20, R41, R42 ;  /* 0x00000029142d7210 */ /* 0x000fe40007ffe02a */
[----:B---3--:R-:W1:Y:S03]  /*12390*/  LDS.128 R40, [R61] ;  /* 0x000000003d287984 */ /* 0x008e660000000c00 */
        /* <DEDUP_REMOVED lines=11> */
[C---:B------:R-:W-:Y:S01]  /*12450*/  LOP3.LUT R53, R45.reuse, 0xffff0000, RZ, 0xc0, !PT ;  /* 0xffff00002d357812 */ /* 0x040fe200078ec0ff */
[----:B------:R-:W-:Y:S01]  /*12460*/  IMAD.U32 R41, R45, 0x10000, RZ ;  /* 0x000100002d297824 */ /* 0x000fe200078e00ff */
[----:B------:R-:W-:Y:S01]  /*12470*/  LOP3.LUT R52, R44, 0xffff0000, RZ, 0xc0, !PT ;  /* 0xffff00002c347812 */ /* 0x000fe200078ec0ff */
[----:B------:R-:W-:-:S02]  /*12480*/  IMAD.U32 R45, R48, 0x10000, RZ ;  /* 0x00010000302d7824 */ /* 0x000fc400078e00ff */
[----:B------:R-:W-:Y:S01]  /*12490*/  FMUL.FTZ R58, R38, R55 ;  /* 0x00000037263a7220 */ /* 0x000fe20000410000 */
[C---:B------:R-:W-:Y:S01]  /*124a0*/  IMAD.U32 R43, R46.reuse, 0x10000, RZ ;  /* 0x000100002e2b7824 */ /* 0x040fe200078e00ff */
[----:B------:R-:W-:Y:S01]  /*124b0*/  LOP3.LUT R36, R46, 0xffff0000, RZ, 0xc0, !PT ;  /* 0xffff00002e247812 */ /* 0x000fe200078ec0ff */
[-C--:B------:R-:W-:Y:S01]  /*124c0*/  FMUL.FTZ R60, R38, R45.reuse ;  /* 0x0000002d263c7220 */ /* 0x080fe20000410000 */
[----:B------:R-:W-:Y:S01]  /*124d0*/  FFMA.FTZ R38, R39, R45, -R58 ;  /* 0x0000002d27267223 */ /* 0x000fe2000001083a */
[----:B------:R-:W-:Y:S01]  /*124e0*/  IMAD.U32 R45, R106, 0x10000, RZ ;  /* 0x000100006a2d7824 */ /* 0x000fe200078e00ff */
[C---:B------:R-:W-:Y:S01]  /*124f0*/  LOP3.LUT R46, R47.reuse, 0xffff0000, RZ, 0xc0, !PT ;  /* 0xffff00002f2e7812 */ /* 0x040fe200078ec0ff */
[----:B------:R-:W-:Y:S02]  /*12500*/  IMAD.U32 R44, R47, 0x10000, RZ ;  /* 0x000100002f2c7824 */ /* 0x000fe400078e00ff */
[----:B------:R-:W-:Y:S01]  /*12510*/  FMUL.FTZ R59, R41, R56 ;  /* 0x00000038293b7220 */ /* 0x000fe20000410000 */
[----:B------:R-:W-:Y:S01]  /*12520*/  FFMA.FTZ R39, R39, R55, R60 ;  /* 0x0000003727277223 */ /* 0x000fe2000001003c */
[----:B------:R-:W-:-:S02]  /*12530*/  IMAD.U32 R47, R107, 0x10000, RZ ;  /* 0x000100006b2f7824 */ /* 0x000fc400078e00ff */
[-C--:B------:R-:W-:Y:S01]  /*12540*/  FMUL.FTZ R55, R41, R45.reuse ;  /* 0x0000002d29377220 */ /* 0x080fe20000410000 */
[----:B------:R-:W-:Y:S01]  /*12550*/  FFMA.FTZ R41, R50, R45, -R59 ;  /* 0x0000002d32297223 */ /* 0x000fe2000001083b */
[C---:B------:R-:W-:Y:S01]  /*12560*/  FMUL.FTZ R58, R44.reuse, R57 ;  /* 0x000000392c3a7220 */ /* 0x040fe20000410000 */
[-C--:B------:R-:W-:Y:S01]  /*12570*/  FMUL.FTZ R60, R44, R47.reuse ;  /* 0x0000002f2c3c7220 */ /* 0x080fe20000410000 */
[----:B------:R-:W-:Y:S01]  /*12580*/  FFMA.FTZ R45, R50, R56, R55 ;  /* 0x00000038322d7223 */ /* 0x000fe20000010037 */
[----:B------:R-:W-:Y:S01]  /*12590*/  LOP3.LUT R48, R48, 0xffff0000, RZ, 0xc0, !PT ;  /* 0xffff000030307812 */ /* 0x000fe200078ec0ff */
[----:B------:R-:W-:Y:S01]  /*125a0*/  FMUL.FTZ R50, R52, R54 ;  /* 0x0000003634327220 */ /* 0x000fe20000410000 */
[C---:B------:R-:W-:Y:S01]  /*125b0*/  FFMA.FTZ R44, R51.reuse, R47, -R58 ;  /* 0x0000002f332c7223 */ /* 0x040fe2000001083a */
[----:B------:R-:W-:Y:S01]  /*125c0*/  FFMA.FTZ R47, R51, R57, R60 ;  /* 0x00000039332f7223 */ /* 0x000fe2000001003c */
[----:B------:R-:W-:Y:S01]  /*125d0*/  LOP3.LUT R106, R106, 0xffff0000, RZ, 0xc0, !PT ;  /* 0xffff00006a6a7812 */ /* 0x000fe200078ec0ff */
[-C--:B------:R-:W-:Y:S01]  /*125e0*/  FMUL.FTZ R52, R52, R48.reuse ;  /* 0x0000003034347220 */ /* 0x080fe20000410000 */
[----:B------:R-:W-:Y:S01]  /*125f0*/  FFMA.FTZ R51, R37, R48, -R50 ;  /* 0x0000003025337223 */ /* 0x000fe20000010832 */
[C---:B------:R-:W-:Y:S01]  /*12600*/  IMAD.U32 R50, R31.reuse, 0x10000, RZ ;  /* 0x000100001f327824 */ /* 0x040fe200078e00ff */
[----:B------:R-:W-:Y:S01]  /*12610*/  LOP3.LUT R31, R31, 0xffff0000, RZ, 0xc0, !PT ;  /* 0xffff00001f1f7812 */ /* 0x000fe200078ec0ff */
[----:B------:R-:W-:-:S02]  /*12620*/  IMAD.U32 R48, R28, 0x10000, RZ ;  /* 0x000100001c307824 */ /* 0x000fc400078e00ff */
[----:B------:R-:W-:Y:S01]  /*12630*/  FFMA.FTZ R52, R37, R54, R52 ;  /* 0x0000003625347223 */ /* 0x000fe20000010034 */
[C---:B------:R-:W-:Y:S01]  /*12640*/  FMUL.FTZ R37, R43.reuse, R50 ;  /* 0x000000322b257220 */ /* 0x040fe20000410000 */
[----:B------:R-:W-:Y:S01]  /*12650*/  LOP3.LUT R28, R28, 0xffff0000, RZ, 0xc0, !PT ;  /* 0xffff00001c1c7812 */ /* 0x000fe200078ec0ff */
[-C--:B------:R-:W-:Y:S01]  /*12660*/  FMUL.FTZ R43, R43, R48.reuse ;  /* 0x000000302b2b7220 */ /* 0x080fe20000410000 */
[----:B------:R-:W-:Y:S01]  /*12670*/  LOP3.LUT R107, R107, 0xffff0000, RZ, 0xc0, !PT ;  /* 0xffff00006b6b7812 */ /* 0x000fe200078ec0ff */
[C---:B------:R-:W-:Y:S01]  /*12680*/  FFMA.FTZ R48, R30.reuse, R48, -R37 ;  /* 0x000000301e307223 */ /* 0x040fe20000010825 */
[C---:B------:R-:W-:Y:S01]  /*12690*/  FMUL.FTZ R55, R53.reuse, R104 ;  /* 0x0000006835377220 */ /* 0x040fe20000410000 */
[----:B------:R-:W-:Y:S01]  /*126a0*/  FFMA.FTZ R43, R30, R50, R43 ;  /* 0x000000321e2b7223 */ /* 0x000fe2000001002b */
[C---:B------:R-:W-:Y:S01]  /*126b0*/  FMUL.FTZ R30, R36.reuse, R31 ;  /* 0x0000001f241e7220 */ /* 0x040fe20000410000 */
[----:B------:R-:W-:Y:S01]  /*126c0*/  FMUL.FTZ R53, R53, R106 ;  /* 0x0000006a35357220 */ /* 0x000fe20000410000 */
[----:B------:R-:W-:Y:S01]  /*126d0*/  FMUL.FTZ R36, R36, R28 ;  /* 0x0000001c24247220 */ /* 0x000fe20000410000 */
[C---:B------:R-:W-:Y:S01]  /*126e0*/  FMUL.FTZ R37, R46.reuse, R105 ;  /* 0x000000692e257220 */ /* 0x040fe20000410000 */
[----:B------:R-:W-:Y:S01]  /*126f0*/  FMUL.FTZ R50, R46, R107 ;  /* 0x0000006b2e327220 */ /* 0x000fe20000410000 */
[C---:B------:R-:W-:Y:S01]  /*12700*/  FFMA.FTZ R106, R40.reuse, R106, -R55 ;  /* 0x0000006a286a7223 */ /* 0x040fe20000010837 */
[----:B------:R-:W-:Y:S01]  /*12710*/  FFMA.FTZ R40, R40, R104, R53 ;  /* 0x0000006828287223 */ /* 0x000fe20000010035 */
[C---:B------:R-:W-:Y:S01]  /*12720*/  FFMA.FTZ R46, R29.reuse, R31, R36 ;  /* 0x0000001f1d2e7223 */ /* 0x040fe20000010024 */
        /* <DEDUP_REMOVED lines=13> */
.L_x_1715:
[----:B------:R-:W-:Y:S05]  /*12800*/  BSYNC B2 ;  /* 0x0000000000027941 */ /* 0x000fea0003800000 */
.L_x_1714:
[----:B------:R-:W-:Y:S05]  /*12810*/  @P1 BRA `(.L_x_1713) ;  /* 0x0000000400bc1947 */ /* 0x000fea0003800000 */
[----:B---3--:R-:W3:Y:S04]  /*12820*/  LDL R28, [R1+0x48] ;  /* 0x00004800011c7983 */ /* 0x008ee80000100800 */
[----:B------:R-:W4:Y:S01]  /*12830*/  LDL R50, [R1+0x88] ;  /* 0x0000880001327983 */ /* 0x000f220000100800 */
[----:B-12---:R-:W-:Y:S01]  /*12840*/  IMAD.SHL.U32 R20, R3, 0x40, RZ ;  /* 0x0000004003147824 */ /* 0x006fe200078e00ff */
[----:B------:R-:W-:Y:S02]  /*12850*/  SHF.R.S32.HI R30, RZ, 0x1f, R3 ;  /* 0x0000001fff1e7819 */ /* 0x000fe40000011403 */
[----:B------:R-:W-:Y:S02]  /*12860*/  SHF.R.U64 R40, R24, 0x10, R25 ;  /* 0x0000001018287819 */ /* 0x000fe40000001219 */
[----:B------:R-:W-:-:S02]  /*12870*/  LOP3.LUT R29, R20, 0x1c0, RZ, 0xc0, !PT ;  /* 0x000001c0141d7812 */ /* 0x000fc400078ec0ff */
[----:B------:R-:W-:Y:S02]  /*12880*/  LEA.HI R30, R30, R3, RZ, 0x3 ;  /* 0x000000031e1e7211 */ /* 0x000fe400078f18ff */
[----:B------:R-:W-:Y:S02]  /*12890*/  SHF.R.U64 R43, R26, 0x10, R27 ;  /* 0x000000101a2b7819 */ /* 0x000fe4000000121b */
[----:B------:R-:W-:Y:S01]  /*128a0*/  SHF.R.U64 R24, R32, 0x10, R33 ;  /* 0x0000001020187819 */ /* 0x000fe20000001221 */
[----:B------:R-:W-:Y:S01]  /*128b0*/  IMAD.SHL.U32 R30, R30, 0x40, RZ ;  /* 0x000000401e1e7824 */ /* 0x000fe200078e00ff */
[----:B------:R-:W-:Y:S02]  /*128c0*/  PRMT R41, R89, 0x5410, R40 ;  /* 0x0000541059297816 */ /* 0x000fe40000000028 */
[----:B------:R-:W-:Y:S02]  /*128d0*/  SHF.R.U32.HI R27, RZ, 0x10, R27 ;  /* 0x00000010ff1b7819 */ /* 0x000fe4000001161b */
[----:B------:R-:W-:Y:S01]  /*128e0*/  LOP3.LUT R30, R30, 0xfffffe00, RZ, 0xc0, !PT ;  /* 0xfffffe001e1e7812 */ /* 0x000fe200078ec0ff */
[----:B------:R-:W-:Y:S01]  /*128f0*/  IMAD.U32 R42, R41, 0x10000, RZ ;  /* 0x00010000292a7824 */ /* 0x000fe200078e00ff */
[----:B------:R-:W-:-:S02]  /*12900*/  SHF.R.U32.HI R32, RZ, 0x10, R33 ;  /* 0x00000010ff207819 */ /* 0x000fc40000011621 */
[----:B---3--:R-:W-:-:S04]  /*12910*/  LEA.HI R49, R49, R28, RZ, 0x1d ;  /* 0x0000001c31317211 */ /* 0x008fc800078fe8ff */
[----:B------:R-:W-:Y:S01]  /*12920*/  SHF.R.S32.HI R28, RZ, 0x1f, R49 ;  /* 0x0000001fff1c7819 */ /* 0x000fe20000011431 */
[----:B------:R-:W-:-:S03]  /*12930*/  IMAD.SHL.U32 R20, R49, 0x8, RZ ;  /* 0x0000000831147824 */ /* 0x000fc600078e00ff */
[----:B------:R-:W-:Y:S02]  /*12940*/  LEA.HI R28, R28, R49, RZ, 0x3 ;  /* 0x000000311c1c7211 */ /* 0x000fe400078f18ff */
[----:B------:R-:W-:Y:S02]  /*12950*/  LOP3.LUT R3, R29, 0x38, R20, 0xf8, !PT ;  /* 0x000000381d037812 */ /* 0x000fe400078ef814 */
[----:B------:R-:W-:Y:S01]  /*12960*/  SHF.R.U32.HI R20, RZ, 0x3, R29 ;  /* 0x00000003ff147819 */ /* 0x000fe2000001161d */
[----:B------:R-:W-:-:S03]  /*12970*/  IMAD.SHL.U32 R28, R28, 0x400, RZ ;  /* 0x000004001c1c7824 */ /* 0x000fc600078e00ff */
[----:B------:R-:W-:Y:S02]  /*12980*/  LOP3.LUT R3, R3, R20, RZ, 0x3c, !PT ;  /* 0x0000001403037212 */ /* 0x000fe400078e3cff */
[----:B------:R-:W-:Y:S02]  /*12990*/  LOP3.LUT R28, R28, 0x7fffe000, RZ, 0xc0, !PT ;  /* 0x7fffe0001c1c7812 */ /* 0x000fe400078ec0ff */
[----:B------:R-:W-:Y:S02]  /*129a0*/  SHF.R.U32.HI R20, RZ, 0x10, R25 ;  /* 0x00000010ff147819 */ /* 0x000fe40000011619 */
[----:B------:R-:W-:Y:S02]  /*129b0*/  IADD3 R3, R3, R28, R30 ;  /* 0x0000001c03037210 */ /* 0x000fe40007ffe01e */
[----:B----4-:R-:W1:Y:S01]  /*129c0*/  LDS.128 R28, [R50] ;  /* 0x00000000321c7984 */ /* 0x010e620000000c00 */
[----:B------:R-:W-:Y:S02]  /*129d0*/  SHF.R.U64 R25, R34, 0x10, R35 ;  /* 0x0000001022197819 */ /* 0x000fe40000001223 */
[----:B------:R-:W-:Y:S01]  /*129e0*/  IMAD R3, R3, 0x2, R16 ;  /* 0x0000000203037824 */ /* 0x000fe200078e0210 */
[----:B------:R-:W-:-:S02]  /*129f0*/  PRMT R89, R89, 0x5432, R20 ;  /* 0x0000543259597816 */ /* 0x000fc40000000014 */
[----:B------:R-:W-:Y:S02]  /*12a00*/  PRMT R20, R90, 0x5410, R43 ;  /* 0x000054105a147816 */ /* 0x000fe4000000002b */
[----:B------:R-:W2:Y:S01]  /*12a10*/  LDS.128 R36, [R3+0x10400] ;  /* 0x0104000003247984 */ /* 0x000ea20000000c00 */
[----:B------:R-:W-:Y:S02]  /*12a20*/  PRMT R43, R87, 0x5410, R24 ;  /* 0x00005410572b7816 */ /* 0x000fe40000000018 */
[----:B------:R-:W-:Y:S02]  /*12a30*/  PRMT R46, R88, 0x5410, R25 ;  /* 0x00005410582e7816 */ /* 0x000fe40000000019 */
[----:B------:R-:W-:Y:S01]  /*12a40*/  SHF.R.U32.HI R35, RZ, 0x10, R35 ;  /* 0x00000010ff237819 */ /* 0x000fe20000011623 */
[----:B------:R-:W-:Y:S01]  /*12a50*/  IMAD.U32 R44, R43, 0x10000, RZ ;  /* 0x000100002b2c7824 */ /* 0x000fe200078e00ff */
[----:B------:R-:W-:Y:S02]  /*12a60*/  PRMT R90, R90, 0x5432, R27 ;  /* 0x000054325a5a7816 */ /* 0x000fe4000000001b */
[----:B------:R-:W-:-:S02]  /*12a70*/  PRMT R87, R87, 0x5432, R32 ;  /* 0x0000543257577816 */ /* 0x000fc40000000020 */
[----:B------:R-:W-:-:S03]  /*12a80*/  PRMT R88, R88, 0x5432, R35 ;  /* 0x0000543258587816 */ /* 0x000fc60000000023 */
        /* <DEDUP_REMOVED lines=22> */
[C---:B------:R-:W-:Y:S01]  /*12bf0*/  FFMA.FTZ R42, R24.reuse, R42, -R47 ;  /* 0x0000002a182a7223 */ /* 0x040fe2000001082f */
[----:B------:R-:W-:Y:S01]  /*12c00*/  FFMA.FTZ R44, R24, R44, R39 ;  /* 0x0000002c182c7223 */ /* 0x000fe20000010027 */
[----:B------:R-:W-:Y:S02]  /*12c10*/  IMAD.U32 R47, R88, 0x10000, RZ ;  /* 0x00010000582f7824 */ /* 0x000fe400078e00ff */
[-C--:B------:R-:W-:Y:S01]  /*12c20*/  FMUL.FTZ R51, R34, R31.reuse ;  /* 0x0000001f22337220 */ /* 0x080fe20000410000 */
[----:B------:R-:W-:Y:S01]  /*12c30*/  IMAD.U32 R39, R90, 0x10000, RZ ;  /* 0x000100005a277824 */ /* 0x000fe200078e00ff */
[----:B------:R-:W-:Y:S01]  /*12c40*/  LOP3.LUT R34, R43, 0xffff0000, RZ, 0xc0, !PT ;  /* 0xffff00002b227812 */ /* 0x000fe200078ec0ff */
[----:B------:R-:W-:Y:S01]  /*12c50*/  FFMA.FTZ R49, R26, R31, -R49 ;  /* 0x0000001f1a317223 */ /* 0x000fe20000010831 */
[C---:B------:R-:W-:Y:S01]  /*12c60*/  FMUL.FTZ R31, R40.reuse, R47 ;  /* 0x0000002f281f7220 */ /* 0x040fe20000410000 */
[----:B------:R-:W-:Y:S01]  /*12c70*/  FMUL.FTZ R48, R40, R39 ;  /* 0x0000002728307220 */ /* 0x000fe20000410000 */
[----:B------:R-:W-:Y:S01]  /*12c80*/  LOP3.LUT R24, R41, 0xffff0000, RZ, 0xc0, !PT ;  /* 0xffff000029187812 */ /* 0x000fe200078ec0ff */
[----:B------:R-:W-:Y:S01]  /*12c90*/  FFMA.FTZ R51, R26, R45, R51 ;  /* 0x0000002d1a337223 */ /* 0x000fe20000010033 */
[----:B------:R-:W-:Y:S01]  /*12ca0*/  FMUL.FTZ R26, R33, R34 ;  /* 0x00000022211a7220 */ /* 0x000fe20000410000 */
[C---:B------:R-:W-:Y:S01]  /*12cb0*/  FFMA.FTZ R40, R32.reuse, R39, -R31 ;  /* 0x0000002720287223 */ /* 0x040fe2000001081f */
[----:B------:R-:W-:Y:S01]  /*12cc0*/  FFMA.FTZ R48, R32, R47, R48 ;  /* 0x0000002f20307223 */ /* 0x000fe20000010030 */
[----:B------:R-:W-:Y:S01]  /*12cd0*/  LOP3.LUT R89, R89, 0xffff0000, RZ, 0xc0, !PT ;  /* 0xffff000059597812 */ /* 0x000fe200078ec0ff */
[-C--:B------:R-:W-:Y:S01]  /*12ce0*/  FMUL.FTZ R32, R33, R24.reuse ;  /* 0x0000001821207220 */ /* 0x080fe20000410000 */
[----:B------:R-:W-:Y:S01]  /*12cf0*/  FFMA.FTZ R33, R25, R24, -R26 ;  /* 0x0000001819217223 */ /* 0x000fe2000001081a */
[----:B------:R-:W-:-:S02]  /*12d00*/  IMAD.U32 R26, R46, 0x10000, RZ ;  /* 0x000100002e1a7824 */ /* 0x000fc400078e00ff */
[C---:B------:R-:W-:Y:S01]  /*12d10*/  FMUL.FTZ R31, R36.reuse, R87 ;  /* 0x00000057241f7220 */ /* 0x040fe20000410000 */
[-C--:B------:R-:W-:Y:S01]  /*12d20*/  FMUL.FTZ R36, R36, R89.reuse ;  /* 0x0000005924247220 */ /* 0x080fe20000410000 */
[----:B------:R-:W-:Y:S01]  /*12d30*/  FFMA.FTZ R39, R25, R34, R32 ;  /* 0x0000002219277223 */ /* 0x000fe20000010020 */
[----:B------:R-:W-:Y:S02]  /*12d40*/  IMAD.U32 R24, R20, 0x10000, RZ ;  /* 0x0001000014187824 */ /* 0x000fe400078e00ff */
[C---:B------:R-:W-:Y:S01]  /*12d50*/  FMUL.FTZ R34, R35.reuse, R26 ;  /* 0x0000001a23227220 */ /* 0x040fe20000410000 */
[----:B------:R-:W-:Y:S01]  /*12d60*/  LOP3.LUT R46, R46, 0xffff0000, RZ, 0xc0, !PT ;  /* 0xffff00002e2e7812 */ /* 0x000fe200078ec0ff */
[----:B------:R-:W-:Y:S01]  /*12d70*/  FFMA.FTZ R32, R28, R89, -R31 ;  /* 0x000000591c207223 */ /* 0x000fe2000001081f */
[----:B------:R-:W-:Y:S01]  /*12d80*/  LOP3.LUT R20, R20, 0xffff0000, RZ, 0xc0, !PT ;  /* 0xffff000014147812 */ /* 0x000fe200078ec0ff */
[----:B------:R-:W-:Y:S01]  /*12d90*/  FFMA.FTZ R36, R28, R87, R36 ;  /* 0x000000571c247223 */ /* 0x000fe20000010024 */
[----:B------:R-:W-:Y:S01]  /*12da0*/  LOP3.LUT R31, R88, 0xffff0000, RZ, 0xc0, !PT ;  /* 0xffff0000581f7812 */ /* 0x000fe200078ec0ff */
[-C--:B------:R-:W-:Y:S01]  /*12db0*/  FMUL.FTZ R28, R35, R24.reuse ;  /* 0x00000018231c7220 */ /* 0x080fe20000410000 */
[----:B------:R-:W-:Y:S01]  /*12dc0*/  LOP3.LUT R25, R90, 0xffff0000, RZ, 0xc0, !PT ;  /* 0xffff00005a197812 */ /* 0x000fe200078ec0ff */
[----:B------:R-:W-:Y:S01]  /*12dd0*/  FFMA.FTZ R34, R27, R24, -R34 ;  /* 0x000000181b227223 */ /* 0x000fe20000010822 */
[C---:B------:R-:W-:Y:S01]  /*12de0*/  FMUL.FTZ R24, R37.reuse, R46 ;  /* 0x0000002e25187220 */ /* 0x040fe20000410000 */
[----:B------:R-:W-:Y:S01]  /*12df0*/  FMUL.FTZ R37, R37, R20 ;  /* 0x0000001425257220 */ /* 0x000fe20000410000 */
[C---:B------:R-:W-:Y:S01]  /*12e00*/  FMUL.FTZ R41, R38.reuse, R31 ;  /* 0x0000001f26297220 */ /* 0x040fe20000410000 */
[-C--:B------:R-:W-:Y:S01]  /*12e10*/  FMUL.FTZ R38, R38, R25.reuse ;  /* 0x0000001926267220 */ /* 0x080fe20000410000 */
        /* <DEDUP_REMOVED lines=15> */
.L_x_1713:
[----:B------:R-:W-:Y:S05]  /*12f10*/  BSYNC B1 ;  /* 0x0000000000017941 */ /* 0x000fea0003800000 */
.L_x_1712:
[----:B----4-:R-:W-:-:S05]  /*12f20*/  VIADD R3, R23, 0x60 ;  /* 0x0000006017037836 */ /* 0x010fca0000000000 */
[----:B------:R-:W-:-:S13]  /*12f30*/  ISETP.GE.AND P0, PT, R3, R0, PT ;  /* 0x000000000300720c */ /* 0x000fda0003f06270 */
[----:B------:R-:W-:Y:S05]  /*12f40*/  @P0 BRA `(.L_x_1683) ;  /* 0x0000000c00940947 */ /* 0x000fea0003800000 */
[----:B------:R-:W4:Y:S01]  /*12f50*/  LDC R33, c[0x0][0x3f4] ;  /* 0x0000fd00ff217b82 */ /* 0x000f220000000800 */
[----:B------:R-:W-:Y:S01]  /*12f60*/  BSSY B1, `(.L_x_1716) ;  /* 0x0000073000017945 */ /* 0x000fe20003800000 */
[-C--:B----4-:R-:W-:Y:S02]  /*12f70*/  ISETP.GE.AND P0, PT, R18, R33.reuse, PT ;  /* 0x000000211200720c */ /* 0x090fe40003f06270 */
[----:B------:R-:W-:-:S11]  /*12f80*/  ISETP.GE.AND P1, PT, R226, R33, PT ;  /* 0x00000021e200720c */ /* 0x000fd60003f26270 */
[----:B------:R-:W-:Y:S05]  /*12f90*/  @P0 BRA `(.L_x_1717) ;  /* 0x0000000400bc0947 */ /* 0x000fea0003800000 */
[----:B------:R-:W4:Y:S04]  /*12fa0*/  LDL R24, [R1+0x44] ;  /* 0x0000440001187983 */ /* 0x000f280000100800 */
[----:B------:R-:W4:Y:S01]  /*12fb0*/  LDL R40, [R1+0x84] ;  /* 0x0000840001287983 */ /* 0x000f220000100800 */
[----:B-123--:R-:W-:Y:S01]  /*12fc0*/  IMAD.SHL.U32 R20, R3, 0x40, RZ ;  /* 0x0000004003147824 */ /* 0x00efe200078e00ff */
[----:B------:R-:W-:Y:S02]  /*12fd0*/  SHF.R.U64 R36, R4, 0x10, R5 ;  /* 0x0000001004247819 */ /* 0x000fe40000001205 */
[----:B------:R-:W-:Y:S02]  /*12fe0*/  SHF.R.U64 R32, R12, 0x10, R13 ;  /* 0x000000100c207819 */ /* 0x000fe4000000120d */
[----:B------:R-:W-:-:S02]  /*12ff0*/  LOP3.LUT R27, R20, 0x1c0, RZ, 0xc0, !PT ;  /* 0x000001c0141b7812 */ /* 0x000fc400078ec0ff */
[----:B------:R-:W-:Y:S02]  /*13000*/  SHF.R.U32.HI R4, RZ, 0x10, R5 ;  /* 0x00000010ff047819 */ /* 0x000fe40000011605 */
[----:B------:R-:W-:Y:S02]  /*13010*/  PRMT R36, R97, 0x5410, R36 ;  /* 0x0000541061247816 */ /* 0x000fe40000000024 */
[----:B------:R-:W-:Y:S02]  /*13020*/  SHF.R.U32.HI R12, RZ, 0x10, R13 ;  /* 0x00000010ff0c7819 */ /* 0x000fe4000001160d */
[----:B------:R-:W-:Y:S01]  /*13030*/  SHF.R.U64 R5, R6, 0x10, R7 ;  /* 0x0000001006057819 */ /* 0x000fe20000001207 */
[----:B------:R-:W-:Y:S01]  /*13040*/  IMAD.U32 R37, R36, 0x10000, RZ ;  /* 0x0001000024257824 */ /* 0x000fe200078e00ff */
[----:B------:R-:W-:Y:S02]  /*13050*/  PRMT R32, R99, 0x5410, R32 ;  /* 0x0000541063207816 */ /* 0x000fe40000000020 */
[----:B------:R-:W-:-:S02]  /*13060*/  SHF.R.U64 R13, R14, 0x10, R15 ;  /* 0x000000100e0d7819 */ /* 0x000fc4000000120f */
[----:B------:R-:W-:Y:S01]  /*13070*/  SHF.R.U32.HI R7, RZ, 0x10, R7 ;  /* 0x00000010ff077819 */ /* 0x000fe20000011607 */
[----:B------:R-:W-:Y:S01]  /*13080*/  IMAD.U32 R35, R32, 0x10000, RZ ;  /* 0x0001000020237824 */ /* 0x000fe200078e00ff */
[----:B------:R-:W-:Y:S02]  /*13090*/  SHF.R.U32.HI R15, RZ, 0x10, R15 ;  /* 0x00000010ff0f7819 */ /* 0x000fe4000001160f */
[----:B------:R-:W-:Y:S02]  /*130a0*/  PRMT R97, R97, 0x5432, R4 ;  /* 0x0000543261617816 */ /* 0x000fe40000000004 */
[----:B------:R-:W-:Y:S02]  /*130b0*/  PRMT R38, R98, 0x5410, R5 ;  /* 0x0000541062267816 */ /* 0x000fe40000000005 */
[----:B------:R-:W-:Y:S01]  /*130c0*/  PRMT R99, R99, 0x5432, R12 ;  /* 0x0000543263637816 */ /* 0x000fe2000000000c */
[----:B------:R-:W-:Y:S01]  /*130d0*/  IMAD.U32 R39, R97, 0x10000, RZ ;  /* 0x0001000061277824 */ /* 0x000fe200078e00ff */
[----:B------:R-:W-:-:S02]  /*130e0*/  PRMT R34, R100, 0x5410, R13 ;  /* 0x0000541064227816 */ /* 0x000fc4000000000d */
[----:B------:R-:W-:Y:S02]  /*130f0*/  PRMT R98, R98, 0x5432, R7 ;  /* 0x0000543262627816 */ /* 0x000fe40000000007 */
[----:B------:R-:W-:Y:S02]  /*13100*/  PRMT R100, R100, 0x5432, R15 ;  /* 0x0000543264647816 */ /* 0x000fe4000000000f */
[----:B------:R-:W-:Y:S02]  /*13110*/  LOP3.LUT R36, R36, 0xffff0000, RZ, 0xc0, !PT ;  /* 0xffff000024247812 */ /* 0x000fe400078ec0ff */
[----:B------:R-:W-:Y:S02]  /*13120*/  LOP3.LUT R32, R32, 0xffff0000, RZ, 0xc0, !PT ;  /* 0xffff000020207812 */ /* 0x000fe400078ec0ff */
[----:B------:R-:W-:Y:S02]  /*13130*/  LOP3.LUT R97, R97, 0xffff0000, RZ, 0xc0, !PT ;  /* 0xffff000061617812 */ /* 0x000fe400078ec0ff */
[----:B----4-:R-:W-:-:S02]  /*13140*/  LEA.HI R0, R33, R24, RZ, 0x1d ;  /* 0x0000001821007211 */ /* 0x010fc400078fe8ff */
[----:B------:R-:W-:Y:S02]  /*13150*/  SHF.R.S32.HI R24, RZ, 0x1f, R3 ;  /* 0x0000001fff187819 */ /* 0x000fe40000011403 */
[----:B------:R-:W-:Y:S01]  /*13160*/  SHF.R.S32.HI R25, RZ, 0x1f, R0 ;  /* 0x0000001fff197819 */ /* 0x000fe20000011400 */
[----:B------:R-:W-:Y:S01]  /*13170*/  IMAD.SHL.U32 R20, R0, 0x8, RZ ;  /* 0x0000000800147824 */ /* 0x000fe200078e00ff */
[----:B------:R-:W-:Y:S02]  /*13180*/  LEA.HI R24, R24, R3, RZ, 0x3 ;  /* 0x0000000318187211 */ /* 0x000fe400078f18ff */
[----:B------:R-:W-:Y:S02]  /*13190*/  LEA.HI R25, R25, R0, RZ, 0x3 ;  /* 0x0000000019197211 */ /* 0x000fe400078f18ff */
[----:B------:R-:W-:Y:S01]  /*131a0*/  LOP3.LUT R0, R27, 0x38, R20, 0xf8, !PT ;  /* 0x000000381b007812 */ /* 0x000fe200078ef814 */
[----:B------:R-:W-:Y:S01]  /*131b0*/  IMAD.SHL.U32 R24, R24, 0x40, RZ ;  /* 0x0000004018187824 */ /* 0x000fe200078e00ff */
[----:B------:R-:W-:Y:S01]  /*131c0*/  SHF.R.U32.HI R27, RZ, 0x3, R27 ;  /* 0x00000003ff1b7819 */ /* 0x000fe2000001161b */
[----:B------:R-:W-:-:S03]  /*131d0*/  IMAD.SHL.U32 R25, R25, 0x400, RZ ;  /* 0x0000040019197824 */ /* 0x000fc600078e00ff */
[----:B------:R-:W-:Y:S02]  /*131e0*/  LOP3.LUT R0, R0, R27, RZ, 0x3c, !PT ;  /* 0x0000001b00007212 */ /* 0x000fe400078e3cff */
[----:B------:R-:W-:Y:S02]  /*131f0*/  LOP3.LUT R24, R24, 0xfffffe00, RZ, 0xc0, !PT ;  /* 0xfffffe0018187812 */ /* 0x000fe400078ec0ff */
[----:B------:R-:W-:-:S04]  /*13200*/  LOP3.LUT R25, R25, 0x7fffe000, RZ, 0xc0, !PT ;  /* 0x7fffe00019197812 */ /* 0x000fc800078ec0ff */
[----:B------:R-:W-:Y:S02]  /*13210*/  IADD3 R29, R0, R25, R24 ;  /* 0x00000019001d7210 */ /* 0x000fe40007ffe018 */
[----:B------:R-:W1:Y:S03]  /*13220*/  LDS.128 R24, [R40] ;  /* 0x0000000028187984 */ /* 0x000e660000000c00 */
        /* <DEDUP_REMOVED lines=16> */
[C---:B------:R-:W-:Y:S01]  /*13330*/  FMUL.FTZ R41, R14.reuse, R37 ;  /* 0x000000250e297220 */ /* 0x040fe20000410000 */
[C---:B------:R-:W-:Y:S01]  /*13340*/  IMAD.U32 R29, R31.reuse, 0x10000, RZ ;  /* 0x000100001f1d7824 */ /* 0x040fe200078e00ff */
[----:B------:R-:W-:Y:S01]  /*13350*/  LOP3.LUT R30, R31, 0xffff0000, RZ, 0xc0, !PT ;  /* 0xffff00001f1e7812 */ /* 0x000fe200078ec0ff */
[----:B------:R-:W-:Y:S01]  /*13360*/  FMUL.FTZ R43, R14, R35 ;  /* 0x000000230e2b7220 */ /* 0x000fe20000410000 */
[----:B------:R-:W-:-:S02]  /*13370*/  IMAD.U32 R31, R99, 0x10000, RZ ;  /* 0x00010000631f7824 */ /* 0x000fc400078e00ff */
[----:B------:R-:W-:Y:S01]  /*13380*/  FFMA.FTZ R41, R4, R35, -R41 ;  /* 0x0000002304297223 */ /* 0x000fe20000010829 */
[----:B------:R-:W-:Y:S02]  /*13390*/  IMAD.U32 R14, R98, 0x10000, RZ ;  /* 0x00010000620e7824 */ /* 0x000fe400078e00ff */
[----:B------:R-:W-:Y:S01]  /*133a0*/  FMUL.FTZ R35, R20, R39 ;  /* 0x0000002714237220 */ /* 0x000fe20000410000 */
[----:B------:R-:W-:Y:S01]  /*133b0*/  FFMA.FTZ R43, R4, R37, R43 ;  /* 0x00000025042b7223 */ /* 0x000fe2000001002b */
[----:B------:R-:W-:Y:S02]  /*133c0*/  IMAD.U32 R4, R100, 0x10000, RZ ;  /* 0x0001000064047824 */ /* 0x000fe400078e00ff */
[-C--:B------:R-:W-:Y:S01]  /*133d0*/  FMUL.FTZ R37, R20, R31.reuse ;  /* 0x0000001f14257220 */ /* 0x080fe20000410000 */
[C---:B------:R-:W-:Y:S01]  /*133e0*/  FMUL.FTZ R20, R29.reuse, R14 ;  /* 0x0000000e1d147220 */ /* 0x040fe20000410000 */
[----:B------:R-:W-:Y:S01]  /*133f0*/  FFMA.FTZ R35, R6, R31, -R35 ;  /* 0x0000001f06237223 */ /* 0x000fe20000010823 */
[-C--:B------:R-:W-:Y:S01]  /*13400*/  FMUL.FTZ R31, R29, R4.reuse ;  /* 0x000000041d1f7220 */ /* 0x080fe20000410000 */
[----:B------:R-:W-:Y:S01]  /*13410*/  LOP3.LUT R99, R99, 0xffff0000, RZ, 0xc0, !PT ;  /* 0xffff000063637812 */ /* 0x000fe200078ec0ff */
[----:B------:R-:W-:Y:S01]  /*13420*/  FFMA.FTZ R29, R13, R4, -R20 ;  /* 0x000000040d1d7223 */ /* 0x000fe20000010814 */
[----:B------:R-:W-:Y:S01]  /*13430*/  FMUL.FTZ R4, R15, R36 ;  /* 0x000000240f047220 */ /* 0x000fe20000410000 */
[----:B------:R-:W-:Y:S01]  /*13440*/  FFMA.FTZ R31, R13, R14, R31 ;  /* 0x0000000e0d1f7223 */ /* 0x000fe2000001001f */
[-C--:B------:R-:W-:Y:S01]  /*13450*/  FMUL.FTZ R14, R15, R32.reuse ;  /* 0x000000200f0e7220 */ /* 0x080fe20000410000 */
[----:B------:R-:W-:Y:S01]  /*13460*/  FMUL.FTZ R13, R28, R97 ;  /* 0x000000611c0d7220 */ /* 0x000fe20000410000 */
[----:B------:R-:W-:Y:S01]  /*13470*/  FFMA.FTZ R37, R6, R39, R37 ;  /* 0x0000002706257223 */ /* 0x000fe20000010025 */
[----:B------:R-:W-:Y:S01]  /*13480*/  FFMA.FTZ R32, R5, R32, -R4 ;  /* 0x0000002005207223 */ /* 0x000fe20000010804 */
[----:B------:R-:W-:Y:S01]  /*13490*/  FMUL.FTZ R28, R28, R99 ;  /* 0x000000631c1c7220 */ /* 0x000fe20000410000 */
[----:B------:R-:W-:-:S02]  /*134a0*/  IMAD.U32 R6, R38, 0x10000, RZ ;  /* 0x0001000026067824 */ /* 0x000fc400078e00ff */
[----:B------:R-:W-:Y:S01]  /*134b0*/  FFMA.FTZ R14, R5, R36, R14 ;  /* 0x00000024050e7223 */ /* 0x000fe2000001000e */
[----:B------:R-:W-:Y:S02]  /*134c0*/  IMAD.U32 R4, R34, 0x10000, RZ ;  /* 0x0001000022047824 */ /* 0x000fe400078e00ff */
[C---:B------:R-:W-:Y:S01]  /*134d0*/  FFMA.FTZ R20, R24.reuse, R99, -R13 ;  /* 0x0000006318147223 */ /* 0x040fe2000001080d */
[----:B------:R-:W-:Y:S01]  /*134e0*/  FFMA.FTZ R28, R24, R97, R28 ;  /* 0x00000061181c7223 */ /* 0x000fe2000001001c */
[C---:B------:R-:W-:Y:S01]  /*134f0*/  FMUL.FTZ R36, R25.reuse, R6 ;  /* 0x0000000619247220 */ /* 0x040fe20000410000 */
[-C--:B------:R-:W-:Y:S01]  /*13500*/  FMUL.FTZ R24, R25, R4.reuse ;  /* 0x0000000419187220 */ /* 0x080fe20000410000 */
[----:B------:R-:W-:Y:S02]  /*13510*/  LOP3.LUT R38, R38, 0xffff0000, RZ, 0xc0, !PT ;  /* 0xffff000026267812 */ /* 0x000fe400078ec0ff */
[----:B------:R-:W-:Y:S01]  /*13520*/  LOP3.LUT R13, R98, 0xffff0000, RZ, 0xc0, !PT ;  /* 0xffff0000620d7812 */ /* 0x000fe200078ec0ff */
[C---:B------:R-:W-:Y:S01]  /*13530*/  FFMA.FTZ R36, R7.reuse, R4, -R36 ;  /* 0x0000000407247223 */ /* 0x040fe20000010824 */
[----:B------:R-:W-:Y:S01]  /*13540*/  LOP3.LUT R34, R34, 0xffff0000, RZ, 0xc0, !PT ;  /* 0xffff000022227812 */ /* 0x000fe200078ec0ff */
[----:B------:R-:W-:Y:S01]  /*13550*/  FFMA.FTZ R24, R7, R6, R24 ;  /* 0x0000000607187223 */ /* 0x000fe20000010018 */
[----:B------:R-:W-:Y:S01]  /*13560*/  LOP3.LUT R5, R100, 0xffff0000, RZ, 0xc0, !PT ;  /* 0xffff000064057812 */ /* 0x000fe200078ec0ff */
[C---:B------:R-:W-:Y:S01]  /*13570*/  FMUL.FTZ R7, R27.reuse, R38 ;  /* 0x000000261b077220 */ /* 0x040fe20000410000 */
[----:B------:R-:W-:Y:S01]  /*13580*/  FMUL.FTZ R15, R30, R13 ;  /* 0x0000000d1e0f7220 */ /* 0x000fe20000410000 */
[----:B------:R-:W-:-:S02]  /*13590*/  FMUL.FTZ R27, R27, R34 ;  /* 0x000000221b1b7220 */ /* 0x000fc40000410000 */
[-C--:B------:R-:W-:Y:S01]  /*135a0*/  FMUL.FTZ R4, R30, R5.reuse ;  /* 0x000000051e047220 */ /* 0x080fe20000410000 */
        /* <DEDUP_REMOVED lines=9> */
[----:B------:R-:W-:Y:S02]  /*13640*/  F2FP.BF16.F32.PACK_AB R13, R28, R37 ;  /* 0x000000251c0d723e */ /* 0x000fe400000010ff */
[----:B------:R-:W-:Y:S01]  /*13650*/  F2FP.BF16.F32.PACK_AB R14, R27, R24 ;  /* 0x000000181b0e723e */ /* 0x000fe200000010ff */
[----:B------:R4:W-:Y:S01]  /*13660*/  STS.128 [R40], R4 ;  /* 0x0000000428007388 */ /* 0x0009e20000000c00 */
[----:B------:R-:W-:-:S05]  /*13670*/  F2FP.BF16.F32.PACK_AB R15, R26, R31 ;  /* 0x0000001f1a0f723e */ /* 0x000fca00000010ff */
[----:B------:R4:W-:Y:S02]  /*13680*/  STS.128 [R0+0x10400], R12 ;  /* 0x0104000c00007388 */ /* 0x0009e40000000c00 */
.L_x_1717:
[----:B------:R-:W-:Y:S05]  /*13690*/  BSYNC B1 ;  /* 0x0000000000017941 */ /* 0x000fea0003800000 */
.L_x_1716:
[----:B------:R-:W-:Y:S05]  /*136a0*/  @P1 BRA `(.L_x_1683) ;  /* 0x0000000400bc1947 */ /* 0x000fea0003800000 */
[----:B----4-:R-:W4:Y:S04]  /*136b0*/  LDL R4, [R1+0x48] ;  /* 0x0000480001047983 */ /* 0x010f280000100800 */
[----:B---3--:R-:W3:Y:S01]  /*136c0*/  LDL R38, [R1+0x80] ;  /* 0x0000800001267983 */ /* 0x008ee20000100800 */
[----:B------:R-:W-:Y:S01]  /*136d0*/  IMAD.SHL.U32 R0, R3, 0x40, RZ ;  /* 0x0000004003007824 */ /* 0x000fe200078e00ff */
[----:B------:R-:W-:Y:S02]  /*136e0*/  SHF.R.S32.HI R6, RZ, 0x1f, R3 ;  /* 0x0000001fff067819 */ /* 0x000fe40000011403 */
[----:B-12---:R-:W-:Y:S02]  /*136f0*/  SHF.R.U64 R20, R72, 0x10, R73 ;  /* 0x0000001048147819 */ /* 0x006fe40000001249 */
[----:B------:R-:W-:-:S02]  /*13700*/  LOP3.LUT R5, R0, 0x1c0, RZ, 0xc0, !PT ;  /* 0x000001c000057812 */ /* 0x000fc400078ec0ff */
[----:B------:R-:W-:Y:S02]  /*13710*/  LEA.HI R6, R6, R3, RZ, 0x3 ;  /* 0x0000000306067211 */ /* 0x000fe400078f18ff */
[----:B------:R-:W-:Y:S02]  /*13720*/  PRMT R25, R85, 0x5410, R20 ;  /* 0x0000541055197816 */ /* 0x000fe40000000014 */
[----:B------:R-:W-:Y:S01]  /*13730*/  SHF.R.U32.HI R72, RZ, 0x10, R73 ;  /* 0x00000010ff487819 */ /* 0x000fe20000011649 */
[----:B------:R-:W-:Y:S01]  /*13740*/  IMAD.SHL.U32 R6, R6, 0x40, RZ ;  /* 0x0000004006067824 */ /* 0x000fe200078e00ff */
[----:B------:R-:W-:Y:S01]  /*13750*/  SHF.R.U32.HI R32, RZ, 0x10, R11 ;  /* 0x00000010ff207819 */ /* 0x000fe2000001160b */
[----:B------:R-:W-:Y:S01]  /*13760*/  IMAD.U32 R26, R25, 0x10000, RZ ;  /* 0x00010000191a7824 */ /* 0x000fe200078e00ff */
[----:B------:R-:W-:Y:S02]  /*13770*/  SHF.R.U64 R27, R74, 0x10, R75 ;  /* 0x000000104a1b7819 */ /* 0x000fe4000000124b */
[----:B------:R-:W-:-:S02]  /*13780*/  LOP3.LUT R6, R6, 0xfffffe00, RZ, 0xc0, !PT ;  /* 0xfffffe0006067812 */ /* 0x000fc400078ec0ff */
[----:B------:R-:W-:Y:S02]  /*13790*/  PRMT R85, R85, 0x5432, R72 ;  /* 0x0000543255557816 */ /* 0x000fe40000000048 */
[----:B------:R-:W-:Y:S02]  /*137a0*/  SHF.R.U32.HI R75, RZ, 0x10, R75 ;  /* 0x00000010ff4b7819 */ /* 0x000fe4000001164b */
[----:B------:R-:W-:Y:S02]  /*137b0*/  PRMT R32, R21, 0x5410, R32 ;  /* 0x0000541015207816 */ /* 0x000fe40000000020 */
[C---:B------:R-:W-:Y:S02]  /*137c0*/  PRMT R27, R86.reuse, 0x5410, R27 ;  /* 0x00005410561b7816 */ /* 0x040fe4000000001b */
[----:B------:R-:W-:Y:S02]  /*137d0*/  PRMT R86, R86, 0x5432, R75 ;  /* 0x0000543256567816 */ /* 0x000fe4000000004b */
[----:B------:R-:W-:-:S02]  /*137e0*/  LOP3.LUT R25, R25, 0xffff0000, RZ, 0xc0, !PT ;  /* 0xffff000019197812 */ /* 0x000fc400078ec0ff */
[----:B----4-:R-:W-:-:S04]  /*137f0*/  LEA.HI R33, R33, R4, RZ, 0x1d ;  /* 0x0000000421217211 */ /* 0x010fc800078fe8ff */
[----:B------:R-:W-:Y:S01]  /*13800*/  SHF.R.S32.HI R4, RZ, 0x1f, R33 ;  /* 0x0000001fff047819 */ /* 0x000fe20000011421 */
[----:B------:R-:W-:-:S03]  /*13810*/  IMAD.SHL.U32 R0, R33, 0x8, RZ ;  /* 0x0000000821007824 */ /* 0x000fc600078e00ff */
[----:B------:R-:W-:Y:S01]  /*13820*/  LEA.HI R4, R4, R33, RZ, 0x3 ;  /* 0x0000002104047211 */ /* 0x000fe200078f18ff */
[----:B------:R-:W-:Y:S01]  /*13830*/  IMAD.U32 R33, R32, 0x10000, RZ ;  /* 0x0001000020217824 */ /* 0x000fe200078e00ff */
[----:B------:R-:W-:Y:S02]  /*13840*/  LOP3.LUT R0, R5, 0x38, R0, 0xf8, !PT ;  /* 0x0000003805007812 */ /* 0x000fe400078ef800 */
[----:B------:R-:W-:Y:S01]  /*13850*/  SHF.R.U32.HI R5, RZ, 0x3, R5 ;  /* 0x00000003ff057819 */ /* 0x000fe20000011605 */
[----:B------:R-:W-:Y:S01]  /*13860*/  IMAD.SHL.U32 R4, R4, 0x400, RZ ;  /* 0x0000040004047824 */ /* 0x000fe200078e00ff */
[----:B------:R-:W-:Y:S02]  /*13870*/  LOP3.LUT R32, R32, 0xffff0000, RZ, 0xc0, !PT ;  /* 0xffff000020207812 */ /* 0x000fe400078ec0ff */
[----:B------:R-:W-:Y:S02]  /*13880*/  LOP3.LUT R0, R0, R5, RZ, 0x3c, !PT ;  /* 0x0000000500007212 */ /* 0x000fe400078e3cff */
[----:B------:R-:W-:-:S04]  /*13890*/  LOP3.LUT R3, R4, 0x7fffe000, RZ, 0xc0, !PT ;  /* 0x7fffe00004037812 */ /* 0x000fc800078ec0ff */
[----:B------:R-:W-:Y:S02]  /*138a0*/  IADD3 R3, R0, R3, R6 ;  /* 0x0000000300037210 */ /* 0x000fe40007ffe006 */
[----:B---3--:R-:W1:Y:S03]  /*138b0*/  LDS.128 R4, [R38] ;  /* 0x0000000026047984 */ /* 0x008e660000000c00 */
[----:B------:R-:W-:Y:S01]  /*138c0*/  IMAD R0, R3, 0x2, R16 ;  /* 0x0000000203007824 */ /* 0x000fe200078e0210 */
[--C-:B------:R-:W-:Y:S02]  /*138d0*/  SHF.R.U64 R3, R8, 0x10, R9.reuse ;  /* 0x0000001008037819 */ /* 0x100fe40000001209 */
[----:B------:R-:W-:Y:S02]  /*138e0*/  SHF.R.U32.HI R9, RZ, 0x10, R9 ;  /* 0x00000010ff097819 */ /* 0x000fe40000011609 */
[----:B------:R-:W2:Y:S01]  /*138f0*/  LDS.128 R12, [R0+0x10400] ;  /* 0x01040000000c7984 */ /* 0x000ea20000000c00 */
[----:B------:R-:W-:-:S02]  /*13900*/  PRMT R28, R84, 0x5432, R3 ;  /* 0x00005432541c7816 */ /* 0x000fc40000000003 */
[----:B------:R-:W-:Y:S02]  /*13910*/  PRMT R84, R84, 0x5410, R9 ;  /* 0x0000541054547816 */ /* 0x000fe40000000009 */
[----:B------:R-:W-:Y:S01]  /*13920*/  SHF.R.U64 R8, R10, 0x10, R11 ;  /* 0x000000100a087819 */ /* 0x000fe2000000120b */
[----:B------:R-:W-:Y:S02]  /*13930*/  IMAD.U32 R30, R28, 0x10000, RZ ;  /* 0x000100001c1e7824 */ /* 0x000fe400078e00ff */
[C---:B------:R-:W-:Y:S01]  /*13940*/  IMAD.U32 R29, R84.reuse, 0x10000, RZ ;  /* 0x00010000541d7824 */ /* 0x040fe200078e00ff */
[----:B------:R-:W-:Y:S02]  /*13950*/  PRMT R31, R21, 0x5432, R8 ;  /* 0x00005432151f7816 */ /* 0x000fe40000000008 */
        /* <DEDUP_REMOVED lines=13> */
[C---:B------:R-:W-:Y:S01]  /*13a30*/  FMUL.FTZ R34, R11.reuse, R30 ;  /* 0x0000001e0b227220 */ /* 0x040fe20000410000 */
[----:B------:R-:W-:Y:S01]  /*13a40*/  FMUL.FTZ R36, R11, R26 ;  /* 0x0000001a0b247220 */ /* 0x000fe20000410000 */
[----:B------:R-:W-:-:S02]  /*13a50*/  IMAD.U32 R11, R85, 0x10000, RZ ;  /* 0x00010000550b7824 */ /* 0x000fc400078e00ff */
[C---:B------:R-:W-:Y:S01]  /*13a60*/  FMUL.FTZ R35, R20.reuse, R29 ;  /* 0x0000001d14237220 */ /* 0x040fe20000410000 */
[----:B------:R-:W-:Y:S02]  /*13a70*/  IMAD.U32 R24, R15, 0x10000, RZ ;  /* 0x000100000f187824 */ /* 0x000fe400078e00ff */
[C---:B------:R-:W-:Y:S01]  /*13a80*/  FFMA.FTZ R34, R3.reuse, R26, -R34 ;  /* 0x0000001a03227223 */ /* 0x040fe20000010822 */
[----:B------:R-:W-:Y:S01]  /*13a90*/  FFMA.FTZ R36, R3, R30, R36 ;  /* 0x0000001e03247223 */ /* 0x000fe20000010024 */
[-C--:B------:R-:W-:Y:S01]  /*13aa0*/  FMUL.FTZ R37, R20, R11.reuse ;  /* 0x0000000b14257220 */ /* 0x080fe20000410000 */
[----:B------:R-:W-:Y:S01]  /*13ab0*/  FFMA.FTZ R35, R8, R11, -R35 ;  /* 0x0000000b08237223 */ /* 0x000fe20000010823 */
[----:B------:R-:W-:Y:S02]  /*13ac0*/  IMAD.U32 R3, R86, 0x10000, RZ ;  /* 0x0001000056037824 */ /* 0x000fe400078e00ff */
[----:B------:R-:W-:Y:S01]  /*13ad0*/  FMUL.FTZ R39, R24, R33 ;  /* 0x0000002118277220 */ /* 0x000fe20000410000 */
[----:B------:R-:W-:Y:S01]  /*13ae0*/  LOP3.LUT R11, R28, 0xffff0000, RZ, 0xc0, !PT ;  /* 0xffff00001c0b7812 */ /* 0x000fe200078ec0ff */
[----:B------:R-:W-:Y:S01]  /*13af0*/  FFMA.FTZ R37, R8, R29, R37 ;  /* 0x0000001d08257223 */ /* 0x000fe20000010025 */
[-C--:B------:R-:W-:Y:S01]  /*13b00*/  FMUL.FTZ R24, R24, R3.reuse ;  /* 0x0000000318187220 */ /* 0x080fe20000410000 */
[----:B------:R-:W-:Y:S01]  /*13b10*/  FFMA.FTZ R39, R10, R3, -R39 ;  /* 0x000000030a277223 */ /* 0x000fe20000010827 */
[----:B------:R-:W-:Y:S01]  /*13b20*/  LOP3.LUT R8, R85, 0xffff0000, RZ, 0xc0, !PT ;  /* 0xffff000055087812 */ /* 0x000fe200078ec0ff */
[C---:B------:R-:W-:Y:S01]  /*13b30*/  FMUL.FTZ R3, R12.reuse, R11 ;  /* 0x0000000b0c037220 */ /* 0x040fe20000410000 */
[----:B------:R-:W-:Y:S01]  /*13b40*/  FMUL.FTZ R29, R12, R25 ;  /* 0x000000190c1d7220 */ /* 0x000fe20000410000 */
[----:B------:R-:W-:-:S02]  /*13b50*/  IMAD.U32 R21, R14, 0x10000, RZ ;  /* 0x000100000e157824 */ /* 0x000fc400078e00ff */
[----:B------:R-:W-:Y:S01]  /*13b60*/  FFMA.FTZ R24, R10, R33, R24 ;  /* 0x000000210a187223 */ /* 0x000fe20000010018 */
[----:B------:R-:W-:Y:S02]  /*13b70*/  IMAD.U32 R12, R31, 0x10000, RZ ;  /* 0x000100001f0c7824 */ /* 0x000fe400078e00ff */
[----:B------:R-:W-:Y:S01]  /*13b80*/  FMUL.FTZ R20, R13, R84 ;  /* 0x000000540d147220 */ /* 0x000fe20000410000 */
[C---:B------:R-:W-:Y:S01]  /*13b90*/  FFMA.FTZ R3, R4.reuse, R25, -R3 ;  /* 0x0000001904037223 */ /* 0x040fe20000010803 */
[----:B------:R-:W-:Y:S02]  /*13ba0*/  IMAD.U32 R10, R27, 0x10000, RZ ;  /* 0x000100001b0a7824 */ /* 0x000fe400078e00ff */
[----:B------:R-:W-:Y:S01]  /*13bb0*/  FFMA.FTZ R29, R4, R11, R29 ;  /* 0x0000000b041d7223 */ /* 0x000fe2000001001d */
[----:B------:R-:W-:Y:S01]  /*13bc0*/  LOP3.LUT R14, R14, 0xffff0000, RZ, 0xc0, !PT ;  /* 0xffff00000e0e7812 */ /* 0x000fe200078ec0ff */
[----:B------:R-:W-:Y:S01]  /*13bd0*/  FMUL.FTZ R13, R13, R8 ;  /* 0x000000080d0d7220 */ /* 0x000fe20000410000 */
[----:B------:R-:W-:Y:S01]  /*13be0*/  LOP3.LUT R15, R15, 0xffff0000, RZ, 0xc0, !PT ;  /* 0xffff00000f0f7812 */ /* 0x000fe200078ec0ff */
[----:B------:R-:W-:Y:S01]  /*13bf0*/  FMUL.FTZ R4, R21, R12 ;  /* 0x0000000c15047220 */ /* 0x000fe20000410000 */
[----:B------:R-:W-:Y:S01]  /*13c00*/  LOP3.LUT R31, R31, 0xffff0000, RZ, 0xc0, !PT ;  /* 0xffff00001f1f7812 */ /* 0x000fe200078ec0ff */
[----:B------:R-:W-:Y:S01]  /*13c10*/  FFMA.FTZ R20, R5, R8, -R20 ;  /* 0x0000000805147223 */ /* 0x000fe20000010814 */
[----:B------:R-:W-:Y:S01]  /*13c20*/  LOP3.LUT R27, R27, 0xffff0000, RZ, 0xc0, !PT ;  /* 0xffff00001b1b7812 */ /* 0x000fe200078ec0ff */
[----:B------:R-:W-:Y:S01]  /*13c30*/  FMUL.FTZ R8, R21, R10 ;  /* 0x0000000a15087220 */ /* 0x000fe20000410000 */
[----:B------:R-:W-:Y:S01]  /*13c40*/  LOP3.LUT R86, R86, 0xffff0000, RZ, 0xc0, !PT ;  /* 0xffff000056567812 */ /* 0x000fe200078ec0ff */
[----:B------:R-:W-:Y:S01]  /*13c50*/  FFMA.FTZ R84, R5, R84, R13 ;  /* 0x0000005405547223 */ /* 0x000fe2000001000d */
[----:B------:R-:W-:Y:S01]  /*13c60*/  FFMA.FTZ R10, R9, R10, -R4 ;  /* 0x0000000a090a7223 */ /* 0x000fe20000010804 */
[C---:B------:R-:W-:Y:S01]  /*13c70*/  FMUL.FTZ R5, R14.reuse, R31 ;  /* 0x0000001f0e057220 */ /* 0x040fe20000410000 */
[C---:B------:R-:W-:Y:S01]  /*13c80*/  FMUL.FTZ R4, R15.reuse, R32 ;  /* 0x000000200f047220 */ /* 0x040fe20000410000 */
[-C--:B------:R-:W-:Y:S01]  /*13c90*/  FMUL.FTZ R14, R14, R27.reuse ;  /* 0x0000001b0e0e7220 */ /* 0x080fe20000410000 */
[-C--:B------:R-:W-:Y:S01]  /*13ca0*/  FMUL.FTZ R15, R15, R86.reuse ;  /* 0x000000560f0f7220 */ /* 0x080fe20000410000 */
[C---:B------:R-:W-:Y:S01]  /*13cb0*/  FFMA.FTZ R27, R6.reuse, R27, -R5 ;  /* 0x0000001b061b7223 */ /* 0x040fe20000010805 */
[----:B------:R-:W-:Y:S01]  /*13cc0*/  FFMA.FTZ R86, R7, R86, -R4 ;  /* 0x0000005607567223 */ /* 0x000fe20000010804 */
[----:B------:R-:W-:Y:S01]  /*13cd0*/  FFMA.FTZ R12, R9, R12, R8 ;  /* 0x0000000c090c7223 */ /* 0x000fe20000010008 */
        /* <DEDUP_REMOVED lines=12> */
.L_x_1683:
[----:B------:R-:W-:Y:S05]  /*13da0*/  BSYNC B0 ;  /* 0x0000000000007941 */ /* 0x000fea0003800000 */
.L_x_1643:
[----:B------:R-:W-:Y:S01]  /*13db0*/  @!PT LDS RZ, [RZ] ;  /* 0x00000000fffff984 */ /* 0x000fe20000000800 */
[----:B------:R-:W-:Y:S01]  /*13dc0*/  @!PT LDS RZ, [RZ] ;  /* 0x00000000fffff984 */ /* 0x000fe20000000800 */
[----:B------:R-:W-:Y:S01]  /*13dd0*/  @!PT LDS RZ, [RZ] ;  /* 0x00000000fffff984 */ /* 0x000fe20000000800 */
[----:B------:R-:W-:Y:S01]  /*13de0*/  @!PT LDS RZ, [RZ] ;  /* 0x00000000fffff984 */ /* 0x000fe20000000800 */
[----:B------:R2:W-:Y:S06]  /*13df0*/  MEMBAR.ALL.CTA ;  /* 0x0000000000007992 */ /* 0x0005ec0000008000 */
[----:B--2---:R-:W2:Y:S01]  /*13e00*/  FENCE.VIEW.ASYNC.S ;  /* 0x00000000000073c6 */ /* 0x004ea20000000000 */
[----:B------:R-:W-:Y:S05]  /*13e10*/  WARPSYNC.ALL ;  /* 0x0000000000007948 */ /* 0x000fea0003800000 */
[----:B--2---:R-:W-:Y:S06]  /*13e20*/  BAR.SYNC.DEFER_BLOCKING 0xd, 0x100 ;  /* 0x0344000000007b1d */ /* 0x004fec0000010000 */
.L_x_1640:
[----:B-1--4-:R-:W2:Y:S02]  /*13e30*/  LDL R0, [R1+0x20] ;  /* 0x0000200001007983 */ /* 0x012ea40000100800 */
[----:B--2---:R-:W-:-:S13]  /*13e40*/  R2UR UR4, R0 ;  /* 0x00000000000472ca */ /* 0x004fda00000e0000 */
[----:B------:R-:W-:-:S05]  /*13e50*/  IMAD.U32 R0, RZ, RZ, UR4 ;  /* 0x00000004ff007e24 */ /* 0x000fca000f8e00ff */
[----:B------:R-:W-:-:S13]  /*13e60*/  ISETP.NE.AND P0, PT, R0, 0x3, PT ;  /* 0x000000030000780c */ /* 0x000fda0003f05270 */
[----:B------:R-:W-:Y:S05]  /*13e70*/  @!P0 BRA `(.L_x_1718) ;  /* 0x0000000000048947 */ /* 0x000fea0003800000 */
[----:B------:R-:W-:Y:S01]  /*13e80*/  BPT.TRAP 0x1 ;  /* 0x000000040000795c */ /* 0x000fe20000300000 */
.L_x_1718:
[----:B------:R-:W-:Y:S01]  /*13e90*/  IMAD R59, R22, 0x8, R16 ;  /* 0x00000008163b7824 */ /* 0x000fe200078e0210 */
[----:B------:R-:W-:-:S04]  /*13ea0*/  SHF.L.U32 R0, R205, 0x1f, RZ ;  /* 0x0000001fcd007819 */ /* 0x000fc800000006ff */
[----:B------:R1:W2:Y:S01]  /*13eb0*/  SYNCS.PHASECHK.TRANS64.TRYWAIT P2, [R59+URZ+0x30830], R0 ;  /* 0x030830003b0075a7 */ /* 0x0002a2000804017f */
[----:B------:R-:W-:Y:S05]  /*13ec0*/  @!P0 BRA `(.L_x_1719) ;  /* 0x0000000000048947 */ /* 0x000fea0003800000 */
[----:B------:R-:W-:Y:S01]  /*13ed0*/  BPT.TRAP 0x1 ;  /* 0x000000040000795c */ /* 0x000fe20000300000 */
.L_x_1719:
[----:B0-----:R-:W0:Y:S02]  /*13ee0*/  S2R R3, SR_TID.X ;  /* 0x0000000000037919 */ /* 0x001e240000002100 */
[----:B0-----:R-:W-:-:S04]  /*13ef0*/  LOP3.LUT R3, R3, 0x7f, RZ, 0xc0, !PT ;  /* 0x0000007f03037812 */ /* 0x001fc800078ec0ff */
[----:B------:R-:W-:Y:S01]  /*13f00*/  ISETP.NE.AND P1, PT, R3, RZ, PT ;  /* 0x000000ff0300720c */ /* 0x000fe20003f25270 */
[----:B--2---:R-:W-:-:S12]  /*13f10*/  @P2 BRA `(.L_x_1720) ;  /* 0x0000000000082947 */ /* 0x004fd80003800000 */
[----:B------:R-:W0:Y:S02]  /*13f20*/  SYNCS.PHASECHK.TRANS64.TRYWAIT P2, [R59+URZ+0x30830], R0 ;  /* 0x030830003b0075a7 */ /* 0x000e24000804017f */
[----:B0-----:R-:W-:Y:S05]  /*13f30*/  @!P2 BRA `(.L_x_1721) ;  /* 0x000001b40048a947 */ /* 0x001fea0003800000 */
.L_x_1720:
[----:B------:R-:W-:Y:S05]  /*13f40*/  WARPSYNC.ALL ;  /* 0x0000000000007948 */ /* 0x000fea0003800000 */
[----:B01----:R-:W-:Y:S01]  /*13f50*/  VIADD R0, R16, 0x20400 ;  /* 0x0002040010007836 */ /* 0x003fe20000000000 */
[----:B------:R-:W-:-:S04]  /*13f60*/  LOP3.LUT R6, R2, 0x10000, RZ, 0xfc, !PT ;  /* 0x0001000002067812 */ /* 0x000fc800078efcff */
[----:B------:R-:W-:-:S04]  /*13f70*/  SHF.R.U32.HI R0, RZ, 0x4, R0 ;  /* 0x00000004ff007819 */ /* 0x000fc80000011600 */
[----:B------:R-:W-:-:S04]  /*13f80*/  LOP3.LUT R0, R0, 0x3fff, RZ, 0xc0, !PT ;  /* 0x00003fff00007812 */ /* 0x000fc800078ec0ff */
[----:B------:R-:W-:Y:S01]  /*13f90*/  LOP3.LUT R4, R0, 0x10000, RZ, 0xfc, !PT ;  /* 0x0001000000047812 */ /* 0x000fe200078efcff */
[----:B------:R-:W-:Y:S02]  /*13fa0*/  IMAD.MOV.U32 R7, RZ, RZ, 0x40000040 ;  /* 0x40000040ff077424 */ /* 0x000fe400078e00ff */
[----:B------:R-:W-:Y:S01]  /*13fb0*/  IMAD.MOV.U32 R3, RZ, RZ, 0x40000040 ;  /* 0x40000040ff037424 */ /* 0x000fe200078e00ff */
[----:B------:R-:W-:Y:S01]  /*13fc0*/  R2UR UR4, R6 ;  /* 0x00000000060472ca */ /* 0x000fe200000e0000 */
[----:B------:R-:W-:Y:S01]  /*13fd0*/  IMAD R2, R22, 0x800, R4 ;  /* 0x0000080016027824 */ /* 0x000fe200078e0204 */
[----:B------:R-:W-:Y:S01]  /*13fe0*/  R2UR UR5, R7 ;  /* 0x00000000070572ca */ /* 0x000fe200000e0000 */
[----:B---3-5:R-:W-:Y:S01]  /*13ff0*/  WARPGROUP.ARRIVE ;  /* 0x00000000000079c5 */ /* 0x028fe20000000000 */
[----:B------:R-:W-:Y:S01]  /*14000*/  R2UR UR7, R3 ;  /* 0x00000000030772ca */ /* 0x000fe200000e0000 */
[----:B------:R0:W-:Y:S01]  /*14010*/  STL [R1], R4 ;  /* 0x0000000401007387 */ /* 0x0001e20000100800 */
[----:B------:R-:W-:Y:S01]  /*14020*/  R2UR UR6, R2 ;  /* 0x00000000020672ca */ /* 0x000fe200000e0000 */
[----:B------:R-:W-:Y:S01]  /*14030*/  VIADD R224, R6, 0x2 ;  /* 0x0000000206e07836 */ /* 0x000fe20000000000 */
[----:B------:R-:W1:Y:S01]  /*14040*/  LDC R0, c[0x0][0x448] ;  /* 0x00011200ff007b82 */ /* 0x000e620000000800 */
[----:B------:R-:W-:Y:S01]  /*14050*/  IMAD.MOV.U32 R225, RZ, RZ, 0x40000040 ;  /* 0x40000040ffe17424 */ /* 0x000fe200078e00ff */
[----:B------:R-:W2:Y:S01]  /*14060*/  LDL R56, [R1+0x34] ;  /* 0x0000340001387983 */ /* 0x000ea20000100800 */
[----:B------:R-:W-:-:S02]  /*14070*/  IMAD.MOV.U32 R5, RZ, RZ, 0x40000040 ;  /* 0x40000040ff057424 */ /* 0x000fc400078e00ff */
[----:B------:R-:W-:Y:S01]  /*14080*/  VIADD R222, R6, 0x4 ;  /* 0x0000000406de7836 */ /* 0x000fe20000000000 */
[----:B------:R-:W2:Y:S01]  /*14090*/  LDL R80, [R1+0x14] ;  /* 0x0000140001507983 */ /* 0x000ea20000100800 */
[----:B0-----:R-:W-:Y:S02]  /*140a0*/  VIADD R4, R2, 0x2 ;  /* 0x0000000202047836 */ /* 0x001fe40000000000 */
[----:B------:R-:W-:Y:S02]  /*140b0*/  IMAD.MOV.U32 R223, RZ, RZ, 0x40000040 ;  /* 0x40000040ffdf7424 */ /* 0x000fe400078e00ff */
[----:B------:R-:W-:Y:S01]  /*140c0*/  HGMMA.64x64x16.F32.BF16 R24, gdesc[UR4], RZ, !UPT, gsb0 ;  /* 0x00e00000041879f0 */ /* 0x000fe2000c0018ff */
[----:B------:R-:W-:Y:S01]  /*140d0*/  R2UR UR4, R224 ;  /* 0x00000000e00472ca */ /* 0x000fe200000e0000 */
[----:B------:R-:W-:Y:S01]  /*140e0*/  VIADD R218, R6, 0x6 ;  /* 0x0000000606da7836 */ /* 0x000fe20000000000 */
[----:B------:R-:W-:Y:S01]  /*140f0*/  R2UR UR5, R225 ;  /* 0x00000000e10572ca */ /* 0x000fe200000e0000 */
[----:B------:R-:W-:Y:S01]  /*14100*/  IMAD.MOV.U32 R219, RZ, RZ, 0x40000040 ;  /* 0x40000040ffdb7424 */ /* 0x000fe200078e00ff */
[----:B------:R-:W-:Y:S01]  /*14110*/  R2UR UR6, R4 ;  /* 0x00000000040672ca */ /* 0x000fe200000e0000 */
[----:B------:R-:W-:Y:S01]  /*14120*/  VIADD R4, R2, 0x4 ;  /* 0x0000000402047836 */ /* 0x000fe20000000000 */
[----:B------:R-:W-:Y:S01]  /*14130*/  R2UR UR7, R5 ;  /* 0x00000000050772ca */ /* 0x000fe200000e0000 */
[----:B------:R-:W-:-:S02]  /*14140*/  IMAD.MOV.U32 R5, RZ, RZ, 0x40000040 ;  /* 0x40000040ff057424 */ /* 0x000fc400078e00ff */
[----:B------:R-:W-:Y:S02]  /*14150*/  VIADD R216, R6, 0x400 ;  /* 0x0000040006d87836 */ /* 0x000fe40000000000 */
[----:B------:R-:W-:Y:S01]  /*14160*/  IMAD.MOV.U32 R217, RZ, RZ, 0x40000040 ;  /* 0x40000040ffd97424 */ /* 0x000fe200078e00ff */
[----:B-1----:R-:W-:Y:S01]  /*14170*/  ISETP.NE.AND P2, PT, R0, 0x1, PT ;  /* 0x000000010000780c */ /* 0x002fe20003f45270 */
[C---:B------:R-:W-:Y:S02]  /*14180*/  VIADD R214, R6.reuse, 0x402 ;  /* 0x0000040206d67836 */ /* 0x040fe40000000000 */
[----:B------:R-:W-:Y:S02]  /*14190*/  IMAD.MOV.U32 R215, RZ, RZ, 0x40000040 ;  /* 0x40000040ffd77424 */ /* 0x000fe400078e00ff */
[----:B------:R-:W-:Y:S02]  /*141a0*/  VIADD R212, R6, 0x404 ;  /* 0x0000040406d47836 */ /* 0x000fe40000000000 */
[----:B------:R-:W-:-:S02]  /*141b0*/  IMAD.MOV.U32 R213, RZ, RZ, 0x40000040 ;  /* 0x40000040ffd57424 */ /* 0x000fc400078e00ff */
[C---:B------:R-:W-:Y:S02]  /*141c0*/  VIADD R210, R6.reuse, 0x406 ;  /* 0x0000040606d27836 */ /* 0x040fe40000000000 */
[----:B------:R-:W-:Y:S02]  /*141d0*/  IMAD.MOV.U32 R211, RZ, RZ, 0x40000040 ;  /* 0x40000040ffd37424 */ /* 0x000fe400078e00ff */
        /* <DEDUP_REMOVED lines=16> */
[----:B------:R-:W-:Y:S01]  /*142e0*/  IMAD.MOV.U32 R9, RZ, RZ, 0x40000040 ;  /* 0x40000040ff097424 */ /* 0x000fe200078e00ff */
[----:B------:R-:W-:Y:S02]  /*142f0*/  WARPGROUP.DEPBAR.LE gsb0, 0x0 ;  /* 0x00008000000079c5 */ /* 0x000fe40000010000 */
[----:B------:R-:W-:-:S06]  /*14300*/  WARPGROUP.ARRIVE ;  /* 0x00000000000079c5 */ /* 0x000fcc0000000000 */
[----:B------:R-:W-:Y:S01]  /*14310*/  HGMMA.64x64x16.F32.BF16 R24, gdesc[UR4], R24, gsb0 ;  /* 0x00e00000041879f0 */ /* 0x000fe20008001818 */
[----:B------:R-:W-:Y:S02]  /*14320*/  R2UR UR4, R222 ;  /* 0x00000000de0472ca */ /* 0x000fe400000e0000 */
[----:B------:R-:W-:Y:S02]  /*14330*/  R2UR UR5, R223 ;  /* 0x00000000df0572ca */ /* 0x000fe400000e0000 */
[----:B------:R-:W-:Y:S01]  /*14340*/  R2UR UR6, R4 ;  /* 0x00000000040672ca */ /* 0x000fe200000e0000 */
[----:B------:R-:W-:Y:S01]  /*14350*/  VIADD R4, R2, 0x6 ;  /* 0x0000000602047836 */ /* 0x000fe20000000000 */
[----:B------:R-:W-:Y:S01]  /*14360*/  R2UR UR7, R5 ;  /* 0x00000000050772ca */ /* 0x000fe200000e0000 */
[----:B------:R-:W-:Y:S01]  /*14370*/  IMAD.MOV.U32 R5, RZ, RZ, 0x40000040 ;  /* 0x40000040ff057424 */ /* 0x000fe200078e00ff */
[----:B------:R-:W-:Y:S02]  /*14380*/  WARPGROUP.DEPBAR.LE gsb0, 0x0 ;  /* 0x00008000000079c5 */ /* 0x000fe40000010000 */
[----:B------:R-:W-:-:S09]  /*14390*/  WARPGROUP.ARRIVE ;  /* 0x00000000000079c5 */ /* 0x000fd20000000000 */
        /* <DEDUP_REMOVED lines=94> */
[C---:B------:R-:W-:Y:S01]  /*14980*/  VIADD R4, R2.reuse, 0x604 ;  /* 0x0000060402047836 */ /* 0x040fe20000000000 */
[----:B------:R-:W-:Y:S01]  /*14990*/  R2UR UR7, R5 ;  /* 0x00000000050772ca */ /* 0x000fe200000e0000 */
[----:B------:R-:W-:Y:S02]  /*149a0*/  IMAD.MOV.U32 R5, RZ, RZ, 0x40000040 ;  /* 0x40000040ff057424 */ /* 0x000fe400078e00ff */
[----:B------:R-:W-:Y:S01]  /*149b0*/  VIADD R2, R2, 0x606 ;  /* 0x0000060602027836 */ /* 0x000fe20000000000 */
[----:B------:R-:W-:-:S02]  /*149c0*/  WARPGROUP.DEPBAR.LE gsb0, 0x0 ;  /* 0x00008000000079c5 */ /* 0x000fc40000010000 */
[----:B------:R-:W-:-:S07]  /*149d0*/  WARPGROUP.ARRIVE ;  /* 0x00000000000079c5 */ /* 0x000fce0000000000 */
[----:B------:R-:W-:Y:S01]  /*149e0*/  HGMMA.64x64x16.F32.BF16 R24, gdesc[UR4], R24, gsb0 ;  /* 0x00e00000041879f0 */ /* 0x000fe20008001818 */
[----:B------:R-:W-:Y:S02]  /*149f0*/  R2UR UR4, R10 ;  /* 0x000000000a0472ca */ /* 0x000fe400000e0000 */
[----:B------:R-:W-:Y:S02]  /*14a00*/  R2UR UR5, R11 ;  /* 0x000000000b0572ca */ /* 0x000fe400000e0000 */
[----:B------:R-:W-:Y:S01]  /*14a10*/  R2UR UR6, R4 ;  /* 0x00000000040672ca */ /* 0x000fe200000e0000 */
[----:B--2---:R-:W-:Y:S01]  /*14a20*/  IMAD.IADD R4, R56, 0x1, R80 ;  /* 0x0000000138047824 */ /* 0x004fe200078e0250 */
[----:B------:R-:W-:Y:S01]  /*14a30*/  R2UR UR7, R5 ;  /* 0x00000000050772ca */ /* 0x000fe200000e0000 */
[----:B------:R-:W0:Y:S08]  /*14a40*/  LDC.64 R56, c[0x0][0x9e0] ;  /* 0x00027800ff387b82 */ /* 0x000e300000000a00 */
[----:B------:R-:W1:Y:S01]  /*14a50*/  @P2 LDC R5, c[0x0][0x450] ;  /* 0x00011400ff052b82 */ /* 0x000e620000000800 */
[----:B0-----:R-:W-:Y:S01]  /*14a60*/  ISETP.GE.AND P3, PT, R57, 0x1, PT ;  /* 0x000000013900780c */ /* 0x001fe20003f66270 */
[----:B------:R-:W-:-:S02]  /*14a70*/  WARPGROUP.DEPBAR.LE gsb0, 0x0 ;  /* 0x00008000000079c5 */ /* 0x000fc40000010000 */
[----:B------:R-:W-:-:S06]  /*14a80*/  WARPGROUP.ARRIVE ;  /* 0x00000000000079c5 */ /* 0x000fcc0000000000 */
[----:B------:R-:W-:Y:S01]  /*14a90*/  HGMMA.64x64x16.F32.BF16 R24, gdesc[UR4], R24, gsb0 ;  /* 0x00e00000041879f0 */ /* 0x000fe20008001818 */
[----:B------:R-:W-:Y:S02]  /*14aa0*/  R2UR UR6, R2 ;  /* 0x00000000020672ca */ /* 0x000fe400000e0000 */
[----:B------:R-:W-:Y:S02]  /*14ab0*/  R2UR UR7, R3 ;  /* 0x00000000030772ca */ /* 0x000fe400000e0000 */
[----:B------:R-:W-:Y:S01]  /*14ac0*/  R2UR UR4, R8 ;  /* 0x00000000080472ca */ /* 0x000fe200000e0000 */
[----:B------:R-:W0:Y:S01]  /*14ad0*/  @P2 LDC R3, c[0x0][0x44c] ;  /* 0x00011300ff032b82 */ /* 0x000e220000000800 */
[----:B------:R-:W-:Y:S01]  /*14ae0*/  R2UR UR5, R9 ;  /* 0x00000000090572ca */ /* 0x000fe200000e0000 */
[----:B0-----:R-:W-:-:S04]  /*14af0*/  @P2 IMAD.HI.U32 R0, R4, R3, RZ ;  /* 0x0000000304002227 */ /* 0x001fc800078e00ff */
[----:B------:R-:W-:Y:S01]  /*14b00*/  IMAD.MOV.U32 R3, RZ, RZ, -0x40 ;  /* 0xffffffc0ff037424 */ /* 0x000fe200078e00ff */
[----:B-1----:R-:W-:Y:S01]  /*14b10*/  @P2 SHF.R.U32.HI R4, RZ, R5, R0 ;  /* 0x00000005ff042219 */ /* 0x002fe20000011600 */
[----:B------:R-:W-:Y:S02]  /*14b20*/  @!P1 VIADD R0, R59, 0x30840 ;  /* 0x000308403b009836 */ /* 0x000fe40000000000 */
[----:B------:R-:W-:Y:S02]  /*14b30*/  IMAD R58, R204, R3, 0x40 ;  /* 0x00000040cc3a7424 */ /* 0x000fe400078e0203 */
[----:B------:R-:W0:Y:S01]  /*14b40*/  SHFL.IDX PT, R66, R4, RZ, 0x1c1f ;  /* 0x001c1fff04427589 */ /* 0x000e2200000e0000 */
[----:B------:R-:W-:Y:S02]  /*14b50*/  @!P1 PRMT R0, RZ, 0x654, R0 ;  /* 0x00000654ff009816 */ /* 0x000fe40000000000 */
[----:B------:R-:W-:Y:S01]  /*14b60*/  IADD3 R60, -R229, R221, R58 ;  /* 0x000000dde53c7210 */ /* 0x000fe20007ffe13a */
[----:B------:R-:W-:-:S02]  /*14b70*/  WARPGROUP.DEPBAR.LE gsb0, 0x0 ;  /* 0x00008000000079c5 */ /* 0x000fc40000010000 */
[----:B------:R-:W-:-:S06]  /*14b80*/  WARPGROUP.ARRIVE ;  /* 0x00000000000079c5 */ /* 0x000fcc0000000000 */
[----:B------:R-:W-:Y:S01]  /*14b90*/  HGMMA.64x64x16.F32.BF16 R24, gdesc[UR4], R24, gsb0 ;  /* 0x00e00000041879f0 */ /* 0x000fe20008001818 */
[----:B------:R-:W-:Y:S02]  /*14ba0*/  ULDC UR4, c[0x0][0x9dc] ;  /* 0x0002770000047ab9 */ /* 0x000fe40000000800 */
[----:B------:R-:W-:-:S05]  /*14bb0*/  IMAD.U32 R232, RZ, RZ, UR4 ;  /* 0x00000004ffe87e24 */ /* 0x000fca000f8e00ff */
[----:B------:R-:W-:Y:S01]  /*14bc0*/  LOP3.LUT R2, RZ, R232, RZ, 0x33, !PT ;  /* 0x000000e8ff027212 */ /* 0x000fe200078e33ff */
[----:B------:R-:W-:Y:S02]  /*14bd0*/  WARPGROUP.DEPBAR.LE gsb0, 0x0 ;  /* 0x00008000000079c5 */ /* 0x000fe40000010000 */
[----:B------:R1:W-:Y:S02]  /*14be0*/  @!P1 SYNCS.ARRIVE.TRANS64.RED.A1T0 RZ, [R0+URZ], RZ ;  /* 0x000000ff00ff99a7 */ /* 0x0003e4000810043f */
[----:B-1----:R-:W-:-:S04]  /*14bf0*/  IADD3 R0, -R229, 0x1, R58 ;  /* 0x00000001e5007810 */ /* 0x002fc80007ffe13a */
[----:B------:R-:W-:Y:S02]  /*14c00*/  IADD3 R73, -R220, R0, R221 ;  /* 0x00000000dc497210 */ /* 0x000fe40007ffe1dd */
[----:B------:R-:W-:-:S03]  /*14c10*/  LEA R0, R204, 0xffffffc0, 0x6 ;  /* 0xffffffc0cc007811 */ /* 0x000fc600078e30ff */
[C---:B------:R-:W-:Y:S02]  /*14c20*/  IMAD.IADD R5, R73.reuse, 0x1, R2 ;  /* 0x0000000149057824 */ /* 0x040fe400078e0202 */
[----:B------:R-:W-:Y:S02]  /*14c30*/  IMAD.IADD R73, R73, 0x1, R56 ;  /* 0x0000000149497824 */ /* 0x000fe400078e0238 */
[----:B0-----:R-:W-:-:S03]  /*14c40*/  IMAD.IADD R64, R5, 0x1, R66 ;  /* 0x0000000105407824 */ /* 0x001fc600078e0242 */
[----:B------:R-:W-:Y:S01]  /*14c50*/  VIADDMNMX R62, R66, R73, R60, PT ;  /* 0x00000049423e7246 */ /* 0x000fe2000380013c */
[----:B------:R-:W-:Y:S06]  /*14c60*/  @!P3 BRA `(.L_x_1722) ;  /* 0x000000000050b947 */ /* 0x000fec0003800000 */
[----:B------:R-:W-:Y:S01]  /*14c70*/  IADD3 R59, -R220, R221, R66 ;  /* 0x000000dddc3b7210 */ /* 0x000fe20007ffe142 */
[----:B------:R-:W-:Y:S03]  /*14c80*/  BSSY B0, `(.L_x_1723) ;  /* 0x000000e000007945 */ /* 0x000fe60003800000 */
        /* <DEDUP_REMOVED lines=9> */
.L_x_1724:
[----:B------:R-:W-:-:S13]  /*14d20*/  ISETP.NE.AND P4, PT, R57, 0x1, PT ;  /* 0x000000013900780c */ /* 0x000fda0003f85270 */
[----:B------:R-:W0:Y:S02]  /*14d30*/  @P4 LDC.64 R2, c[0x0][0x9e8] ;  /* 0x00027a00ff024b82 */ /* 0x000e240000000a00 */
[----:B0-----:R-:W-:-:S05]  /*14d40*/  @P4 IMAD.HI.U32 R2, R59, R2, RZ ;  /* 0x000000023b024227 */ /* 0x001fca00078e00ff */
[----:B------:R-:W-:-:S07]  /*14d50*/  @P4 SHF.R.U32.HI R59, RZ, R3, R2 ;  /* 0x00000003ff3b4219 */ /* 0x000fce0000011602 */
.L_x_1725:
[----:B------:R-:W-:Y:S05]  /*14d60*/  BSYNC B0 ;  /* 0x0000000000007941 */ /* 0x000fea0003800000 */
.L_x_1723:
[----:B------:R-:W-:-:S04]  /*14d70*/  IMAD R2, R59, R57, -R0 ;  /* 0x000000393b027224 */ /* 0x000fc800078e0a00 */
[----:B------:R-:W-:-:S05]  /*14d80*/  IMAD.IADD R3, R2, 0x1, -R229 ;  /* 0x0000000102037824 */ /* 0x000fca00078e0ae5 */
[----:B------:R-:W-:Y:S02]  /*14d90*/  VIMNMX R64, R64, R3, !PT ;  /* 0x0000000340407248 */ /* 0x000fe40007fe0100 */
[----:B------:R-:W-:-:S07]  /*14da0*/  VIADDMNMX R62, R3, R57, R62, PT ;  /* 0x00000039033e7246 */ /* 0x000fce000380013e */
.L_x_1722:
[C---:B------:R-:W-:Y:S01]  /*14db0*/  ISETP.GE.AND P4, PT, R58.reuse, 0x2, PT ;  /* 0x000000023a00780c */ /* 0x040fe20003f86270 */
[----:B------:R-:W0:Y:S01]  /*14dc0*/  SHFL.IDX PT, R4, R4, 0x1, 0x1c1f ;  /* 0x003c1f0004047f89 */ /* 0x000e2200000e0000 */
[----:B------:R-:W-:Y:S02]  /*14dd0*/  ISETP.GE.AND P6, PT, R58, 0x9, PT ;  /* 0x000000093a00780c */ /* 0x000fe40003fc6270 */
[----:B------:R-:W-:Y:S02]  /*14de0*/  ISETP.GT.AND P5, PT, R64, 0x1, !P4 ;  /* 0x000000014000780c */ /* 0x000fe400067a4270 */
[----:B------:R-:W-:Y:S02]  /*14df0*/  P2R R75, PR, RZ, 0x40 ;  /* 0x00000040ff4b7803 */ /* 0x000fe40000000000 */
[----:B------:R-:W-:-:S04]  /*14e00*/  ISETP.LT.OR P5, PT, R62, 0x2, P5 ;  /* 0x000000023e00780c */ /* 0x000fc80002fa1670 */
[----:B------:R-:W-:Y:S02]  /*14e10*/  FSEL R25, R25, -INF , !P5 ;  /* 0xff80000019197808 */ /* 0x000fe40006800000 */
[----:B------:R-:W-:Y:S02]  /*14e20*/  ISETP.GT.AND P5, PT, R64, 0x8, !P6 ;  /* 0x000000084000780c */ /* 0x000fe400077a4270 */
[----:B------:R-:W-:Y:S02]  /*14e30*/  ISETP.GE.AND P6, PT, R58, 0xa, PT ;  /* 0x0000000a3a00780c */ /* 0x000fe40003fc6270 */
[----:B------:R-:W-:Y:S02]  /*14e40*/  ISETP.LT.OR P5, PT, R62, 0x9, P5 ;  /* 0x000000093e00780c */ /* 0x000fe40002fa1670 */
[----:B------:R-:W-:Y:S02]  /*14e50*/  P2R R66, PR, RZ, 0x40 ;  /* 0x00000040ff427803 */ /* 0x000fe40000000000 */
[----:B------:R-:W-:-:S02]  /*14e60*/  FSEL R59, R28, -INF , !P5 ;  /* 0xff8000001c3b7808 */ /* 0x000fc40006800000 */
[----:B------:R-:W-:Y:S01]  /*14e70*/  ISETP.GT.AND P5, PT, R64, 0x9, !P6 ;  /* 0x000000094000780c */ /* 0x000fe200077a4270 */
[----:B0-----:R-:W-:Y:S01]  /*14e80*/  IMAD.IADD R28, R5, 0x1, R4 ;  /* 0x00000001051c7824 */ /* 0x001fe200078e0204 */
[----:B------:R-:W-:Y:S02]  /*14e90*/  ISETP.GE.AND P6, PT, R58, 0x11, PT ;  /* 0x000000113a00780c */ /* 0x000fe40003fc6270 */
[----:B------:R-:W-:Y:S02]  /*14ea0*/  ISETP.LT.OR P5, PT, R62, 0xa, P5 ;  /* 0x0000000a3e00780c */ /* 0x000fe40002fa1670 */
[----:B------:R-:W-:Y:S02]  /*14eb0*/  P2R R68, PR, RZ, 0x40 ;  /* 0x00000040ff447803 */ /* 0x000fe40000000000 */
[----:B------:R-:W-:Y:S02]  /*14ec0*/  FSEL R29, R29, -INF , !P5 ;  /* 0xff8000001d1d7808 */ /* 0x000fe40006800000 */
[----:B------:R-:W-:-:S02]  /*14ed0*/  ISETP.GT.AND P5, PT, R64, 0x10, !P6 ;  /* 0x000000104000780c */ /* 0x000fc400077a4270 */
[----:B------:R-:W-:Y:S02]  /*14ee0*/  ISETP.GE.AND P6, PT, R58, 0x12, PT ;  /* 0x000000123a00780c */ /* 0x000fe40003fc6270 */
[----:B------:R-:W-:Y:S02]  /*14ef0*/  ISETP.LT.OR P5, PT, R62, 0x11, P5 ;  /* 0x000000113e00780c */ /* 0x000fe40002fa1670 */
[----:B------:R-:W-:Y:S02]  /*14f00*/  P2R R70, PR, RZ, 0x40 ;  /* 0x00000040ff467803 */ /* 0x000fe40000000000 */
[----:B------:R-:W-:Y:S02]  /*14f10*/  FSEL R61, R32, -INF , !P5 ;  /* 0xff800000203d7808 */ /* 0x000fe40006800000 */
[----:B------:R-:W-:Y:S02]  /*14f20*/  ISETP.GT.AND P5, PT, R64, 0x11, !P6 ;  /* 0x000000114000780c */ /* 0x000fe400077a4270 */
[----:B------:R-:W-:-:S02]  /*14f30*/  ISETP.GE.AND P6, PT, R58, 0x19, PT ;  /* 0x000000193a00780c */ /* 0x000fc40003fc6270 */
[----:B------:R-:W-:Y:S02]  /*14f40*/  ISETP.LT.OR P5, PT, R62, 0x12, P5 ;  /* 0x000000123e00780c */ /* 0x000fe40002fa1670 */
[----:B------:R-:W-:Y:S02]  /*14f50*/  P2R R72, PR, RZ, 0x40 ;  /* 0x00000040ff487803 */ /* 0x000fe40000000000 */
[----:B------:R-:W-:Y:S02]  /*14f60*/  FSEL R33, R33, -INF , !P5 ;  /* 0xff80000021217808 */ /* 0x000fe40006800000 */
[----:B------:R-:W-:Y:S02]  /*14f70*/  ISETP.GT.AND P5, PT, R64, 0x18, !P6 ;  /* 0x000000184000780c */ /* 0x000fe400077a4270 */
[----:B------:R-:W-:Y:S02]  /*14f80*/  ISETP.GE.AND P6, PT, R58, 0x1a, PT ;  /* 0x0000001a3a00780c */ /* 0x000fe40003fc6270 */
[----:B------:R-:W-:-:S02]  /*14f90*/  ISETP.LT.OR P5, PT, R62, 0x19, P5 ;  /* 0x000000193e00780c */ /* 0x000fc40002fa1670 */
[----:B------:R-:W-:Y:S02]  /*14fa0*/  VIADDMNMX R60, R4, R73, R60, PT ;  /* 0x00000049043c7246 */ /* 0x000fe4000380013c */
        /* <DEDUP_REMOVED lines=23> */
[----:B------:R-:W-:Y:S02]  /*15120*/  ISETP.LT.OR P5, PT, R62, 0x2a, P5 ;  /* 0x0000002a3e00780c */ /* 0x000fe40002fa1670 */
        /* <DEDUP_REMOVED lines=22> */
[----:B------:R-:W-:-:S04]  /*15290*/  ISETP.GT.AND P6, PT, R64, 0x39, !P6 ;  /* 0x000000394000780c */ /* 0x000fc800077c4270 */
[----:B------:R-:W-:-:S04]  /*152a0*/  ISETP.LT.OR P6, PT, R62, 0x3a, P6 ;  /* 0x0000003a3e00780c */ /* 0x000fc800037c1670 */
[----:B------:R-:W-:Y:S01]  /*152b0*/  FSEL R53, R53, -INF , !P6 ;  /* 0xff80000035357808 */ /* 0x000fe20007000000 */
[----:B------:R-:W-:Y:S08]  /*152c0*/  @!P3 BRA `(.L_x_1726) ;  /* 0x000000000050b947 */ /* 0x000ff00003800000 */
        /* <DEDUP_REMOVED lines=11> */
.L_x_1728:
[----:B------:R-:W-:-:S13]  /*15380*/  ISETP.NE.AND P6, PT, R57, 0x1, PT ;  /* 0x000000013900780c */ /* 0x000fda0003fc5270 */
[----:B------:R-:W0:Y:S02]  /*15390*/  @P6 LDC.64 R2, c[0x0][0x9e8] ;  /* 0x00027a00ff026b82 */ /* 0x000e240000000a00 */
[----:B0-----:R-:W-:-:S05]  /*153a0*/  @P6 IMAD.HI.U32 R2, R5, R2, RZ ;  /* 0x0000000205026227 */ /* 0x001fca00078e00ff */
[----:B------:R-:W-:-:S07]  /*153b0*/  @P6 SHF.R.U32.HI R5, RZ, R3, R2 ;  /* 0x00000003ff056219 */ /* 0x000fce0000011602 */
.L_x_1729:
[----:B------:R-:W-:Y:S05]  /*153c0*/  BSYNC B0 ;  /* 0x0000000000007941 */ /* 0x000fea0003800000 */
.L_x_1727:
[----:B------:R-:W-:-:S04]  /*153d0*/  IMAD R0, R5, R57, -R0 ;  /* 0x0000003905007224 */ /* 0x000fc800078e0a00 */
[----:B------:R-:W-:-:S05]  /*153e0*/  IMAD.IADD R3, R0, 0x1, -R229 ;  /* 0x0000000100037824 */ /* 0x000fca00078e0ae5 */
[----:B------:R-:W-:Y:S02]  /*153f0*/  VIMNMX R28, R28, R3, !PT ;  /* 0x000000031c1c7248 */ /* 0x000fe40007fe0100 */
[----:B------:R-:W-:-:S07]  /*15400*/  VIADDMNMX R60, R3, R57, R60, PT ;  /* 0x00000039033c7246 */ /* 0x000fce000380013c */
.L_x_1726:
[----:B------:R-:W-:Y:S01]  /*15410*/  ISETP.GT.AND P4, PT, R28, 0x1, !P4 ;  /* 0x000000011c00780c */ /* 0x000fe20006784270 */
[----:B------:R-:W-:Y:S01]  /*15420*/  ULDC UR4, c[0x0][0x988] ;  /* 0x0002620000047ab9 */ /* 0x000fe20000000800 */
[----:B------:R-:W-:Y:S01]  /*15430*/  ISETP.NE.AND P6, PT, R75, RZ, PT ;  /* 0x000000ff4b00720c */ /* 0x000fe20003fc5270 */
[----:B------:R-:W-:Y:S01]  /*15440*/  IMAD.U32 R2, RZ, RZ, UR4 ;  /* 0x00000004ff027e24 */ /* 0x000fe2000f8e00ff */
[----:B------:R-:W-:Y:S01]  /*15450*/  ISETP.LT.OR P4, PT, R60, 0x2, P4 ;  /* 0x000000023c00780c */ /* 0x000fe20002781670 */
[----:B------:R-:W-:Y:S01]  /*15460*/  VIADD R204, R204, 0xfffffffe ;  /* 0xfffffffecccc7836 */ /* 0x000fe20000000000 */
[----:B------:R-:W-:Y:S02]  /*15470*/  FMNMX.FTZ R0, R24, R25, !PT ;  /* 0x0000001918007209 */ /* 0x000fe40007810000 */
[----:B------:R-:W-:Y:S02]  /*15480*/  FSEL R27, R27, -INF , !P4 ;  /* 0xff8000001b1b7808 */ /* 0x000fe40006000000 */
[----:B------:R-:W-:-:S02]  /*15490*/  ISETP.GT.AND P4, PT, R28, 0x8, !P6 ;  /* 0x000000081c00780c */ /* 0x000fc40007784270 */
[----:B------:R-:W-:Y:S02]  /*154a0*/  FMNMX.FTZ R0, R59, R0, !PT ;  /* 0x000000003b007209 */ /* 0x000fe40007810000 */
[----:B------:R-:W-:Y:S02]  /*154b0*/  ISETP.LT.OR P4, PT, R60, 0x9, P4 ;  /* 0x000000093c00780c */ /* 0x000fe40002781670 */
[----:B------:R-:W-:Y:S02]  /*154c0*/  FMNMX.FTZ R0, R29, R0, !PT ;  /* 0x000000001d007209 */ /* 0x000fe40007810000 */
[----:B------:R-:W-:Y:S02]  /*154d0*/  FSEL R3, R30, -INF , !P4 ;  /* 0xff8000001e037808 */ /* 0x000fe40006000000 */
[----:B------:R-:W-:Y:S02]  /*154e0*/  ISETP.NE.AND P4, PT, R66, RZ, PT ;  /* 0x000000ff4200720c */ /* 0x000fe40003f85270 */
[----:B------:R-:W-:-:S02]  /*154f0*/  FMNMX.FTZ R0, R61, R0, !PT ;  /* 0x000000003d007209 */ /* 0x000fc40007810000 */
[----:B------:R-:W-:Y:S02]  /*15500*/  ISETP.GT.AND P4, PT, R28, 0x9, !P4 ;  /* 0x000000091c00780c */ /* 0x000fe40006784270 */
[----:B------:R-:W-:Y:S02]  /*15510*/  FMNMX.FTZ R0, R33, R0, !PT ;  /* 0x0000000021007209 */ /* 0x000fe40007810000 */
[----:B------:R-:W-:Y:S02]  /*15520*/  ISETP.LT.OR P4, PT, R60, 0xa, P4 ;  /* 0x0000000a3c00780c */ /* 0x000fe40002781670 */
        /* <DEDUP_REMOVED lines=21> */
[----:B------:R-:W-:Y:S02]  /*15680*/  FMNMX.FTZ R30, R53, R0, !PT ;  /* 0x00000000351e7209 */ /* 0x000fe40007810000 */
[----:B------:R-:W-:Y:S02]  /*15690*/  FSEL R75, R38, -INF , !P4 ;  /* 0xff800000264b7808 */ /* 0x000fe40006000000 */
[----:B------:R-:W-:Y:S01]  /*156a0*/  ISETP.NE.AND P4, PT, R36, RZ, PT ;  /* 0x000000ff2400720c */ /* 0x000fe20003f85270 */
[----:B------:R-:W0:Y:S01]  /*156b0*/  SHFL.BFLY PT, R5, R30, 0x2, 0x1f ;  /* 0x0c401f001e057f89 */ /* 0x000e2200000e0000 */
[----:B------:R-:W-:Y:S02]  /*156c0*/  ISETP.NE.AND P6, PT, R52, RZ, PT ;  /* 0x000000ff3400720c */ /* 0x000fe40003fc5270 */
[C---:B------:R-:W-:Y:S02]  /*156d0*/  ISETP.GT.AND P4, PT, R28.reuse, 0x19, !P4 ;  /* 0x000000191c00780c */ /* 0x040fe40006784270 */
[----:B------:R-:W-:-:S02]  /*156e0*/  ISETP.GT.AND P5, PT, R28, 0x38, !P5 ;  /* 0x000000381c00780c */ /* 0x000fc40006fa4270 */
[C---:B------:R-:W-:Y:S02]  /*156f0*/  ISETP.LT.OR P4, PT, R60.reuse, 0x1a, P4 ;  /* 0x0000001a3c00780c */ /* 0x040fe40002781670 */
[----:B------:R-:W-:Y:S02]  /*15700*/  ISETP.LT.OR P5, PT, R60, 0x39, P5 ;  /* 0x000000393c00780c */ /* 0x000fe40002fa1670 */
[----:B------:R-:W-:Y:S02]  /*15710*/  FSEL R39, R39, -INF , !P4 ;  /* 0xff80000027277808 */ /* 0x000fe40006000000 */
[----:B------:R-:W-:-:S04]  /*15720*/  ISETP.NE.AND P4, PT, R74, RZ, PT ;  /* 0x000000ff4a00720c */ /* 0x000fc80003f85270 */
[----:B------:R-:W-:-:S04]  /*15730*/  ISETP.GT.AND P4, PT, R28, 0x20, !P4 ;  /* 0x000000201c00780c */ /* 0x000fc80006784270 */
[----:B------:R-:W-:Y:S02]  /*15740*/  ISETP.LT.OR P4, PT, R60, 0x21, P4 ;  /* 0x000000213c00780c */ /* 0x000fe40002781670 */
[----:B0-----:R-:W-:Y:S02]  /*15750*/  FMNMX.FTZ R34, R30, R5, !PT ;  /* 0x000000051e227209 */ /* 0x001fe40007810000 */
[----:B------:R-:W-:Y:S02]  /*15760*/  FSEL R77, R42, -INF , !P4 ;  /* 0xff8000002a4d7808 */ /* 0x000fe40006000000 */
[----:B------:R-:W-:Y:S01]  /*15770*/  ISETP.NE.AND P4, PT, R40, RZ, PT ;  /* 0x000000ff2800720c */ /* 0x000fe20003f85270 */
[----:B------:R-:W0:Y:S01]  /*15780*/  SHFL.BFLY PT, R5, R34, 0x1, 0x1f ;  /* 0x0c201f0022057f89 */ /* 0x000e2200000e0000 */
[----:B------:R-:W1:Y:S02]  /*15790*/  @P2 LDC R40, c[0x0][0x450] ;  /* 0x00011400ff282b82 */ /* 0x000e640000000800 */
[----:B------:R-:W-:-:S04]  /*157a0*/  ISETP.GT.AND P4, PT, R28, 0x21, !P4 ;  /* 0x000000211c00780c */ /* 0x000fc80006784270 */
[----:B------:R-:W-:-:S04]  /*157b0*/  ISETP.LT.OR P4, PT, R60, 0x22, P4 ;  /* 0x000000223c00780c */ /* 0x000fc80002781670 */
[----:B------:R-:W-:Y:S02]  /*157c0*/  FSEL R43, R43, -INF , !P4 ;  /* 0xff8000002b2b7808 */ /* 0x000fe40006000000 */
[----:B------:R-:W-:-:S04]  /*157d0*/  ISETP.NE.AND P4, PT, R76, RZ, PT ;  /* 0x000000ff4c00720c */ /* 0x000fc80003f85270 */
[----:B------:R-:W-:-:S04]  /*157e0*/  ISETP.GT.AND P4, PT, R28, 0x28, !P4 ;  /* 0x000000281c00780c */ /* 0x000fc80006784270 */
[----:B------:R-:W-:Y:S02]  /*157f0*/  ISETP.LT.OR P4, PT, R60, 0x29, P4 ;  /* 0x000000293c00780c */ /* 0x000fe40002781670 */
[----:B0-----:R-:W-:Y:S02]  /*15800*/  FMNMX.FTZ R5, R34, R5, !PT ;  /* 0x0000000522057209 */ /* 0x001fe40007810000 */
[----:B------:R-:W-:Y:S02]  /*15810*/  FSEL R79, R46, -INF , !P4 ;  /* 0xff8000002e4f7808 */ /* 0x000fe40006000000 */
[----:B------:R-:W-:Y:S01]  /*15820*/  ISETP.NE.AND P4, PT, R44, RZ, PT ;  /* 0x000000ff2c00720c */ /* 0x000fe20003f85270 */
[----:B------:R-:W-:-:S03]  /*15830*/  FMUL.FTZ R0, R5, R2 ;  /* 0x0000000205007220 */ /* 0x000fc60000410000 */
[----:B------:R-:W-:-:S04]  /*15840*/  ISETP.GT.AND P4, PT, R28, 0x29, !P4 ;  /* 0x000000291c00780c */ /* 0x000fc80006784270 */
[----:B------:R-:W-:-:S04]  /*15850*/  ISETP.LT.OR P4, PT, R60, 0x2a, P4 ;  /* 0x0000002a3c00780c */ /* 0x000fc80002781670 */
[----:B------:R-:W-:Y:S02]  /*15860*/  FSEL R47, R47, -INF , !P4 ;  /* 0xff8000002f2f7808 */ /* 0x000fe40006000000 */
[----:B------:R-:W-:-:S04]  /*15870*/  ISETP.NE.AND P4, PT, R78, RZ, PT ;  /* 0x000000ff4e00720c */ /* 0x000fc80003f85270 */
[----:B------:R-:W-:-:S04]  /*15880*/  ISETP.GT.AND P4, PT, R28, 0x30, !P4 ;  /* 0x000000301c00780c */ /* 0x000fc80006784270 */
[----:B------:R-:W-:-:S04]  /*15890*/  ISETP.LT.OR P4, PT, R60, 0x31, P4 ;  /* 0x000000313c00780c */ /* 0x000fc80002781670 */
[----:B------:R-:W-:Y:S02]  /*158a0*/  FSEL R81, R50, -INF , !P4 ;  /* 0xff80000032517808 */ /* 0x000fe40006000000 */
[----:B------:R-:W-:Y:S02]  /*158b0*/  ISETP.GT.AND P4, PT, R28, RZ, !P6 ;  /* 0x000000ff1c00720c */ /* 0x000fe40007784270 */
[----:B------:R-:W-:Y:S02]  /*158c0*/  ISETP.NE.AND P6, PT, R48, RZ, PT ;  /* 0x000000ff3000720c */ /* 0x000fe40003fc5270 */
[----:B------:R-:W-:Y:S02]  /*158d0*/  ISETP.LT.OR P4, PT, R60, 0x1, P4 ;  /* 0x000000013c00780c */ /* 0x000fe40002781670 */
[----:B------:R-:W-:Y:S02]  /*158e0*/  ISETP.GT.AND P6, PT, R28, 0x39, !P6 ;  /* 0x000000391c00780c */ /* 0x000fe400077c4270 */
[----:B------:R-:W-:-:S02]  /*158f0*/  FSEL R26, R26, -INF , !P4 ;  /* 0xff8000001a1a7808 */ /* 0x000fc40006000000 */
[----:B------:R-:W-:Y:S02]  /*15900*/  FSETP.NEU.FTZ.AND P4, PT, R5, -INF , PT ;  /* 0xff8000000500780b */ /* 0x000fe40003f9d000 */
[----:B------:R-:W-:Y:S02]  /*15910*/  FMNMX.FTZ R4, R26, R27, !PT ;  /* 0x0000001b1a047209 */ /* 0x000fe40007810000 */
[----:B------:R-:W-:Y:S02]  /*15920*/  FSEL R0, R0, RZ, P4 ;  /* 0x000000ff00007208 */ /* 0x000fe40002000000 */
[----:B------:R-:W-:Y:S02]  /*15930*/  FMNMX.FTZ R4, R3, R4, !PT ;  /* 0x0000000403047209 */ /* 0x000fe40007810000 */
[----:B------:R-:W-:Y:S01]  /*15940*/  ISETP.NE.AND P4, PT, R32, RZ, PT ;  /* 0x000000ff2000720c */ /* 0x000fe20003f85270 */
[--C-:B------:R-:W-:Y:S01]  /*15950*/  FFMA.FTZ R83, R25, R2, -R0.reuse ;  /* 0x0000000219537223 */ /* 0x100fe20000010800 */
[----:B------:R-:W-:Y:S01]  /*15960*/  FMNMX.FTZ R4, R31, R4, !PT ;  /* 0x000000041f047209 */ /* 0x000fe20007810000 */
[-CC-:B------:R-:W-:Y:S01]  /*15970*/  FFMA.FTZ R198, R59, R2.reuse, -R0.reuse ;  /* 0x000000023bc67223 */ /* 0x180fe20000010800 */
[----:B------:R-:W-:Y:S01]  /*15980*/  ISETP.GT.AND P4, PT, R28, 0x31, !P4 ;  /* 0x000000311c00780c */ /* 0x000fe20006784270 */
[--C-:B------:R-:W-:Y:S01]  /*15990*/  FFMA.FTZ R196, R24, R2, -R0.reuse ;  /* 0x0000000218c47223 */ /* 0x100fe20000010800 */
[----:B------:R-:W-:Y:S01]  /*159a0*/  FMNMX.FTZ R4, R73, R4, !PT ;  /* 0x0000000449047209 */ /* 0x000fe20007810000 */
[--C-:B------:R-:W-:Y:S01]  /*159b0*/  FFMA.FTZ R192, R61, R2, -R0.reuse ;  /* 0x000000023dc07223 */ /* 0x100fe20000010800 */
[C---:B------:R-:W-:Y:S01]  /*159c0*/  ISETP.LT.OR P4, PT, R60.reuse, 0x32, P4 ;  /* 0x000000323c00780c */ /* 0x040fe20002781670 */
[----:B------:R-:W-:Y:S01]  /*159d0*/  MUFU.EX2 R83, R83 ;  /* 0x0000005300537308 */ /* 0x000fe20000000800 */
[----:B------:R-:W-:Y:S01]  /*159e0*/  FMNMX.FTZ R4, R35, R4, !PT ;  /* 0x0000000423047209 */ /* 0x000fe20007810000 */
[-CC-:B------:R-:W-:Y:S01]  /*159f0*/  FFMA.FTZ R186, R49, R2.reuse, -R0.reuse ;  /* 0x0000000231ba7223 */ /* 0x180fe20000010800 */
[----:B------:R-:W-:Y:S01]  /*15a00*/  FSEL R51, R51, -INF , !P4 ;  /* 0xff80000033337808 */ /* 0x000fe20006000000 */
[--C-:B------:R-:W-:Y:S01]  /*15a10*/  FFMA.FTZ R29, R29, R2, -R0.reuse ;  /* 0x000000021d1d7223 */ /* 0x100fe20000010800 */
[----:B------:R-:W-:Y:S01]  /*15a20*/  FMNMX.FTZ R4, R75, R4, !PT ;  /* 0x000000044b047209 */ /* 0x000fe20007810000 */
[--C-:B------:R-:W-:Y:S01]  /*15a30*/  FFMA.FTZ R33, R33, R2, -R0.reuse ;  /* 0x0000000221217223 */ /* 0x100fe20000010800 */
[----:B------:R-:W-:Y:S01]  /*15a40*/  ISETP.LT.OR P6, PT, R60, 0x3a, P6 ;  /* 0x0000003a3c00780c */ /* 0x000fe200037c1670 */
[----:B------:R-:W0:Y:S01]  /*15a50*/  MUFU.EX2 R196, R196 ;  /* 0x000000c400c47308 */ /* 0x000e220000000800 */
[----:B------:R-:W-:Y:S01]  /*15a60*/  FMNMX.FTZ R4, R39, R4, !PT ;  /* 0x0000000427047209 */ /* 0x000fe20007810000 */
[-CC-:B------:R-:W-:Y:S01]  /*15a70*/  FFMA.FTZ R194, R63, R2.reuse, -R0.reuse ;  /* 0x000000023fc27223 */ /* 0x180fe20000010800 */
[----:B------:R-:W-:Y:S01]  /*15a80*/  FSEL R25, R54, -INF , !P5 ;  /* 0xff80000036197808 */ /* 0x000fe20006800000 */
[--C-:B------:R-:W-:Y:S01]  /*15a90*/  FFMA.FTZ R37, R37, R2, -R0.reuse ;  /* 0x0000000225257223 */ /* 0x100fe20000010800 */
[----:B------:R-:W-:Y:S01]  /*15aa0*/  FMNMX.FTZ R4, R77, R4, !PT ;  /* 0x000000044d047209 */ /* 0x000fe20007810000 */
[-CC-:B------:R-:W-:Y:S01]  /*15ab0*/  FFMA.FTZ R188, R65, R2.reuse, -R0.reuse ;  /* 0x0000000241bc7223 */ /* 0x180fe20000010800 */
[----:B------:R-:W-:Y:S01]  /*15ac0*/  FSEL R55, R55, -INF , !P6 ;  /* 0xff80000037377808 */ /* 0x000fe20007000000 */
[--C-:B------:R-:W-:Y:S01]  /*15ad0*/  FFMA.FTZ R41, R41, R2, -R0.reuse ;  /* 0x0000000229297223 */ /* 0x100fe20000010800 */
[----:B------:R-:W-:Y:S01]  /*15ae0*/  FMNMX.FTZ R4, R43, R4, !PT ;  /* 0x000000042b047209 */ /* 0x000fe20007810000 */
[-CC-:B------:R-:W-:Y:S01]  /*15af0*/  FFMA.FTZ R190, R67, R2.reuse, -R0.reuse ;  /* 0x0000000243be7223 */ /* 0x180fe20000010800 */
[-CC-:B------:R-:W-:Y:S01]  /*15b00*/  FFMA.FTZ R45, R45, R2.reuse, -R0.reuse ;  /* 0x000000022d2d7223 */ /* 0x180fe20000010800 */
[--C-:B------:R-:W-:Y:S01]  /*15b10*/  FFMA.FTZ R184, R69, R2, -R0.reuse ;  /* 0x0000000245b87223 */ /* 0x100fe20000010800 */
[----:B------:R-:W-:Y:S01]  /*15b20*/  FMNMX.FTZ R4, R79, R4, !PT ;  /* 0x000000044f047209 */ /* 0x000fe20007810000 */
[----:B------:R-:W-:Y:S01]  /*15b30*/  FFMA.FTZ R49, R53, R2, -R0 ;  /* 0x0000000235317223 */ /* 0x000fe20000010800 */
[----:B------:R-:W2:Y:S02]  /*15b40*/  MUFU.EX2 R198, R198 ;  /* 0x000000c600c67308 */ /* 0x000ea40000000800 */
[----:B------:R-:W-:-:S04]  /*15b50*/  FMNMX.FTZ R4, R47, R4, !PT ;  /* 0x000000042f047209 */ /* 0x000fc80007810000 */
[----:B------:R-:W-:Y:S02]  /*15b60*/  FMNMX.FTZ R4, R81, R4, !PT ;  /* 0x0000000451047209 */ /* 0x000fe40007810000 */
[----:B------:R-:W3:Y:S02]  /*15b70*/  MUFU.EX2 R29, R29 ;  /* 0x0000001d001d7308 */ /* 0x000ee40000000800 */
[----:B------:R-:W-:-:S04]  /*15b80*/  FMNMX.FTZ R4, R51, R4, !PT ;  /* 0x0000000433047209 */ /* 0x000fc80007810000 */
[----:B------:R-:W-:Y:S02]  /*15b90*/  FMNMX.FTZ R4, R25, R4, !PT ;  /* 0x0000000419047209 */ /* 0x000fe40007810000 */
[----:B------:R-:W4:Y:S02]  /*15ba0*/  MUFU.EX2 R192, R192 ;  /* 0x000000c000c07308 */ /* 0x000f240000000800 */
[----:B------:R-:W-:-:S05]  /*15bb0*/  FMNMX.FTZ R4, R55, R4, !PT ;  /* 0x0000000437047209 */ /* 0x000fca0007810000 */
[----:B------:R-:W5:Y:S01]  /*15bc0*/  SHFL.BFLY PT, R59, R4, 0x2, 0x1f ;  /* 0x0c401f00043b7f89 */ /* 0x000f6200000e0000 */
[----:B------:R-:W1:Y:S08]  /*15bd0*/  MUFU.EX2 R33, R33 ;  /* 0x0000002100217308 */ /* 0x000e700000000800 */
[----:B------:R-:W1:Y:S08]  /*15be0*/  MUFU.EX2 R194, R194 ;  /* 0x000000c200c27308 */ /* 0x000e700000000800 */
[----:B------:R-:W1:Y:S01]  /*15bf0*/  MUFU.EX2 R37, R37 ;  /* 0x0000002500257308 */ /* 0x000e620000000800 */
[----:B-----5:R-:W-:Y:S01]  /*15c00*/  FMNMX.FTZ R24, R4, R59, !PT ;  /* 0x0000003b04187209 */ /* 0x020fe20007810000 */
[----:B------:R-:W-:-:S06]  /*15c10*/  FFMA.FTZ R59, R71, R2, -R0 ;  /* 0x00000002473b7223 */ /* 0x000fcc0000010800 */
[----:B------:R-:W-:Y:S01]  /*15c20*/  MUFU.EX2 R188, R188 ;  /* 0x000000bc00bc7308 */ /* 0x000fe20000000800 */
[----:B------:R-:W5:Y:S07]  /*15c30*/  SHFL.BFLY PT, R61, R24, 0x1, 0x1f ;  /* 0x0c201f00183d7f89 */ /* 0x000f6e00000e0000 */
[----:B------:R-:W-:Y:S08]  /*15c40*/  MUFU.EX2 R41, R41 ;  /* 0x0000002900297308 */ /* 0x000ff00000000800 */
[----:B------:R-:W-:Y:S08]  /*15c50*/  MUFU.EX2 R190, R190 ;  /* 0x000000be00be7308 */ /* 0x000ff00000000800 */
[----:B------:R-:W-:Y:S01]  /*15c60*/  MUFU.EX2 R45, R45 ;  /* 0x0000002d002d7308 */ /* 0x000fe20000000800 */
[----:B-----5:R-:W-:-:S04]  /*15c70*/  FMNMX.FTZ R4, R24, R61, !PT ;  /* 0x0000003d18047209 */ /* 0x020fc80007810000 */
[C---:B------:R-:W-:Y:S01]  /*15c80*/  FSETP.NEU.FTZ.AND P4, PT, R4.reuse, -INF , PT ;  /* 0xff8000000400780b */ /* 0x040fe20003f9d000 */
[----:B------:R-:W-:Y:S02]  /*15c90*/  FMUL.FTZ R28, R4, R2 ;  /* 0x00000002041c7220 */ /* 0x000fe40000410000 */
[----:B------:R-:W-:Y:S03]  /*15ca0*/  MUFU.EX2 R184, R184 ;  /* 0x000000b800b87308 */ /* 0x000fe60000000800 */
[----:B------:R-:W-:-:S05]  /*15cb0*/  FSEL R28, R28, RZ, P4 ;  /* 0x000000ff1c1c7208 */ /* 0x000fca0002000000 */
[----:B------:R-:W-:Y:S01]  /*15cc0*/  MUFU.EX2 R59, R59 ;  /* 0x0000003b003b7308 */ /* 0x000fe20000000800 */
[-CC-:B------:R-:W-:Y:S01]  /*15cd0*/  FFMA.FTZ R197, R26, R2.reuse, -R28.reuse ;  /* 0x000000021ac57223 */ /* 0x180fe2000001081c */
[-CC-:B------:R-:W-:Y:S01]  /*15ce0*/  FFMA.FTZ R0, R27, R2.reuse, -R28.reuse ;  /* 0x000000021b007223 */ /* 0x180fe2000001081c */
[-CC-:B------:R-:W-:Y:S01]  /*15cf0*/  FFMA.FTZ R199, R3, R2.reuse, -R28.reuse ;  /* 0x0000000203c77223 */ /* 0x180fe2000001081c */
[-CC-:B------:R-:W-:Y:S01]  /*15d00*/  FFMA.FTZ R24, R31, R2.reuse, -R28.reuse ;  /* 0x000000021f187223 */ /* 0x180fe2000001081c */
[-CC-:B------:R-:W-:Y:S01]  /*15d10*/  FFMA.FTZ R193, R73, R2.reuse, -R28.reuse ;  /* 0x0000000249c17223 */ /* 0x180fe2000001081c */
[----:B0-----:R-:W-:Y:S01]  /*15d20*/  FADD.FTZ R3, R196, R83 ;  /* 0x00000053c4037221 */ /* 0x001fe20000010000 */
[-CC-:B------:R-:W-:Y:S01]  /*15d30*/  FFMA.FTZ R26, R35, R2.reuse, -R28.reuse ;  /* 0x00000002231a7223 */ /* 0x180fe2000001081c */
[----:B------:R-:W-:Y:S01]  /*15d40*/  MUFU.EX2 R197, R197 ;  /* 0x000000c500c57308 */ /* 0x000fe20000000800 */
[-CC-:B------:R-:W-:Y:S01]  /*15d50*/  FFMA.FTZ R195, R75, R2.reuse, -R28.reuse ;  /* 0x000000024bc37223 */ /* 0x180fe2000001081c */
[----:B--2---:R-:W-:Y:S01]  /*15d60*/  FADD.FTZ R34, R198, R3 ;  /* 0x00000003c6227221 */ /* 0x004fe20000010000 */
[-CC-:B------:R-:W-:Y:S01]  /*15d70*/  FFMA.FTZ R30, R39, R2.reuse, -R28.reuse ;  /* 0x00000002271e7223 */ /* 0x180fe2000001081c */
[-CC-:B------:R-:W-:Y:S01]  /*15d80*/  FFMA.FTZ R189, R77, R2.reuse, -R28.reuse ;  /* 0x000000024dbd7223 */ /* 0x180fe2000001081c */
[-C--:B------:R-:W-:Y:S01]  /*15d90*/  FFMA.FTZ R32, R43, R2.reuse, -R28 ;  /* 0x000000022b207223 */ /* 0x080fe2000001081c */
[----:B---3--:R-:W-:Y:S01]  /*15da0*/  FADD.FTZ R3, R29, R34 ;  /* 0x000000221d037221 */ /* 0x008fe20000010000 */
[-CC-:B------:R-:W-:Y:S01]  /*15db0*/  FFMA.FTZ R191, R79, R2.reuse, -R28.reuse ;  /* 0x000000024fbf7223 */ /* 0x180fe2000001081c */
[----:B------:R-:W0:Y:S01]  /*15dc0*/  MUFU.EX2 R0, R0 ;  /* 0x0000000000007308 */ /* 0x000e220000000800 */
[-CC-:B------:R-:W-:Y:S01]  /*15dd0*/  FFMA.FTZ R34, R47, R2.reuse, -R28.reuse ;  /* 0x000000022f227223 */ /* 0x180fe2000001081c */
[----:B----4-:R-:W-:Y:S01]  /*15de0*/  FADD.FTZ R38, R192, R3 ;  /* 0x00000003c0267221 */ /* 0x010fe20000010000 */
[----:B------:R-:W2:Y:S01]  /*15df0*/  @P2 LDC R35, c[0x0][0x44c] ;  /* 0x00011300ff232b82 */ /* 0x000ea20000000800 */
[-CC-:B------:R-:W-:Y:S01]  /*15e00*/  FFMA.FTZ R185, R81, R2.reuse, -R28.reuse ;  /* 0x0000000251b97223 */ /* 0x180fe2000001081c */
[-C--:B------:R-:W-:Y:S01]  /*15e10*/  FFMA.FTZ R51, R51, R2.reuse, -R28 ;  /* 0x0000000233337223 */ /* 0x080fe2000001081c */
[----:B-1----:R-:W-:Y:S01]  /*15e20*/  FADD.FTZ R27, R33, R38 ;  /* 0x00000026211b7221 */ /* 0x002fe20000010000 */
[-CC-:B------:R-:W-:Y:S01]  /*15e30*/  FFMA.FTZ R25, R25, R2.reuse, -R28.reuse ;  /* 0x0000000219197223 */ /* 0x180fe2000001081c */
[----:B------:R-:W1:Y:S01]  /*15e40*/  MUFU.EX2 R199, R199 ;  /* 0x000000c700c77308 */ /* 0x000e620000000800 */
[----:B------:R-:W-:Y:S01]  /*15e50*/  FFMA.FTZ R55, R55, R2, -R28 ;  /* 0x0000000237377223 */ /* 0x000fe2000001081c */
[----:B------:R-:W-:Y:S01]  /*15e60*/  FADD.FTZ R38, R194, R27 ;  /* 0x0000001bc2267221 */ /* 0x000fe20000010000 */
[----:B------:R-:W-:Y:S01]  /*15e70*/  IMAD.MOV.U32 R31, RZ, RZ, R80 ;  /* 0x000000ffff1f7224 */ /* 0x000fe200078e0050 */
[----:B------:R-:W-:-:S02]  /*15e80*/  F2FP.BF16.F32.PACK_AB R196, R83, R196 ;  /* 0x000000c453c4723e */ /* 0x000fc400000010ff */
[----:B------:R-:W-:Y:S01]  /*15e90*/  FADD.FTZ R27, R37, R38 ;  /* 0x00000026251b7221 */ /* 0x000fe20000010000 */
[----:B------:R-:W-:Y:S01]  /*15ea0*/  F2FP.BF16.F32.PACK_AB R198, R29, R198 ;  /* 0x000000c61dc6723e */ /* 0x000fe200000010ff */
[----:B------:R-:W3:Y:S01]  /*15eb0*/  MUFU.EX2 R24, R24 ;  /* 0x0000001800187308 */ /* 0x000ee20000000800 */
[----:B0-----:R-:W-:Y:S01]  /*15ec0*/  FADD.FTZ R36, R197, R0 ;  /* 0x00000000c5247221 */ /* 0x001fe20000010000 */
[----:B------:R-:W-:Y:S01]  /*15ed0*/  FADD.FTZ R38, R188, R27 ;  /* 0x0000001bbc267221 */ /* 0x000fe20000010000 */
[----:B------:R-:W-:Y:S02]  /*15ee0*/  F2FP.BF16.F32.PACK_AB R197, R0, R197 ;  /* 0x000000c500c5723e */ /* 0x000fe400000010ff */
[----:B------:R-:W-:Y:S01]  /*15ef0*/  F2FP.BF16.F32.PACK_AB R192, R33, R192 ;  /* 0x000000c021c0723e */ /* 0x000fe200000010ff */
[----:B------:R-:W-:Y:S01]  /*15f00*/  FADD.FTZ R27, R41, R38 ;  /* 0x00000026291b7221 */ /* 0x000fe20000010000 */
[----:B------:R-:W-:Y:S01]  /*15f10*/  F2FP.BF16.F32.PACK_AB R194, R37, R194 ;  /* 0x000000c225c2723e */ /* 0x000fe200000010ff */
[----:B------:R-:W0:Y:S01]  /*15f20*/  MUFU.EX2 R193, R193 ;  /* 0x000000c100c17308 */ /* 0x000e220000000800 */
[----:B-1----:R-:W-:Y:S01]  /*15f30*/  FADD.FTZ R3, R199, R36 ;  /* 0x00000024c7037221 */ /* 0x002fe20000010000 */
[----:B------:R-:W-:Y:S01]  /*15f40*/  FADD.FTZ R38, R190, R27 ;  /* 0x0000001bbe267221 */ /* 0x000fe20000010000 */
[----:B--2---:R-:W-:Y:S01]  /*15f50*/  @P2 IMAD.HI.U32 R35, R80, R35, RZ ;  /* 0x0000002350232227 */ /* 0x004fe200078e00ff */
[----:B------:R-:W-:-:S03]  /*15f60*/  F2FP.BF16.F32.PACK_AB R188, R41, R188 ;  /* 0x000000bc29bc723e */ /* 0x000fc600000010ff */
[C---:B------:R-:W-:Y:S01]  /*15f70*/  FADD.FTZ R27, R45.reuse, R38 ;  /* 0x000000262d1b7221 */ /* 0x040fe20000010000 */
[----:B------:R-:W-:Y:S01]  /*15f80*/  F2FP.BF16.F32.PACK_AB R190, R45, R190 ;  /* 0x000000be2dbe723e */ /* 0x000fe200000010ff */
[----:B------:R-:W1:Y:S01]  /*15f90*/  MUFU.EX2 R26, R26 ;  /* 0x0000001a001a7308 */ /* 0x000e620000000800 */
[----:B---3--:R-:W-:Y:S01]  /*15fa0*/  FADD.FTZ R36, R24, R3 ;  /* 0x0000000318247221 */ /* 0x008fe20000010000 */
[----:B------:R-:W-:Y:S01]  /*15fb0*/  FADD.FTZ R38, R184, R27 ;  /* 0x0000001bb8267221 */ /* 0x000fe20000010000 */
[----:B------:R-:W-:Y:S02]  /*15fc0*/  @P2 SHF.R.U32.HI R31, RZ, R40, R35 ;  /* 0x00000028ff1f2219 */ /* 0x000fe40000011623 */
[C---:B------:R-:W-:Y:S01]  /*15fd0*/  F2FP.BF16.F32.PACK_AB R184, R59.reuse, R184 ;  /* 0x000000b83bb8723e */ /* 0x040fe200000010ff */
[----:B------:R-:W-:Y:S01]  /*15fe0*/  FADD.FTZ R27, R59, R38 ;  /* 0x000000263b1b7221 */ /* 0x000fe20000010000 */
[----:B------:R-:W-:Y:S01]  /*15ff0*/  F2FP.BF16.F32.PACK_AB R199, R24, R199 ;  /* 0x000000c718c7723e */ /* 0x000fe200000010ff */
[----:B------:R-:W2:Y:S01]  /*16000*/  MUFU.EX2 R195, R195 ;  /* 0x000000c300c37308 */ /* 0x000ea20000000800 */
[----:B0-----:R-:W-:Y:S01]  /*16010*/  FADD.FTZ R3, R193, R36 ;  /* 0x00000024c1037221 */ /* 0x001fe20000010000 */
[----:B------:R-:W-:-:S04]  /*16020*/  IMAD.IADD R31, R154, 0x1, R31 ;  /* 0x000000019a1f7824 */ /* 0x000fc800078e021f */
[----:B------:R-:W-:Y:S02]  /*16030*/  IMAD.IADD R56, R31, 0x1, R56 ;  /* 0x000000011f387824 */ /* 0x000fe400078e0238 */
        /* <DEDUP_REMOVED lines=26> */
[----:B--2---:R-:W-:Y:S01]  /*161e0*/  FADD.FTZ R227, R25, R0 ;  /* 0x0000000019e37221 */ /* 0x004fe20000010000 */
[C---:B0-----:R-:W-:Y:S01]  /*161f0*/  FADD.FTZ R228, R49.reuse, R228 ;  /* 0x000000e431e47221 */ /* 0x041fe20000010000 */
[----:B------:R-:W-:Y:S02]  /*16200*/  F2FP.BF16.F32.PACK_AB R186, R49, R186 ;  /* 0x000000ba31ba723e */ /* 0x000fe400000010ff */
[C---:B-1----:R-:W-:Y:S01]  /*16210*/  FADD.FTZ R227, R36.reuse, R227 ;  /* 0x000000e324e37221 */ /* 0x042fe20000010000 */
[----:B------:R-:W-:Y:S01]  /*16220*/  F2FP.BF16.F32.PACK_AB R187, R36, R25 ;  /* 0x0000001924bb723e */ /* 0x000fe200000010ff */
        /* <DEDUP_REMOVED lines=12> */
.L_x_1732:
[----:B------:R-:W-:-:S13]  /*162f0*/  ISETP.NE.AND P4, PT, R57, 0x1, PT ;  /* 0x000000013900780c */ /* 0x000fda0003f85270 */
[----:B------:R-:W0:Y:S02]  /*16300*/  @P4 LDC.64 R24, c[0x0][0x9e8] ;  /* 0x00027a00ff184b82 */ /* 0x000e240000000a00 */
[----:B0-----:R-:W-:-:S05]  /*16310*/  @P4 IMAD.HI.U32 R24, R0, R24, RZ ;  /* 0x0000001800184227 */ /* 0x001fca00078e00ff */
[----:B------:R-:W-:-:S07]  /*16320*/  @P4 SHF.R.U32.HI R0, RZ, R25, R24 ;  /* 0x00000019ff004219 */ /* 0x000fce0000011618 */
.L_x_1733:
[----:B------:R-:W-:Y:S05]  /*16330*/  BSYNC B0 ;  /* 0x0000000000007941 */ /* 0x000fea0003800000 */
.L_x_1731:
[----:B------:R-:W-:-:S05]  /*16340*/  IMAD R57, R0, R57, R57 ;  /* 0x0000003900397224 */ /* 0x000fca00078e0239 */
[----:B------:R-:W-:-:S07]  /*16350*/  VIMNMX R56, R56, R57, PT ;  /* 0x0000003938387248 */ /* 0x000fce0003fe0100 */
.L_x_1730:
[----:B------:R-:W2:Y:S01]  /*16360*/  LDL R25, [R1+0x38] ;  /* 0x0000380001197983 */ /* 0x000ea20000100800 */
[----:B------:R-:W-:Y:S01]  /*16370*/  SHF.R.S32.HI R3, RZ, 0x1f, R56 ;  /* 0x0000001fff037819 */ /* 0x000fe20000011438 */
[----:B------:R-:W-:Y:S01]  /*16380*/  BSSY B0, `(.L_x_1734) ;  /* 0x00002fe000007945 */ /* 0x000fe20003800000 */
[----:B------:R-:W-:Y:S01]  /*16390*/  IMAD.MOV.U32 R0, RZ, RZ, 0x3f800000 ;  /* 0x3f800000ff007424 */ /* 0x000fe200078e00ff */
[----:B------:R-:W-:Y:S02]  /*163a0*/  CS2R R150, SRZ ;  /* 0x0000000000967805 */ /* 0x000fe4000001ff00 */
[----:B------:R-:W-:Y:S01]  /*163b0*/  LEA.HI R24, R3, R56, RZ, 0x6 ;  /* 0x0000003803187211 */ /* 0x000fe200078f30ff */
[----:B------:R-:W-:Y:S01]  /*163c0*/  IMAD.MOV.U32 R3, RZ, RZ, 0x3f800000 ;  /* 0x3f800000ff037424 */ /* 0x000fe200078e00ff */
[----:B------:R-:W-:Y:S02]  /*163d0*/  CS2R R148, SRZ ;  /* 0x0000000000947805 */ /* 0x000fe4000001ff00 */
[----:B------:R-:W-:-:S02]  /*163e0*/  CS2R R146, SRZ ;  /* 0x0000000000927805 */ /* 0x000fc4000001ff00 */
[----:B------:R-:W-:Y:S02]  /*163f0*/  SHF.R.S32.HI R24, RZ, 0x6, R24 ;  /* 0x00000006ff187819 */ /* 0x000fe40000011418 */
        /* <DEDUP_REMOVED lines=60> */
[----:B--2---:R-:W-:-:S04]  /*167c0*/  VIMNMX R25, R25, R24, !PT ;  /* 0x0000001819197248 */ /* 0x004fc80007fe0100 */
[----:B------:R-:W-:Y:S01]  /*167d0*/  ISETP.GE.AND P4, PT, R204, R25, PT ;  /* 0x00000019cc00720c */ /* 0x000fe20003f86270 */
[----:B------:R0:W-:Y:S02]  /*167e0*/  STL [R1+0x1c], R25 ;  /* 0x00001c1901007387 */ /* 0x0001e40000100800 */
[----:B0-----:R-:W-:-:S10]  /*167f0*/  CS2R R24, SRZ ;  /* 0x0000000000187805 */ /* 0x001fd4000001ff00 */
[----:B------:R-:W-:Y:S05]  /*16800*/  @!P4 BRA `(.L_x_1735) ;  /* 0x0000002800d4c947 */ /* 0x000fea0003800000 */
[----:B------:R-:W-:Y:S01]  /*16810*/  BSSY B1, `(.L_x_1736) ;  /* 0x00002b0000017945 */ /* 0x000fe20003800000 */
[----:B------:R-:W-:Y:S02]  /*16820*/  IMAD.MOV.U32 R0, RZ, RZ, 0x3f800000 ;  /* 0x3f800000ff007424 */ /* 0x000fe400078e00ff */
[----:B------:R-:W-:-:S07]  /*16830*/  IMAD.MOV.U32 R151, RZ, RZ, RZ ;  /* 0x000000ffff977224 */ /* 0x000fce00078e00ff */
.L_x_1755:
[----:B------:R-:W-:-:S05]  /*16840*/  VIADD R231, R22, 0x1 ;  /* 0x0000000116e77836 */ /* 0x000fca0000000000 */
[----:B------:R-:W-:-:S04]  /*16850*/  ISETP.NE.AND P4, PT, R231, 0x2, PT ;  /* 0x00000002e700780c */ /* 0x000fc80003f85270 */
[----:B------:R-:W-:Y:S02]  /*16860*/  SEL R230, RZ, 0x1, P4 ;  /* 0x00000001ffe67807 */ /* 0x000fe40002000000 */
[----:B------:R-:W-:Y:S02]  /*16870*/  SEL R231, R231, RZ, P4 ;  /* 0x000000ffe7e77207 */ /* 0x000fe40002000000 */
[----:B------:R-:W-:Y:S01]  /*16880*/  LOP3.LUT R230, R205, R230, RZ, 0x3c, !PT ;  /* 0x000000e6cde67212 */ /* 0x000fe200078e3cff */
[----:B------:R-:W-:Y:S06]  /*16890*/  @!P0 BRA `(.L_x_1737) ;  /* 0x0000000000048947 */ /* 0x000fec0003800000 */
[----:B------:R-:W-:Y:S01]  /*168a0*/  BPT.TRAP 0x1 ;  /* 0x000000040000795c */ /* 0x000fe20000300000 */
.L_x_1737:
[----:B------:R-:W-:Y:S01]  /*168b0*/  IMAD R232, R231, 0x8, R16 ;  /* 0x00000008e7e87824 */ /* 0x000fe200078e0210 */
[----:B------:R-:W-:-:S04]  /*168c0*/  SHF.L.U32 R152, R230, 0x1f, RZ ;  /* 0x0000001fe6987819 */ /* 0x000fc800000006ff */
[----:B------:R0:W1:Y:S01]  /*168d0*/  SYNCS.PHASECHK.TRANS64.TRYWAIT P4, [R232+URZ+0x30830], R152 ;  /* 0x03083098e80075a7 */ /* 0x000062000808017f */
[----:B------:R-:W-:Y:S05]  /*168e0*/  @!P0 BRA `(.L_x_1738) ;  /* 0x0000000000048947 */ /* 0x000fea0003800000 */
[----:B------:R-:W-:Y:S01]  /*168f0*/  BPT.TRAP 0x1 ;  /* 0x000000040000795c */ /* 0x000fe20000300000 */
.L_x_1738:
[----:B------:R-:W2:Y:S01]  /*16900*/  LDL R2, [R1] ;  /* 0x0000000001027983 */ /* 0x000ea20000100800 */
[----:B------:R-:W-:Y:S01]  /*16910*/  BSSY B2, `(.L_x_1739) ;  /* 0x0000007000027945 */ /* 0x000fe20003800000 */
[----:B--2---:R-:W-:-:S04]  /*16920*/  IMAD R158, R231, 0x800, R2 ;  /* 0x00000800e79e7824 */ /* 0x004fc800078e0202 */
[C---:B------:R-:W-:Y:S02]  /*16930*/  VIADD R155, R158.reuse, 0x2 ;  /* 0x000000029e9b7836 */ /* 0x040fe40000000000 */
[----:B------:R-:W-:Y:S01]  /*16940*/  VIADD R2, R158, 0x4 ;  /* 0x000000049e027836 */ /* 0x000fe20000000000 */
[----:B-1----:R-:W-:Y:S06]  /*16950*/  @P4 BRA `(.L_x_1740) ;  /* 0x0000000000084947 */ /* 0x002fec0003800000 */
[----:B------:R-:W1:Y:S02]  /*16960*/  SYNCS.PHASECHK.TRANS64.TRYWAIT P4, [R232+URZ+0x30830], R152 ;  /* 0x03083098e80075a7 */ /* 0x000e64000808017f */
[----:B-1----:R-:W-:Y:S05]  /*16970*/  @!P4 BRA `(.L_x_1741) ;  /* 0x0000018800ccc947 */ /* 0x002fea0003800000 */
.L_x_1740:
[----:B------:R-:W-:Y:S05]  /*16980*/  BSYNC B2 ;  /* 0x0000000000027941 */ /* 0x000fea0003800000 */
.L_x_1739:
[----:B01----:R-:W-:Y:S01]  /*16990*/  IMAD.MOV.U32 R152, RZ, RZ, R158 ;  /* 0x000000ffff987224 */ /* 0x003fe200078e009e */
[----:B------:R-:W-:Y:S01]  /*169a0*/  R2UR UR12, R216 ;  /* 0x00000000d80c72ca */ /* 0x000fe200000e0000 */
[----:B------:R-:W-:Y:S01]  /*169b0*/  VIADD R154, R158, 0x6 ;  /* 0x000000069e9a7836 */ /* 0x000fe20000000000 */
[----:B------:R-:W-:Y:S01]  /*169c0*/  R2UR UR13, R217 ;  /* 0x00000000d90d72ca */ /* 0x000fe200000e0000 */
[----:B------:R-:W-:Y:S01]  /*169d0*/  IMAD.MOV.U32 R153, RZ, RZ, 0x40000040 ;  /* 0x40000040ff997424 */ /* 0x000fe200078e00ff */
[----:B------:R-:W-:Y:S01]  /*169e0*/  R2UR UR6, R152 ;  /* 0x00000000980672ca */ /* 0x000fe200000e0000 */
[----:B------:R-:W-:Y:S01]  /*169f0*/  IMAD.MOV.U32 R152, RZ, RZ, R155 ;  /* 0x000000ffff987224 */ /* 0x000fe200078e009b */
[----:B------:R-:W-:Y:S01]  /*16a00*/  R2UR UR10, R154 ;  /* 0x000000009a0a72ca */ /* 0x000fe200000e0000 */
[----:B------:R-:W-:Y:S01]  /*16a10*/  IMAD.MOV.U32 R155, RZ, RZ, 0x40000040 ;  /* 0x40000040ff9b7424 */ /* 0x000fe200078e00ff */
[----:B------:R-:W-:Y:S01]  /*16a20*/  R2UR UR5, R153 ;  /* 0x00000000990572ca */ /* 0x000fe200000e0000 */
[----:B------:R-:W-:Y:S01]  /*16a30*/  VIADD R156, R158, 0x204 ;  /* 0x000002049e9c7836 */ /* 0x000fe20000000000 */
[----:B------:R-:W-:Y:S01]  /*16a40*/  R2UR UR4, R152 ;  /* 0x00000000980472ca */ /* 0x000fe200000e0000 */
[----:B------:R-:W-:Y:S01]  /*16a50*/  IMAD.MOV.U32 R152, RZ, RZ, R2 ;  /* 0x000000ffff987224 */ /* 0x000fe200078e0002 */
[----:B------:R-:W-:Y:S01]  /*16a60*/  R2UR UR11, R155 ;  /* 0x000000009b0b72ca */ /* 0x000fe200000e0000 */
[----:B------:R-:W-:Y:S01]  /*16a70*/  VIADD R154, R158, 0x202 ;  /* 0x000002029e9a7836 */ /* 0x000fe20000000000 */
        /* <DEDUP_REMOVED lines=10> */
[----:B------:R-:W-:Y:S01]  /*16b20*/  MOV R2, UR10 ;  /* 0x0000000a00027c02 */ /* 0x000fe20008000f00 */
[----:B------:R-:W-:Y:S01]  /*16b30*/  UMOV UR10, UR4 ;  /* 0x00000004000a7c82 */ /* 0x000fe20008000000 */
[----:B------:R-:W-:Y:S01]  /*16b40*/  MOV R236, UR11 ;  /* 0x0000000b00ec7c02 */ /* 0x000fe20008000f00 */
[----:B------:R-:W-:Y:S01]  /*16b50*/  UMOV UR11, UR5 ;  /* 0x00000005000b7c82 */ /* 0x000fe20008000000 */
[----:B------:R-:W-:Y:S01]  /*16b60*/  R2UR UR26, R152 ;  /* 0x00000000981a72ca */ /* 0x000fe200000e0000 */
[----:B------:R-:W-:Y:S01]  /*16b70*/  VIADD R152, R158, 0x404 ;  /* 0x000004049e987836 */ /* 0x000fe20000000000 */
[----:B------:R-:W-:Y:S01]  /*16b80*/  R2UR UR7, R153 ;  /* 0x00000000990772ca */ /* 0x000fe200000e0000 */
[----:B------:R-:W-:Y:S01]  /*16b90*/  IMAD.MOV.U32 R157, RZ, RZ, 0x40000040 ;  /* 0x40000040ff9d7424 */ /* 0x000fe200078e00ff */
[----:B------:R-:W-:Y:S01]  /*16ba0*/  R2UR UR34, R154 ;  /* 0x000000009a2272ca */ /* 0x000fe200000e0000 */
[----:B------:R-:W-:Y:S01]  /*16bb0*/  VIADD R154, R158, 0x604 ;  /* 0x000006049e9a7836 */ /* 0x000fe20000000000 */
[----:B------:R-:W-:Y:S01]  /*16bc0*/  R2UR UR38, R152 ;  /* 0x00000000982672ca */ /* 0x000fe200000e0000 */
[----:B------:R-:W-:Y:S01]  /*16bd0*/  VIADD R152, R158, 0x600 ;  /* 0x000006009e987836 */ /* 0x000fe20000000000 */
[----:B------:R-:W-:Y:S01]  /*16be0*/  R2UR UR42, R156 ;  /* 0x000000009c2a72ca */ /* 0x000fe200000e0000 */
[----:B------:R-:W-:Y:S01]  /*16bf0*/  VIADD R156, R158, 0x602 ;  /* 0x000006029e9c7836 */ /* 0x000fe20000000000 */
[----:B------:R-:W-:Y:S01]  /*16c00*/  R2UR UR4, R6 ;  /* 0x00000000060472ca */ /* 0x000fe200000e0000 */
[-C--:B------:R-:W-:Y:S01]  /*16c10*/  FMUL.FTZ R24, R24, R3.reuse ;  /* 0x0000000318187220 */ /* 0x080fe20000410000 */
[----:B------:R-:W-:Y:S01]  /*16c20*/  R2UR UR46, R152 ;  /* 0x00000000982e72ca */ /* 0x000fe200000e0000 */
[----:B------:R-:W-:Y:S01]  /*16c30*/  VIADD R152, R158, 0x606 ;  /* 0x000006069e987836 */ /* 0x000fe20000000000 */
[----:B------:R-:W-:Y:S01]  /*16c40*/  R2UR UR5, R7 ;  /* 0x00000000070572ca */ /* 0x000fe200000e0000 */
[-C--:B------:R-:W-:Y:S01]  /*16c50*/  FMUL.FTZ R25, R25, R3.reuse ;  /* 0x0000000319197220 */ /* 0x080fe20000410000 */
[C---:B------:R-:W-:Y:S01]  /*16c60*/  R2UR UR9, R153.reuse ;  /* 0x00000000990972ca */ /* 0x040fe200000e0000 */
[-C--:B------:R-:W-:Y:S01]  /*16c70*/  FMUL.FTZ R28, R28, R3.reuse ;  /* 0x000000031c1c7220 */ /* 0x080fe20000410000 */
[----:B------:R-:W-:Y:S01]  /*16c80*/  R2UR UR15, R153 ;  /* 0x00000000990f72ca */ /* 0x000fe200000e0000 */
        /* <DEDUP_REMOVED lines=29> */
[----:B------:R-:W-:Y:S01]  /*16e60*/  WARPGROUP.ARRIVE ;  /* 0x00000000000079c5 */ /* 0x000fe20000000000 */
[----:B------:R-:W-:Y:S01]  /*16e70*/  R2UR UR16, R214 ;  /* 0x00000000d61072ca */ /* 0x000fe200000e0000 */
[-C--:B------:R-:W-:Y:S01]  /*16e80*/  FMUL.FTZ R60, R60, R3.reuse ;  /* 0x000000033c3c7220 */ /* 0x080fe20000410000 */
[----:B------:R-:W-:Y:S01]  /*16e90*/  R2UR UR17, R215 ;  /* 0x00000000d71172ca */ /* 0x000fe200000e0000 */
[-C--:B------:R-:W-:Y:S01]  /*16ea0*/  FMUL.FTZ R61, R61, R3.reuse ;  /* 0x000000033d3d7220 */ /* 0x080fe20000410000 */
[----:B------:R-:W-:Y:S01]  /*16eb0*/  R2UR UR20, R212 ;  /* 0x00000000d41472ca */ /* 0x000fe200000e0000 */
[----:B------:R-:W-:Y:S01]  /*16ec0*/  HGMMA.64x64x16.F32.BF16 R152, gdesc[UR4], RZ, !UPT, gsb0 ;  /* 0x00e00000049879f0 */ /* 0x000fe2000c0018ff */
[----:B------:R-:W-:Y:S01]  /*16ed0*/  UMOV UR6, UR8 ;  /* 0x0000000800067c82 */ /* 0x000fe20008000000 */
[----:B------:R-:W-:Y:S01]  /*16ee0*/  UMOV UR7, UR9 ;  /* 0x0000000900077c82 */ /* 0x000fe20008000000 */
        /* <DEDUP_REMOVED lines=183> */
.L_x_1742:
[----:B------:R-:W-:Y:S01]  /*17a60*/  SHF.L.U32 R2, R205, 0x1f, RZ ;  /* 0x0000001fcd027819 */ /* 0x000fe200000006ff */
[----:B------:R-:W-:-:S04]  /*17a70*/  IMAD R0, R22, 0x8, R16 ;  /* 0x0000000816007824 */ /* 0x000fc800078e0210 */
[----:B------:R0:W1:Y:S01]  /*17a80*/  SYNCS.PHASECHK.TRANS64.TRYWAIT P4, [R0+URZ+0x30850], R2 ;  /* 0x03085002000075a7 */ /* 0x000062000808017f */
[----:B------:R-:W-:Y:S05]  /*17a90*/  @!P0 BRA `(.L_x_1743) ;  /* 0x0000000000048947 */ /* 0x000fea0003800000 */
[----:B------:R-:W-:Y:S01]  /*17aa0*/  BPT.TRAP 0x1 ;  /* 0x000000040000795c */ /* 0x000fe20000300000 */
.L_x_1743:
[----:B------:R-:W-:Y:S04]  /*17ab0*/  BSSY B2, `(.L_x_1744) ;  /* 0x0000004000027945 */ /* 0x000fe80003800000 */
[----:B-1----:R-:W-:Y:S05]  /*17ac0*/  @P4 BRA `(.L_x_1745) ;  /* 0x0000000000084947 */ /* 0x002fea0003800000 */
[----:B------:R-:W1:Y:S02]  /*17ad0*/  SYNCS.PHASECHK.TRANS64.TRYWAIT P4, [R0+URZ+0x30850], R2 ;  /* 0x03085002000075a7 */ /* 0x000e64000808017f */
[----:B-1----:R-:W-:Y:S05]  /*17ae0*/  @!P4 BRA `(.L_x_1746) ;  /* 0x000001780084c947 */ /* 0x002fea0003800000 */
.L_x_1745:
[----:B------:R-:W-:Y:S05]  /*17af0*/  BSYNC B2 ;  /* 0x0000000000027941 */ /* 0x000fea0003800000 */
.L_x_1744:
[----:B01----:R-:W-:Y:S01]  /*17b00*/  VIADD R2, R16, 0x400 ;  /* 0x0000040010027836 */ /* 0x003fe20000000000 */
[----:B------:R-:W2:Y:S01]  /*17b10*/  LDL R205, [R1+0x34] ;  /* 0x0000340001cd7983 */ /* 0x000ea20000100800 */
[----:B------:R-:W-:Y:S01]  /*17b20*/  IMAD.MOV.U32 R3, RZ, RZ, 0x40000040 ;  /* 0x40000040ff037424 */ /* 0x000fe200078e00ff */
[----:B------:R-:W-:Y:S01]  /*17b30*/  WARPGROUP.ARRIVE ;  /* 0x00000000000079c5 */ /* 0x000fe20000000000 */
[----:B------:R-:W-:Y:S01]  /*17b40*/  ULDC UR4, c[0x0][0x9dc] ;  /* 0x0002770000047ab9 */ /* 0x000fe20000000800 */
[----:B------:R-:W-:-:S04]  /*17b50*/  SHF.R.U32.HI R2, RZ, 0x4, R2 ;  /* 0x00000004ff027819 */ /* 0x000fc80000011602 */
[----:B------:R-:W-:-:S04]  /*17b60*/  LOP3.LUT R2, R2, 0x3fff, RZ, 0xc0, !PT ;  /* 0x00003fff02027812 */ /* 0x000fc800078ec0ff */
[----:B------:R-:W-:-:S05]  /*17b70*/  LOP3.LUT R2, R2, 0x2000000, RZ, 0xfc, !PT ;  /* 0x0200000002027812 */ /* 0x000fca00078efcff */
[----:B------:R-:W-:Y:S01]  /*17b80*/  IMAD R2, R22, 0x800, R2 ;  /* 0x0000080016027824 */ /* 0x000fe200078e0202 */
[----:B------:R-:W-:Y:S01]  /*17b90*/  R2UR UR7, R3 ;  /* 0x00000000030772ca */ /* 0x000fe200000e0000 */
[----:B------:R-:W2:Y:S01]  /*17ba0*/  LDL R22, [R1+0x14] ;  /* 0x0000140001167983 */ /* 0x000ea20000100800 */
[----:B------:R-:W-:Y:S02]  /*17bb0*/  IMAD.MOV.U32 R3, RZ, RZ, 0x40000040 ;  /* 0x40000040ff037424 */ /* 0x000fe400078e00ff */
[----:B------:R-:W-:-:S13]  /*17bc0*/  R2UR UR6, R2 ;  /* 0x00000000020672ca */ /* 0x000fda00000e0000 */
[----:B------:R-:W-:Y:S03]  /*17bd0*/  HGMMA.64x256x16.F32.BF16 R24, R196, gdesc[UR4].tnspB, R24, gsb0 ;  /* 0x43e00004c4187df0 */ /* 0x000fe60008001818 */
[----:B------:R-:W-:Y:S02]  /*17be0*/  WARPGROUP.DEPBAR.LE gsb0, 0x0 ;  /* 0x00008000000079c5 */ /* 0x000fe40000010000 */
[----:B------:R-:W-:Y:S01]  /*17bf0*/  VIADD R196, R2, 0x80 ;  /* 0x0000008002c47836 */ /* 0x000fe20000000000 */
[----:B------:R-:W-:Y:S01]  /*17c00*/  WARPGROUP.ARRIVE ;  /* 0x00000000000079c5 */ /* 0x000fe20000000000 */
[----:B------:R-:W-:-:S03]  /*17c10*/  IMAD.MOV.U32 R197, RZ, RZ, 0x40000040 ;  /* 0x40000040ffc57424 */ /* 0x000fc600078e00ff */
[----:B------:R-:W-:Y:S02]  /*17c20*/  R2UR UR6, R196 ;  /* 0x00000000c40672ca */ /* 0x000fe400000e0000 */
[----:B------:R-:W-:-:S15]  /*17c30*/  R2UR UR7, R197 ;  /* 0x00000000c50772ca */ /* 0x000fde00000e0000 */
[----:B------:R-:W-:-:S01]  /*17c40*/  NOP ;  /* 0x0000000000007918 */ /* 0x000fc20000000000 */
[----:B------:R-:W-:Y:S03]  /*17c50*/  HGMMA.64x256x16.F32.BF16 R24, R192, gdesc[UR4].tnspB, R24, gsb0 ;  /* 0x43e00004c0187df0 */ /* 0x000fe60008001818 */
[----:B------:R-:W-:Y:S02]  /*17c60*/  WARPGROUP.DEPBAR.LE gsb0, 0x0 ;  /* 0x00008000000079c5 */ /* 0x000fe40000010000 */
[C---:B------:R-:W-:Y:S01]  /*17c70*/  VIADD R192, R2.reuse, 0x100 ;  /* 0x0000010002c07836 */ /* 0x040fe20000000000 */
[----:B------:R-:W-:Y:S01]  /*17c80*/  WARPGROUP.ARRIVE ;  /* 0x00000000000079c5 */ /* 0x000fe20000000000 */
[----:B------:R-:W-:Y:S02]  /*17c90*/  IMAD.MOV.U32 R193, RZ, RZ, 0x40000040 ;  /* 0x40000040ffc17424 */ /* 0x000fe400078e00ff */
[----:B------:R-:W-:Y:S01]  /*17ca0*/  VIADD R2, R2, 0x180 ;  /* 0x0000018002027836 */ /* 0x000fe20000000000 */
[----:B------:R-:W-:-:S02]  /*17cb0*/  R2UR UR6, R192 ;  /* 0x00000000c00672ca */ /* 0x000fc400000e0000 */
[----:B------:R-:W-:-:S15]  /*17cc0*/  R2UR UR7, R193 ;  /* 0x00000000c10772ca */ /* 0x000fde00000e0000 */
[----:B------:R-:W-:-:S01]  /*17cd0*/  NOP ;  /* 0x0000000000007918 */ /* 0x000fc20000000000 */
[----:B------:R-:W-:Y:S01]  /*17ce0*/  HGMMA.64x256x16.F32.BF16 R24, R188, gdesc[UR4].tnspB, R24, gsb0 ;  /* 0x43e00004bc187df0 */ /* 0x000fe20008001818 */
[----:B------:R-:W-:Y:S02]  /*17cf0*/  R2UR UR6, R2 ;  /* 0x00000000020672ca */ /* 0x000fe400000e0000 */
[----:B------:R-:W-:Y:S01]  /*17d00*/  R2UR UR7, R3 ;  /* 0x00000000030772ca */ /* 0x000fe200000e0000 */
[----:B------:R-:W0:Y:S08]  /*17d10*/  @P2 LDC R2, c[0x0][0x450] ;  /* 0x00011400ff022b82 */ /* 0x000e300000000800 */
[----:B------:R-:W1:Y:S01]  /*17d20*/  @P2 LDC R3, c[0x0][0x44c] ;  /* 0x00011300ff032b82 */ /* 0x000e620000000800 */
[----:B------:R-:W-:-:S02]  /*17d30*/  WARPGROUP.DEPBAR.LE gsb0, 0x0 ;  /* 0x00008000000079c5 */ /* 0x000fc40000010000 */
[----:B------:R-:W-:-:S13]  /*17d40*/  WARPGROUP.ARRIVE ;  /* 0x00000000000079c5 */ /* 0x000fda0000000000 */
[----:B------:R-:W-:Y:S03]  /*17d50*/  HGMMA.64x256x16.F32.BF16 R24, R184, gdesc[UR4].tnspB, R24, gsb0 ;  /* 0x43e00004b8187df0 */ /* 0x000fe60008001818 */
[----:B------:R-:W-:Y:S02]  /*17d60*/  WARPGROUP.DEPBAR.LE gsb0, 0x0 ;  /* 0x00008000000079c5 */ /* 0x000fe40000010000 */
[----:B--2---:R-:W-:Y:S02]  /*17d70*/  IMAD.IADD R184, R205, 0x1, R22 ;  /* 0x00000001cdb87824 */ /* 0x004fe400078e0216 */
[----:B------:R-:W-:Y:S02]  /*17d80*/  IMAD.SHL.U32 R22, R204, 0x40, RZ ;  /* 0x00000040cc167824 */ /* 0x000fe400078e00ff */
[----:B-1----:R-:W-:-:S03]  /*17d90*/  @P2 IMAD.HI.U32 R3, R184, R3, RZ ;  /* 0x00000003b8032227 */ /* 0x002fc600078e00ff */
[----:B------:R-:W-:Y:S02]  /*17da0*/  IADD3 R187, -R229, 0x1, -R22 ;  /* 0x00000001e5bb7810 */ /* 0x000fe40007ffe916 */
[----:B0-----:R-:W-:Y:S01]  /*17db0*/  @P2 SHF.R.U32.HI R184, RZ, R2, R3 ;  /* 0x00000002ffb82219 */ /* 0x001fe20000011603 */
[----:B------:R-:W-:Y:S01]  /*17dc0*/  @!P1 VIADD R2, R232, 0x30840 ;  /* 0x00030840e8029836 */ /* 0x000fe20000000000 */
[----:B------:R-:W-:Y:S01]  /*17dd0*/  IADD3 R187, -R220, R187, R221 ;  /* 0x000000bbdcbb7210 */ /* 0x000fe20007ffe1dd */
[----:B------:R-:W-:Y:S01]  /*17de0*/  IMAD.U32 R232, RZ, RZ, UR4 ;  /* 0x00000004ffe87e24 */ /* 0x000fe2000f8e00ff */
[----:B------:R-:W-:Y:S01]  /*17df0*/  ULDC UR4, c[0x0][0x9e0] ;  /* 0x0002780000047ab9 */ /* 0x000fe20000000800 */
[----:B------:R-:W0:Y:S01]  /*17e00*/  SHFL.IDX PT, R189, R184, RZ, 0x1c1f ;  /* 0x001c1fffb8bd7589 */ /* 0x000e2200000e0000 */
[----:B------:R-:W-:Y:S02]  /*17e10*/  @!P1 PRMT R2, RZ, 0x654, R2 ;  /* 0x00000654ff029816 */ /* 0x000fe40000000002 */
[----:B------:R-:W-:-:S02]  /*17e20*/  LOP3.LUT R188, RZ, R232, RZ, 0x33, !PT ;  /* 0x000000e8ffbc7212 */ /* 0x000fc400078e33ff */
[----:B------:R1:W-:Y:S03]  /*17e30*/  @!P1 SYNCS.ARRIVE.TRANS64.RED.A1T0 RZ, [R2+URZ], RZ ;  /* 0x000000ff02ff99a7 */ /* 0x0003e6000810043f */
[----:B------:R-:W-:Y:S02]  /*17e40*/  IMAD.IADD R188, R188, 0x1, R187 ;  /* 0x00000001bcbc7824 */ /* 0x000fe400078e02bb */
[----:B------:R-:W-:-:S04]  /*17e50*/  VIADD R187, R187, UR4 ;  /* 0x00000004bbbb7c36 */ /* 0x000fc80008000000 */
[--C-:B0-----:R-:W-:Y:S02]  /*17e60*/  IMAD.IADD R186, R187, 0x1, R189.reuse ;  /* 0x00000001bbba7824 */ /* 0x101fe400078e02bd */
[----:B------:R-:W-:Y:S01]  /*17e70*/  IMAD.IADD R185, R188, 0x1, R189 ;  /* 0x00000001bcb97824 */ /* 0x000fe200078e02bd */
[----:B-1----:R-:W-:Y:S06]  /*17e80*/  @!P3 BRA `(.L_x_1747) ;  /* 0x000000000060b947 */ /* 0x002fec0003800000 */
[----:B------:R-:W-:Y:S01]  /*17e90*/  IADD3 R189, -R220, R221, R189 ;  /* 0x000000dddcbd7210 */ /* 0x000fe20007ffe1bd */
[----:B------:R-:W-:Y:S03]  /*17ea0*/  BSSY B2, `(.L_x_1748) ;  /* 0x0000012000027945 */ /* 0x000fe60003800000 */
        /* <DEDUP_REMOVED lines=11> */
.L_x_1749:
[----:B------:R-:W-:Y:S02]  /*17f60*/  ULDC UR4, c[0x0][0x9e4] ;  /* 0x0002790000047ab9 */ /* 0x000fe40000000800 */
[----:B------:R-:W-:-:S05]  /*17f70*/  IMAD.U32 R190, RZ, RZ, UR4 ;  /* 0x00000004ffbe7e24 */ /* 0x000fca000f8e00ff */
[----:B------:R-:W-:-:S13]  /*17f80*/  ISETP.NE.AND P4, PT, R190, 0x1, PT ;  /* 0x00000001be00780c */ /* 0x000fda0003f85270 */
[----:B------:R-:W0:Y:S02]  /*17f90*/  @P4 LDC.64 R2, c[0x0][0x9e8] ;  /* 0x00027a00ff024b82 */ /* 0x000e240000000a00 */
[----:B0-----:R-:W-:-:S05]  /*17fa0*/  @P4 IMAD.HI.U32 R2, R189, R2, RZ ;  /* 0x00000002bd024227 */ /* 0x001fca00078e00ff */
[----:B------:R-:W-:-:S07]  /*17fb0*/  @P4 SHF.R.U32.HI R189, RZ, R3, R2 ;  /* 0x00000003ffbd4219 */ /* 0x000fce0000011602 */
.L_x_1750:
[----:B------:R-:W-:Y:S05]  /*17fc0*/  BSYNC B2 ;  /* 0x0000000000027941 */ /* 0x000fea0003800000 */
.L_x_1748:
[----:B------:R-:W-:-:S04]  /*17fd0*/  IMAD R189, R189, R190, -R22 ;  /* 0x000000bebdbd7224 */ /* 0x000fc800078e0a16 */
[----:B------:R-:W-:-:S05]  /*17fe0*/  IMAD.IADD R189, R189, 0x1, -R229 ;  /* 0x00000001bdbd7824 */ /* 0x000fca00078e0ae5 */
[----:B------:R-:W-:Y:S02]  /*17ff0*/  VIMNMX R185, R185, R189, !PT ;  /* 0x000000bdb9b97248 */ /* 0x000fe40007fe0100 */
[----:B------:R-:W-:-:S07]  /*18000*/  VIADDMNMX R186, R189, R190, R186, PT ;  /* 0x000000bebdba7246 */ /* 0x000fce00038001ba */
.L_x_1747:
[----:B------:R-:W-:Y:S01]  /*18010*/  ISETP.GT.AND P4, PT, R204, -0x1, PT ;  /* 0xffffffffcc00780c */ /* 0x000fe20003f84270 */
[----:B------:R-:W0:Y:S03]  /*18020*/  SHFL.IDX PT, R184, R184, 0x1, 0x1c1f ;  /* 0x003c1f00b8b87f89 */ /* 0x000e2600000e0000 */
[C---:B------:R-:W-:Y:S02]  /*18030*/  ISETP.GT.AND P6, PT, R185.reuse, RZ, P4 ;  /* 0x000000ffb900720c */ /* 0x040fe400027c4270 */
[----:B------:R-:W-:Y:S02]  /*18040*/  ISETP.GT.AND P5, PT, R185, 0x1, P4 ;  /* 0x00000001b900780c */ /* 0x000fe400027a4270 */
[C---:B------:R-:W-:Y:S02]  /*18050*/  ISETP.LT.OR P6, PT, R186.reuse, 0x1, P6 ;  /* 0x00000001ba00780c */ /* 0x040fe400037c1670 */
[----:B------:R-:W-:-:S02]  /*18060*/  ISETP.LT.OR P5, PT, R186, 0x2, P5 ;  /* 0x00000002ba00780c */ /* 0x000fc40002fa1670 */
[----:B------:R-:W-:Y:S02]  /*18070*/  FSEL R152, R152, -INF , !P6 ;  /* 0xff80000098987808 */ /* 0x000fe40007000000 */
[----:B------:R-:W-:Y:S02]  /*18080*/  FSEL R153, R153, -INF , !P5 ;  /* 0xff80000099997808 */ /* 0x000fe40006800000 */
[C---:B------:R-:W-:Y:S02]  /*18090*/  ISETP.GT.AND P6, PT, R185.reuse, 0x8, P4 ;  /* 0x00000008b900780c */ /* 0x040fe400027c4270 */
[----:B------:R-:W-:Y:S02]  /*180a0*/  ISETP.GT.AND P5, PT, R185, 0x9, P4 ;  /* 0x00000009b900780c */ /* 0x000fe400027a4270 */
[C---:B------:R-:W-:Y:S02]  /*180b0*/  ISETP.LT.OR P6, PT, R186.reuse, 0x9, P6 ;  /* 0x00000009ba00780c */ /* 0x040fe400037c1670 */
[----:B------:R-:W-:-:S02]  /*180c0*/  ISETP.LT.OR P5, PT, R186, 0xa, P5 ;  /* 0x0000000aba00780c */ /* 0x000fc40002fa1670 */
[----:B------:R-:W-:Y:S01]  /*180d0*/  FSEL R156, R156, -INF , !P6 ;  /* 0xff8000009c9c7808 */ /* 0x000fe20007000000 */
[--C-:B0-----:R-:W-:Y:S01]  /*180e0*/  IMAD.IADD R187, R187, 0x1, R184.reuse ;  /* 0x00000001bbbb7824 */ /* 0x101fe200078e02b8 */
[----:B------:R-:W-:Y:S01]  /*180f0*/  FSEL R157, R157, -INF , !P5 ;  /* 0xff8000009d9d7808 */ /* 0x000fe20006800000 */
[----:B------:R-:W-:Y:S01]  /*18100*/  IMAD.IADD R188, R188, 0x1, R184 ;  /* 0x00000001bcbc7824 */ /* 0x000fe200078e02b8 */
[C---:B------:R-:W-:Y:S02]  /*18110*/  ISETP.GT.AND P6, PT, R185.reuse, 0x10, P4 ;  /* 0x00000010b900780c */ /* 0x040fe400027c4270 */
        /* <DEDUP_REMOVED lines=34> */
[----:B------:R-:W-:Y:S01]  /*18340*/  FSEL R181, R181, -INF , !P5 ;  /* 0xff800000b5b57808 */ /* 0x000fe20006800000 */
[----:B------:R-:W-:Y:S08]  /*18350*/  @!P3 BRA `(.L_x_1751) ;  /* 0x000000000060b947 */ /* 0x000ff00003800000 */
        /* <DEDUP_REMOVED lines=13> */
.L_x_1753:
[----:B------:R-:W-:Y:S02]  /*18430*/  ULDC UR4, c[0x0][0x9e4] ;  /* 0x0002790000047ab9 */ /* 0x000fe40000000800 */
[----:B------:R-:W-:-:S05]  /*18440*/  IMAD.U32 R165, RZ, RZ, UR4 ;  /* 0x00000004ffa57e24 */ /* 0x000fca000f8e00ff */
[----:B------:R-:W-:-:S13]  /*18450*/  ISETP.NE.AND P5, PT, R165, 0x1, PT ;  /* 0x00000001a500780c */ /* 0x000fda0003fa5270 */
[----:B------:R-:W0:Y:S02]  /*18460*/  @P5 LDC.64 R2, c[0x0][0x9e8] ;  /* 0x00027a00ff025b82 */ /* 0x000e240000000a00 */
[----:B0-----:R-:W-:-:S05]  /*18470*/  @P5 IMAD.HI.U32 R2, R184, R2, RZ ;  /* 0x00000002b8025227 */ /* 0x001fca00078e00ff */
[----:B------:R-:W-:-:S07]  /*18480*/  @P5 SHF.R.U32.HI R184, RZ, R3, R2 ;  /* 0x00000003ffb85219 */ /* 0x000fce0000011602 */
.L_x_1754:
[----:B------:R-:W-:Y:S05]  /*18490*/  BSYNC B2 ;  /* 0x0000000000027941 */ /* 0x000fea0003800000 */
.L_x_1752:
[----:B------:R-:W-:-:S04]  /*184a0*/  IMAD R22, R184, R165, -R22 ;  /* 0x000000a5b8167224 */ /* 0x000fc800078e0a16 */
[----:B------:R-:W-:-:S05]  /*184b0*/  IMAD.IADD R22, R22, 0x1, -R229 ;  /* 0x0000000116167824 */ /* 0x000fca00078e0ae5 */
[----:B------:R-:W-:Y:S02]  /*184c0*/  VIMNMX R188, R188, R22, !PT ;  /* 0x00000016bcbc7248 */ /* 0x000fe40007fe0100 */
[----:B------:R-:W-:-:S07]  /*184d0*/  VIADDMNMX R187, R22, R165, R187, PT ;  /* 0x000000a516bb7246 */ /* 0x000fce00038001bb */
.L_x_1751:
[----:B------:R-:W-:Y:S01]  /*184e0*/  @!P1 VIADD R0, R0, 0x30860 ;  /* 0x0003086000009836 */ /* 0x000fe20000000000 */
[----:B------:R-:W2:Y:S01]  /*184f0*/  LDL R205, [R1+0x1c] ;  /* 0x00001c0001cd7983 */ /* 0x000ea20000100800 */
[----:B------:R-:W-:Y:S01]  /*18500*/  ISETP.GT.AND P5, PT, R188, 0x1, P4 ;  /* 0x00000001bc00780c */ /* 0x000fe200027a4270 */
[----:B------:R-:W-:Y:S02]  /*18510*/  ULDC UR4, c[0x0][0x988] ;  /* 0x0002620000047ab9 */ /* 0x000fe40000000800 */
[----:B------:R-:W-:Y:S02]  /*18520*/  @!P1 PRMT R0, RZ, 0x654, R0 ;  /* 0x00000654ff009816 */ /* 0x000fe40000000000 */
[----:B------:R-:W-:Y:S02]  /*18530*/  ISETP.LT.OR P5, PT, R187, 0x2, P5 ;  /* 0x00000002bb00780c */ /* 0x000fe40002fa1670 */
[----:B------:R0:W-:Y:S02]  /*18540*/  @!P1 SYNCS.ARRIVE.TRANS64.RED.A1T0 RZ, [R0+URZ], RZ ;  /* 0x000000ff00ff99a7 */ /* 0x0001e4000810043f */
[----:B------:R-:W-:-:S02]  /*18550*/  FSEL R155, R155, -INF , !P5 ;  /* 0xff8000009b9b7808 */ /* 0x000fc40006800000 */
[----:B------:R-:W-:Y:S02]  /*18560*/  ISETP.GT.AND P5, PT, R188, 0x9, P4 ;  /* 0x00000009bc00780c */ /* 0x000fe400027a4270 */
[----:B0-----:R-:W-:Y:S02]  /*18570*/  FMNMX.FTZ R0, R152, R5, !PT ;  /* 0x0000000598007209 */ /* 0x001fe40007810000 */
[----:B------:R-:W-:Y:S02]  /*18580*/  ISETP.LT.OR P5, PT, R187, 0xa, P5 ;  /* 0x0000000abb00780c */ /* 0x000fe40002fa1670 */
[----:B------:R-:W-:Y:S02]  /*18590*/  FMNMX.FTZ R0, R153, R0, !PT ;  /* 0x0000000099007209 */ /* 0x000fe40007810000 */
[----:B------:R-:W-:Y:S02]  /*185a0*/  FSEL R159, R159, -INF , !P5 ;  /* 0xff8000009f9f7808 */ /* 0x000fe40006800000 */
[----:B------:R-:W-:-:S02]  /*185b0*/  FMNMX.FTZ R0, R156, R0, !PT ;  /* 0x000000009c007209 */ /* 0x000fc40007810000 */
[----:B------:R-:W-:Y:S02]  /*185c0*/  ISETP.GT.AND P5, PT, R188, 0x11, P4 ;  /* 0x00000011bc00780c */ /* 0x000fe400027a4270 */
[----:B------:R-:W-:Y:S02]  /*185d0*/  FMNMX.FTZ R0, R157, R0, !PT ;  /* 0x000000009d007209 */ /* 0x000fe40007810000 */
        /* <DEDUP_REMOVED lines=22> */
[----:B------:R-:W-:Y:S02]  /*18740*/  ISETP.GT.AND P5, PT, R188, RZ, P4 ;  /* 0x000000ffbc00720c */ /* 0x000fe400027a4270 */
[----:B------:R-:W-:Y:S02]  /*18750*/  FMNMX.FTZ R0, R181, R0, !PT ;  /* 0x00000000b5007209 */ /* 0x000fe40007810000 */
[----:B------:R-:W-:-:S03]  /*18760*/  ISETP.LT.OR P5, PT, R187, 0x1, P5 ;  /* 0x00000001bb00780c */ /* 0x000fc60002fa1670 */
[----:B------:R-:W0:Y:S01]  /*18770*/  SHFL.BFLY PT, R2, R0, 0x2, 0x1f ;  /* 0x0c401f0000027f89 */ /* 0x000e2200000e0000 */
[----:B------:R-:W-:Y:S02]  /*18780*/  FSEL R154, R154, -INF , !P5 ;  /* 0xff8000009a9a7808 */ /* 0x000fe40006800000 */
[----:B------:R-:W-:-:S04]  /*18790*/  ISETP.GT.AND P5, PT, R188, 0x38, P4 ;  /* 0x00000038bc00780c */ /* 0x000fc800027a4270 */
[----:B------:R-:W-:-:S04]  /*187a0*/  ISETP.LT.OR P5, PT, R187, 0x39, P5 ;  /* 0x00000039bb00780c */ /* 0x000fc80002fa1670 */
[----:B------:R-:W-:Y:S02]  /*187b0*/  FSEL R182, R182, -INF , !P5 ;  /* 0xff800000b6b67808 */ /* 0x000fe40006800000 */
[----:B0-----:R-:W-:-:S05]  /*187c0*/  FMNMX.FTZ R2, R0, R2, !PT ;  /* 0x0000000200027209 */ /* 0x001fca0007810000 */
[----:B------:R-:W0:Y:S02]  /*187d0*/  SHFL.BFLY PT, R165, R2, 0x1, 0x1f ;  /* 0x0c201f0002a57f89 */ /* 0x000e2400000e0000 */
[----:B0-----:R-:W-:Y:S01]  /*187e0*/  FMNMX.FTZ R165, R2, R165, !PT ;  /* 0x000000a502a57209 */ /* 0x001fe20007810000 */
[----:B------:R-:W-:-:S03]  /*187f0*/  IMAD.U32 R2, RZ, RZ, UR4 ;  /* 0x00000004ff027e24 */ /* 0x000fc6000f8e00ff */
[C---:B------:R-:W-:Y:S01]  /*18800*/  FSETP.NEU.FTZ.AND P6, PT, R165.reuse, -INF , PT ;  /* 0xff800000a500780b */ /* 0x040fe20003fdd000 */
[----:B------:R-:W-:-:S03]  /*18810*/  FMUL.FTZ R0, R165, R2 ;  /* 0x00000002a5007220 */ /* 0x000fc60000410000 */
[----:B------:R-:W-:Y:S02]  /*18820*/  FSEL R3, R165, RZ, P6 ;  /* 0x000000ffa5037208 */ /* 0x000fe40003000000 */
[----:B------:R-:W-:Y:S02]  /*18830*/  FSEL R0, R0, RZ, P6 ;  /* 0x000000ff00007208 */ /* 0x000fe40003000000 */
[----:B------:R-:W-:Y:S01]  /*18840*/  ISETP.GT.AND P6, PT, R188, 0x8, P4 ;  /* 0x00000008bc00780c */ /* 0x000fe200027c4270 */
[----:B------:R-:W-:Y:S01]  /*18850*/  FADD.FTZ R3, -R3, R5 ;  /* 0x0000000503037221 */ /* 0x000fe20000010100 */
[----:B------:R-:W-:Y:S01]  /*18860*/  FMNMX.FTZ R5, R154, R4, !PT ;  /* 0x000000049a057209 */ /* 0x000fe20007810000 */
[-CC-:B------:R-:W-:Y:S01]  /*18870*/  FFMA.FTZ R152, R152, R2.reuse, -R0.reuse ;  /* 0x0000000298987223 */ /* 0x180fe20000010800 */
[----:B------:R-:W-:Y:S01]  /*18880*/  ISETP.LT.OR P6, PT, R187, 0x9, P6 ;  /* 0x00000009bb00780c */ /* 0x000fe200037c1670 */
[-C--:B------:R-:W-:Y:S01]  /*18890*/  FMUL.FTZ R3, R3, R2.reuse ;  /* 0x0000000203037220 */ /* 0x080fe20000410000 */
[----:B------:R-:W-:Y:S01]  /*188a0*/  FMNMX.FTZ R5, R155, R5, !PT ;  /* 0x000000059b057209 */ /* 0x000fe20007810000 */
[-CC-:B------:R-:W-:Y:S01]  /*188b0*/  FFMA.FTZ R153, R153, R2.reuse, -R0.reuse ;  /* 0x0000000299997223 */ /* 0x180fe20000010800 */
[----:B------:R-:W-:Y:S01]  /*188c0*/  FSEL R158, R158, -INF , !P6 ;  /* 0xff8000009e9e7808 */ /* 0x000fe20007000000 */
[-CC-:B------:R-:W-:Y:S01]  /*188d0*/  FFMA.FTZ R156, R156, R2.reuse, -R0.reuse ;  /* 0x000000029c9c7223 */ /* 0x180fe20000010800 */
[----:B------:R-:W-:Y:S01]  /*188e0*/  ISETP.GT.AND P6, PT, R188, 0x10, P4 ;  /* 0x00000010bc00780c */ /* 0x000fe200027c4270 */
[-CC-:B------:R-:W-:Y:S01]  /*188f0*/  FFMA.FTZ R157, R157, R2.reuse, -R0.reuse ;  /* 0x000000029d9d7223 */ /* 0x180fe20000010800 */
[----:B------:R-:W-:Y:S01]  /*18900*/  FMNMX.FTZ R5, R158, R5, !PT ;  /* 0x000000059e057209 */ /* 0x000fe20007810000 */
[-CC-:B------:R-:W-:Y:S01]  /*18910*/  FFMA.FTZ R160, R160, R2.reuse, -R0.reuse ;  /* 0x00000002a0a07223 */ /* 0x180fe20000010800 */
[----:B------:R-:W-:Y:S01]  /*18920*/  ISETP.LT.OR P6, PT, R187, 0x11, P6 ;  /* 0x00000011bb00780c */ /* 0x000fe200037c1670 */
[-CC-:B------:R-:W-:Y:S01]  /*18930*/  FFMA.FTZ R161, R161, R2.reuse, -R0.reuse ;  /* 0x00000002a1a17223 */ /* 0x180fe20000010800 */
        /* <DEDUP_REMOVED lines=19> */
[----:B------:R-:W-:Y:S01]  /*18a70*/  MUFU.EX2 R196, R152 ;  /* 0x0000009800c47308 */ /* 0x000fe20000000800 */
[----:B------:R-:W-:Y:S01]  /*18a80*/  FMNMX.FTZ R5, R167, R5, !PT ;  /* 0x00000005a7057209 */ /* 0x000fe20007810000 */
[----:B------:R-:W-:Y:S01]  /*18a90*/  FFMA.FTZ R0, R181, R2, -R0 ;  /* 0x00000002b5007223 */ /* 0x000fe20000010800 */
[----:B------:R-:W-:-:S02]  /*18aa0*/  FSEL R170, R170, -INF , !P6 ;  /* 0xff800000aaaa7808 */ /* 0x000fc40007000000 */
[----:B------:R-:W-:Y:S02]  /*18ab0*/  ISETP.GT.AND P6, PT, R188, 0x28, P4 ;  /* 0x00000028bc00780c */ /* 0x000fe400027c4270 */
[----:B------:R-:W-:Y:S01]  /*18ac0*/  FMNMX.FTZ R5, R170, R5, !PT ;  /* 0x00000005aa057209 */ /* 0x000fe20007810000 */
[----:B------:R-:W-:Y:S01]  /*18ad0*/  MUFU.EX2 R3, R3 ;  /* 0x0000000300037308 */ /* 0x000fe20000000800 */
[----:B------:R-:W-:Y:S02]  /*18ae0*/  ISETP.LT.OR P6, PT, R187, 0x29, P6 ;  /* 0x00000029bb00780c */ /* 0x000fe400037c1670 */
[----:B------:R-:W-:Y:S02]  /*18af0*/  FMNMX.FTZ R5, R171, R5, !PT ;  /* 0x00000005ab057209 */ /* 0x000fe40007810000 */
[----:B------:R-:W-:Y:S02]  /*18b00*/  FSEL R174, R174, -INF , !P6 ;  /* 0xff800000aeae7808 */ /* 0x000fe40007000000 */
[----:B------:R-:W-:Y:S01]  /*18b10*/  ISETP.GT.AND P6, PT, R188, 0x30, P4 ;  /* 0x00000030bc00780c */ /* 0x000fe200027c4270 */
[----:B------:R-:W-:Y:S01]  /*18b20*/  MUFU.EX2 R153, R153 ;  /* 0x0000009900997308 */ /* 0x000fe20000000800 */
[----:B------:R-:W-:-:S02]  /*18b30*/  FMNMX.FTZ R5, R174, R5, !PT ;  /* 0x00000005ae057209 */ /* 0x000fc40007810000 */
[----:B------:R-:W-:Y:S02]  /*18b40*/  ISETP.LT.OR P6, PT, R187, 0x31, P6 ;  /* 0x00000031bb00780c */ /* 0x000fe400037c1670 */
[----:B------:R-:W-:Y:S02]  /*18b50*/  FMNMX.FTZ R5, R175, R5, !PT ;  /* 0x00000005af057209 */ /* 0x000fe40007810000 */
[----:B------:R-:W-:Y:S01]  /*18b60*/  FSEL R178, R178, -INF , !P6 ;  /* 0xff800000b2b27808 */ /* 0x000fe20007000000 */
[----:B------:R-:W-:Y:S01]  /*18b70*/  MUFU.EX2 R186, R0 ;  /* 0x0000000000ba7308 */ /* 0x000fe20000000800 */
[C---:B------:R-:W-:Y:S02]  /*18b80*/  ISETP.GT.AND P6, PT, R188.reuse, 0x31, P4 ;  /* 0x00000031bc00780c */ /* 0x040fe400027c4270 */
[----:B------:R-:W-:Y:S02]  /*18b90*/  ISETP.GT.AND P4, PT, R188, 0x39, P4 ;  /* 0x00000039bc00780c */ /* 0x000fe40002784270 */
[----:B------:R-:W-:-:S02]  /*18ba0*/  ISETP.LT.OR P6, PT, R187, 0x32, P6 ;  /* 0x00000032bb00780c */ /* 0x000fc400037c1670 */
[----:B------:R-:W-:Y:S01]  /*18bb0*/  FMNMX.FTZ R5, R178, R5, !PT ;  /* 0x00000005b2057209 */ /* 0x000fe20007810000 */
[----:B------:R-:W-:Y:S01]  /*18bc0*/  MUFU.EX2 R156, R156 ;  /* 0x0000009c009c7308 */ /* 0x000fe20000000800 */
[----:B------:R-:W-:Y:S02]  /*18bd0*/  FSEL R179, R179, -INF , !P6 ;  /* 0xff800000b3b37808 */ /* 0x000fe40007000000 */
[----:B------:R-:W-:Y:S02]  /*18be0*/  ISETP.LT.OR P4, PT, R187, 0x3a, P4 ;  /* 0x0000003abb00780c */ /* 0x000fe40002781670 */
[----:B------:R-:W-:Y:S02]  /*18bf0*/  FMNMX.FTZ R5, R179, R5, !PT ;  /* 0x00000005b3057209 */ /* 0x000fe40007810000 */
[----:B------:R-:W-:Y:S01]  /*18c00*/  FSEL R183, R183, -INF , !P4 ;  /* 0xff800000b7b77808 */ /* 0x000fe20006000000 */
[----:B------:R-:W0:Y:S01]  /*18c10*/  MUFU.EX2 R157, R157 ;  /* 0x0000009d009d7308 */ /* 0x000e220000000800 */
[----:B------:R-:W-:-:S04]  /*18c20*/  FMNMX.FTZ R5, R182, R5, !PT ;  /* 0x00000005b6057209 */ /* 0x000fc80007810000 */
[----:B------:R-:W-:-:S03]  /*18c30*/  FMNMX.FTZ R22, R183, R5, !PT ;  /* 0x00000005b7167209 */ /* 0x000fc60007810000 */
[----:B------:R-:W-:Y:S02]  /*18c40*/  MUFU.EX2 R160, R160 ;  /* 0x000000a000a07308 */ /* 0x000fe40000000800 */
[----:B------:R-:W1:Y:S06]  /*18c50*/  SHFL.BFLY PT, R5, R22, 0x2, 0x1f ;  /* 0x0c401f0016057f89 */ /* 0x000e6c00000e0000 */
[----:B------:R-:W3:Y:S01]  /*18c60*/  MUFU.EX2 R161, R161 ;  /* 0x000000a100a17308 */ /* 0x000ee20000000800 */
[----:B0-----:R-:W-:-:S07]  /*18c70*/  F2FP.BF16.F32.PACK_AB R198, R157, R156 ;  /* 0x0000009c9dc6723e */ /* 0x001fce00000010ff */
[----:B------:R-:W-:Y:S08]  /*18c80*/  MUFU.EX2 R164, R164 ;  /* 0x000000a400a47308 */ /* 0x000ff00000000800 */
[----:B------:R-:W0:Y:S01]  /*18c90*/  MUFU.EX2 R189, R189 ;  /* 0x000000bd00bd7308 */ /* 0x000e220000000800 */
[----:B---3--:R-:W-:Y:S02]  /*18ca0*/  F2FP.BF16.F32.PACK_AB R192, R161, R160 ;  /* 0x000000a0a1c0723e */ /* 0x008fe400000010ff */
[----:B-1----:R-:W-:-:S05]  /*18cb0*/  FMNMX.FTZ R22, R22, R5, !PT ;  /* 0x0000000516167209 */ /* 0x002fca0007810000 */
[----:B------:R-:W1:Y:S01]  /*18cc0*/  SHFL.BFLY PT, R5, R22, 0x1, 0x1f ;  /* 0x0c201f0016057f89 */ /* 0x000e6200000e0000 */
[----:B------:R-:W-:Y:S08]  /*18cd0*/  MUFU.EX2 R168, R168 ;  /* 0x000000a800a87308 */ /* 0x000ff00000000800 */
[----:B------:R-:W3:Y:S01]  /*18ce0*/  MUFU.EX2 R169, R169 ;  /* 0x000000a900a97308 */ /* 0x000ee20000000800 */
[----:B0-----:R-:W-:-:S07]  /*18cf0*/  F2FP.BF16.F32.PACK_AB R194, R189, R164 ;  /* 0x000000a4bdc2723e */ /* 0x001fce00000010ff */
[----:B------:R-:W-:Y:S01]  /*18d00*/  MUFU.EX2 R172, R172 ;  /* 0x000000ac00ac7308 */ /* 0x000fe20000000800 */
[----:B-1----:R-:W-:-:S07]  /*18d10*/  FMNMX.FTZ R152, R22, R5, !PT ;  /* 0x0000000516987209 */ /* 0x002fce0007810000 */
[----:B------:R-:W0:Y:S01]  /*18d20*/  MUFU.EX2 R173, R173 ;  /* 0x000000ad00ad7308 */ /* 0x000e220000000800 */
[----:B---3--:R-:W-:Y:S01]  /*18d30*/  F2FP.BF16.F32.PACK_AB R188, R169, R168 ;  /* 0x000000a8a9bc723e */ /* 0x008fe200000010ff */
[----:B------:R-:W-:Y:S01]  /*18d40*/  IMAD.MOV.U32 R22, RZ, RZ, R231 ;  /* 0x000000ffff167224 */ /* 0x000fe200078e00e7 */
[C---:B------:R-:W-:Y:S01]  /*18d50*/  FSETP.NEU.FTZ.AND P4, PT, R152.reuse, -INF , PT ;  /* 0xff8000009800780b */ /* 0x040fe20003f9d000 */
[----:B------:R-:W-:-:S03]  /*18d60*/  FMUL.FTZ R0, R152, R2 ;  /* 0x0000000298007220 */ /* 0x000fc60000410000 */
[----:B------:R-:W-:Y:S01]  /*18d70*/  FSEL R5, R152, RZ, P4 ;  /* 0x000000ff98057208 */ /* 0x000fe20002000000 */
[----:B------:R-:W-:Y:S01]  /*18d80*/  MUFU.EX2 R176, R176 ;  /* 0x000000b000b07308 */ /* 0x000fe20000000800 */
[----:B------:R-:W-:-:S03]  /*18d90*/  FSEL R0, R0, RZ, P4 ;  /* 0x000000ff00007208 */ /* 0x000fc60002000000 */
[----:B------:R-:W-:Y:S02]  /*18da0*/  FADD.FTZ R5, -R5, R4 ;  /* 0x0000000405057221 */ /* 0x000fe40000010100 */
        /* <DEDUP_REMOVED lines=16> */
[----:B------:R-:W-:Y:S01]  /*18eb0*/  FFMA.FTZ R0, R3, R228, R196 ;  /* 0x000000e403007223 */ /* 0x000fe200000100c4 */
[----:B------:R-:W-:Y:S01]  /*18ec0*/  FMUL.FTZ R5, R5, R2 ;  /* 0x0000000205057220 */ /* 0x000fe20000410000 */
[----:B------:R-:W-:Y:S01]  /*18ed0*/  MUFU.EX2 R154, R154 ;  /* 0x0000009a009a7308 */ /* 0x000fe20000000800 */
[C---:B--2---:R-:W-:Y:S01]  /*18ee0*/  ISETP.GT.AND P4, PT, R204.reuse, R205, PT ;  /* 0x000000cdcc00720c */ /* 0x044fe20003f84270 */
[C---:B------:R-:W-:Y:S01]  /*18ef0*/  FADD.FTZ R0, R153.reuse, R0 ;  /* 0x0000000099007221 */ /* 0x040fe20000010000 */
[----:B------:R-:W-:Y:S01]  /*18f00*/  F2FP.BF16.F32.PACK_AB R196, R153, R196 ;  /* 0x000000c499c4723e */ /* 0x000fe200000010ff */
[----:B------:R-:W-:Y:S01]  /*18f10*/  VIADD R204, R204, 0xffffffff ;  /* 0xffffffffcccc7836 */ /* 0x000fe20000000000 */
[----:B0-----:R-:W-:Y:S01]  /*18f20*/  F2FP.BF16.F32.PACK_AB R190, R173, R172 ;  /* 0x000000acadbe723e */ /* 0x001fe200000010ff */
[----:B------:R-:W-:Y:S01]  /*18f30*/  FADD.FTZ R0, R156, R0 ;  /* 0x000000009c007221 */ /* 0x000fe20000010000 */
[----:B------:R-:W-:Y:S01]  /*18f40*/  IMAD.MOV.U32 R205, RZ, RZ, R230 ;  /* 0x000000ffffcd7224 */ /* 0x000fe200078e00e6 */
[----:B------:R-:W0:Y:S02]  /*18f50*/  MUFU.EX2 R155, R155 ;  /* 0x0000009b009b7308 */ /* 0x000e240000000800 */
[----:B------:R-:W-:-:S04]  /*18f60*/  FADD.FTZ R0, R157, R0 ;  /* 0x000000009d007221 */ /* 0x000fc80000010000 */
[----:B------:R-:W-:Y:S02]  /*18f70*/  FADD.FTZ R0, R160, R0 ;  /* 0x00000000a0007221 */ /* 0x000fe40000010000 */
[----:B------:R-:W-:Y:S02]  /*18f80*/  MUFU.EX2 R158, R158 ;  /* 0x0000009e009e7308 */ /* 0x000fe40000000800 */
[----:B------:R-:W-:-:S04]  /*18f90*/  FADD.FTZ R0, R161, R0 ;  /* 0x00000000a1007221 */ /* 0x000fc80000010000 */
[----:B------:R-:W-:Y:S02]  /*18fa0*/  FADD.FTZ R4, R164, R0 ;  /* 0x00000000a4047221 */ /* 0x000fe40000010000 */
[----:B------:R1:W2:Y:S01]  /*18fb0*/  MUFU.EX2 R0, R5 ;  /* 0x0000000500007308 */ /* 0x0002a20000000800 */
[----:B0-----:R-:W-:Y:S01]  /*18fc0*/  F2FP.BF16.F32.PACK_AB R197, R155, R154 ;  /* 0x0000009a9bc5723e */ /* 0x001fe200000010ff */
[----:B------:R-:W-:-:S04]  /*18fd0*/  FADD.FTZ R4, R189, R4 ;  /* 0x00000004bd047221 */ /* 0x000fc80000010000 */
[----:B------:R-:W-:Y:S02]  /*18fe0*/  FADD.FTZ R4, R168, R4 ;  /* 0x00000004a8047221 */ /* 0x000fe40000010000 */
[----:B------:R-:W0:Y:S01]  /*18ff0*/  MUFU.EX2 R159, R159 ;  /* 0x0000009f009f7308 */ /* 0x000e220000000800 */
[----:B-1----:R-:W-:Y:S02]  /*19000*/  IMAD.MOV.U32 R5, RZ, RZ, R165 ;  /* 0x000000ffff057224 */ /* 0x002fe400078e00a5 */
[----:B------:R-:W-:-:S04]  /*19010*/  FADD.FTZ R4, R169, R4 ;  /* 0x00000004a9047221 */ /* 0x000fc80000010000 */
[----:B------:R-:W-:Y:S01]  /*19020*/  FADD.FTZ R4, R172, R4 ;  /* 0x00000004ac047221 */ /* 0x000fe20000010000 */
[----:B------:R-:W1:Y:S01]  /*19030*/  MUFU.EX2 R162, R162 ;  /* 0x000000a200a27308 */ /* 0x000e620000000800 */
[----:B--2---:R-:W-:Y:S02]  /*19040*/  FFMA.FTZ R227, R0, R227, R154 ;  /* 0x000000e300e37223 */ /* 0x004fe4000001009a */
[----:B------:R-:W-:Y:S02]  /*19050*/  FADD.FTZ R4, R173, R4 ;  /* 0x00000004ad047221 */ /* 0x000fe40000010000 */
[----:B------:R-:W-:Y:S02]  /*19060*/  FADD.FTZ R227, R155, R227 ;  /* 0x000000e39be37221 */ /* 0x000fe40000010000 */
[----:B------:R-:W-:Y:S01]  /*19070*/  FADD.FTZ R4, R176, R4 ;  /* 0x00000004b0047221 */ /* 0x000fe20000010000 */
[----:B------:R-:W2:Y:S01]  /*19080*/  MUFU.EX2 R163, R163 ;  /* 0x000000a300a37308 */ /* 0x000ea20000000800 */
[----:B------:R-:W-:Y:S01]  /*19090*/  FADD.FTZ R227, R158, R227 ;  /* 0x000000e39ee37221 */ /* 0x000fe20000010000 */
[----:B0-----:R-:W-:-:S03]  /*190a0*/  F2FP.BF16.F32.PACK_AB R199, R159, R158 ;  /* 0x0000009e9fc7723e */ /* 0x001fc600000010ff */
        /* <DEDUP_REMOVED lines=30> */
[----:B0-----:R-:W-:-:S04]  /*19290*/  FADD.FTZ R4, R180, R4 ;  /* 0x00000004b4047221 */ /* 0x001fc80000010000 */
[C---:B------:R-:W-:Y:S01]  /*192a0*/  FADD.FTZ R228, R186.reuse, R4 ;  /* 0x00000004bae47221 */ /* 0x040fe20000010000 */
[----:B------:R-:W-:Y:S01]  /*192b0*/  F2FP.BF16.F32.PACK_AB R186, R186, R180 ;  /* 0x000000b4baba723e */ /* 0x000fe200000010ff */
[----:B------:R-:W-:Y:S02]  /*192c0*/  IMAD.MOV.U32 R4, RZ, RZ, R152 ;  /* 0x000000ffff047224 */ /* 0x000fe400078e0098 */
[----:B-1----:R-:W-:-:S04]  /*192d0*/  FADD.FTZ R227, R182, R227 ;  /* 0x000000e3b6e37221 */ /* 0x002fc80000010000 */
[C---:B--2---:R-:W-:Y:S01]  /*192e0*/  FADD.FTZ R227, R183.reuse, R227 ;  /* 0x000000e3b7e37221 */ /* 0x044fe20000010000 */
[----:B------:R-:W-:Y:S01]  /*192f0*/  F2FP.BF16.F32.PACK_AB R187, R183, R182 ;  /* 0x000000b6b7bb723e */ /* 0x000fe200000010ff */
[----:B------:R-:W-:Y:S06]  /*19300*/  @P4 BRA `(.L_x_1755) ;  /* 0xffffffd4004c4947 */ /* 0x000fec000383ffff */
[----:B------:R-:W-:Y:S05]  /*19310*/  BSYNC B1 ;  /* 0x0000000000017941 */ /* 0x000fea0003800000 */
.L_x_1736:
[----:B------:R-:W-:Y:S02]  /*19320*/  IMAD.MOV.U32 R4, RZ, RZ, R152 ;  /* 0x000000ffff047224 */ /* 0x000fe400078e0098 */
[----:B------:R-:W-:Y:S02]  /*19330*/  IMAD.MOV.U32 R5, RZ, RZ, R165 ;  /* 0x000000ffff057224 */ /* 0x000fe400078e00a5 */
[----:B------:R-:W-:Y:S02]  /*19340*/  IMAD.MOV.U32 R22, RZ, RZ, R231 ;  /* 0x000000ffff167224 */ /* 0x000fe400078e00e7 */
[----:B------:R-:W-:-:S07]  /*19350*/  IMAD.MOV.U32 R205, RZ, RZ, R230 ;  /* 0x000000ffffcd7224 */ /* 0x000fce00078e00e6 */
.L_x_1735:
[----:B------:R-:W-:Y:S05]  /*19360*/  BSYNC B0 ;  /* 0x0000000000007941 */ /* 0x000fea0003800000 */
.L_x_1734:
[----:B------:R-:W2:Y:S01]  /*19370*/  LDL R153, [R1+0x14] ;  /* 0x0000140001997983 */ /* 0x000ea20000100800 */
[----:B------:R-:W0:Y:S08]  /*19380*/  LDC R152, c[0x0][0x448] ;  /* 0x00011200ff987b82 */ /* 0x000e300000000800 */
[----:B------:R-:W1:Y:S01]  /*19390*/  LDC R155, c[0x0][0x9e4] ;  /* 0x00027900ff9b7b82 */ /* 0x000e620000000800 */
[----:B0-----:R-:W-:-:S02]  /*193a0*/  ISETP.NE.AND P5, PT, R152, 0x1, PT ;  /* 0x000000019800780c */ /* 0x001fc40003fa5270 */
[----:B-1----:R-:W-:-:S11]  /*193b0*/  ISETP.GE.AND P6, PT, R155, 0x1, PT ;  /* 0x000000019b00780c */ /* 0x002fd60003fc6270 */
[----:B------:R-:W0:Y:S08]  /*193c0*/  @P5 LDC R154, c[0x0][0x44c] ;  /* 0x00011300ff9a5b82 */ /* 0x000e300000000800 */
[----:B------:R-:W1:Y:S01]  /*193d0*/  @P5 LDC R152, c[0x0][0x450] ;  /* 0x00011400ff985b82 */ /* 0x000e620000000800 */
[----:B--2---:R-:W-:-:S04]  /*193e0*/  VIADD R153, R153, 0x7f ;  /* 0x0000007f99997836 */ /* 0x004fc80000000000 */
[----:B0-----:R-:W-:-:S05]  /*193f0*/  @P5 IMAD.HI.U32 R154, R153, R154, RZ ;  /* 0x0000009a999a5227 */ /* 0x001fca00078e00ff */
[----:B-1----:R-:W-:Y:S02]  /*19400*/  @P5 SHF.R.U32.HI R153, RZ, R152, R154 ;  /* 0x00000098ff995219 */ /* 0x002fe4000001169a */
[----:B------:R-:W-:-:S05]  /*19410*/  IADD3 R152, R221, 0x1, -R220 ;  /* 0x00000001dd987810 */ /* 0x000fca0007ffe8dc */
[----:B------:R-:W-:-:S04]  /*19420*/  IMAD.IADD R153, R152, 0x1, R153 ;  /* 0x0000000198997824 */ /* 0x000fc800078e0299 */
[----:B------:R-:W-:Y:S01]  /*19430*/  IMAD.IADD R232, R153, 0x1, -R232 ;  /* 0x0000000199e87824 */ /* 0x000fe200078e0ae8 */
[----:B------:R-:W-:Y:S06]  /*19440*/  @!P6 BRA `(.L_x_1756) ;  /* 0x000000000048e947 */ /* 0x000fec0003800000 */
[----:B------:R-:W-:Y:S01]  /*19450*/  IMAD.MOV.U32 R154, RZ, RZ, R153 ;  /* 0x000000ffff9a7224 */ /* 0x000fe200078e0099 */
[----:B------:R-:W-:Y:S04]  /*19460*/  BSSY B0, `(.L_x_1757) ;  /* 0x000000e000007945 */ /* 0x000fe80003800000 */
        /* <DEDUP_REMOVED lines=9> */
.L_x_1758:
[----:B------:R-:W-:-:S13]  /*19500*/  ISETP.NE.AND P2, PT, R155, 0x1, PT ;  /* 0x000000019b00780c */ /* 0x000fda0003f45270 */
[----:B------:R-:W0:Y:S02]  /*19510*/  @P2 LDC.64 R152, c[0x0][0x9e8] ;  /* 0x00027a00ff982b82 */ /* 0x000e240000000a00 */
[----:B0-----:R-:W-:-:S05]  /*19520*/  @P2 IMAD.HI.U32 R152, R154, R152, RZ ;  /* 0x000000989a982227 */ /* 0x001fca00078e00ff */
[----:B------:R-:W-:-:S07]  /*19530*/  @P2 SHF.R.U32.HI R154, RZ, R153, R152 ;  /* 0x00000099ff9a2219 */ /* 0x000fce0000011698 */
.L_x_1759:
[----:B------:R-:W-:Y:S05]  /*19540*/  BSYNC B0 ;  /* 0x0000000000007941 */ /* 0x000fea0003800000 */
.L_x_1757:
[----:B------:R-:W-:-:S05]  /*19550*/  IMAD R154, R154, R155, RZ ;  /* 0x0000009b9a9a7224 */ /* 0x000fca00078e02ff */
[----:B------:R-:W-:-:S07]  /*19560*/  VIMNMX R232, R232, R154, !PT ;  /* 0x0000009ae8e87248 */ /* 0x000fce0007fe0100 */
.L_x_1756:
[----:B------:R-:W2:Y:S01]  /*19570*/  LDL R153, [R1+0x38] ;  /* 0x0000380001997983 */ /* 0x000ea20000100800 */
[----:B------:R-:W-:Y:S01]  /*19580*/  VIADD R232, R232, 0x3f ;  /* 0x0000003fe8e87836 */ /* 0x000fe20000000000 */
[----:B------:R-:W-:Y:S04]  /*19590*/  BSSY B0, `(.L_x_1760) ;  /* 0x000020d000007945 */ /* 0x000fe80003800000 */
[----:B------:R-:W-:-:S04]  /*195a0*/  SHF.R.S32.HI R152, RZ, 0x1f, R232 ;  /* 0x0000001fff987819 */ /* 0x000fc800000114e8 */
[----:B------:R-:W-:-:S04]  /*195b0*/  LEA.HI R152, R152, R232, RZ, 0x6 ;  /* 0x000000e898987211 */ /* 0x000fc800078f30ff */
[----:B------:R-:W-:-:S04]  /*195c0*/  SHF.R.S32.HI R152, RZ, 0x6, R152 ;  /* 0x00000006ff987819 */ /* 0x000fc80000011498 */
[----:B--2---:R-:W-:-:S04]  /*195d0*/  VIMNMX R153, R153, R152, !PT ;  /* 0x0000009899997248 */ /* 0x004fc80007fe0100 */
[----:B------:R-:W-:Y:S01]  /*195e0*/  ISETP.GE.AND P2, PT, R204, R153, PT ;  /* 0x00000099cc00720c */ /* 0x000fe20003f46270 */
[----:B------:R0:W-:-:S12]  /*195f0*/  STL [R1+0x1c], R153 ;  /* 0x00001c9901007387 */ /* 0x0001d80000100800 */
[----:B0-----:R-:W-:Y:S05]  /*19600*/  @!P2 BRA `(.L_x_1761) ;  /* 0x000000200014a947 */ /* 0x001fea0003800000 */
[----:B------:R-:W-:Y:S01]  /*19610*/  BSSY B1, `(.L_x_1762) ;  /* 0x0000203000017945 */ /* 0x000fe20003800000 */
[----:B------:R-:W-:Y:S02]  /*19620*/  IMAD.MOV.U32 R232, RZ, RZ, R204 ;  /* 0x000000ffffe87224 */ /* 0x000fe400078e00cc */
[----:B------:R-:W-:Y:S02]  /*19630*/  IMAD.MOV.U32 R231, RZ, RZ, R4 ;  /* 0x000000ffffe77224 */ /* 0x000fe400078e0004 */
[----:B------:R-:W-:Y:S02]  /*19640*/  IMAD.MOV.U32 R230, RZ, RZ, R5 ;  /* 0x000000ffffe67224 */ /* 0x000fe400078e0005 */
[----:B------:R-:W-:Y:S02]  /*19650*/  IMAD.MOV.U32 R204, RZ, RZ, R205 ;  /* 0x000000ffffcc7224 */ /* 0x000fe400078e00cd */
[----:B------:R-:W-:-:S07]  /*19660*/  IMAD.MOV.U32 R236, RZ, RZ, R22 ;  /* 0x000000ffffec7224 */ /* 0x000fce00078e0016 */
.L_x_1773:
[----:B------:R-:W-:-:S05]  /*19670*/  VIADD R22, R236, 0x1 ;  /* 0x00000001ec167836 */ /* 0x000fca0000000000 */
[----:B------:R-:W-:-:S04]  /*19680*/  ISETP.NE.AND P2, PT, R22, 0x2, PT ;  /* 0x000000021600780c */ /* 0x000fc80003f45270 */
[----:B------:R-:W-:Y:S02]  /*19690*/  SEL R205, RZ, 0x1, P2 ;  /* 0x00000001ffcd7807 */ /* 0x000fe40001000000 */
[----:B------:R-:W-:Y:S02]  /*196a0*/  SEL R22, R22, RZ, P2 ;  /* 0x000000ff16167207 */ /* 0x000fe40001000000 */
[----:B------:R-:W-:Y:S01]  /*196b0*/  LOP3.LUT R205, R204, R205, RZ, 0x3c, !PT ;  /* 0x000000cdcccd7212 */ /* 0x000fe200078e3cff */
[----:B------:R-:W-:Y:S06]  /*196c0*/  @!P0 BRA `(.L_x_1763) ;  /* 0x0000000000048947 */ /* 0x000fec0003800000 */
[----:B------:R-:W-:Y:S01]  /*196d0*/  BPT.TRAP 0x1 ;  /* 0x000000040000795c */ /* 0x000fe20000300000 */
.L_x_1763:
[----:B------:R-:W-:Y:S01]  /*196e0*/  IMAD R4, R22, 0x8, R16 ;  /* 0x0000000816047824 */ /* 0x000fe200078e0210 */
[----:B------:R-:W-:-:S04]  /*196f0*/  SHF.L.U32 R5, R205, 0x1f, RZ ;  /* 0x0000001fcd057819 */ /* 0x000fc800000006ff */
[----:B------:R0:W1:Y:S01]  /*19700*/  SYNCS.PHASECHK.TRANS64.TRYWAIT P2, [R4+URZ+0x30830], R5 ;  /* 0x03083005040075a7 */ /* 0x000062000804017f */
[----:B------:R-:W-:Y:S05]  /*19710*/  @!P0 BRA `(.L_x_1764) ;  /* 0x0000000000048947 */ /* 0x000fea0003800000 */
[----:B------:R-:W-:Y:S01]  /*19720*/  BPT.TRAP 0x1 ;  /* 0x000000040000795c */ /* 0x000fe20000300000 */
.L_x_1764:
        /* <DEDUP_REMOVED lines=8> */
.L_x_1766:
[----:B------:R-:W-:Y:S05]  /*197b0*/  BSYNC B2 ;  /* 0x0000000000027941 */ /* 0x000fea0003800000 */
.L_x_1765:
[----:B------:R-:W-:Y:S01]  /*197c0*/  R2UR UR4, R152 ;  /* 0x00000000980472ca */ /* 0x000fe200000e0000 */
[----:B------:R-:W-:Y:S01]  /*197d0*/  IMAD.MOV.U32 R152, RZ, RZ, R2 ;  /* 0x000000ffff987224 */ /* 0x000fe200078e0002 */
[----:B------:R-:W-:Y:S01]  /*197e0*/  R2UR UR12, R216 ;  /* 0x00000000d80c72ca */ /* 0x000fe200000e0000 */
[----:B01----:R-:W-:Y:S01]  /*197f0*/  IMAD.MOV.U32 R4, RZ, RZ, R158 ;  /* 0x000000ffff047224 */ /* 0x003fe200078e009e */
[----:B------:R-:W-:Y:S01]  /*19800*/  R2UR UR13, R217 ;  /* 0x00000000d90d72ca */ /* 0x000fe200000e0000 */
[----:B------:R-:W-:Y:S01]  /*19810*/  IMAD.MOV.U32 R5, RZ, RZ, 0x40000040 ;  /* 0x40000040ff057424 */ /* 0x000fe200078e00ff */
[----:B------:R-:W-:Y:S01]  /*19820*/  R2UR UR8, R152 ;  /* 0x00000000980872ca */ /* 0x000fe200000e0000 */
[----:B------:R-:W-:Y:S01]  /*19830*/  VIADD R152, R158, 0x200 ;  /* 0x000002009e987836 */ /* 0x000fe20000000000 */
[----:B------:R-:W-:Y:S01]  /*19840*/  R2UR UR6, R4 ;  /* 0x00000000040672ca */ /* 0x000fe200000e0000 */
[----:B------:R-:W-:Y:S01]  /*19850*/  VIADD R4, R158, 0x6 ;  /* 0x000000069e047836 */ /* 0x000fe20000000000 */
[----:B------:R-:W-:Y:S01]  /*19860*/  R2UR UR11, R5 ;  /* 0x00000000050b72ca */ /* 0x000fe200000e0000 */
[----:B------:R-:W-:Y:S01]  /*19870*/  IMAD.MOV.U32 R153, RZ, RZ, 0x40000040 ;  /* 0x40000040ff997424 */ /* 0x000fe200078e00ff */
[----:B------:R-:W-:Y:S01]  /*19880*/  R2UR UR14, R152 ;  /* 0x00000000980e72ca */ /* 0x000fe200000e0000 */
[----:B------:R-:W-:Y:S01]  /*19890*/  VIADD R156, R158, 0x204 ;  /* 0x000002049e9c7836 */ /* 0x000fe20000000000 */
[----:B------:R-:W-:Y:S01]  /*198a0*/  R2UR UR10, R4 ;  /* 0x00000000040a72ca */ /* 0x000fe200000e0000 */
[C---:B------:R-:W-:Y:S01]  /*198b0*/  VIADD R152, R158.reuse, 0x206 ;  /* 0x000002069e987836 */ /* 0x040fe20000000000 */
        /* <DEDUP_REMOVED lines=17> */
[----:B------:R-:W-:Y:S01]  /*199d0*/  IMAD.MOV.U32 R155, RZ, RZ, 0x40000040 ;  /* 0x40000040ff9b7424 */ /* 0x000fe200078e00ff */
        /* <DEDUP_REMOVED lines=235> */
.L_x_1768:
[----:B------:R-:W-:Y:S01]  /*1a890*/  SHF.L.U32 R0, R204, 0x1f, RZ ;  /* 0x0000001fcc007819 */ /* 0x000fe200000006ff */
[----:B------:R-:W-:-:S04]  /*1a8a0*/  IMAD R204, R236, 0x8, R16 ;  /* 0x00000008eccc7824 */ /* 0x000fc800078e0210 */
[----:B------:R0:W1:Y:S01]  /*1a8b0*/  SYNCS.PHASECHK.TRANS64.TRYWAIT P2, [R204+URZ+0x30850], R0 ;  /* 0x03085000cc0075a7 */ /* 0x000062000804017f */
[----:B------:R-:W-:Y:S05]  /*1a8c0*/  @!P0 BRA `(.L_x_1769) ;  /* 0x0000000000048947 */ /* 0x000fea0003800000 */
[----:B------:R-:W-:Y:S01]  /*1a8d0*/  BPT.TRAP 0x1 ;  /* 0x000000040000795c */ /* 0x000fe20000300000 */
.L_x_1769:
[----:B------:R-:W-:Y:S04]  /*1a8e0*/  BSSY B2, `(.L_x_1770) ;  /* 0x0000004000027945 */ /* 0x000fe80003800000 */
[----:B-1----:R-:W-:Y:S05]  /*1a8f0*/  @P2 BRA `(.L_x_1771) ;  /* 0x0000000000082947 */ /* 0x002fea0003800000 */
[----:B------:R-:W1:Y:S02]  /*1a900*/  SYNCS.PHASECHK.TRANS64.TRYWAIT P2, [R204+URZ+0x30850], R0 ;  /* 0x03085000cc0075a7 */ /* 0x000e64000804017f */
[----:B-1----:R-:W-:Y:S05]  /*1a910*/  @!P2 BRA `(.L_x_1772) ;  /* 0x0000014c0020a947 */ /* 0x002fea0003800000 */
.L_x_1771:
[----:B------:R-:W-:Y:S05]  /*1a920*/  BSYNC B2 ;  /* 0x0000000000027941 */ /* 0x000fea0003800000 */
.L_x_1770:
[----:B01----:R-:W-:Y:S01]  /*1a930*/  VIADD R0, R16, 0x400 ;  /* 0x0000040010007836 */ /* 0x003fe20000000000 */
[----:B------:R-:W-:Y:S01]  /*1a940*/  WARPGROUP.ARRIVE ;  /* 0x00000000000079c5 */ /* 0x000fe20000000000 */
[----:B------:R-:W-:Y:S01]  /*1a950*/  IMAD.MOV.U32 R3, RZ, RZ, 0x40000040 ;  /* 0x40000040ff037424 */ /* 0x000fe200078e00ff */
[----:B------:R-:W-:Y:S01]  /*1a960*/  ULDC UR4, c[0x0][0x988] ;  /* 0x0002620000047ab9 */ /* 0x000fe20000000800 */
[----:B------:R-:W-:Y:S01]  /*1a970*/  IMAD.MOV.U32 R5, RZ, RZ, 0x40000040 ;  /* 0x40000040ff057424 */ /* 0x000fe200078e00ff */
[----:B------:R-:W-:Y:S02]  /*1a980*/  SHF.R.U32.HI R0, RZ, 0x4, R0 ;  /* 0x00000004ff007819 */ /* 0x000fe40000011600 */
[----:B------:R-:W-:Y:S01]  /*1a990*/  R2UR UR7, R3 ;  /* 0x00000000030772ca */ /* 0x000fe200000e0000 */
[----:B------:R-:W-:Y:S01]  /*1a9a0*/  IMAD.MOV.U32 R3, RZ, RZ, 0x40000040 ;  /* 0x40000040ff037424 */ /* 0x000fe200078e00ff */
[----:B------:R-:W-:-:S04]  /*1a9b0*/  LOP3.LUT R0, R0, 0x3fff, RZ, 0xc0, !PT ;  /* 0x00003fff00007812 */ /* 0x000fc800078ec0ff */
[----:B------:R-:W-:-:S05]  /*1a9c0*/  LOP3.LUT R0, R0, 0x2000000, RZ, 0xfc, !PT ;  /* 0x0200000000007812 */ /* 0x000fca00078efcff */
        /* <DEDUP_REMOVED lines=12> */
[----:B------:R-:W-:Y:S01]  /*1aa90*/  FMNMX.FTZ R0, R160, R0, !PT ;  /* 0x00000000a0007209 */ /* 0x000fe20007810000 */
[----:B------:R-:W-:-:S03]  /*1aaa0*/  VIADD R2, R2, 0x180 ;  /* 0x0000018002027836 */ /* 0x000fc60000000000 */
        /* <DEDUP_REMOVED lines=14> */
[----:B------:R-:W-:Y:S02]  /*1ab90*/  R2UR UR6, R4 ;  /* 0x00000000040672ca */ /* 0x000fe400000e0000 */
[----:B------:R-:W-:Y:S01]  /*1aba0*/  R2UR UR7, R5 ;  /* 0x00000000050772ca */ /* 0x000fe200000e0000 */
        /* <DEDUP_REMOVED lines=8> */
[----:B------:R-:W-:Y:S02]  /*1ac30*/  FMNMX.FTZ R0, R163, R0, !PT ;  /* 0x00000000a3007209 */ /* 0x000fe40007810000 */
[----:B0-----:R-:W-:Y:S01]  /*1ac40*/  FMNMX.FTZ R5, R4, R5, !PT ;  /* 0x0000000504057209 */ /* 0x001fe20007810000 */
[----:B------:R-:W-:Y:S02]  /*1ac50*/  WARPGROUP.DEPBAR.LE gsb0, 0x0 ;  /* 0x00008000000079c5 */ /* 0x000fe40000010000 */
[----:B------:R-:W-:-:S06]  /*1ac60*/  WARPGROUP.ARRIVE ;  /* 0x00000000000079c5 */ /* 0x000fcc0000000000 */
[----:B------:R-:W-:Y:S01]  /*1ac70*/  HGMMA.64x256x16.F32.BF16 R24, R188, gdesc[UR4].tnspB, R24, gsb0 ;  /* 0x43e00004bc187df0 */ /* 0x000fe20008001818 */
[----:B------:R-:W-:Y:S01]  /*1ac80*/  R2UR UR7, R3 ;  /* 0x00000000030772ca */ /* 0x000fe200000e0000 */
[----:B------:R-:W-:Y:S01]  /*1ac90*/  FADD.FTZ R3, -R5, R230 ;  /* 0x000000e605037221 */ /* 0x000fe20000010100 */
[----:B------:R-:W-:Y:S01]  /*1aca0*/  R2UR UR6, R2 ;  /* 0x00000000020672ca */ /* 0x000fe200000e0000 */
[----:B------:R-:W2:Y:S01]  /*1acb0*/  LDL R230, [R1+0x1c] ;  /* 0x00001c0001e67983 */ /* 0x000ea20000100800 */
        /* <DEDUP_REMOVED lines=8> */
[----:B------:R-:W-:-:S03]  /*1ad40*/  IMAD.U32 R2, RZ, RZ, UR4 ;  /* 0x00000004ff027e24 */ /* 0x000fc6000f8e00ff */
[----:B------:R-:W-:Y:S01]  /*1ad50*/  FMNMX.FTZ R4, R182, R4, !PT ;  /* 0x00000004b6047209 */ /* 0x000fe20007810000 */
[----:B------:R-:W-:-:S03]  /*1ad60*/  FMUL.FTZ R0, R5, R2 ;  /* 0x0000000205007220 */ /* 0x000fc60000410000 */
[----:B------:R-:W-:Y:S01]  /*1ad70*/  FMNMX.FTZ R4, R183, R4, !PT ;  /* 0x00000004b7047209 */ /* 0x000fe20007810000 */
[----:B------:R-:W-:-:S04]  /*1ad80*/  FFMA.FTZ R196, R153, R2, -R0 ;  /* 0x0000000299c47223 */ /* 0x000fc80000010800 */
[----:B------:R-:W0:Y:S02]  /*1ad90*/  SHFL.BFLY PT, R153, R4, 0x2, 0x1f ;  /* 0x0c401f0004997f89 */ /* 0x000e2400000e0000 */
[----:B0-----:R-:W-:Y:S01]  /*1ada0*/  FMNMX.FTZ R4, R4, R153, !PT ;  /* 0x0000009904047209 */ /* 0x001fe20007810000 */
[----:B------:R-:W-:Y:S01]  /*1adb0*/  FFMA.FTZ R198, R156, R2, -R0 ;  /* 0x000000029cc67223 */ /* 0x000fe20000010800 */
[----:B------:R-:W-:Y:S02]  /*1adc0*/  WARPGROUP.DEPBAR.LE gsb0, 0x0 ;  /* 0x00008000000079c5 */ /* 0x000fe40000010000 */
[----:B------:R-:W-:-:S06]  /*1add0*/  WARPGROUP.ARRIVE ;  /* 0x00000000000079c5 */ /* 0x000fcc0000000000 */
[----:B------:R-:W-:Y:S01]  /*1ade0*/  HGMMA.64x256x16.F32.BF16 R24, R184, gdesc[UR4].tnspB, R24, gsb0 ;  /* 0x43e00004b8187df0 */ /* 0x000fe20008001818 */
[-CC-:B------:R-:W-:Y:S01]  /*1adf0*/  FFMA.FTZ R189, R152, R2.reuse, -R0.reuse ;  /* 0x0000000298bd7223 */ /* 0x180fe20000010800 */
[-CC-:B------:R-:W-:Y:S01]  /*1ae00*/  FFMA.FTZ R192, R161, R2.reuse, -R0.reuse ;  /* 0x00000002a1c07223 */ /* 0x180fe20000010800 */
[-CC-:B------:R-:W-:Y:S01]  /*1ae10*/  FFMA.FTZ R194, R164, R2.reuse, -R0.reuse ;  /* 0x00000002a4c27223 */ /* 0x180fe20000010800 */
[-CC-:B------:R-:W-:Y:S01]  /*1ae20*/  FFMA.FTZ R152, R165, R2.reuse, -R0.reuse ;  /* 0x00000002a5987223 */ /* 0x180fe20000010800 */
[-CC-:B------:R-:W-:Y:S01]  /*1ae30*/  FFMA.FTZ R188, R168, R2.reuse, -R0.reuse ;  /* 0x00000002a8bc7223 */ /* 0x180fe20000010800 */
[-CC-:B------:R-:W-:Y:S01]  /*1ae40*/  FFMA.FTZ R153, R169, R2.reuse, -R0.reuse ;  /* 0x00000002a9997223 */ /* 0x180fe20000010800 */
[-CC-:B------:R-:W-:Y:S01]  /*1ae50*/  FFMA.FTZ R190, R172, R2.reuse, -R0.reuse ;  /* 0x00000002acbe7223 */ /* 0x180fe20000010800 */
[-C--:B------:R-:W-:Y:S01]  /*1ae60*/  FFMA.FTZ R156, R173, R2.reuse, -R0 ;  /* 0x00000002ad9c7223 */ /* 0x080fe20000010800 */
[----:B------:R-:W-:Y:S01]  /*1ae70*/  FMUL.FTZ R3, R3, R2 ;  /* 0x0000000203037220 */ /* 0x000fe20000410000 */
[----:B------:R-:W-:Y:S08]  /*1ae80*/  MUFU.EX2 R189, R189 ;  /* 0x000000bd00bd7308 */ /* 0x000ff00000000800 */
[----:B------:R-:W0:Y:S08]  /*1ae90*/  MUFU.EX2 R3, R3 ;  /* 0x0000000300037308 */ /* 0x000e300000000800 */
[----:B------:R-:W1:Y:S08]  /*1aea0*/  MUFU.EX2 R196, R196 ;  /* 0x000000c400c47308 */ /* 0x000e700000000800 */
[----:B------:R-:W-:Y:S01]  /*1aeb0*/  MUFU.EX2 R198, R198 ;  /* 0x000000c600c67308 */ /* 0x000fe20000000800 */
[----:B0-----:R-:W-:-:S07]  /*1aec0*/  FFMA.FTZ R228, R3, R228, R189 ;  /* 0x000000e403e47223 */ /* 0x001fce00000100bd */
[----:B------:R-:W-:Y:S01]  /*1aed0*/  MUFU.EX2 R192, R192 ;  /* 0x000000c000c07308 */ /* 0x000fe20000000800 */
[----:B-1----:R-:W-:-:S07]  /*1aee0*/  FADD.FTZ R228, R196, R228 ;  /* 0x000000e4c4e47221 */ /* 0x002fce0000010000 */
[----:B------:R-:W-:Y:S08]  /*1aef0*/  MUFU.EX2 R194, R194 ;  /* 0x000000c200c27308 */ /* 0x000ff00000000800 */
[----:B------:R-:W-:Y:S08]  /*1af00*/  MUFU.EX2 R152, R152 ;  /* 0x0000009800987308 */ /* 0x000ff00000000800 */
[----:B------:R-:W-:Y:S08]  /*1af10*/  MUFU.EX2 R188, R188 ;  /* 0x000000bc00bc7308 */ /* 0x000ff00000000800 */
[----:B------:R-:W-:Y:S08]  /*1af20*/  MUFU.EX2 R153, R153 ;  /* 0x0000009900997308 */ /* 0x000ff00000000800 */
[----:B------:R-:W-:Y:S08]  /*1af30*/  MUFU.EX2 R190, R190 ;  /* 0x000000be00be7308 */ /* 0x000ff00000000800 */
[----:B------:R-:W-:Y:S01]  /*1af40*/  MUFU.EX2 R156, R156 ;  /* 0x0000009c009c7308 */ /* 0x000fe20000000800 */
[----:B--2---:R-:W-:Y:S01]  /*1af50*/  ISETP.GT.AND P2, PT, R232, R230, PT ;  /* 0x000000e6e800720c */ /* 0x004fe20003f44270 */
[----:B------:R-:W-:-:S05]  /*1af60*/  @!P1 VIADD R204, R204, 0x30860 ;  /* 0x00030860cccc9836 */ /* 0x000fca0000000000 */
[----:B------:R-:W-:Y:S01]  /*1af70*/  @!P1 PRMT R204, RZ, 0x654, R204 ;  /* 0x00000654ffcc9816 */ /* 0x000fe200000000cc */
[----:B------:R-:W-:Y:S01]  /*1af80*/  VIADD R232, R232, 0xffffffff ;  /* 0xffffffffe8e87836 */ /* 0x000fe20000000000 */
[----:B------:R-:W-:Y:S01]  /*1af90*/  F2FP.BF16.F32.PACK_AB R196, R196, R189 ;  /* 0x000000bdc4c4723e */ /* 0x000fe200000010ff */
[----:B------:R-:W-:Y:S02]  /*1afa0*/  IMAD.MOV.U32 R236, RZ, RZ, R22 ;  /* 0x000000ffffec7224 */ /* 0x000fe400078e0016 */
[----:B------:R-:W-:Y:S01]  /*1afb0*/  IMAD.MOV.U32 R230, RZ, RZ, R5 ;  /* 0x000000ffffe67224 */ /* 0x000fe200078e0005 */
[----:B------:R-:W-:Y:S02]  /*1afc0*/  WARPGROUP.DEPBAR.LE gsb0, 0x0 ;  /* 0x00008000000079c5 */ /* 0x000fe40000010000 */
[-CC-:B------:R-:W-:Y:S02]  /*1afd0*/  FFMA.FTZ R187, R160, R2.reuse, -R0.reuse ;  /* 0x00000002a0bb7223 */ /* 0x180fe40000010800 */
[----:B------:R-:W0:Y:S01]  /*1afe0*/  SHFL.BFLY PT, R160, R4, 0x1, 0x1f ;  /* 0x0c201f0004a07f89 */ /* 0x000e2200000e0000 */
[-CC-:B------:R-:W-:Y:S01]  /*1aff0*/  FFMA.FTZ R185, R157, R2.reuse, -R0.reuse ;  /* 0x000000029db97223 */ /* 0x180fe20000010800 */
[-CC-:B------:R-:W-:Y:S01]  /*1b000*/  FFMA.FTZ R184, R176, R2.reuse, -R0.reuse ;  /* 0x00000002b0b87223 */ /* 0x180fe20000010800 */
[-CC-:B------:R-:W-:Y:S01]  /*1b010*/  FFMA.FTZ R157, R177, R2.reuse, -R0.reuse ;  /* 0x00000002b19d7223 */ /* 0x180fe20000010800 */
[--C-:B------:R-:W-:Y:S01]  /*1b020*/  FFMA.FTZ R186, R180, R2, -R0.reuse ;  /* 0x00000002b4ba7223 */ /* 0x100fe20000010800 */
[----:B0-----:R-:W-:Y:S01]  /*1b030*/  FMNMX.FTZ R4, R4, R160, !PT ;  /* 0x000000a004047209 */ /* 0x001fe20007810000 */
[----:B------:R-:W-:-:S04]  /*1b040*/  FFMA.FTZ R160, R181, R2, -R0 ;  /* 0x00000002b5a07223 */ /* 0x000fc80000010800 */
[C---:B------:R-:W-:Y:S01]  /*1b050*/  FADD.FTZ R0, -R4.reuse, R231 ;  /* 0x000000e704007221 */ /* 0x040fe20000010100 */
[----:B------:R-:W-:-:S03]  /*1b060*/  FMUL.FTZ R161, R4, R2 ;  /* 0x0000000204a17220 */ /* 0x000fc60000410000 */
[-C--:B------:R-:W-:Y:S01]  /*1b070*/  FMUL.FTZ R0, R0, R2.reuse ;  /* 0x0000000200007220 */ /* 0x080fe20000410000 */
[-CC-:B------:R-:W-:Y:S01]  /*1b080*/  FFMA.FTZ R197, R154, R2.reuse, -R161.reuse ;  /* 0x000000029ac57223 */ /* 0x180fe200000108a1 */
[-CC-:B------:R-:W-:Y:S01]  /*1b090*/  FFMA.FTZ R154, R155, R2.reuse, -R161.reuse ;  /* 0x000000029b9a7223 */ /* 0x180fe200000108a1 */
[----:B------:R-:W-:Y:S02]  /*1b0a0*/  @!P1 IMAD R155, R22, 0x8, R16 ;  /* 0x00000008169b9824 */ /* 0x000fe400078e0210 */
[----:B------:R-:W-:Y:S01]  /*1b0b0*/  FFMA.FTZ R199, R158, R2, -R161 ;  /* 0x000000029ec77223 */ /* 0x000fe200000108a1 */
[----:B------:R-:W-:Y:S01]  /*1b0c0*/  MUFU.EX2 R0, R0 ;  /* 0x0000000000007308 */ /* 0x000fe20000000800 */
[----:B------:R-:W-:-:S07]  /*1b0d0*/  @!P1 VIADD R155, R155, 0x30840 ;  /* 0x000308409b9b9836 */ /* 0x000fce0000000000 */
[----:B------:R-:W0:Y:S01]  /*1b0e0*/  MUFU.EX2 R197, R197 ;  /* 0x000000c500c57308 */ /* 0x000e220000000800 */
[-C--:B------:R-:W-:Y:S01]  /*1b0f0*/  FFMA.FTZ R159, R159, R2.reuse, -R161 ;  /* 0x000000029f9f7223 */ /* 0x080fe200000108a1 */
[----:B------:R-:W-:Y:S01]  /*1b100*/  @!P1 PRMT R158, RZ, 0x654, R155 ;  /* 0x00000654ff9e9816 */ /* 0x000fe2000000009b */
[----:B------:R-:W-:-:S03]  /*1b110*/  FFMA.FTZ R193, R162, R2, -R161 ;  /* 0x00000002a2c17223 */ /* 0x000fc600000108a1 */
[----:B------:R1:W-:Y:S02]  /*1b120*/  @!P1 SYNCS.ARRIVE.TRANS64.RED.A1T0 RZ, [R158+URZ], RZ ;  /* 0x000000ff9eff99a7 */ /* 0x0003e4000810043f */
[----:B------:R-:W2:Y:S08]  /*1b130*/  MUFU.EX2 R154, R154 ;  /* 0x0000009a009a7308 */ /* 0x000eb00000000800 */
[----:B------:R-:W3:Y:S01]  /*1b140*/  MUFU.EX2 R199, R199 ;  /* 0x000000c700c77308 */ /* 0x000ee20000000800 */
[----:B-1----:R-:W-:Y:S01]  /*1b150*/  FFMA.FTZ R158, R163, R2, -R161 ;  /* 0x00000002a39e7223 */ /* 0x002fe200000108a1 */
[----:B0-----:R-:W-:-:S06]  /*1b160*/  FFMA.FTZ R227, R0, R227, R197 ;  /* 0x000000e300e37223 */ /* 0x001fcc00000100c5 */
[----:B------:R-:W0:Y:S01]  /*1b170*/  MUFU.EX2 R185, R185 ;  /* 0x000000b900b97308 */ /* 0x000e220000000800 */
[----:B------:R-:W-:-:S07]  /*1b180*/  FFMA.FTZ R195, R166, R2, -R161 ;  /* 0x00000002a6c37223 */ /* 0x000fce00000108a1 */
[----:B------:R1:W4:Y:S01]  /*1b190*/  MUFU.EX2 R155, R159 ;  /* 0x0000009f009b7308 */ /* 0x0003220000000800 */
[----:B--2---:R-:W-:-:S07]  /*1b1a0*/  FADD.FTZ R227, R154, R227 ;  /* 0x000000e39ae37221 */ /* 0x004fce0000010000 */
[----:B------:R-:W2:Y:S01]  /*1b1b0*/  MUFU.EX2 R187, R187 ;  /* 0x000000bb00bb7308 */ /* 0x000ea20000000800 */
[----:B------:R-:W-:-:S07]  /*1b1c0*/  FFMA.FTZ R167, R167, R2, -R161 ;  /* 0x00000002a7a77223 */ /* 0x000fce00000108a1 */
[----:B------:R-:W5:Y:S01]  /*1b1d0*/  MUFU.EX2 R193, R193 ;  /* 0x000000c100c17308 */ /* 0x000f620000000800 */
[----:B-1----:R-:W-:Y:S01]  /*1b1e0*/  FADD.FTZ R159, R198, R228 ;  /* 0x000000e4c69f7221 */ /* 0x002fe20000010000 */
[----:B------:R-:W-:Y:S01]  /*1b1f0*/  F2FP.BF16.F32.PACK_AB R197, R154, R197 ;  /* 0x000000c59ac5723e */ /* 0x000fe200000010ff */
[----:B---3--:R-:W-:Y:S01]  /*1b200*/  FADD.FTZ R154, R199, R227 ;  /* 0x000000e3c79a7221 */ /* 0x008fe20000010000 */
[-CC-:B------:R-:W-:Y:S01]  /*1b210*/  FFMA.FTZ R170, R170, R2.reuse, -R161.reuse ;  /* 0x00000002aaaa7223 */ /* 0x180fe200000108a1 */
[-CC-:B------:R-:W-:Y:S01]  /*1b220*/  FFMA.FTZ R171, R171, R2.reuse, -R161.reuse ;  /* 0x00000002abab7223 */ /* 0x180fe200000108a1 */
[-CC-:B------:R-:W-:Y:S01]  /*1b230*/  FFMA.FTZ R174, R174, R2.reuse, -R161.reuse ;  /* 0x00000002aeae7223 */ /* 0x180fe200000108a1 */
[-C--:B------:R-:W-:Y:S01]  /*1b240*/  FFMA.FTZ R175, R175, R2.reuse, -R161 ;  /* 0x00000002afaf7223 */ /* 0x080fe200000108a1 */
[----:B------:R-:W1:Y:S01]  /*1b250*/  MUFU.EX2 R158, R158 ;  /* 0x0000009e009e7308 */ /* 0x000e620000000800 */
[----:B0-----:R-:W-:Y:S01]  /*1b260*/  FADD.FTZ R159, R185, R159 ;  /* 0x0000009fb99f7221 */ /* 0x001fe20000010000 */
[----:B----4-:R-:W-:Y:S01]  /*1b270*/  FADD.FTZ R154, R155, R154 ;  /* 0x0000009a9b9a7221 */ /* 0x010fe20000010000 */
[-CC-:B------:R-:W-:Y:S01]  /*1b280*/  FFMA.FTZ R178, R178, R2.reuse, -R161.reuse ;  /* 0x00000002b2b27223 */ /* 0x180fe200000108a1 */
[-CC-:B------:R-:W-:Y:S01]  /*1b290*/  FFMA.FTZ R179, R179, R2.reuse, -R161.reuse ;  /* 0x00000002b3b37223 */ /* 0x180fe200000108a1 */
[----:B------:R-:W-:Y:S01]  /*1b2a0*/  FFMA.FTZ R182, R182, R2, -R161 ;  /* 0x00000002b6b67223 */ /* 0x000fe200000108a1 */
[----:B------:R0:W-:Y:S02]  /*1b2b0*/  @!P1 SYNCS.ARRIVE.TRANS64.RED.A1T0 RZ, [R204+URZ], RZ ;  /* 0x000000ffccff99a7 */ /* 0x0001e4000810043f */
[----:B------:R-:W3:Y:S01]  /*1b2c0*/  MUFU.EX2 R195, R195 ;  /* 0x000000c300c37308 */ /* 0x000ee20000000800 */
[----:B------:R-:W-:Y:S01]  /*1b2d0*/  F2FP.BF16.F32.PACK_AB R199, R155, R199 ;  /* 0x000000c79bc7723e */ /* 0x000fe200000010ff */
[----:B--2---:R-:W-:Y:S01]  /*1b2e0*/  FADD.FTZ R155, R187, R159 ;  /* 0x0000009fbb9b7221 */ /* 0x004fe20000010000 */
[----:B-----5:R-:W-:-:S05]  /*1b2f0*/  FADD.FTZ R154, R193, R154 ;  /* 0x0000009ac19a7221 */ /* 0x020fca0000010000 */
[----:B------:R-:W2:Y:S01]  /*1b300*/  MUFU.EX2 R167, R167 ;  /* 0x000000a700a77308 */ /* 0x000ea20000000800 */
[----:B------:R-:W-:Y:S01]  /*1b310*/  FADD.FTZ R155, R192, R155 ;  /* 0x0000009bc09b7221 */ /* 0x000fe20000010000 */
[----:B-1----:R-:W-:-:S06]  /*1b320*/  FADD.FTZ R154, R158, R154 ;  /* 0x0000009a9e9a7221 */ /* 0x002fcc0000010000 */
[----:B------:R-:W1:Y:S01]  /*1b330*/  MUFU.EX2 R170, R170 ;  /* 0x000000aa00aa7308 */ /* 0x000e620000000800 */
[----:B------:R-:W-:Y:S01]  /*1b340*/  FADD.FTZ R159, R194, R155 ;  /* 0x0000009bc29f7221 */ /* 0x000fe20000010000 */
[----:B---3--:R-:W-:-:S06]  /*1b350*/  FADD.FTZ R155, R195, R154 ;  /* 0x0000009ac39b7221 */ /* 0x008fcc0000010000 */
[----:B------:R-:W3:Y:S01]  /*1b360*/  MUFU.EX2 R171, R171 ;  /* 0x000000ab00ab7308 */ /* 0x000ee20000000800 */
[----:B------:R-:W-:Y:S01]  /*1b370*/  FADD.FTZ R154, R152, R159 ;  /* 0x0000009f989a7221 */ /* 0x000fe20000010000 */
[----:B--2---:R-:W-:-:S06]  /*1b380*/  FADD.FTZ R155, R167, R155 ;  /* 0x0000009ba79b7221 */ /* 0x004fcc0000010000 */
[----:B------:R-:W2:Y:S01]  /*1b390*/  MUFU.EX2 R174, R174 ;  /* 0x000000ae00ae7308 */ /* 0x000ea20000000800 */
[----:B------:R-:W-:Y:S01]  /*1b3a0*/  FADD.FTZ R154, R188, R154 ;  /* 0x0000009abc9a7221 */ /* 0x000fe20000010000 */
[----:B-1----:R-:W-:-:S06]  /*1b3b0*/  FADD.FTZ R155, R170, R155 ;  /* 0x0000009baa9b7221 */ /* 0x002fcc0000010000 */
[----:B------:R-:W1:Y:S01]  /*1b3c0*/  MUFU.EX2 R175, R175 ;  /* 0x000000af00af7308 */ /* 0x000e620000000800 */
[----:B------:R-:W-:Y:S01]  /*1b3d0*/  FADD.FTZ R154, R153, R154 ;  /* 0x0000009a999a7221 */ /* 0x000fe20000010000 */
[----:B---3--:R-:W-:-:S06]  /*1b3e0*/  FADD.FTZ R155, R171, R155 ;  /* 0x0000009bab9b7221 */ /* 0x008fcc0000010000 */
[----:B------:R-:W3:Y:S01]  /*1b3f0*/  MUFU.EX2 R184, R184 ;  /* 0x000000b800b87308 */ /* 0x000ee20000000800 */
[----:B------:R-:W-:-:S07]  /*1b400*/  FFMA.FTZ R161, R183, R2, -R161 ;  /* 0x00000002b7a17223 */ /* 0x000fce00000108a1 */
[----:B------:R-:W4:Y:S01]  /*1b410*/  MUFU.EX2 R178, R178 ;  /* 0x000000b200b27308 */ /* 0x000f220000000800 */
[----:B------:R-:W-:Y:S01]  /*1b420*/  FADD.FTZ R154, R190, R154 ;  /* 0x0000009abe9a7221 */ /* 0x000fe20000010000 */
[----:B--2---:R-:W-:-:S06]  /*1b430*/  FADD.FTZ R155, R174, R155 ;  /* 0x0000009bae9b7221 */ /* 0x004fcc0000010000 */
[----:B------:R-:W2:Y:S08]  /*1b440*/  MUFU.EX2 R157, R157 ;  /* 0x0000009d009d7308 */ /* 0x000eb00000000800 */
[----:B------:R-:W5:Y:S01]  /*1b450*/  MUFU.EX2 R179, R179 ;  /* 0x000000b300b37308 */ /* 0x000f620000000800 */
[----:B------:R-:W-:Y:S01]  /*1b460*/  FADD.FTZ R154, R156, R154 ;  /* 0x0000009a9c9a7221 */ /* 0x000fe20000010000 */
[----:B-1----:R-:W-:-:S06]  /*1b470*/  FADD.FTZ R155, R175, R155 ;  /* 0x0000009baf9b7221 */ /* 0x002fcc0000010000 */
[----:B------:R-:W1:Y:S08]  /*1b480*/  MUFU.EX2 R186, R186 ;  /* 0x000000ba00ba7308 */ /* 0x000e700000000800 */
[----:B------:R-:W0:Y:S01]  /*1b490*/  MUFU.EX2 R182, R182 ;  /* 0x000000b600b67308 */ /* 0x000e220000000800 */
[----:B---3--:R-:W-:Y:S01]  /*1b4a0*/  FADD.FTZ R154, R184, R154 ;  /* 0x0000009ab89a7221 */ /* 0x008fe20000010000 */
[----:B----4-:R-:W-:-:S06]  /*1b4b0*/  FADD.FTZ R155, R178, R155 ;  /* 0x0000009bb29b7221 */ /* 0x010fcc0000010000 */
[----:B------:R-:W3:Y:S08]  /*1b4c0*/  MUFU.EX2 R160, R160 ;  /* 0x000000a000a07308 */ /* 0x000ef00000000800 */
[----:B------:R-:W4:Y:S01]  /*1b4d0*/  MUFU.EX2 R161, R161 ;  /* 0x000000a100a17308 */ /* 0x000f220000000800 */
[----:B--2---:R-:W-:Y:S01]  /*1b4e0*/  FADD.FTZ R154, R157, R154 ;  /* 0x0000009a9d9a7221 */ /* 0x004fe20000010000 */
[----:B-----5:R-:W-:-:S03]  /*1b4f0*/  FADD.FTZ R155, R179, R155 ;  /* 0x0000009bb39b7221 */ /* 0x020fc60000010000 */
[----:B-1----:R-:W-:Y:S01]  /*1b500*/  FADD.FTZ R154, R186, R154 ;  /* 0x0000009aba9a7221 */ /* 0x002fe20000010000 */
[----:B0-----:R-:W-:Y:S01]  /*1b510*/  FADD.FTZ R155, R182, R155 ;  /* 0x0000009bb69b7221 */ /* 0x001fe20000010000 */
[----:B------:R-:W-:Y:S01]  /*1b520*/  F2FP.BF16.F32.PACK_AB R198, R185, R198 ;  /* 0x000000c6b9c6723e */ /* 0x000fe200000010ff */
[----:B------:R-:W-:Y:S01]  /*1b530*/  IMAD.MOV.U32 R204, RZ, RZ, R205 ;  /* 0x000000ffffcc7224 */ /* 0x000fe200078e00cd */
[----:B------:R-:W-:Y:S01]  /*1b540*/  F2FP.BF16.F32.PACK_AB R192, R192, R187 ;  /* 0x000000bbc0c0723e */ /* 0x000fe200000010ff */
[----:B---3--:R-:W-:Y:S01]  /*1b550*/  FADD.FTZ R228, R160, R154 ;  /* 0x0000009aa0e47221 */ /* 0x008fe20000010000 */
[----:B------:R-:W-:Y:S01]  /*1b560*/  F2FP.BF16.F32.PACK_AB R193, R158, R193 ;  /* 0x000000c19ec1723e */ /* 0x000fe200000010ff */
[----:B------:R-:W-:Y:S01]  /*1b570*/  IMAD.MOV.U32 R231, RZ, RZ, R4 ;  /* 0x000000ffffe77224 */ /* 0x000fe200078e0004 */
[----:B------:R-:W-:Y:S02]  /*1b580*/  F2FP.BF16.F32.PACK_AB R194, R152, R194 ;  /* 0x000000c298c2723e */ /* 0x000fe400000010ff */
[----:B------:R-:W-:-:S02]  /*1b590*/  F2FP.BF16.F32.PACK_AB R195, R167, R195 ;  /* 0x000000c3a7c3723e */ /* 0x000fc400000010ff */
[----:B------:R-:W-:Y:S01]  /*1b5a0*/  F2FP.BF16.F32.PACK_AB R188, R153, R188 ;  /* 0x000000bc99bc723e */ /* 0x000fe200000010ff */
[----:B----4-:R-:W-:Y:S01]  /*1b5b0*/  FADD.FTZ R227, R161, R155 ;  /* 0x0000009ba1e37221 */ /* 0x010fe20000010000 */
[----:B------:R-:W-:Y:S02]  /*1b5c0*/  F2FP.BF16.F32.PACK_AB R189, R171, R170 ;  /* 0x000000aaabbd723e */ /* 0x000fe400000010ff */
[----:B------:R-:W-:Y:S02]  /*1b5d0*/  F2FP.BF16.F32.PACK_AB R190, R156, R190 ;  /* 0x000000be9cbe723e */ /* 0x000fe400000010ff */
[----:B------:R-:W-:Y:S02]  /*1b5e0*/  F2FP.BF16.F32.PACK_AB R191, R175, R174 ;  /* 0x000000aeafbf723e */ /* 0x000fe400000010ff */
[----:B------:R-:W-:Y:S02]  /*1b5f0*/  F2FP.BF16.F32.PACK_AB R184, R157, R184 ;  /* 0x000000b89db8723e */ /* 0x000fe400000010ff */
[----:B------:R-:W-:-:S02]  /*1b600*/  F2FP.BF16.F32.PACK_AB R185, R179, R178 ;  /* 0x000000b2b3b9723e */ /* 0x000fc400000010ff */
[----:B------:R-:W-:Y:S02]  /*1b610*/  F2FP.BF16.F32.PACK_AB R186, R160, R186 ;  /* 0x000000baa0ba723e */ /* 0x000fe400000010ff */
[----:B------:R-:W-:Y:S01]  /*1b620*/  F2FP.BF16.F32.PACK_AB R187, R161, R182 ;  /* 0x000000b6a1bb723e */ /* 0x000fe200000010ff */
[----:B------:R-:W-:Y:S06]  /*1b630*/  @P2 BRA `(.L_x_1773) ;  /* 0xffffffe0000c2947 */ /* 0x000fec000383ffff */
[----:B------:R-:W-:Y:S05]  /*1b640*/  BSYNC B1 ;  /* 0x0000000000017941 */ /* 0x000fea0003800000 */
.L_x_1762:
[----:B------:R-:W-:-:S07]  /*1b650*/  IMAD.MOV.U32 R204, RZ, RZ, R232 ;  /* 0x000000ffffcc7224 */ /* 0x000fce00078e00e8 */
.L_x_1761:
[----:B------:R-:W-:Y:S05]  /*1b660*/  BSYNC B0 ;  /* 0x0000000000007941 */ /* 0x000fea0003800000 */
.L_x_1760:
[----:B------:R-:W2:Y:S01]  /*1b670*/  LDL R152, [R1+0x38] ;  /* 0x0000380001987983 */ /* 0x000ea20000100800 */
[----:B------:R-:W-:Y:S01]  /*1b680*/  BSSY B0, `(.L_x_1774) ;  /* 0x00002b3000007945 */ /* 0x000fe20003800000 */
[----:B--2---:R-:W-:-:S13]  /*1b690*/  ISETP.GE.AND P2, PT, R204, R152, PT ;  /* 0x00000098cc00720c */ /* 0x004fda0003f46270 */
[----:B------:R-:W-:Y:S05]  /*1b6a0*/  @!P2 BRA `(.L_x_1775) ;  /* 0x0000002800c0a947 */ /* 0x000fea0003800000 */
[----:B------:R-:W-:Y:S02]  /*1b6b0*/  IMAD.MOV.U32 R230, RZ, RZ, R4 ;  /* 0x000000ffffe67224 */ /* 0x000fe400078e0004 */
[----:B------:R-:W-:Y:S02]  /*1b6c0*/  IMAD.MOV.U32 R231, RZ, RZ, R5 ;  /* 0x000000ffffe77224 */ /* 0x000fe400078e0005 */
[----:B------:R-:W-:Y:S02]  /*1b6d0*/  IMAD.MOV.U32 R236, RZ, RZ, R205 ;  /* 0x000000ffffec7224 */ /* 0x000fe400078e00cd */
[----:B------:R-:W-:-:S07]  /*1b6e0*/  IMAD.MOV.U32 R232, RZ, RZ, R22 ;  /* 0x000000ffffe87224 */ /* 0x000fce00078e0016 */
.L_x_1794:
[----:B------:R-:W-:-:S05]  /*1b6f0*/  VIADD R22, R232, 0x1 ;  /* 0x00000001e8167836 */ /* 0x000fca0000000000 */
[----:B------:R-:W-:-:S04]  /*1b700*/  ISETP.NE.AND P2, PT, R22, 0x2, PT ;  /* 0x000000021600780c */ /* 0x000fc80003f45270 */
[----:B------:R-:W-:Y:S02]  /*1b710*/  SEL R205, RZ, 0x1, P2 ;  /* 0x00000001ffcd7807 */ /* 0x000fe40001000000 */
[----:B------:R-:W-:Y:S02]  /*1b720*/  SEL R22, R22, RZ, P2 ;  /* 0x000000ff16167207 */ /* 0x000fe40001000000 */
[----:B------:R-:W-:Y:S01]  /*1b730*/  LOP3.LUT R205, R236, R205, RZ, 0x3c, !PT ;  /* 0x000000cdeccd7212 */ /* 0x000fe200078e3cff */
[----:B------:R-:W-:Y:S06]  /*1b740*/  @!P0 BRA `(.L_x_1776) ;  /* 0x0000000000048947 */ /* 0x000fec0003800000 */
[----:B------:R-:W-:Y:S01]  /*1b750*/  BPT.TRAP 0x1 ;  /* 0x000000040000795c */ /* 0x000fe20000300000 */
.L_x_1776:
[----:B------:R-:W-:Y:S01]  /*1b760*/  IMAD R4, R22, 0x8, R16 ;  /* 0x0000000816047824 */ /* 0x000fe200078e0210 */
[----:B------:R-:W-:-:S04]  /*1b770*/  SHF.L.U32 R5, R205, 0x1f, RZ ;  /* 0x0000001fcd057819 */ /* 0x000fc800000006ff */
[----:B------:R0:W1:Y:S01]  /*1b780*/  SYNCS.PHASECHK.TRANS64.TRYWAIT P2, [R4+URZ+0x30830], R5 ;  /* 0x03083005040075a7 */ /* 0x000062000804017f */
[----:B------:R-:W-:Y:S05]  /*1b790*/  @!P0 BRA `(.L_x_1777) ;  /* 0x0000000000048947 */ /* 0x000fea0003800000 */
[----:B------:R-:W-:Y:S01]  /*1b7a0*/  BPT.TRAP 0x1 ;  /* 0x000000040000795c */ /* 0x000fe20000300000 */
.L_x_1777:
        /* <DEDUP_REMOVED lines=8> */
.L_x_1779:
[----:B------:R-:W-:Y:S05]  /*1b830*/  BSYNC B1 ;  /* 0x0000000000017941 */ /* 0x000fea0003800000 */
.L_x_1778:
        /* <DEDUP_REMOVED lines=269> */
.L_x_1781:
[----:B------:R-:W-:Y:S01]  /*1c910*/  SHF.L.U32 R2, R236, 0x1f, RZ ;  /* 0x0000001fec027819 */ /* 0x000fe200000006ff */
[----:B------:R-:W-:-:S04]  /*1c920*/  IMAD R0, R232, 0x8, R16 ;  /* 0x00000008e8007824 */ /* 0x000fc800078e0210 */
[----:B------:R0:W1:Y:S01]  /*1c930*/  SYNCS.PHASECHK.TRANS64.TRYWAIT P2, [R0+URZ+0x30850], R2 ;  /* 0x03085002000075a7 */ /* 0x000062000804017f */
[----:B------:R-:W-:Y:S05]  /*1c940*/  @!P0 BRA `(.L_x_1782) ;  /* 0x0000000000048947 */ /* 0x000fea0003800000 */
[----:B------:R-:W-:Y:S01]  /*1c950*/  BPT.TRAP 0x1 ;  /* 0x000000040000795c */ /* 0x000fe20000300000 */
.L_x_1782:
[----:B------:R-:W-:Y:S04]  /*1c960*/  BSSY B1, `(.L_x_1783) ;  /* 0x0000004000017945 */ /* 0x000fe80003800000 */
[----:B-1----:R-:W-:Y:S05]  /*1c970*/  @P2 BRA `(.L_x_1784) ;  /* 0x0000000000082947 */ /* 0x002fea0003800000 */
[----:B------:R-:W1:Y:S02]  /*1c980*/  SYNCS.PHASECHK.TRANS64.TRYWAIT P2, [R0+URZ+0x30850], R2 ;  /* 0x03085002000075a7 */ /* 0x000e64000804017f */
[----:B-1----:R-:W-:Y:S05]  /*1c990*/  @!P2 BRA `(.L_x_1785) ;  /* 0x0000012c0028a947 */ /* 0x002fea0003800000 */
.L_x_1784:
[----:B------:R-:W-:Y:S05]  /*1c9a0*/  BSYNC B1 ;  /* 0x0000000000017941 */ /* 0x000fea0003800000 */
.L_x_1783:
[----:B01----:R-:W-:Y:S02]  /*1c9b0*/  VIADD R2, R16, 0x400 ;  /* 0x0000040010027836 */ /* 0x003fe40000000000 */
[----:B------:R-:W-:Y:S01]  /*1c9c0*/  IMAD.MOV.U32 R3, RZ, RZ, 0x40000040 ;  /* 0x40000040ff037424 */ /* 0x000fe200078e00ff */
[----:B------:R-:W-:Y:S01]  /*1c9d0*/  WARPGROUP.ARRIVE ;  /* 0x00000000000079c5 */ /* 0x000fe20000000000 */
[----:B------:R-:W-:Y:S01]  /*1c9e0*/  IMAD.MOV.U32 R5, RZ, RZ, 0x40000040 ;  /* 0x40000040ff057424 */ /* 0x000fe200078e00ff */
[----:B------:R-:W-:Y:S01]  /*1c9f0*/  SHF.R.U32.HI R2, RZ, 0x4, R2 ;  /* 0x00000004ff027819 */ /* 0x000fe20000011602 */
[----:B------:R-:W-:Y:S01]  /*1ca00*/  ULDC UR4, c[0x0][0x9dc] ;  /* 0x0002770000047ab9 */ /* 0x000fe20000000800 */
[----:B------:R-:W-:Y:S02]  /*1ca10*/  ULDC UR5, c[0x0][0x9e0] ;  /* 0x0002780000057ab9 */ /* 0x000fe40000000800 */
[----:B------:R-:W-:-:S04]  /*1ca20*/  LOP3.LUT R2, R2, 0x3fff, RZ, 0xc0, !PT ;  /* 0x00003fff02027812 */ /* 0x000fc800078ec0ff */
[----:B------:R-:W-:-:S05]  /*1ca30*/  LOP3.LUT R2, R2, 0x2000000, RZ, 0xfc, !PT ;  /* 0x0200000002027812 */ /* 0x000fca00078efcff */
[----:B------:R-:W-:Y:S01]  /*1ca40*/  IMAD R2, R232, 0x800, R2 ;  /* 0x00000800e8027824 */ /* 0x000fe200078e0202 */
[----:B------:R-:W-:Y:S01]  /*1ca50*/  R2UR UR7, R3 ;  /* 0x00000000030772ca */ /* 0x000fe200000e0000 */
[----:B------:R-:W2:Y:S03]  /*1ca60*/  LDL R232, [R1+0x34] ;  /* 0x0000340001e87983 */ /* 0x000ea60000100800 */
[----:B------:R-:W-:-:S13]  /*1ca70*/  R2UR UR6, R2 ;  /* 0x00000000020672ca */ /* 0x000fda00000e0000 */
[----:B------:R-:W-:Y:S01]  /*1ca80*/  HGMMA.64x256x16.F32.BF16 R24, R196, gdesc[UR4].tnspB, R24, gsb0 ;  /* 0x43e00004c4187df0 */ /* 0x000fe20008001818 */
[----:B------:R-:W-:Y:S01]  /*1ca90*/  VIADD R4, R2, 0x80 ;  /* 0x0000008002047836 */ /* 0x000fe20000000000 */
[----:B------:R-:W-:-:S04]  /*1caa0*/  R2UR UR7, R5 ;  /* 0x00000000050772ca */ /* 0x000fc800000e0000 */
[----:B------:R-:W-:Y:S01]  /*1cab0*/  R2UR UR6, R4 ;  /* 0x00000000040672ca */ /* 0x000fe200000e0000 */
[C---:B------:R-:W-:Y:S02]  /*1cac0*/  VIADD R4, R2.reuse, 0x100 ;  /* 0x0000010002047836 */ /* 0x040fe40000000000 */
[----:B------:R-:W-:Y:S01]  /*1cad0*/  IMAD.MOV.U32 R5, RZ, RZ, 0x40000040 ;  /* 0x40000040ff057424 */ /* 0x000fe200078e00ff */
[----:B------:R-:W-:Y:S02]  /*1cae0*/  WARPGROUP.DEPBAR.LE gsb0, 0x0 ;  /* 0x00008000000079c5 */ /* 0x000fe40000010000 */
[----:B------:R-:W-:Y:S01]  /*1caf0*/  WARPGROUP.ARRIVE ;  /* 0x00000000000079c5 */ /* 0x000fe20000000000 */
[----:B------:R-:W2:Y:S01]  /*1cb00*/  LDL R199, [R1+0x14] ;  /* 0x0000140001c77983 */ /* 0x000ea20000100800 */
[----:B------:R-:W-:Y:S01]  /*1cb10*/  VIADD R2, R2, 0x180 ;  /* 0x0000018002027836 */ /* 0x000fe20000000000 */
[----:B------:R-:W-:Y:S01]  /*1cb20*/  ULOP3.LUT UR4, URZ, UR4, URZ, 0x33, !UPT ;  /* 0x000000043f047292 */ /* 0x000fe2000f8e333f */
[----:B------:R-:W-:-:S12]  /*1cb30*/  IMAD.MOV.U32 R3, RZ, RZ, 0x40000040 ;  /* 0x40000040ff037424 */ /* 0x000fd800078e00ff */
[----:B------:R-:W-:Y:S01]  /*1cb40*/  HGMMA.64x256x16.F32.BF16 R24, R192, gdesc[UR4].tnspB, R24, gsb0 ;  /* 0x43e00004c0187df0 */ /* 0x000fe20008001818 */
[----:B------:R-:W-:Y:S01]  /*1cb50*/  R2UR UR6, R4 ;  /* 0x00000000040672ca */ /* 0x000fe200000e0000 */
[----:B------:R-:W-:Y:S01]  /*1cb60*/  IMAD.SHL.U32 R4, R204, 0x40, RZ ;  /* 0x00000040cc047824 */ /* 0x000fe200078e00ff */
[----:B------:R-:W-:Y:S01]  /*1cb70*/  R2UR UR7, R5 ;  /* 0x00000000050772ca */ /* 0x000fe200000e0000 */
[----:B------:R-:W-:Y:S02]  /*1cb80*/  WARPGROUP.DEPBAR.LE gsb0, 0x0 ;  /* 0x00008000000079c5 */ /* 0x000fe40000010000 */
[----:B------:R-:W-:-:S15]  /*1cb90*/  WARPGROUP.ARRIVE ;  /* 0x00000000000079c5 */ /* 0x000fde0000000000 */
[----:B------:R-:W-:-:S07]  /*1cba0*/  NOP ;  /* 0x0000000000007918 */ /* 0x000fce0000000000 */
[----:B------:R-:W-:Y:S01]  /*1cbb0*/  HGMMA.64x256x16.F32.BF16 R24, R188, gdesc[UR4].tnspB, R24, gsb0 ;  /* 0x43e00004bc187df0 */ /* 0x000fe20008001818 */
[----:B------:R-:W-:Y:S02]  /*1cbc0*/  R2UR UR6, R2 ;  /* 0x00000000020672ca */ /* 0x000fe400000e0000 */
[----:B------:R-:W-:Y:S01]  /*1cbd0*/  R2UR UR7, R3 ;  /* 0x00000000030772ca */ /* 0x000fe200000e0000 */
[----:B------:R-:W0:Y:S08]  /*1cbe0*/  @P5 LDC R2, c[0x0][0x450] ;  /* 0x00011400ff025b82 */ /* 0x000e300000000800 */
[----:B------:R-:W1:Y:S01]  /*1cbf0*/  @P5 LDC R3, c[0x0][0x44c] ;  /* 0x00011300ff035b82 */ /* 0x000e620000000800 */
[----:B--2---:R-:W-:-:S04]  /*1cc00*/  IMAD.IADD R5, R232, 0x1, R199 ;  /* 0x00000001e8057824 */ /* 0x004fc800078e02c7 */
[----:B-1----:R-:W-:-:S05]  /*1cc10*/  @P5 IMAD.HI.U32 R3, R5, R3, RZ ;  /* 0x0000000305035227 */ /* 0x002fca00078e00ff */
[----:B0-----:R-:W-:Y:S01]  /*1cc20*/  @P5 SHF.R.U32.HI R5, RZ, R2, R3 ;  /* 0x00000002ff055219 */ /* 0x001fe20000011603 */
[----:B------:R-:W-:-:S04]  /*1cc30*/  @!P1 IMAD R2, R22, 0x8, R16 ;  /* 0x0000000816029824 */ /* 0x000fc800078e0210 */
[----:B------:R-:W-:-:S05]  /*1cc40*/  @!P1 VIADD R2, R2, 0x30840 ;  /* 0x0003084002029836 */ /* 0x000fca0000000000 */
[----:B------:R-:W-:Y:S01]  /*1cc50*/  @!P1 PRMT R2, RZ, 0x654, R2 ;  /* 0x00000654ff029816 */ /* 0x000fe20000000002 */
[----:B------:R-:W-:Y:S02]  /*1cc60*/  WARPGROUP.DEPBAR.LE gsb0, 0x0 ;  /* 0x00008000000079c5 */ /* 0x000fe40000010000 */
[----:B------:R-:W-:Y:S01]  /*1cc70*/  WARPGROUP.ARRIVE ;  /* 0x00000000000079c5 */ /* 0x000fe20000000000 */
[----:B------:R-:W0:Y:S05]  /*1cc80*/  SHFL.IDX PT, R188, R5, RZ, 0x1c1f ;  /* 0x001c1fff05bc7589 */ /* 0x000e2a00000e0000 */
[----:B------:R-:W-:Y:S03]  /*1cc90*/  HGMMA.64x256x16.F32.BF16 R24, R184, gdesc[UR4].tnspB, R24, gsb0 ;  /* 0x43e00004b8187df0 */ /* 0x000fe60008001818 */
[----:B------:R-:W-:-:S02]  /*1cca0*/  WARPGROUP.DEPBAR.LE gsb0, 0x0 ;  /* 0x00008000000079c5 */ /* 0x000fc40000010000 */
[----:B------:R-:W-:Y:S01]  /*1ccb0*/  IADD3 R186, -R229, 0x1, -R4 ;  /* 0x00000001e5ba7810 */ /* 0x000fe20007ffe904 */
[----:B------:R1:W-:Y:S03]  /*1ccc0*/  @!P1 SYNCS.ARRIVE.TRANS64.RED.A1T0 RZ, [R2+URZ], RZ ;  /* 0x000000ff02ff99a7 */ /* 0x0003e6000810043f */
[----:B------:R-:W-:-:S05]  /*1ccd0*/  IADD3 R186, -R220, R186, R221 ;  /* 0x000000badcba7210 */ /* 0x000fca0007ffe1dd */
[C---:B------:R-:W-:Y:S02]  /*1cce0*/  VIADD R187, R186.reuse, UR5 ;  /* 0x00000005babb7c36 */ /* 0x040fe40008000000 */
[----:B------:R-:W-:Y:S02]  /*1ccf0*/  VIADD R186, R186, UR4 ;  /* 0x00000004baba7c36 */ /* 0x000fe40008000000 */
        /* <DEDUP_REMOVED lines=16> */
.L_x_1788:
[----:B------:R-:W-:Y:S02]  /*1ce00*/  ULDC UR4, c[0x0][0x9e4] ;  /* 0x0002790000047ab9 */ /* 0x000fe40000000800 */
[----:B------:R-:W-:-:S05]  /*1ce10*/  IMAD.U32 R189, RZ, RZ, UR4 ;  /* 0x00000004ffbd7e24 */ /* 0x000fca000f8e00ff */
[----:B------:R-:W-:-:S13]  /*1ce20*/  ISETP.NE.AND P2, PT, R189, 0x1, PT ;  /* 0x00000001bd00780c */ /* 0x000fda0003f45270 */
[----:B------:R-:W0:Y:S02]  /*1ce30*/  @P2 LDC.64 R2, c[0x0][0x9e8] ;  /* 0x00027a00ff022b82 */ /* 0x000e240000000a00 */
[----:B0-----:R-:W-:-:S05]  /*1ce40*/  @P2 IMAD.HI.U32 R2, R188, R2, RZ ;  /* 0x00000002bc022227 */ /* 0x001fca00078e00ff */
[----:B------:R-:W-:-:S07]  /*1ce50*/  @P2 SHF.R.U32.HI R188, RZ, R3, R2 ;  /* 0x00000003ffbc2219 */ /* 0x000fce0000011602 */
.L_x_1789:
[----:B------:R-:W-:Y:S05]  /*1ce60*/  BSYNC B1 ;  /* 0x0000000000017941 */ /* 0x000fea0003800000 */
.L_x_1787:
[----:B------:R-:W-:-:S04]  /*1ce70*/  IMAD R188, R188, R189, -R4 ;  /* 0x000000bdbcbc7224 */ /* 0x000fc800078e0a04 */
[----:B------:R-:W-:-:S05]  /*1ce80*/  IMAD.IADD R188, R188, 0x1, -R229 ;  /* 0x00000001bcbc7824 */ /* 0x000fca00078e0ae5 */
[----:B------:R-:W-:Y:S02]  /*1ce90*/  VIMNMX R184, R184, R188, !PT ;  /* 0x000000bcb8b87248 */ /* 0x000fe40007fe0100 */
[----:B------:R-:W-:-:S07]  /*1cea0*/  VIADDMNMX R185, R188, R189, R185, PT ;  /* 0x000000bdbcb97246 */ /* 0x000fce00038001b9 */
.L_x_1786:
        /* <DEDUP_REMOVED lines=66> */
.L_x_1792:
[----:B------:R-:W-:Y:S02]  /*1d2d0*/  ULDC UR4, c[0x0][0x9e4] ;  /* 0x0002790000047ab9 */ /* 0x000fe40000000800 */
[----:B------:R-:W-:-:S05]  /*1d2e0*/  IMAD.U32 R184, RZ, RZ, UR4 ;  /* 0x00000004ffb87e24 */ /* 0x000fca000f8e00ff */
[----:B------:R-:W-:-:S13]  /*1d2f0*/  ISETP.NE.AND P3, PT, R184, 0x1, PT ;  /* 0x00000001b800780c */ /* 0x000fda0003f65270 */
[----:B------:R-:W0:Y:S02]  /*1d300*/  @P3 LDC.64 R2, c[0x0][0x9e8] ;  /* 0x00027a00ff023b82 */ /* 0x000e240000000a00 */
[----:B0-----:R-:W-:-:S05]  /*1d310*/  @P3 IMAD.HI.U32 R2, R5, R2, RZ ;  /* 0x0000000205023227 */ /* 0x001fca00078e00ff */
[----:B------:R-:W-:-:S07]  /*1d320*/  @P3 SHF.R.U32.HI R5, RZ, R3, R2 ;  /* 0x00000003ff053219 */ /* 0x000fce0000011602 */
.L_x_1793:
[----:B------:R-:W-:Y:S05]  /*1d330*/  BSYNC B1 ;  /* 0x0000000000017941 */ /* 0x000fea0003800000 */
.L_x_1791:
[----:B------:R-:W-:-:S04]  /*1d340*/  IMAD R4, R5, R184, -R4 ;  /* 0x000000b805047224 */ /* 0x000fc800078e0a04 */
[----:B------:R-:W-:-:S05]  /*1d350*/  IMAD.IADD R4, R4, 0x1, -R229 ;  /* 0x0000000104047824 */ /* 0x000fca00078e0ae5 */
[----:B------:R-:W-:Y:S02]  /*1d360*/  VIMNMX R186, R186, R4, !PT ;  /* 0x00000004baba7248 */ /* 0x000fe40007fe0100 */
[----:B------:R-:W-:-:S07]  /*1d370*/  VIADDMNMX R187, R4, R184, R187, PT ;  /* 0x000000b804bb7246 */ /* 0x000fce00038001bb */
.L_x_1790:
[----:B------:R-:W-:Y:S01]  /*1d380*/  @!P1 VIADD R0, R0, 0x30860 ;  /* 0x0003086000009836 */ /* 0x000fe20000000000 */
[----:B------:R-:W2:Y:S01]  /*1d390*/  LDL R232, [R1+0x38] ;  /* 0x0000380001e87983 */ /* 0x000ea20000100800 */
[----:B------:R-:W-:Y:S01]  /*1d3a0*/  ISETP.GT.AND P3, PT, R186, 0x1, P2 ;  /* 0x00000001ba00780c */ /* 0x000fe20001764270 */
[----:B------:R-:W-:Y:S01]  /*1d3b0*/  ULDC UR4, c[0x0][0x988] ;  /* 0x0002620000047ab9 */ /* 0x000fe20000000800 */
[----:B------:R-:W-:Y:S01]  /*1d3c0*/  IMAD.MOV.U32 R236, RZ, RZ, R205 ;  /* 0x000000ffffec7224 */ /* 0x000fe200078e00cd */
        /* <DEDUP_REMOVED lines=39> */
[----:B------:R-:W-:Y:S02]  /*1d640*/  ISETP.GT.AND P3, PT, R186, 0x38, P2 ;  /* 0x00000038ba00780c */ /* 0x000fe40001764270 */
[----:B------:R-:W-:Y:S02]  /*1d650*/  FMNMX.FTZ R4, R154, R230, !PT ;  /* 0x000000e69a047209 */ /* 0x000fe40007810000 */
[----:B------:R-:W-:Y:S02]  /*1d660*/  ISETP.LT.OR P3, PT, R187, 0x39, P3 ;  /* 0x00000039bb00780c */ /* 0x000fe40001f61670 */
[----:B------:R-:W-:Y:S02]  /*1d670*/  FMNMX.FTZ R4, R155, R4, !PT ;  /* 0x000000049b047209 */ /* 0x000fe40007810000 */
[----:B------:R-:W-:-:S02]  /*1d680*/  FSEL R182, R182, -INF , !P3 ;  /* 0xff800000b6b67808 */ /* 0x000fc40005800000 */
        /* <DEDUP_REMOVED lines=10> */
[----:B------:R-:W-:Y:S02]  /*1d730*/  IMAD.MOV.U32 R231, RZ, RZ, R5 ;  /* 0x000000ffffe77224 */ /* 0x000fe400078e0005 */
[-CC-:B------:R-:W-:Y:S01]  /*1d740*/  FFMA.FTZ R152, R152, R2.reuse, -R3.reuse ;  /* 0x0000000298987223 */ /* 0x180fe20000010803 */
[----:B------:R-:W-:Y:S01]  /*1d750*/  ISETP.LT.OR P4, PT, R187, 0x9, P4 ;  /* 0x00000009bb00780c */ /* 0x000fe20002781670 */
[-CC-:B------:R-:W-:Y:S01]  /*1d760*/  FFMA.FTZ R153, R153, R2.reuse, -R3.reuse ;  /* 0x0000000299997223 */ /* 0x180fe20000010803 */
[-CC-:B------:R-:W-:Y:S01]  /*1d770*/  FFMA.FTZ R156, R156, R2.reuse, -R3.reuse ;  /* 0x000000029c9c7223 */ /* 0x180fe20000010803 */
[-CC-:B------:R-:W-:Y:S01]  /*1d780*/  FFMA.FTZ R157, R157, R2.reuse, -R3.reuse ;  /* 0x000000029d9d7223 */ /* 0x180fe20000010803 */
[----:B------:R-:W-:Y:S01]  /*1d790*/  FSEL R158, R158, -INF , !P4 ;  /* 0xff8000009e9e7808 */ /* 0x000fe20006000000 */
[-CC-:B------:R-:W-:Y:S01]  /*1d7a0*/  FFMA.FTZ R160, R160, R2.reuse, -R3.reuse ;  /* 0x00000002a0a07223 */ /* 0x180fe20000010803 */
[----:B------:R-:W-:Y:S01]  /*1d7b0*/  ISETP.GT.AND P4, PT, R186, 0x10, P2 ;  /* 0x00000010ba00780c */ /* 0x000fe20001784270 */
[--C-:B------:R-:W-:Y:S01]  /*1d7c0*/  FFMA.FTZ R161, R161, R2, -R3.reuse ;  /* 0x00000002a1a17223 */ /* 0x100fe20000010803 */
[----:B------:R-:W-:Y:S01]  /*1d7d0*/  FMNMX.FTZ R4, R158, R4, !PT ;  /* 0x000000049e047209 */ /* 0x000fe20007810000 */
[-CC-:B------:R-:W-:Y:S01]  /*1d7e0*/  FFMA.FTZ R164, R164, R2.reuse, -R3.reuse ;  /* 0x00000002a4a47223 */ /* 0x180fe20000010803 */
[----:B------:R-:W-:Y:S01]  /*1d7f0*/  ISETP.LT.OR P4, PT, R187, 0x11, P4 ;  /* 0x00000011bb00780c */ /* 0x000fe20002781670 */
[--C-:B------:R-:W-:Y:S01]  /*1d800*/  FFMA.FTZ R165, R165, R2, -R3.reuse ;  /* 0x00000002a5a57223 */ /* 0x100fe20000010803 */
[----:B------:R-:W-:Y:S01]  /*1d810*/  FMNMX.FTZ R4, R159, R4, !PT ;  /* 0x000000049f047209 */ /* 0x000fe20007810000 */
        /* <DEDUP_REMOVED lines=14> */
[----:B------:R-:W-:Y:S01]  /*1d900*/  FFMA.FTZ R3, R181, R2, -R3 ;  /* 0x00000002b5037223 */ /* 0x000fe20000010803 */
[----:B------:R-:W-:Y:S01]  /*1d910*/  FMNMX.FTZ R4, R166, R4, !PT ;  /* 0x00000004a6047209 */ /* 0x000fe20007810000 */
[----:B------:R-:W-:Y:S01]  /*1d920*/  MUFU.EX2 R152, R152 ;  /* 0x0000009800987308 */ /* 0x000fe20000000800 */
[----:B------:R-:W-:-:S02]  /*1d930*/  ISETP.LT.OR P4, PT, R187, 0x21, P4 ;  /* 0x00000021bb00780c */ /* 0x000fc40002781670 */
[----:B------:R-:W-:Y:S02]  /*1d940*/  FMNMX.FTZ R4, R167, R4, !PT ;  /* 0x00000004a7047209 */ /* 0x000fe40007810000 */
[----:B------:R-:W-:Y:S02]  /*1d950*/  FSEL R170, R170, -INF , !P4 ;  /* 0xff800000aaaa7808 */ /* 0x000fe40006000000 */
[----:B------:R-:W-:Y:S01]  /*1d960*/  ISETP.GT.AND P4, PT, R186, 0x28, P2 ;  /* 0x00000028ba00780c */ /* 0x000fe20001784270 */
[----:B------:R-:W0:Y:S01]  /*1d970*/  MUFU.EX2 R153, R153 ;  /* 0x0000009900997308 */ /* 0x000e220000000800 */
[----:B------:R-:W-:Y:S02]  /*1d980*/  FMNMX.FTZ R4, R170, R4, !PT ;  /* 0x00000004aa047209 */ /* 0x000fe40007810000 */
[----:B------:R-:W-:Y:S02]  /*1d990*/  ISETP.LT.OR P4, PT, R187, 0x29, P4 ;  /* 0x00000029bb00780c */ /* 0x000fe40002781670 */
[----:B------:R-:W-:-:S02]  /*1d9a0*/  FMNMX.FTZ R4, R171, R4, !PT ;  /* 0x00000004ab047209 */ /* 0x000fc40007810000 */
[----:B------:R-:W-:Y:S01]  /*1d9b0*/  FSEL R174, R174, -INF , !P4 ;  /* 0xff800000aeae7808 */ /* 0x000fe20006000000 */
[----:B------:R-:W-:Y:S01]  /*1d9c0*/  MUFU.EX2 R156, R156 ;  /* 0x0000009c009c7308 */ /* 0x000fe20000000800 */
[----:B------:R-:W-:Y:S02]  /*1d9d0*/  ISETP.GT.AND P4, PT, R186, 0x30, P2 ;  /* 0x00000030ba00780c */ /* 0x000fe40001784270 */
[----:B------:R-:W-:Y:S02]  /*1d9e0*/  FMNMX.FTZ R4, R174, R4, !PT ;  /* 0x00000004ae047209 */ /* 0x000fe40007810000 */
[----:B------:R-:W-:Y:S02]  /*1d9f0*/  ISETP.LT.OR P4, PT, R187, 0x31, P4 ;  /* 0x00000031bb00780c */ /* 0x000fe40002781670 */
[----:B------:R-:W-:Y:S01]  /*1da00*/  FMNMX.FTZ R4, R175, R4, !PT ;  /* 0x00000004af047209 */ /* 0x000fe20007810000 */
[----:B------:R-:W1:Y:S01]  /*1da10*/  MUFU.EX2 R157, R157 ;  /* 0x0000009d009d7308 */ /* 0x000e620000000800 */
[----:B------:R-:W-:-:S02]  /*1da20*/  FSEL R178, R178, -INF , !P4 ;  /* 0xff800000b2b27808 */ /* 0x000fc40006000000 */
[C---:B------:R-:W-:Y:S02]  /*1da30*/  ISETP.GT.AND P4, PT, R186.reuse, 0x31, P2 ;  /* 0x00000031ba00780c */ /* 0x040fe40001784270 */
[----:B------:R-:W-:Y:S02]  /*1da40*/  ISETP.GT.AND P2, PT, R186, 0x39, P2 ;  /* 0x00000039ba00780c */ /* 0x000fe40001744270 */
[----:B------:R-:W-:Y:S01]  /*1da50*/  ISETP.LT.OR P4, PT, R187, 0x32, P4 ;  /* 0x00000032bb00780c */ /* 0x000fe20002781670 */
[----:B------:R-:W-:Y:S01]  /*1da60*/  MUFU.EX2 R186, R3 ;  /* 0x0000000300ba7308 */ /* 0x000fe20000000800 */
[----:B------:R-:W-:Y:S02]  /*1da70*/  FMNMX.FTZ R4, R178, R4, !PT ;  /* 0x00000004b2047209 */ /* 0x000fe40007810000 */
[----:B------:R-:W-:Y:S02]  /*1da80*/  FSEL R179, R179, -INF , !P4 ;  /* 0xff800000b3b37808 */ /* 0x000fe40006000000 */
[----:B------:R-:W-:-:S02]  /*1da90*/  ISETP.LT.OR P2, PT, R187, 0x3a, P2 ;  /* 0x0000003abb00780c */ /* 0x000fc40001741670 */
[----:B------:R-:W-:Y:S01]  /*1daa0*/  FMNMX.FTZ R4, R179, R4, !PT ;  /* 0x00000004b3047209 */ /* 0x000fe20007810000 */
[----:B------:R-:W-:Y:S01]  /*1dab0*/  MUFU.EX2 R160, R160 ;  /* 0x000000a000a07308 */ /* 0x000fe20000000800 */
[----:B------:R-:W-:Y:S02]  /*1dac0*/  FSEL R183, R183, -INF , !P2 ;  /* 0xff800000b7b77808 */ /* 0x000fe40005000000 */
[----:B------:R-:W-:Y:S02]  /*1dad0*/  FMNMX.FTZ R4, R182, R4, !PT ;  /* 0x00000004b6047209 */ /* 0x000fe40007810000 */
[----:B0-----:R-:W-:Y:S02]  /*1dae0*/  F2FP.BF16.F32.PACK_AB R196, R153, R152 ;  /* 0x0000009899c4723e */ /* 0x001fe400000010ff */
[----:B------:R-:W-:Y:S01]  /*1daf0*/  FMNMX.FTZ R181, R183, R4, !PT ;  /* 0x00000004b7b57209 */ /* 0x000fe20007810000 */
[----:B------:R-:W0:Y:S01]  /*1db00*/  MUFU.EX2 R161, R161 ;  /* 0x000000a100a17308 */ /* 0x000e220000000800 */
[----:B-1----:R-:W-:-:S03]  /*1db10*/  F2FP.BF16.F32.PACK_AB R198, R157, R156 ;  /* 0x0000009c9dc6723e */ /* 0x002fc600000010ff */
[----:B------:R-:W1:Y:S04]  /*1db20*/  SHFL.BFLY PT, R4, R181, 0x2, 0x1f ;  /* 0x0c401f00b5047f89 */ /* 0x000e6800000e0000 */
[----:B------:R-:W-:Y:S08]  /*1db30*/  MUFU.EX2 R164, R164 ;  /* 0x000000a400a47308 */ /* 0x000ff00000000800 */
[----:B------:R-:W3:Y:S01]  /*1db40*/  MUFU.EX2 R165, R165 ;  /* 0x000000a500a57308 */ /* 0x000ee20000000800 */
[----:B0-----:R-:W-:-:S07]  /*1db50*/  F2FP.BF16.F32.PACK_AB R192, R161, R160 ;  /* 0x000000a0a1c0723e */ /* 0x001fce00000010ff */
[----:B------:R-:W-:Y:S01]  /*1db60*/  MUFU.EX2 R168, R168 ;  /* 0x000000a800a87308 */ /* 0x000fe20000000800 */
[----:B-1----:R-:W-:-:S07]  /*1db70*/  FMNMX.FTZ R181, R181, R4, !PT ;  /* 0x00000004b5b57209 */ /* 0x002fce0007810000 */
[----:B------:R-:W0:Y:S01]  /*1db80*/  MUFU.EX2 R169, R169 ;  /* 0x000000a900a97308 */ /* 0x000e220000000800 */
[----:B------:R-:W1:Y:S01]  /*1db90*/  SHFL.BFLY PT, R4, R181, 0x1, 0x1f ;  /* 0x0c201f00b5047f89 */ /* 0x000e6200000e0000 */
[----:B---3--:R-:W-:-:S06]  /*1dba0*/  F2FP.BF16.F32.PACK_AB R194, R165, R164 ;  /* 0x000000a4a5c2723e */ /* 0x008fcc00000010ff */
[----:B------:R-:W-:Y:S08]  /*1dbb0*/  MUFU.EX2 R172, R172 ;  /* 0x000000ac00ac7308 */ /* 0x000ff00000000800 */
[----:B------:R-:W3:Y:S01]  /*1dbc0*/  MUFU.EX2 R173, R173 ;  /* 0x000000ad00ad7308 */ /* 0x000ee20000000800 */
[----:B0-----:R-:W-:-:S07]  /*1dbd0*/  F2FP.BF16.F32.PACK_AB R188, R169, R168 ;  /* 0x000000a8a9bc723e */ /* 0x001fce00000010ff */
[----:B------:R-:W-:Y:S01]  /*1dbe0*/  MUFU.EX2 R176, R176 ;  /* 0x000000b000b07308 */ /* 0x000fe20000000800 */
[----:B-1----:R-:W-:Y:S01]  /*1dbf0*/  FMNMX.FTZ R4, R181, R4, !PT ;  /* 0x00000004b5047209 */ /* 0x002fe20007810000 */
[----:B------:R-:W-:-:S03]  /*1dc00*/  FMUL.FTZ R181, R0, R2 ;  /* 0x0000000200b57220 */ /* 0x000fc60000410000 */
[C---:B------:R-:W-:Y:S01]  /*1dc10*/  FSETP.NEU.FTZ.AND P2, PT, R4.reuse, -INF , PT ;  /* 0xff8000000400780b */ /* 0x040fe20003f5d000 */
[----:B------:R-:W-:Y:S02]  /*1dc20*/  FMUL.FTZ R3, R4, R2 ;  /* 0x0000000204037220 */ /* 0x000fe40000410000 */
[----:B------:R-:W-:Y:S01]  /*1dc30*/  MUFU.EX2 R177, R177 ;  /* 0x000000b100b17308 */ /* 0x000fe20000000800 */
[----:B---3--:R-:W-:Y:S02]  /*1dc40*/  F2FP.BF16.F32.PACK_AB R190, R173, R172 ;  /* 0x000000acadbe723e */ /* 0x008fe400000010ff */
[----:B------:R-:W-:-:S05]  /*1dc50*/  FSEL R0, R3, RZ, P2 ;  /* 0x000000ff03007208 */ /* 0x000fca0001000000 */
[----:B------:R-:W0:Y:S01]  /*1dc60*/  MUFU.EX2 R3, R181 ;  /* 0x000000b500037308 */ /* 0x000e220000000800 */
        /* <DEDUP_REMOVED lines=16> */
[----:B0-----:R-:W-:Y:S01]  /*1dd70*/  FFMA.FTZ R0, R3, R228, R152 ;  /* 0x000000e403007223 */ /* 0x001fe20000010098 */
[----:B------:R-:W-:Y:S01]  /*1dd80*/  FSEL R152, R4, RZ, P2 ;  /* 0x000000ff04987208 */ /* 0x000fe20001000000 */
[----:B------:R-:W-:Y:S01]  /*1dd90*/  MUFU.EX2 R154, R154 ;  /* 0x0000009a009a7308 */ /* 0x000fe20000000800 */
[----:B--2---:R-:W-:Y:S01]  /*1dda0*/  ISETP.GT.AND P2, PT, R204, R232, PT ;  /* 0x000000e8cc00720c */ /* 0x004fe20003f44270 */
[----:B------:R-:W-:Y:S01]  /*1ddb0*/  FADD.FTZ R0, R153, R0 ;  /* 0x0000000099007221 */ /* 0x000fe20000010000 */
[----:B------:R-:W-:Y:S01]  /*1ddc0*/  F2FP.BF16.F32.PACK_AB R184, R177, R176 ;  /* 0x000000b0b1b8723e */ /* 0x000fe200000010ff */
[----:B------:R-:W-:Y:S01]  /*1ddd0*/  FADD.FTZ R152, -R152, R230 ;  /* 0x000000e698987221 */ /* 0x000fe20000010100 */
[----:B------:R-:W-:-:S02]  /*1dde0*/  VIADD R204, R204, 0xffffffff ;  /* 0xffffffffcccc7836 */ /* 0x000fc40000000000 */
[----:B------:R-:W-:Y:S01]  /*1ddf0*/  FADD.FTZ R0, R156, R0 ;  /* 0x000000009c007221 */ /* 0x000fe20000010000 */
[----:B------:R-:W-:Y:S02]  /*1de00*/  IMAD.MOV.U32 R232, RZ, RZ, R22 ;  /* 0x000000ffffe87224 */ /* 0x000fe400078e0016 */
[----:B------:R-:W-:Y:S01]  /*1de10*/  FMUL.FTZ R152, R152, R2 ;  /* 0x0000000298987220 */ /* 0x000fe20000410000 */
[----:B------:R-:W0:Y:S01]  /*1de20*/  MUFU.EX2 R155, R155 ;  /* 0x0000009b009b7308 */ /* 0x000e220000000800 */
[----:B------:R-:W-:Y:S01]  /*1de30*/  FADD.FTZ R0, R157, R0 ;  /* 0x000000009d007221 */ /* 0x000fe20000010000 */
[----:B------:R-:W-:-:S03]  /*1de40*/  IMAD.MOV.U32 R230, RZ, RZ, R4 ;  /* 0x000000ffffe67224 */ /* 0x000fc600078e0004 */
[----:B------:R-:W-:-:S03]  /*1de50*/  FADD.FTZ R0, R160, R0 ;  /* 0x00000000a0007221 */ /* 0x000fc60000010000 */
[----:B------:R-:W-:Y:S01]  /*1de60*/  MUFU.EX2 R158, R158 ;  /* 0x0000009e009e7308 */ /* 0x000fe20000000800 */
[----:B------:R-:W-:-:S04]  /*1de70*/  FADD.FTZ R0, R161, R0 ;  /* 0x00000000a1007221 */ /* 0x000fc80000010000 */
[----:B------:R-:W-:-:S03]  /*1de80*/  FADD.FTZ R0, R164, R0 ;  /* 0x00000000a4007221 */ /* 0x000fc60000010000 */
[----:B------:R-:W1:Y:S01]  /*1de90*/  MUFU.EX2 R159, R159 ;  /* 0x0000009f009f7308 */ /* 0x000e620000000800 */
[----:B------:R-:W-:Y:S01]  /*1dea0*/  FADD.FTZ R0, R165, R0 ;  /* 0x00000000a5007221 */ /* 0x000fe20000010000 */
[----:B0-----:R-:W-:-:S03]  /*1deb0*/  F2FP.BF16.F32.PACK_AB R197, R155, R154 ;  /* 0x0000009a9bc5723e */ /* 0x001fc600000010ff */
[----:B------:R-:W-:-:S03]  /*1dec0*/  FADD.FTZ R153, R168, R0 ;  /* 0x00000000a8997221 */ /* 0x000fc60000010000 */
[----:B------:R0:W2:Y:S01]  /*1ded0*/  MUFU.EX2 R0, R152 ;  /* 0x0000009800007308 */ /* 0x0000a20000000800 */
[----:B------:R-:W-:-:S04]  /*1dee0*/  FADD.FTZ R153, R169, R153 ;  /* 0x00000099a9997221 */ /* 0x000fc80000010000 */
[----:B------:R-:W-:-:S03]  /*1def0*/  FADD.FTZ R153, R172, R153 ;  /* 0x00000099ac997221 */ /* 0x000fc60000010000 */
[----:B------:R-:W3:Y:S01]  /*1df00*/  MUFU.EX2 R162, R162 ;  /* 0x000000a200a27308 */ /* 0x000ee20000000800 */
[----:B------:R-:W-:Y:S01]  /*1df10*/  FADD.FTZ R153, R173, R153 ;  /* 0x00000099ad997221 */ /* 0x000fe20000010000 */
[----:B-1----:R-:W-:-:S03]  /*1df20*/  F2FP.BF16.F32.PACK_AB R199, R159, R158 ;  /* 0x0000009e9fc7723e */ /* 0x002fc600000010ff */
[----:B0-----:R-:W-:-:S03]  /*1df30*/  FADD.FTZ R152, R176, R153 ;  /* 0x00000099b0987221 */ /* 0x001fc60000010000 */
[----:B------:R-:W0:Y:S01]  /*1df40*/  MUFU.EX2 R163, R163 ;  /* 0x000000a300a37308 */ /* 0x000e220000000800 */
[----:B--2---:R-:W-:Y:S01]  /*1df50*/  FFMA.FTZ R227, R0, R227, R154 ;  /* 0x000000e300e37223 */ /* 0x004fe2000001009a */
[----:B------:R-:W-:-:S03]  /*1df60*/  FADD.FTZ R152, R177, R152 ;  /* 0x00000098b1987221 */ /* 0x000fc60000010000 */
[----:B------:R-:W-:-:S03]  /*1df70*/  FADD.FTZ R227, R155, R227 ;  /* 0x000000e39be37221 */ /* 0x000fc60000010000 */
[----:B------:R-:W1:Y:S01]  /*1df80*/  MUFU.EX2 R166, R166 ;  /* 0x000000a600a67308 */ /* 0x000e620000000800 */
[----:B------:R-:W-:-:S04]  /*1df90*/  FADD.FTZ R227, R158, R227 ;  /* 0x000000e39ee37221 */ /* 0x000fc80000010000 */
[----:B------:R-:W-:-:S03]  /*1dfa0*/  FADD.FTZ R227, R159, R227 ;  /* 0x000000e39fe37221 */ /* 0x000fc60000010000 */
[----:B------:R-:W2:Y:S01]  /*1dfb0*/  MUFU.EX2 R167, R167 ;  /* 0x000000a700a77308 */ /* 0x000ea20000000800 */
[----:B---3--:R-:W-:Y:S01]  /*1dfc0*/  FADD.FTZ R227, R162, R227 ;  /* 0x000000e3a2e37221 */ /* 0x008fe20000010000 */
        /* <DEDUP_REMOVED lines=23> */
[----:B0-----:R-:W-:-:S04]  /*1e140*/  FADD.FTZ R152, R180, R152 ;  /* 0x00000098b4987221 */ /* 0x001fc80000010000 */
[C---:B------:R-:W-:Y:S01]  /*1e150*/  FADD.FTZ R228, R186.reuse, R152 ;  /* 0x00000098bae47221 */ /* 0x040fe20000010000 */
[----:B------:R-:W-:Y:S01]  /*1e160*/  F2FP.BF16.F32.PACK_AB R186, R186, R180 ;  /* 0x000000b4baba723e */ /* 0x000fe200000010ff */
[----:B-1----:R-:W-:-:S04]  /*1e170*/  FADD.FTZ R227, R182, R227 ;  /* 0x000000e3b6e37221 */ /* 0x002fc80000010000 */
[C---:B--2---:R-:W-:Y:S01]  /*1e180*/  FADD.FTZ R227, R183.reuse, R227 ;  /* 0x000000e3b7e37221 */ /* 0x044fe20000010000 */
[----:B------:R-:W-:Y:S01]  /*1e190*/  F2FP.BF16.F32.PACK_AB R187, R183, R182 ;  /* 0x000000b6b7bb723e */ /* 0x000fe200000010ff */
[----:B------:R-:W-:Y:S06]  /*1e1a0*/  @P2 BRA `(.L_x_1794) ;  /* 0xffffffd400502947 */ /* 0x000fec000383ffff */
.L_x_1775:
[----:B------:R-:W-:Y:S05]  /*1e1b0*/  BSYNC B0 ;  /* 0x0000000000007941 */ /* 0x000fea0003800000 */
.L_x_1774:
        /* <DEDUP_REMOVED lines=131> */
.L_x_1795:
[----:B------:R-:W-:Y:S01]  /*1e9f0*/  IMAD R3, R22, 0x8, R16 ;  /* 0x0000000816037824 */ /* 0x000fe200078e0210 */
[----:B------:R-:W-:-:S04]  /*1ea00*/  SHF.L.U32 R0, R205, 0x1f, RZ ;  /* 0x0000001fcd007819 */ /* 0x000fc800000006ff */
[----:B------:R0:W1:Y:S01]  /*1ea10*/  SYNCS.PHASECHK.TRANS64.TRYWAIT P2, [R3+URZ+0x30850], R0 ;  /* 0x03085000030075a7 */ /* 0x000062000804017f */
[----:B------:R-:W-:Y:S05]  /*1ea20*/  @!P0 BRA `(.L_x_1796) ;  /* 0x0000000000048947 */ /* 0x000fea0003800000 */
[----:B------:R-:W-:Y:S01]  /*1ea30*/  BPT.TRAP 0x1 ;  /* 0x000000040000795c */ /* 0x000fe20000300000 */
.L_x_1796:
[----:B------:R-:W-:Y:S04]  /*1ea40*/  BSSY B0, `(.L_x_1797) ;  /* 0x0000004000007945 */ /* 0x000fe80003800000 */
[----:B-1----:R-:W-:Y:S05]  /*1ea50*/  @P2 BRA `(.L_x_1798) ;  /* 0x0000000000082947 */ /* 0x002fea0003800000 */
[----:B------:R-:W1:Y:S02]  /*1ea60*/  SYNCS.PHASECHK.TRANS64.TRYWAIT P0, [R3+URZ+0x30850], R0 ;  /* 0x03085000030075a7 */ /* 0x000e64000800017f */
[----:B-1----:R-:W-:Y:S05]  /*1ea70*/  @!P0 BRA `(.L_x_1799) ;  /* 0x0000010c00048947 */ /* 0x002fea0003800000 */
.L_x_1798:
[----:B------:R-:W-:Y:S05]  /*1ea80*/  BSYNC B0 ;  /* 0x0000000000007941 */ /* 0x000fea0003800000 */
.L_x_1797:
[----:B------:R-:W-:Y:S01]  /*1ea90*/  VIADD R16, R16, 0x400 ;  /* 0x0000040010107836 */ /* 0x000fe20000000000 */
[----:B------:R-:W2:Y:S01]  /*1eaa0*/  LDL.LU R10, [R1+0x54] ;  /* 0x00005400010a7983 */ /* 0x000ea20000300800 */
[----:B------:R-:W-:Y:S01]  /*1eab0*/  IMAD.MOV.U32 R7, RZ, RZ, 0x40000040 ;  /* 0x40000040ff077424 */ /* 0x000fe200078e00ff */
[----:B------:R-:W-:Y:S01]  /*1eac0*/  WARPGROUP.ARRIVE ;  /* 0x00000000000079c5 */ /* 0x000fe20000000000 */
[----:B------:R-:W-:Y:S01]  /*1ead0*/  IMAD.MOV.U32 R9, RZ, RZ, 0x40000040 ;  /* 0x40000040ff097424 */ /* 0x000fe200078e00ff */
[----:B------:R-:W-:Y:S01]  /*1eae0*/  SHF.R.U32.HI R16, RZ, 0x4, R16 ;  /* 0x00000004ff107819 */ /* 0x000fe20000011610 */
[----:B01----:R-:W-:Y:S01]  /*1eaf0*/  SHFL.BFLY PT, R0, R227, 0x2, 0x1f ;  /* 0x0c401f00e3007f89 */ /* 0x003fe200000e0000 */
[----:B------:R-:W-:Y:S01]  /*1eb00*/  R2UR UR7, R7 ;  /* 0x00000000070772ca */ /* 0x000fe200000e0000 */
[----:B------:R-:W-:Y:S01]  /*1eb10*/  IMAD.MOV.U32 R7, RZ, RZ, 0x40000040 ;  /* 0x40000040ff077424 */ /* 0x000fe200078e00ff */
[----:B------:R-:W-:Y:S01]  /*1eb20*/  LOP3.LUT R16, R16, 0x3fff, RZ, 0xc0, !PT ;  /* 0x00003fff10107812 */ /* 0x000fe200078ec0ff */
[----:B------:R-:W-:-:S02]  /*1eb30*/  IMAD.MOV.U32 R152, RZ, RZ, -0x800000 ;  /* 0xff800000ff987424 */ /* 0x000fc400078e00ff */
[----:B------:R-:W-:Y:S01]  /*1eb40*/  @!P1 VIADD R3, R3, 0x30860 ;  /* 0x0003086003039836 */ /* 0x000fe20000000000 */
[----:B------:R-:W-:Y:S01]  /*1eb50*/  LOP3.LUT R16, R16, 0x2000000, RZ, 0xfc, !PT ;  /* 0x0200000010107812 */ /* 0x000fe200078efcff */
[----:B------:R-:W-:-:S03]  /*1eb60*/  IMAD.MOV.U32 R153, RZ, RZ, -0x800000 ;  /* 0xff800000ff997424 */ /* 0x000fc600078e00ff */
[----:B------:R-:W-:Y:S01]  /*1eb70*/  @!P1 PRMT R3, RZ, 0x654, R3 ;  /* 0x00000654ff039816 */ /* 0x000fe20000000003 */
[C---:B------:R-:W-:Y:S02]  /*1eb80*/  IMAD R6, R22.reuse, 0x800, R16 ;  /* 0x0000080016067824 */ /* 0x040fe400078e0210 */
[----:B------:R-:W-:Y:S02]  /*1eb90*/  VIADD R22, R22, 0x1 ;  /* 0x0000000116167836 */ /* 0x000fe40000000000 */
[C---:B------:R-:W-:Y:S01]  /*1eba0*/  VIADD R8, R6.reuse, 0x80 ;  /* 0x0000008006087836 */ /* 0x040fe20000000000 */
[----:B------:R-:W-:Y:S02]  /*1ebb0*/  R2UR UR6, R6 ;  /* 0x00000000060672ca */ /* 0x000fe400000e0000 */
[----:B------:R-:W-:-:S04]  /*1ebc0*/  ISETP.NE.AND P2, PT, R22, 0x2, PT ;  /* 0x000000021600780c */ /* 0x000fc80003f45270 */
[----:B------:R-:W-:-:S07]  /*1ebd0*/  SEL R22, R22, RZ, P2 ;  /* 0x000000ff16167207 */ /* 0x000fce0001000000 */
[----:B------:R-:W-:Y:S01]  /*1ebe0*/  HGMMA.64x256x16.F32.BF16 R24, R196, gdesc[UR4].tnspB, R24, gsb0 ;  /* 0x43e00004c4187df0 */ /* 0x000fe20008001818 */
[----:B------:R-:W-:Y:S01]  /*1ebf0*/  R2UR UR6, R8 ;  /* 0x00000000080672ca */ /* 0x000fe200000e0000 */
[C---:B------:R-:W-:Y:S01]  /*1ec00*/  VIADD R8, R6.reuse, 0x100 ;  /* 0x0000010006087836 */ /* 0x040fe20000000000 */
[----:B------:R-:W-:Y:S01]  /*1ec10*/  R2UR UR7, R9 ;  /* 0x00000000090772ca */ /* 0x000fe200000e0000 */
[----:B------:R-:W-:Y:S02]  /*1ec20*/  IMAD.MOV.U32 R9, RZ, RZ, 0x40000040 ;  /* 0x40000040ff097424 */ /* 0x000fe400078e00ff */
[----:B------:R-:W-:Y:S02]  /*1ec30*/  VIADD R6, R6, 0x180 ;  /* 0x0000018006067836 */ /* 0x000fe40000000000 */
[----:B--2---:R-:W-:Y:S01]  /*1ec40*/  VIADD R10, R10, 0x1 ;  /* 0x000000010a0a7836 */ /* 0x004fe20000000000 */
[----:B------:R-:W-:Y:S02]  /*1ec50*/  WARPGROUP.DEPBAR.LE gsb0, 0x0 ;  /* 0x00008000000079c5 */ /* 0x000fe40000010000 */
[----:B------:R-:W-:-:S02]  /*1ec60*/  WARPGROUP.ARRIVE ;  /* 0x00000000000079c5 */ /* 0x000fc40000000000 */
[----:B------:R-:W-:-:S15]  /*1ec70*/  STL [R1+0x54], R10 ;  /* 0x0000540a01007387 */ /* 0x000fde0000100800 */
        /* <DEDUP_REMOVED lines=9> */
[----:B------:R-:W0:Y:S02]  /*1ed10*/  SHFL.BFLY PT, R6, R228, 0x2, 0x1f ;  /* 0x0c401f00e4067f89 */ /* 0x000e2400000e0000 */
[----:B0-----:R-:W-:Y:S01]  /*1ed20*/  FADD.FTZ R228, R6, R228 ;  /* 0x000000e406e47221 */ /* 0x001fe20000010000 */
[----:B------:R-:W-:-:S04]  /*1ed30*/  FADD.FTZ R6, R0, R227 ;  /* 0x000000e300067221 */ /* 0x000fc80000010000 */
[----:B------:R-:W0:Y:S04]  /*1ed40*/  SHFL.BFLY PT, R0, R228, 0x1, 0x1f ;  /* 0x0c201f00e4007f89 */ /* 0x000e2800000e0000 */
[----:B------:R-:W1:Y:S01]  /*1ed50*/  SHFL.BFLY PT, R7, R6, 0x1, 0x1f ;  /* 0x0c201f0006077f89 */ /* 0x000e6200000e0000 */
[----:B0-----:R-:W-:Y:S01]  /*1ed60*/  FADD.FTZ R0, R228, R0 ;  /* 0x00000000e4007221 */ /* 0x001fe20000010000 */
[----:B-1----:R-:W-:-:S04]  /*1ed70*/  FADD.FTZ R6, R6, R7 ;  /* 0x0000000706067221 */ /* 0x002fc80000010000 */
[----:B------:R-:W-:Y:S02]  /*1ed80*/  FSETP.NE.FTZ.AND P0, PT, R0, RZ, PT ;  /* 0x000000ff0000720b */ /* 0x000fe40003f15000 */
[----:B------:R-:W-:-:S11]  /*1ed90*/  FSETP.NE.FTZ.AND P3, PT, R6, RZ, PT ;  /* 0x000000ff0600720b */ /* 0x000fd60003f75000 */
[C---:B------:R-:W-:Y:S01]  /*1eda0*/  @P0 FMUL.FTZ R9, R2.reuse, 0.69314718246459960938 ;  /* 0x3f31721802090820 */ /* 0x040fe20000410000 */
[----:B------:R-:W0:Y:S01]  /*1edb0*/  @P0 MUFU.LG2 R8, R0 ;  /* 0x0000000000080308 */ /* 0x000e220000000c00 */
[----:B------:R-:W-:-:S07]  /*1edc0*/  @P3 FMUL.FTZ R2, R2, 0.69314718246459960938 ;  /* 0x3f31721802023820 */ /* 0x000fce0000410000 */
[----:B------:R-:W1:Y:S01]  /*1edd0*/  @P3 MUFU.LG2 R7, R6 ;  /* 0x0000000600073308 */ /* 0x000e620000000c00 */
[----:B0-----:R-:W-:-:S04]  /*1ede0*/  @P0 FMUL.FTZ R8, R8, 0.69314718246459960938 ;  /* 0x3f31721808080820 */ /* 0x001fc80000410000 */
[----:B------:R-:W-:Y:S01]  /*1edf0*/  @P0 FFMA.FTZ R153, R9, R5, R8 ;  /* 0x0000000509990223 */ /* 0x000fe20000010008 */
[----:B-1----:R-:W-:-:S04]  /*1ee00*/  @P3 FMUL.FTZ R7, R7, 0.69314718246459960938 ;  /* 0x3f31721807073820 */ /* 0x002fc80000410000 */
[----:B------:R-:W-:Y:S01]  /*1ee10*/  @P3 FFMA.FTZ R152, R2, R4, R7 ;  /* 0x0000000402983223 */ /* 0x000fe20000010007 */
[----:B------:R-:W-:Y:S01]  /*1ee20*/  IMAD.MOV.U32 R4, RZ, RZ, RZ ;  /* 0x000000ffff047224 */ /* 0x000fe200078e00ff */
[----:B------:R-:W-:-:S04]  /*1ee30*/  SEL R2, RZ, 0x1, P2 ;  /* 0x00000001ff027807 */ /* 0x000fc80001000000 */
[----:B------:R-:W-:Y:S01]  /*1ee40*/  LOP3.LUT R205, R205, R2, RZ, 0x3c, !PT ;  /* 0x00000002cdcd7212 */ /* 0x000fe200078e3cff */
[----:B------:R0:W1:Y:S01]  /*1ee50*/  @P0 MUFU.RCP R4, R0 ;  /* 0x0000000000040308 */ /* 0x0000620000001000 */
[----:B------:R-:W-:Y:S01]  /*1ee60*/  PLOP3.LUT P0, PT, PT, PT, PT, 0x8, 0x0 ;  /* 0x000000000000781c */ /* 0x000fe20003f0e170 */
[----:B0-----:R-:W-:-:S06]  /*1ee70*/  IMAD.MOV.U32 R0, RZ, RZ, RZ ;  /* 0x000000ffff007224 */ /* 0x001fcc00078e00ff */
[----:B------:R-:W0:Y:S01]  /*1ee80*/  @P3 MUFU.RCP R0, R6 ;  /* 0x0000000600003308 */ /* 0x000e220000001000 */
[----:B------:R-:W-:Y:S02]  /*1ee90*/  WARPGROUP.DEPBAR.LE gsb0, 0x0 ;  /* 0x00008000000079c5 */ /* 0x000fe40000010000 */
[----:B------:R-:W-:-:S06]  /*1eea0*/  WARPGROUP.ARRIVE ;  /* 0x00000000000079c5 */ /* 0x000fcc0000000000 */
        /* <DEDUP_REMOVED lines=131> */
.L_x_1633:
        /* <DEDUP_REMOVED lines=10> */
[----:B------:R-:W3:Y:S01]  /*1f780*/  S2R R0, SR_SWINHI ;  /* 0x0000000000007919 */ /* 0x000ee20000002f00 */
[----:B------:R-:W-:Y:S01]  /*1f790*/  F2FP.BF16.F32.PACK_AB R10, R29, R28 ;  /* 0x0000001c1d0a723e */ /* 0x000fe200000010ff */
[----:B------:R-:W-:Y:S01]  /*1f7a0*/  ULDC.64 UR4, c[0x0][0xc08] ;  /* 0x0003020000047ab9 */ /* 0x000fe20000000a00 */
[----:B------:R-:W-:Y:S01]  /*1f7b0*/  F2FP.BF16.F32.PACK_AB R11, R31, R30 ;  /* 0x0000001e1f0b723e */ /* 0x000fe200000010ff */
[----:B------:R-:W4:Y:S01]  /*1f7c0*/  LDL.LU R155, [R1+0x4c] ;  /* 0x00004c00019b7983 */ /* 0x000f220000300800 */
[----:B------:R-:W-:Y:S01]  /*1f7d0*/  F2FP.BF16.F32.PACK_AB R12, R33, R32 ;  /* 0x00000020210c723e */ /* 0x000fe200000010ff */
[----:B------:R-:W-:Y:S01]  /*1f7e0*/  ULDC.64 UR6, c[0x0][0xc00] ;  /* 0x0003000000067ab9 */ /* 0x000fe20000000a00 */
[----:B------:R-:W-:Y:S01]  /*1f7f0*/  F2FP.BF16.F32.PACK_AB R13, R35, R34 ;  /* 0x00000022230d723e */ /* 0x000fe200000010ff */
[----:B------:R-:W4:Y:S01]  /*1f800*/  LDL R154, [R1+0x50] ;  /* 0x00005000019a7983 */ /* 0x000f220000100800 */
[----:B------:R-:W-:-:S02]  /*1f810*/  MOV R6, R16 ;  /* 0x0000001000067202 */ /* 0x000fc40000000f00 */
[----:B---3--:R-:W-:Y:S02]  /*1f820*/  MOV R7, R0 ;  /* 0x0000000000077202 */ /* 0x008fe40000000f00 */
[----:B------:R-:W-:Y:S02]  /*1f830*/  F2FP.BF16.F32.PACK_AB R14, R37, R36 ;  /* 0x00000024250e723e */ /* 0x000fe400000010ff */
[----:B------:R-:W-:Y:S01]  /*1f840*/  F2FP.BF16.F32.PACK_AB R15, R39, R38 ;  /* 0x00000026270f723e */ /* 0x000fe200000010ff */
[----:B------:R-:W-:Y:S01]  /*1f850*/  BAR.SYNC.DEFER_BLOCKING 0x1, 0x100 ;  /* 0x0044000000007b1d */ /* 0x000fe20000010000 */
[----:B--2--5:R-:W-:-:S03]  /*1f860*/  IMAD.WIDE R100, R8, 0x2, R6 ;  /* 0x0000000208647825 */ /* 0x024fc600078e0206 */
[----:B------:R-:W-:Y:S01]  /*1f870*/  LOP3.LUT R0, R100, 0x380, RZ, 0xc0, !PT ;  /* 0x0000038064007812 */ /* 0x000fe200078ec0ff */
[----:B------:R-:W-:-:S03]  /*1f880*/  IMAD.MOV.U32 R9, RZ, RZ, R101 ;  /* 0x000000ffff097224 */ /* 0x000fc600078e0065 */
[----:B------:R-:W-:-:S04]  /*1f890*/  SHF.R.U64 R0, R0, 0x3, RZ ;  /* 0x0000000300007819 */ /* 0x000fc800000012ff */
[----:B------:R-:W-:-:S04]  /*1f8a0*/  LOP3.LUT R8, R0, R100, RZ, 0x3c, !PT ;  /* 0x0000006400087212 */ /* 0x000fc800078e3cff */
        /* <DEDUP_REMOVED lines=8> */
[----:B------:R-:W-:-:S04]  /*1f930*/  LOP3.LUT R8, R0, R8, RZ, 0x3c, !PT ;  /* 0x0000000800087212 */ /* 0x000fc800078e3cff */
[----:B------:R-:W-:-:S05]  /*1f940*/  MOV R8, R8 ;  /* 0x0000000800087202 */ /* 0x000fca0000000f00 */
[----:B------:R2:W-:Y:S02]  /*1f950*/  STSM.16.M88.4 [R8], R12 ;  /* 0x0000000c08007844 */ /* 0x0005e40000000200 */
[----:B--2---:R-:W-:-:S04]  /*1f960*/  IADD3 R8, P0, R100, 0x40, RZ ;  /* 0x0000004064087810 */ /* 0x004fc80007f1e0ff */
[----:B------:R-:W-:Y:S01]  /*1f970*/  LOP3.LUT R0, R8, 0x380, RZ, 0xc0, !PT ;  /* 0x0000038008007812 */ /* 0x000fe200078ec0ff */
[----:B------:R-:W-:-:S03]  /*1f980*/  IMAD.X R9, RZ, RZ, R101, P0 ;  /* 0x000000ffff097224 */ /* 0x000fc600000e0665 */
[----:B------:R-:W-:-:S04]  /*1f990*/  SHF.R.U64 R0, R0, 0x3, RZ ;  /* 0x0000000300007819 */ /* 0x000fc800000012ff */
[----:B------:R-:W-:Y:S02]  /*1f9a0*/  LOP3.LUT R8, R0, R8, RZ, 0x3c, !PT ;  /* 0x0000000800087212 */ /* 0x000fe400078e3cff */
[----:B------:R-:W-:Y:S02]  /*1f9b0*/  F2FP.BF16.F32.PACK_AB R10, R45, R44 ;  /* 0x0000002c2d0a723e */ /* 0x000fe400000010ff */
[----:B------:R-:W-:Y:S02]  /*1f9c0*/  MOV R0, R8 ;  /* 0x0000000800007202 */ /* 0x000fe40000000f00 */
[----:B------:R-:W-:Y:S02]  /*1f9d0*/  F2FP.BF16.F32.PACK_AB R8, R41, R40 ;  /* 0x000000282908723e */ /* 0x000fe400000010ff */
[----:B------:R-:W-:Y:S02]  /*1f9e0*/  F2FP.BF16.F32.PACK_AB R9, R43, R42 ;  /* 0x0000002a2b09723e */ /* 0x000fe400000010ff */
[----:B------:R-:W-:-:S05]  /*1f9f0*/  F2FP.BF16.F32.PACK_AB R11, R47, R46 ;  /* 0x0000002e2f0b723e */ /* 0x000fca00000010ff */
        /* <DEDUP_REMOVED lines=133> */
[----:B--2---:R-:W-:Y:S01]  /*20250*/  IADD3 R0, P0, R100, 0xc060, RZ ;  /* 0x0000c06064007810 */ /* 0x004fe20007f1e0ff */
[----:B------:R-:W-:Y:S01]  /*20260*/  ULDC.64 UR8, c[0x0][0x208] ;  /* 0x0000820000087ab9 */ /* 0x000fe20000000a00 */
[----:B------:R-:W-:Y:S01]  /*20270*/  F2FP.BF16.F32.PACK_AB R12, R145, R144 ;  /* 0x00000090910c723e */ /* 0x000fe200000010ff */
[----:B------:R-:W2:Y:S02]  /*20280*/  LDC.64 R10, c[0x0][0xc00] ;  /* 0x00030000ff0a7b82 */ /* 0x000ea40000000a00 */
[----:B------:R-:W-:Y:S01]  /*20290*/  IMAD.X R101, RZ, RZ, R101, P0 ;  /* 0x000000ffff657224 */ /* 0x000fe200000e0665 */
[----:B------:R-:W-:Y:S02]  /*202a0*/  ISETP.NE.U32.AND P0, PT, RZ, UR4, PT ;  /* 0x00000004ff007c0c */ /* 0x000fe4000bf05070 */
[----:B------:R-:W-:-:S02]  /*202b0*/  LOP3.LUT R8, R0, 0x380, RZ, 0xc0, !PT ;  /* 0x0000038000087812 */ /* 0x000fc400078ec0ff */
[----:B------:R-:W-:Y:S02]  /*202c0*/  ISETP.NE.AND.EX P0, PT, RZ, UR5, PT, P0 ;  /* 0x00000005ff007c0c */ /* 0x000fe4000bf05300 */
[----:B------:R-:W-:-:S04]  /*202d0*/  SHF.R.U64 R8, R8, 0x3, RZ ;  /* 0x0000000308087819 */ /* 0x000fc800000012ff */
[----:B------:R-:W-:Y:S02]  /*202e0*/  LOP3.LUT R100, R8, R0, RZ, 0x3c, !PT ;  /* 0x0000000008647212 */ /* 0x000fe400078e3cff */
[----:B------:R-:W-:Y:S02]  /*202f0*/  F2FP.BF16.F32.PACK_AB R13, R147, R146 ;  /* 0x00000092930d723e */ /* 0x000fe400000010ff */
[----:B------:R-:W-:Y:S02]  /*20300*/  MOV R100, R100 ;  /* 0x0000006400647202 */ /* 0x000fe40000000f00 */
[----:B------:R-:W-:Y:S01]  /*20310*/  F2FP.BF16.F32.PACK_AB R14, R149, R148 ;  /* 0x00000094950e723e */ /* 0x000fe200000010ff */
[----:B------:R-:W3:Y:S01]  /*20320*/  @P0 LDC.64 R8, c[0x0][0xc08] ;  /* 0x00030200ff080b82 */ /* 0x000ee20000000a00 */
[----:B------:R-:W-:-:S05]  /*20330*/  F2FP.BF16.F32.PACK_AB R15, R151, R150 ;  /* 0x00000096970f723e */ /* 0x000fca00000010ff */
[----:B------:R0:W-:Y:S01]  /*20340*/  STSM.16.M88.4 [R100], R12 ;  /* 0x0000000c64007844 */ /* 0x0001e20000000200 */
[----:B------:R-:W-:Y:S02]  /*20350*/  ULDC UR4, c[0x0][0xa88] ;  /* 0x0002a20000047ab9 */ /* 0x000fe40000000800 */
[----:B-1----:R-:W-:Y:S01]  /*20360*/  IMAD.U32 R24, RZ, RZ, UR4 ;  /* 0x00000004ff187e24 */ /* 0x002fe2000f8e00ff */
[----:B------:R-:W-:Y:S01]  /*20370*/  BAR.SYNC.DEFER_BLOCKING 0x1, 0x100 ;  /* 0x0044000000007b1d */ /* 0x000fe20000010000 */
[----:B----4-:R-:W-:-:S05]  /*20380*/  ISETP.NE.AND P2, PT, R155, RZ, PT ;  /* 0x000000ff9b00720c */ /* 0x010fca0003f45270 */
[----:B------:R-:W-:Y:S01]  /*20390*/  ULDC UR4, c[0x0][0xad4] ;  /* 0x0002b50000047ab9 */ /* 0x000fe20000000800 */
[----:B---3--:R-:W-:-:S04]  /*203a0*/  @P0 IMAD.WIDE R8, R154, 0x4, R8 ;  /* 0x000000049a080825 */ /* 0x008fc800078e0208 */
[----:B0-----:R-:W-:Y:S01]  /*203b0*/  IMAD.MOV.U32 R100, RZ, RZ, 0x9b8 ;  /* 0x000009b8ff647424 */ /* 0x001fe200078e00ff */
[----:B------:R0:W5:Y:S02]  /*203c0*/  @P0 LDG.E R24, desc[UR8][R8.64] ;  /* 0x0000000808180981 */ /* 0x000164000c1e1900 */
[----:B0-----:R-:W-:-:S04]  /*203d0*/  SEL R8, R155, UR4, P2 ;  /* 0x000000049b087c07 */ /* 0x001fc80009000000 */
[----:B------:R-:W-:-:S04]  /*203e0*/  ISETP.GT.AND P2, PT, R8, 0x1, PT ;  /* 0x000000010800780c */ /* 0x000fc80003f44270 */
[----:B------:R-:W-:-:S04]  /*203f0*/  SEL R100, R100, 0x978, P2 ;  /* 0x0000097864647807 */ /* 0x000fc80001000000 */
[----:B------:R0:W1:Y:S08]  /*20400*/  LDC.64 R12, c[0x0][R100+0x220] ;  /* 0x00008800640c7b82 */ /* 0x0000700000000a00 */
[----:B------:R0:W3:Y:S01]  /*20410*/  LDC.64 R8, c[0x0][R100+0x218] ;  /* 0x0000860064087b82 */ /* 0x0000e20000000a00 */
[----:B------:R-:W-:-:S04]  /*20420*/  ISETP.NE.U32.AND P1, PT, RZ, UR6, PT ;  /* 0x00000006ff007c0c */ /* 0x000fc8000bf25070 */
[----:B------:R-:W-:Y:S01]  /*20430*/  ISETP.NE.AND.EX P1, PT, RZ, UR7, PT, P1 ;  /* 0x00000007ff007c0c */ /* 0x000fe2000bf25310 */
[----:B------:R-:W-:Y:S02]  /*20440*/  IMAD.MOV.U32 R0, RZ, RZ, RZ ;  /* 0x000000ffff007224 */ /* 0x000fe400078e00ff */
[----:B--2---:R-:W-:-:S10]  /*20450*/  IMAD.WIDE R10, R154, 0x4, R10 ;  /* 0x000000049a0a7825 */ /* 0x004fd400078e020a */
[----:B------:R0:W5:Y:S01]  /*20460*/  @P1 LDG.E R0, desc[UR8][R10.64] ;  /* 0x000000080a001981 */ /* 0x000162000c1e1900 */
[----:B------:R-:W-:Y:S05]  /*20470*/  @P0 BRA `(.L_x_1802) ;  /* 0x0000000000140947 */ /* 0x000fea0003800000 */
[----:B------:R-:W-:Y:S05]  /*20480*/  @!P1 BRA `(.L_x_1802) ;  /* 0x0000000000109947 */ /* 0x000fea0003800000 */
[----:B------:R-:W-:Y:S02]  /*20490*/  ULDC.64 UR4, c[0x0][0x208] ;  /* 0x0000820000047ab9 */ /* 0x000fe40000000a00 */
[----:B-----5:R-:W2:Y:S04]  /*204a0*/  LDG.E R24, desc[UR4][R10.64] ;  /* 0x000000040a187981 */ /* 0x020ea8000c1e1900 */
[----:B0-----:R-:W2:Y:S02]  /*204b0*/  LDG.E R10, desc[UR4][R10.64+0x4] ;  /* 0x000004040a0a7981 */ /* 0x001ea4000c1e1900 */
[----:B--2---:R-:W-:-:S07]  /*204c0*/  IMAD.IADD R24, R10, 0x1, -R24 ;  /* 0x000000010a187824 */ /* 0x004fce00078e0a18 */
.L_x_1802:
[----:B------:R-:W3:Y:S01]  /*204d0*/  LDL R158, [R1+0x40] ;  /* 0x00004000019e7983 */ /* 0x000ee20000100800 */
[----:B------:R-:W2:Y:S03]  /*204e0*/  LDC R156, c[0x0][0xbe8] ;  /* 0x0002fa00ff9c7b82 */ /* 0x000ea60000000800 */
[----:B------:R-:W4:Y:S04]  /*204f0*/  LDL R157, [R1+0x68] ;  /* 0x00006800019d7983 */ /* 0x000f280000100800 */
[----:B------:R-:W4:Y:S04]  /*20500*/  LDL R155, [R1+0x34] ;  /* 0x00003400019b7983 */ /* 0x000f280000100800 */
[----:B------:R-:W4:Y:S04]  /*20510*/  LDL R159, [R1+0x14] ;  /* 0x00001400019f7983 */ /* 0x000f280000100800 */
[----:B------:R-:W4:Y:S04]  /*20520*/  LDL R161, [R1+0x9c] ;  /* 0x00009c0001a17983 */ /* 0x000f280000100800 */
[----:B------:R-:W4:Y:S01]  /*20530*/  LDL R160, [R1+0x7c] ;  /* 0x00007c0001a07983 */ /* 0x000f220000100800 */
[----:B------:R-:W4:Y:S01]  /*20540*/  LDC.64 R14, c[0x0][R100+0x228] ;  /* 0x00008a00640e7b82 */ /* 0x000f220000000a00 */
[----:B------:R-:W-:-:S04]  /*20550*/  ISETP.NE.U32.AND P0, PT, RZ, UR6, PT ;  /* 0x00000006ff007c0c */ /* 0x000fc8000bf05070 */
[----:B------:R-:W-:Y:S02]  /*20560*/  ISETP.NE.AND.EX P0, PT, RZ, UR7, PT, P0 ;  /* 0x00000007ff007c0c */ /* 0x000fe4000bf05300 */
[----:B0-----:R-:W-:Y:S02]  /*20570*/  SHF.R.S32.HI R11, RZ, 0x1f, R154 ;  /* 0x0000001fff0b7819 */ /* 0x001fe4000001149a */
[----:B------:R-:W-:Y:S02]  /*20580*/  SEL R10, R154, RZ, !P0 ;  /* 0x000000ff9a0a7207 */ /* 0x000fe40004000000 */
[----:B--2---:R-:W-:Y:S02]  /*20590*/  ISETP.NE.AND P1, PT, R156, 0x1, PT ;  /* 0x000000019c00780c */ /* 0x004fe40003f25270 */
[----:B------:R-:W-:Y:S01]  /*205a0*/  SEL R11, R11, RZ, !P0 ;  /* 0x000000ff0b0b7207 */ /* 0x000fe20004000000 */
[----:B-1----:R-:W-:-:S04]  /*205b0*/  IMAD R13, R13, R10, RZ ;  /* 0x0000000a0d0d7224 */ /* 0x002fc800078e02ff */
[C---:B------:R-:W-:Y:S02]  /*205c0*/  IMAD R11, R12.reuse, R11, R13 ;  /* 0x0000000b0c0b7224 */ /* 0x040fe400078e020d */
[----:B------:R-:W-:-:S04]  /*205d0*/  IMAD.WIDE.U32 R12, R12, R10, RZ ;  /* 0x0000000a0c0c7225 */ /* 0x000fc800078e00ff */
[----:B------:R-:W-:Y:S02]  /*205e0*/  IMAD.IADD R11, R13, 0x1, R11 ;  /* 0x000000010d0b7824 */ /* 0x000fe400078e020b */
[----:B------:R-:W0:Y:S01]  /*205f0*/  @P1 LDC R13, c[0x0][0xbec] ;  /* 0x0002fb00ff0d1b82 */ /* 0x000e220000000800 */
[----:B------:R-:W-:Y:S01]  /*20600*/  ULDC.64 UR4, c[0x0][0x208] ;  /* 0x0000820000047ab9 */ /* 0x000fe20000000a00 */
[-C--:B---3--:R-:W-:Y:S02]  /*20610*/  IMAD R101, R9, R158.reuse, RZ ;  /* 0x0000009e09657224 */ /* 0x088fe400078e02ff */
[----:B------:R-:W-:-:S03]  /*20620*/  IMAD.WIDE.U32 R8, R8, R158, RZ ;  /* 0x0000009e08087225 */ /* 0x000fc600078e00ff */
[----:B-----5:R-:W-:Y:S02]  /*20630*/  IADD3 R8, P0, P3, R12, R8, R0 ;  /* 0x000000080c087210 */ /* 0x020fe40007b1e000 */
[----:B------:R-:W1:Y:S01]  /*20640*/  @P1 LDC R12, c[0x0][0xbf0] ;  /* 0x0002fc00ff0c1b82 */ /* 0x000e620000000800 */
[----:B------:R-:W-:Y:S01]  /*20650*/  IMAD.IADD R154, R9, 0x1, R101 ;  /* 0x00000001099a7824 */ /* 0x000fe200078e0265 */
[----:B----4-:R-:W-:-:S05]  /*20660*/  SEL R9, R157, RZ, P2 ;  /* 0x000000ff9d097207 */ /* 0x010fca0001000000 */
[-C--:B------:R-:W-:Y:S02]  /*20670*/  IMAD R101, R15, R9.reuse, RZ ;  /* 0x000000090f657224 */ /* 0x080fe400078e02ff */
[----:B------:R-:W-:Y:S01]  /*20680*/  IMAD.WIDE.U32 R14, R14, R9, RZ ;  /* 0x000000090e0e7225 */ /* 0x000fe200078e00ff */
[----:B------:R-:W-:-:S04]  /*20690*/  SHF.R.S32.HI R9, RZ, 0x1f, R0 ;  /* 0x0000001fff097819 */ /* 0x000fc80000011400 */
[----:B------:R-:W-:Y:S01]  /*206a0*/  IADD3.X R11, R11, R154, R9, P0, P3 ;  /* 0x0000009a0b0b7210 */ /* 0x000fe200007e6409 */
[----:B------:R-:W-:-:S04]  /*206b0*/  IMAD.IADD R154, R155, 0x1, R159 ;  /* 0x000000019b9a7824 */ /* 0x000fc800078e029f */
[----:B0-----:R-:W-:-:S04]  /*206c0*/  @P1 IMAD.HI.U32 R13, R154, R13, RZ ;  /* 0x0000000d9a0d1227 */ /* 0x001fc800078e00ff */
[----:B------:R-:W-:Y:S01]  /*206d0*/  IMAD.MOV.U32 R155, RZ, RZ, R154 ;  /* 0x000000ffff9b7224 */ /* 0x000fe200078e009a */
[----:B-1----:R-:W-:Y:S02]  /*206e0*/  @P1 SHF.R.U32.HI R155, RZ, R12, R13 ;  /* 0x0000000cff9b1219 */ /* 0x002fe4000001160d */
[----:B------:R0:W1:Y:S01]  /*206f0*/  LDC.64 R12, c[0x0][R100+0x210] ;  /* 0x00008400640c7b82 */ /* 0x0000620000000a00 */
[----:B------:R-:W-:Y:S01]  /*20700*/  IMAD.IADD R101, R15, 0x1, R101 ;  /* 0x000000010f657824 */ /* 0x000fe200078e0265 */
[----:B------:R-:W-:Y:S02]  /*20710*/  IADD3 R14, P0, P3, R155, R8, R14 ;  /* 0x000000089b0e7210 */ /* 0x000fe40007b1e00e */
[----:B------:R-:W-:-:S04]  /*20720*/  SHF.R.S32.HI R8, RZ, 0x1f, R155 ;  /* 0x0000001fff087819 */ /* 0x000fc8000001149b */
[----:B------:R-:W-:Y:S02]  /*20730*/  IADD3.X R15, R8, R11, R101, P0, P3 ;  /* 0x0000000b080f7210 */ /* 0x000fe400007e6465 */
[----:B0-----:R-:W0:Y:S01]  /*20740*/  LDC.64 R100, c[0x0][0xba8] ;  /* 0x0002ea00ff647b82 */ /* 0x001e220000000a00 */
[----:B------:R-:W-:-:S04]  /*20750*/  IMAD.MOV R11, RZ, RZ, -R155 ;  /* 0x000000ffff0b7224 */ /* 0x000fc800078e0a9b */
[----:B------:R-:W-:-:S05]  /*20760*/  IMAD R11, R156, R11, R154 ;  /* 0x0000000b9c0b7224 */ /* 0x000fca00078e029a */
[----:B------:R-:W-:Y:S01]  /*20770*/  SHF.R.S32.HI R8, RZ, 0x1f, R11 ;  /* 0x0000001fff087819 */ /* 0x000fe2000001140b */
[----:B0-----:R-:W0:Y:S08]  /*20780*/  @!P2 LDC R100, c[0x0][0xb50] ;  /* 0x0002d400ff64ab82 */ /* 0x001e300000000800 */
[----:B------:R-:W2:Y:S01]  /*20790*/  @!P2 LDC R101, c[0x0][0xb54] ;  /* 0x0002d500ff65ab82 */ /* 0x000ea20000000800 */
[----:B-1----:R-:W-:-:S02]  /*207a0*/  IMAD R13, R13, R11, RZ ;  /* 0x0000000b0d0d7224 */ /* 0x002fc400078e02ff */
[----:B------:R-:W-:-:S04]  /*207b0*/  IMAD.WIDE.U32 R14, R12, R11, R14 ;  /* 0x0000000b0c0e7225 */ /* 0x000fc800078e000e */
[----:B------:R-:W-:-:S04]  /*207c0*/  IMAD R8, R12, R8, R13 ;  /* 0x000000080c087224 */ /* 0x000fc800078e020d */
[----:B------:R-:W-:Y:S01]  /*207d0*/  IMAD.IADD R8, R15, 0x1, R8 ;  /* 0x000000010f087824 */ /* 0x000fe200078e0208 */
[----:B0-----:R-:W-:-:S04]  /*207e0*/  LEA R100, P0, R14, R100, 0x2 ;  /* 0x000000640e647211 */ /* 0x001fc800078010ff */
[----:B--2---:R-:W-:Y:S01]  /*207f0*/  LEA.HI.X R8, R14, R101, R8, 0x2, P0 ;  /* 0x000000650e087211 */ /* 0x004fe200000f1408 */
[----:B------:R-:W-:Y:S04]  /*20800*/  SHFL.IDX PT, R12, R100, RZ, 0x1c1f ;  /* 0x001c1fff640c7589 */ /* 0x000fe800000e0000 */
[----:B------:R-:W0:Y:S04]  /*20810*/  SHFL.IDX PT, R13, R8, RZ, 0x1c1f ;  /* 0x001c1fff080d7589 */ /* 0x000e2800000e0000 */
[----:B------:R-:W-:Y:S04]  /*20820*/  SHFL.IDX PT, R14, R100, 0x1, 0x1c1f ;  /* 0x003c1f00640e7f89 */ /* 0x000fe800000e0000 */
[----:B------:R1:W2:Y:S01]  /*20830*/  SHFL.IDX PT, R15, R8, 0x1, 0x1c1f ;  /* 0x003c1f00080f7f89 */ /* 0x0002a200000e0000 */
[----:B------:R-:W-:Y:S01]  /*20840*/  LOP3.LUT P0, RZ, R160, 0x3, RZ, 0xc0, !PT ;  /* 0x00000003a0ff7812 */ /* 0x000fe2000780c0ff */
[----:B-1----:R-:W-:-:S02]  /*20850*/  IMAD R8, R24, R156, RZ ;  /* 0x0000009c18087224 */ /* 0x002fc400078e02ff */
[----:B------:R-:W-:-:S04]  /*20860*/  IMAD.IADD R24, R161, 0x1, R159 ;  /* 0x00000001a1187824 */ /* 0x000fc800078e029f */
[C---:B------:R-:W-:Y:S01]  /*20870*/  VIADD R11, R24.reuse, 0x8 ;  /* 0x00000008180b7836 */ /* 0x040fe20000000000 */
[----:B------:R-:W-:-:S04]  /*20880*/  ISETP.GE.OR P3, PT, R24, R8, P0 ;  /* 0x000000081800720c */ /* 0x000fc80000766670 */
[----:B------:R-:W-:-:S09]  /*20890*/  ISETP.GE.OR P0, PT, R11, R8, P0 ;  /* 0x000000080b00720c */ /* 0x000fd20000706670 */
[----:B0-----:R0:W-:Y:S04]  /*208a0*/  @!P3 ST.E desc[UR4][R12.64], R153 ;  /* 0x000000990c00b985 */ /* 0x0011e8000c101904 */
[----:B--2---:R0:W-:Y:S01]  /*208b0*/  @!P0 ST.E desc[UR4][R14.64], R152 ;  /* 0x000000980e008985 */ /* 0x0041e2000c101904 */
[----:B------:R-:W-:Y:S05]  /*208c0*/  @P2 BRA `(.L_x_1803) ;  /* 0x0000000c00f82947 */ /* 0x000fea0003800000 */
[----:B------:R-:W2:Y:S01]  /*208d0*/  LDL R160, [R1+0x44] ;  /* 0x0000440001a07983 */ /* 0x000ea20000100800 */
[C---:B------:R-:W-:Y:S01]  /*208e0*/  IMAD.SHL.U32 R161, R23.reuse, 0x40, RZ ;  /* 0x0000004017a17824 */ /* 0x040fe200078e00ff */
[----:B------:R-:W1:Y:S02]  /*208f0*/  @P1 LDC R21, c[0x0][0xbec] ;  /* 0x0002fb00ff151b82 */ /* 0x000e640000000800 */
[----:B------:R3:W5:Y:S04]  /*20900*/  LDL R90, [R1+0xc] ;  /* 0x00000c00015a7983 */ /* 0x0007680000100800 */
[----:B------:R3:W5:Y:S01]  /*20910*/  LDL R86, [R1+0x10] ;  /* 0x0000100001567983 */ /* 0x0007620000100800 */
[----:B------:R-:W-:Y:S01]  /*20920*/  ULDC.64 UR4, c[0x0][0x208] ;  /* 0x0000820000047ab9 */ /* 0x000fe20000000a00 */
[----:B------:R-:W4:Y:S02]  /*20930*/  @P1 LDC R85, c[0x0][0xbf0] ;  /* 0x0002fc00ff551b82 */ /* 0x000f240000000800 */
[----:B------:R3:W5:Y:S04]  /*20940*/  LDL R93, [R1+0x78] ;  /* 0x00007800015d7983 */ /* 0x0007680000100800 */
[----:B------:R3:W5:Y:S04]  /*20950*/  LDL R92, [R1+0x5c] ;  /* 0x00005c00015c7983 */ /* 0x0007680000100800 */
[----:B------:R3:W5:Y:S04]  /*20960*/  LDL R91, [R1+0x64] ;  /* 0x00006400015b7983 */ /* 0x0007680000100800 */
[----:B------:R3:W5:Y:S01]  /*20970*/  LDL R88, [R1+0x60] ;  /* 0x0000600001587983 */ /* 0x0007620000100800 */
[----:B------:R-:W-:Y:S01]  /*20980*/  SHF.R.S32.HI R11, RZ, 0x1f, R10 ;  /* 0x0000001fff0b7819 */ /* 0x000fe2000001140a */
[----:B------:R-:W-:Y:S01]  /*20990*/  IMAD.IADD R89, R23, 0x1, R159 ;  /* 0x0000000117597824 */ /* 0x000fe200078e029f */
[----:B------:R-:W-:Y:S01]  /*209a0*/  BSSY B1, `(.L_x_1804) ;  /* 0x00000a8000017945 */ /* 0x000fe20003800000 */
[----:B--2---:R-:W-:-:S04]  /*209b0*/  IMAD R3, R160, 0x8, R161 ;  /* 0x00000008a0037824 */ /* 0x004fc800078e02a1 */
[----:B------:R-:W-:-:S03]  /*209c0*/  IMAD.WIDE R6, R3, 0x2, R6 ;  /* 0x0000000203067825 */ /* 0x000fc600078e0206 */
[C---:B0-----:R-:W-:Y:S02]  /*209d0*/  IADD3 R13, P4, R6.reuse, 0x1000, RZ ;  /* 0x00001000060d7810 */ /* 0x041fe40007f9e0ff */
        /* <DEDUP_REMOVED lines=58> */
[----:B------:R-:W-:-:S02]  /*20d80*/  LOP3.LUT R64, R65, 0x380, RZ, 0xc0, !PT ;  /* 0x0000038041407812 */ /* 0x000fc400078ec0ff */
[----:B------:R-:W-:Y:S01]  /*20d90*/  LOP3.LUT R68, R69, 0x380, RZ, 0xc0, !PT ;  /* 0x0000038045447812 */ /* 0x000fe200078ec0ff */
[----:B------:R-:W5:Y:S01]  /*20da0*/  LD.E.128 R52, desc[UR4][R52.64] ;  /* 0x0000000434347980 */ /* 0x000f62000c101d00 */
[----:B------:R-:W-:Y:S02]  /*20db0*/  LOP3.LUT R72, R73, 0x380, RZ, 0xc0, !PT ;  /* 0x0000038049487812 */ /* 0x000fe400078ec0ff */
[----:B------:R-:W-:Y:S01]  /*20dc0*/  LOP3.LUT R76, R77, 0x380, RZ, 0xc0, !PT ;  /* 0x000003804d4c7812 */ /* 0x000fe200078ec0ff */
[----:B------:R-:W5:Y:S01]  /*20dd0*/  LD.E.128 R56, desc[UR4][R56.64] ;  /* 0x0000000438387980 */ /* 0x000f62000c101d00 */
        /* <DEDUP_REMOVED lines=8> */
[----:B------:R-:W-:Y:S01]  /*20e60*/  SHF.R.U64 R2, R2, 0x3, RZ ;  /* 0x0000000302027819 */ /* 0x000fe200000012ff */
        /* <DEDUP_REMOVED lines=28> */
[----:B0-----:R-:W0:Y:S01]  /*21030*/  FENCE.VIEW.ASYNC.S ;  /* 0x00000000000073c6 */ /* 0x001e220000000000 */
[----:B------:R-:W-:-:S04]  /*21040*/  IMAD.WIDE.U32 R2, R0, UR4, RZ ;  /* 0x0000000400027c25 */ /* 0x000fc8000f8e00ff */
[----:B------:R-:W-:Y:S01]  /*21050*/  IMAD R9, R0, UR5, R9 ;  /* 0x0000000500097c24 */ /* 0x000fe2000f8e0209 */
[----:B------:R-:W-:Y:S01]  /*21060*/  ULDC.64 UR4, c[0x0][0xae8] ;  /* 0x0002ba0000047ab9 */ /* 0x000fe20000000a00 */
[----:B------:R-:W-:Y:S02]  /*21070*/  IMAD R0, R160, 0x20, R23 ;  /* 0x00000020a0007824 */ /* 0x000fe400078e0217 */
[----:B------:R-:W-:Y:S02]  /*21080*/  IMAD.IADD R3, R3, 0x1, R9 ;  /* 0x0000000103037824 */ /* 0x000fe400078e0209 */
[----:B------:R-:W-:Y:S02]  /*21090*/  IMAD.IADD R20, R159, 0x1, R0 ;  /* 0x000000019f147824 */ /* 0x000fe400078e0200 */
[----:B------:R-:W-:-:S04]  /*210a0*/  IMAD.WIDE.U32 R2, R158, UR4, R2 ;  /* 0x000000049e027c25 */ /* 0x000fc8000f8e0002 */
[----:B-1----:R-:W-:-:S04]  /*210b0*/  @P1 IMAD.HI.U32 R0, R20, R21, RZ ;  /* 0x0000001514001227 */ /* 0x002fc800078e00ff */
[----:B------:R-:W-:Y:S01]  /*210c0*/  IMAD R3, R158, UR5, R3 ;  /* 0x000000059e037c24 */ /* 0x000fe2000f8e0203 */
[----:B------:R-:W-:Y:S01]  /*210d0*/  ULDC.64 UR4, c[0x0][0xaf0] ;  /* 0x0002bc0000047ab9 */ /* 0x000fe20000000a00 */
[----:B------:R-:W-:Y:S01]  /*210e0*/  IMAD.MOV.U32 R9, RZ, RZ, R20 ;  /* 0x000000ffff097224 */ /* 0x000fe200078e0014 */
[----:B----4-:R-:W-:Y:S01]  /*210f0*/  @P1 SHF.R.U32.HI R9, RZ, R85, R0 ;  /* 0x00000055ff091219 */ /* 0x010fe20000011600 */
        /* <DEDUP_REMOVED lines=9> */
[----:B------:R-:W-:-:S02]  /*21190*/  IMAD R21, R9, UR5, R0 ;  /* 0x0000000509157c24 */ /* 0x000fc4000f8e0200 */
[----:B------:R-:W-:Y:S01]  /*211a0*/  IMAD.WIDE.U32 R2, R9, UR4, R2 ;  /* 0x0000000409027c25 */ /* 0x000fe2000f8e0002 */
[----:B------:R-:W-:Y:S01]  /*211b0*/  SHF.R.S32.HI R0, RZ, 0x1f, R11 ;  /* 0x0000001fff007819 */ /* 0x000fe2000001140b */
[----:B------:R-:W-:Y:S02]  /*211c0*/  ULDC.64 UR4, c[0x0][0xad8] ;  /* 0x0002b60000047ab9 */ /* 0x000fe40000000a00 */
[----:B------:R-:W-:Y:S02]  /*211d0*/  IMAD.IADD R3, R3, 0x1, R21 ;  /* 0x0000000103037824 */ /* 0x000fe400078e0215 */
[----:B------:R-:W-:Y:S02]  /*211e0*/  IMAD R0, R0, UR4, RZ ;  /* 0x0000000400007c24 */ /* 0x000fe4000f8e02ff */
[----:B------:R-:W-:Y:S02]  /*211f0*/  VIADD R9, R89, 0x20 ;  /* 0x0000002059097836 */ /* 0x000fe40000000000 */
[----:B------:R-:W-:-:S02]  /*21200*/  IMAD R21, R11, UR5, R0 ;  /* 0x000000050b157c24 */ /* 0x000fc4000f8e0200 */
[----:B------:R-:W-:Y:S01]  /*21210*/  IMAD.WIDE.U32 R2, R11, UR4, R2 ;  /* 0x000000040b027c25 */ /* 0x000fe2000f8e0002 */
[-C--:B------:R-:W-:Y:S01]  /*21220*/  ISETP.GE.AND P1, PT, R9, R8.reuse, PT ;  /* 0x000000080900720c */ /* 0x080fe20003f26270 */
[----:B------:R-:W-:Y:S01]  /*21230*/  ULDC.64 UR4, c[0x0][0xa80] ;  /* 0x0002a00000047ab9 */ /* 0x000fe20000000a00 */
[CC--:B------:R-:W-:Y:S01]  /*21240*/  ISETP.GE.AND P2, PT, R89.reuse, R8.reuse, PT ;  /* 0x000000085900720c */ /* 0x0c0fe20003f46270 */
[----:B------:R-:W-:Y:S01]  /*21250*/  VIADD R9, R89, 0x40 ;  /* 0x0000004059097836 */ /* 0x000fe20000000000 */
[----:B------:R-:W-:Y:S01]  /*21260*/  LEA R24, P3, R2, UR4, 0x1 ;  /* 0x0000000402187c11 */ /* 0x000fe2000f8608ff */
[----:B------:R-:W-:Y:S02]  /*21270*/  IMAD.IADD R3, R3, 0x1, R21 ;  /* 0x0000000103037824 */ /* 0x000fe400078e0215 */
[----:B------:R-:W-:Y:S01]  /*21280*/  VIADD R0, R16, 0x30820 ;  /* 0x0003082010007836 */ /* 0x000fe20000000000 */
[----:B------:R-:W-:Y:S02]  /*21290*/  ISETP.GE.AND P0, PT, R9, R8, PT ;  /* 0x000000080900720c */ /* 0x000fe40003f06270 */
[----:B------:R-:W-:-:S02]  /*212a0*/  LEA.HI.X R9, R2, UR5, R3, 0x1, P3 ;  /* 0x0000000502097c11 */ /* 0x000fc400098f0c03 */
[----:B------:R-:W-:Y:S01]  /*212b0*/  PRMT R0, RZ, 0x654, R0 ;  /* 0x00000654ff007816 */ /* 0x000fe20000000000 */
[----:B0-----:R3:W0:Y:S03]  /*212c0*/  SHFL.IDX PT, R87, R24, RZ, 0x181f ;  /* 0x00181fff18577589 */ /* 0x00162600000e0000 */
[----:B------:R3:W-:Y:S01]  /*212d0*/  SYNCS.ARRIVE.TRANS64.RED.A1T0 RZ, [R0+URZ], RZ ;  /* 0x000000ff00ff79a7 */ /* 0x0007e2000810043f */
[----:B------:R3:W1:Y:S01]  /*212e0*/  SHFL.IDX PT, R85, R9, RZ, 0x181f ;  /* 0x00181fff09557589 */ /* 0x00066200000e0000 */
[----:B------:R-:W-:Y:S05]  /*212f0*/  @P2 BRA `(.L_x_1805) ;  /* 0x0000000000482947 */ /* 0x000fea0003800000 */
[----:B------:R-:W-:Y:S01]  /*21300*/  ULDC UR4, c[0x0][0xac8] ;  /* 0x0002b20000047ab9 */ /* 0x000fe20000000800 */
[----:B------:R-:W-:Y:S01]  /*21310*/  ULDC.64 UR6, c[0x0][0x208] ;  /* 0x0000820000067ab9 */ /* 0x000fe20000000a00 */
[----:B------:R-:W-:Y:S02]  /*21320*/  ISETP.GE.AND P5, PT, R18, UR4, PT ;  /* 0x0000000412007c0c */ /* 0x000fe4000bfa6270 */
[----:B------:R-:W-:Y:S02]  /*21330*/  ISETP.GE.AND P4, PT, R226, UR4, PT ;  /* 0x00000004e2007c0c */ /* 0x000fe4000bf86270 */
[----:B-----5:R-:W-:Y:S02]  /*21340*/  ISETP.GE.AND P3, PT, R90, UR4, PT ;  /* 0x000000045a007c0c */ /* 0x020fe4000bf66270 */
[----:B------:R-:W-:-:S07]  /*21350*/  ISETP.GE.AND P2, PT, R86, UR4, PT ;  /* 0x0000000456007c0c */ /* 0x000fce000bf46270 */
[----:B0-----:R-:W-:-:S04]  /*21360*/  @!P5 LEA R2, P6, R18, R87, 0x1 ;  /* 0x000000571202d211 */ /* 0x001fc800078c08ff */
[----:B-1----:R-:W-:Y:S02]  /*21370*/  @!P5 LEA.HI.X R3, R18, R85, R19, 0x1, P6 ;  /* 0x000000551203d211 */ /* 0x002fe400030f0c13 */
[----:B------:R-:W-:-:S03]  /*21380*/  @!P4 LEA R10, P6, R92, R87, 0x1 ;  /* 0x000000575c0ac211 */ /* 0x000fc600078c08ff */
        /* <DEDUP_REMOVED lines=9> */
.L_x_1805:
[----:B------:R-:W-:Y:S05]  /*21420*/  BSYNC B1 ;  /* 0x0000000000017941 */ /* 0x000fea0003800000 */
.L_x_1804:
[----:B--2---:R2:W4:Y:S01]  /*21430*/  SHFL.IDX PT, R11, R9, 0x1, 0x181f ;  /* 0x00381f00090b7f89 */ /* 0x00452200000e0000 */
        /* <DEDUP_REMOVED lines=11> */
[----:B----4-:R-:W-:Y:S02]  /*214f0*/  @!P4 LEA.HI.X R3, R18, R11, R19, 0x1, P6 ;  /* 0x0000000b1203c211 */ /* 0x010fe400030f0c13 */
        /* <DEDUP_REMOVED lines=9> */
.L_x_1807:
[----:B------:R-:W-:Y:S05]  /*21590*/  BSYNC B1 ;  /* 0x0000000000017941 */ /* 0x000fea0003800000 */
.L_x_1806:
[----:B0---4-:R0:W4:Y:S01]  /*215a0*/  SHFL.IDX PT, R11, R9, 0x2, 0x181f ;  /* 0x00581f00090b7f89 */ /* 0x01112200000e0000 */
        /* <DEDUP_REMOVED lines=12> */
[----:B----4-:R-:W-:Y:S02]  /*21670*/  @!P3 LEA.HI.X R3, R18, R11, R19, 0x1, P6 ;  /* 0x0000000b1203b211 */ /* 0x010fe400030f0c13 */
        /* <DEDUP_REMOVED lines=8> */
.L_x_1809:
[----:B------:R-:W-:Y:S05]  /*21700*/  BSYNC B1 ;  /* 0x0000000000017941 */ /* 0x000fea0003800000 */
.L_x_1808:
[----:B0-----:R-:W-:Y:S01]  /*21710*/  VIADD R3, R89, 0x60 ;  /* 0x0000006059037836 */ /* 0x001fe20000000000 */
[----:B--23--:R-:W0:Y:S04]  /*21720*/  SHFL.IDX PT, R9, R9, 0x3, 0x181f ;  /* 0x00781f0009097f89 */ /* 0x00ce2800000e0000 */
[----:B------:R-:W-:Y:S01]  /*21730*/  ISETP.GE.AND P0, PT, R3, R8, PT ;  /* 0x000000080300720c */ /* 0x000fe20003f06270 */
[----:B----4-:R2:W3:-:S12]  /*21740*/  SHFL.IDX PT, R11, R24, 0x3, 0x181f ;  /* 0x00781f00180b7f89 */ /* 0x0104d800000e0000 */
[----:B--2---:R-:W-:Y:S05]  /*21750*/  @P0 BRA `(.L_x_1810) ;  /* 0x0000002800740947 */ /* 0x004fea0003800000 */
        /* <DEDUP_REMOVED lines=21> */
.L_x_1803:
[----:B------:R-:W1:Y:S01]  /*218b0*/  @P1 LDC R7, c[0x0][0xbec] ;  /* 0x0002fb00ff071b82 */ /* 0x000e620000000800 */
[----:B------:R-:W-:Y:S01]  /*218c0*/  ULDC.64 UR4, c[0x0][0xb08] ;  /* 0x0002c20000047ab9 */ /* 0x000fe20000000a00 */
[----:B0-----:R-:W-:Y:S01]  /*218d0*/  IMAD.MOV.U32 R12, RZ, RZ, R154 ;  /* 0x000000ffff0c7224 */ /* 0x001fe200078e009a */
[----:B------:R-:W-:Y:S01]  /*218e0*/  BSSY B1, `(.L_x_1811) ;  /* 0x000010c000017945 */ /* 0x000fe20003800000 */
[----:B------:R-:W-:Y:S01]  /*218f0*/  IMAD R9, R9, UR4, RZ ;  /* 0x0000000409097c24 */ /* 0x000fe2000f8e02ff */
[----:B------:R-:W-:Y:S01]  /*21900*/  SHF.R.S32.HI R215, RZ, 0x1f, R229 ;  /* 0x0000001fffd77819 */ /* 0x000fe200000114e5 */
[C---:B------:R-:W-:Y:S02]  /*21910*/  VIADD R101, R229.reuse, 0xf8 ;  /* 0x000000f8e5657836 */ /* 0x040fe40000000000 */
[----:B------:R-:W0:Y:S01]  /*21920*/  @P1 LDC R6, c[0x0][0xbf0] ;  /* 0x0002fc00ff061b82 */ /* 0x000e220000000800 */
[----:B------:R-:W-:Y:S02]  /*21930*/  IMAD R9, R0, UR5, R9 ;  /* 0x0000000500097c24 */ /* 0x000fe4000f8e0209 */
[C---:B------:R-:W-:Y:S01]  /*21940*/  VIADD R153, R229.reuse, 0xf0 ;  /* 0x000000f0e5997836 */ /* 0x040fe20000000000 */
[----:B------:R-:W-:Y:S01]  /*21950*/  SHF.R.S32.HI R101, RZ, 0x1f, R101 ;  /* 0x0000001fff657819 */ /* 0x000fe20000011465 */
[----:B------:R-:W-:-:S02]  /*21960*/  VIADD R155, R229, 0xe8 ;  /* 0x000000e8e59b7836 */ /* 0x000fc40000000000 */
        /* <DEDUP_REMOVED lines=9> */
[----:B------:R-:W-:Y:S01]  /*21a00*/  SHF.R.S32.HI R163, RZ, 0x1f, R163 ;  /* 0x0000001fffa37819 */ /* 0x000fe200000114a3 */
[----:B-1----:R-:W-:Y:S01]  /*21a10*/  @P1 IMAD.HI.U32 R7, R154, R7, RZ ;  /* 0x000000079a071227 */ /* 0x002fe200078e00ff */
[----:B------:R-:W-:-:S02]  /*21a20*/  SHF.R.S32.HI R165, RZ, 0x1f, R165 ;  /* 0x0000001fffa57819 */ /* 0x000fc400000114a5 */
[----:B------:R-:W-:Y:S01]  /*21a30*/  SHF.R.S32.HI R167, RZ, 0x1f, R167 ;  /* 0x0000001fffa77819 */ /* 0x000fe200000114a7 */
[C---:B------:R-:W-:Y:S02]  /*21a40*/  VIADD R169, R229.reuse, 0xb0 ;  /* 0x000000b0e5a97836 */ /* 0x040fe40000000000 */
[----:B------:R-:W-:Y:S01]  /*21a50*/  VIADD R171, R229, 0xa8 ;  /* 0x000000a8e5ab7836 */ /* 0x000fe20000000000 */
[----:B0-----:R-:W-:Y:S01]  /*21a60*/  @P1 SHF.R.U32.HI R12, RZ, R6, R7 ;  /* 0x00000006ff0c1219 */ /* 0x001fe20000011607 */
[----:B------:R-:W-:Y:S01]  /*21a70*/  IMAD.WIDE.U32 R6, R0, UR4, RZ ;  /* 0x0000000400067c25 */ /* 0x000fe2000f8e00ff */
[----:B------:R-:W-:Y:S01]  /*21a80*/  ULDC.64 UR4, c[0x0][0xb38] ;  /* 0x0002ce0000047ab9 */ /* 0x000fe20000000a00 */
[----:B------:R-:W-:Y:S02]  /*21a90*/  SHF.R.S32.HI R0, RZ, 0x1f, R10 ;  /* 0x0000001fff007819 */ /* 0x000fe4000001140a */
[----:B------:R-:W-:Y:S01]  /*21aa0*/  IMAD.IADD R7, R7, 0x1, R9 ;  /* 0x0000000107077824 */ /* 0x000fe200078e0209 */
[----:B------:R-:W-:Y:S01]  /*21ab0*/  SHF.R.S32.HI R9, RZ, 0x1f, R12 ;  /* 0x0000001fff097819 */ /* 0x000fe2000001140c */
[----:B------:R-:W-:Y:S01]  /*21ac0*/  VIADD R173, R229, 0xa0 ;  /* 0x000000a0e5ad7836 */ /* 0x000fe20000000000 */
[----:B------:R-:W-:Y:S01]  /*21ad0*/  SHF.R.S32.HI R169, RZ, 0x1f, R169 ;  /* 0x0000001fffa97819 */ /* 0x000fe200000114a9 */
[----:B------:R-:W-:Y:S01]  /*21ae0*/  IMAD.WIDE.U32 R6, R158, UR4, R6 ;  /* 0x000000049e067c25 */ /* 0x000fe2000f8e0006 */
[----:B------:R-:W-:-:S02]  /*21af0*/  SHF.R.S32.HI R171, RZ, 0x1f, R171 ;  /* 0x0000001fffab7819 */ /* 0x000fc400000114ab */
[----:B------:R-:W-:Y:S01]  /*21b00*/  SHF.R.S32.HI R173, RZ, 0x1f, R173 ;  /* 0x0000001fffad7819 */ /* 0x000fe200000114ad */
[----:B------:R-:W-:Y:S01]  /*21b10*/  IMAD R7, R158, UR5, R7 ;  /* 0x000000059e077c24 */ /* 0x000fe2000f8e0207 */
[----:B------:R-:W-:Y:S01]  /*21b20*/  ULDC.64 UR4, c[0x0][0xb40] ;  /* 0x0002d00000047ab9 */ /* 0x000fe20000000a00 */
[----:B------:R-:W-:Y:S02]  /*21b30*/  VIADD R175, R229, 0x98 ;  /* 0x00000098e5af7836 */ /* 0x000fe40000000000 */
[----:B------:R-:W-:Y:S02]  /*21b40*/  IMAD R0, R0, UR4, RZ ;  /* 0x0000000400007c24 */ /* 0x000fe4000f8e02ff */
[----:B------:R-:W-:Y:S01]  /*21b50*/  IMAD.WIDE.U32 R6, R10, UR4, R6 ;  /* 0x000000040a067c25 */ /* 0x000fe2000f8e0006 */
[----:B------:R-:W-:-:S03]  /*21b60*/  SHF.R.S32.HI R175, RZ, 0x1f, R175 ;  /* 0x0000001fffaf7819 */ /* 0x000fc600000114af */
[----:B------:R-:W-:Y:S01]  /*21b70*/  IMAD R0, R10, UR5, R0 ;  /* 0x000000050a007c24 */ /* 0x000fe2000f8e0200 */
[----:B------:R-:W-:Y:S01]  /*21b80*/  ULDC.64 UR4, c[0x0][0xb48] ;  /* 0x0002d20000047ab9 */ /* 0x000fe20000000a00 */
[----:B------:R-:W-:Y:S02]  /*21b90*/  VIADD R177, R229, 0x90 ;  /* 0x00000090e5b17836 */ /* 0x000fe40000000000 */
[----:B------:R-:W-:Y:S02]  /*21ba0*/  IMAD.IADD R7, R7, 0x1, R0 ;  /* 0x0000000107077824 */ /* 0x000fe400078e0200 */
[----:B------:R-:W-:Y:S01]  /*21bb0*/  IMAD.MOV R0, RZ, RZ, -R12 ;  /* 0x000000ffff007224 */ /* 0x000fe200078e0a0c */
[----:B------:R-:W-:Y:S01]  /*21bc0*/  SHF.R.S32.HI R177, RZ, 0x1f, R177 ;  /* 0x0000001fffb17819 */ /* 0x000fe200000114b1 */
[----:B------:R-:W-:-:S04]  /*21bd0*/  IMAD.WIDE.U32 R6, R157, UR4, R6 ;  /* 0x000000049d067c25 */ /* 0x000fc8000f8e0006 */
[----:B------:R-:W-:Y:S01]  /*21be0*/  IMAD R7, R157, UR5, R7 ;  /* 0x000000059d077c24 */ /* 0x000fe2000f8e0207 */
[----:B------:R-:W-:Y:S01]  /*21bf0*/  ULDC.64 UR4, c[0x0][0xb30] ;  /* 0x0002cc0000047ab9 */ /* 0x000fe20000000a00 */
[----:B------:R-:W-:Y:S02]  /*21c00*/  IMAD R0, R156, R0, R154 ;  /* 0x000000009c007224 */ /* 0x000fe400078e029a */
[----:B------:R-:W-:Y:S02]  /*21c10*/  IMAD R9, R9, UR4, RZ ;  /* 0x0000000409097c24 */ /* 0x000fe4000f8e02ff */
[----:B------:R-:W-:Y:S01]  /*21c20*/  IMAD.WIDE.U32 R6, R12, UR4, R6 ;  /* 0x000000040c067c25 */ /* 0x000fe2000f8e0006 */
[----:B------:R-:W-:-:S03]  /*21c30*/  SHF.R.S32.HI R10, RZ, 0x1f, R0 ;  /* 0x0000001fff0a7819 */ /* 0x000fc60000011400 */
[----:B------:R-:W-:Y:S01]  /*21c40*/  IMAD R9, R12, UR5, R9 ;  /* 0x000000050c097c24 */ /* 0x000fe2000f8e0209 */
[----:B------:R-:W-:Y:S01]  /*21c50*/  ULDC.64 UR4, c[0x0][0xb28] ;  /* 0x0002ca0000047ab9 */ /* 0x000fe20000000a00 */
[----:B------:R-:W-:Y:S02]  /*21c60*/  VIADD R157, R229, 0xe0 ;  /* 0x000000e0e59d7836 */ /* 0x000fe40000000000 */
[----:B------:R-:W-:Y:S02]  /*21c70*/  IMAD.IADD R7, R7, 0x1, R9 ;  /* 0x0000000107077824 */ /* 0x000fe400078e0209 */
[----:B------:R-:W-:Y:S01]  /*21c80*/  IMAD R10, R10, UR4, RZ ;  /* 0x000000040a0a7c24 */ /* 0x000fe2000f8e02ff */
[----:B------:R-:W-:Y:S01]  /*21c90*/  SHF.R.S32.HI R157, RZ, 0x1f, R157 ;  /* 0x0000001fff9d7819 */ /* 0x000fe2000001149d */
[----:B------:R-:W-:-:S04]  /*21ca0*/  IMAD.WIDE.U32 R6, R0, UR4, R6 ;  /* 0x0000000400067c25 */ /* 0x000fc8000f8e0006 */
[----:B------:R-:W-:Y:S01]  /*21cb0*/  IMAD R10, R0, UR5, R10 ;  /* 0x00000005000a7c24 */ /* 0x000fe2000f8e020a */
[----:B------:R-:W-:Y:S01]  /*21cc0*/  ULDC.64 UR4, c[0x0][0xb00] ;  /* 0x0002c00000047ab9 */ /* 0x000fe20000000a00 */
[----:B------:R-:W-:Y:S01]  /*21cd0*/  VIADD R179, R229, 0x88 ;  /* 0x00000088e5b37836 */ /* 0x000fe20000000000 */
[C---:B------:R-:W-:Y:S01]  /*21ce0*/  LEA R0, P0, R6.reuse, UR4, 0x2 ;  /* 0x0000000406007c11 */ /* 0x040fe2000f8010ff */
[----:B------:R-:W-:Y:S02]  /*21cf0*/  IMAD.IADD R9, R7, 0x1, R10 ;  /* 0x0000000107097824 */ /* 0x000fe400078e020a */
[C---:B------:R-:W-:Y:S01]  /*21d00*/  VIADD R181, R229.reuse, 0x80 ;  /* 0x00000080e5b57836 */ /* 0x040fe20000000000 */
[----:B------:R-:W-:Y:S01]  /*21d10*/  SHF.R.S32.HI R179, RZ, 0x1f, R179 ;  /* 0x0000001fffb37819 */ /* 0x000fe200000114b3 */
[C---:B------:R-:W-:Y:S01]  /*21d20*/  VIADD R183, R229.reuse, 0x78 ;  /* 0x00000078e5b77836 */ /* 0x040fe20000000000 */
[----:B------:R-:W-:Y:S01]  /*21d30*/  LEA.HI.X R9, R6, UR5, R9, 0x2, P0 ;  /* 0x0000000506097c11 */ /* 0x000fe200080f1409 */
[----:B------:R-:W-:Y:S01]  /*21d40*/  VIADD R6, R16, 0x30820 ;  /* 0x0003082010067836 */ /* 0x000fe20000000000 */
[----:B------:R-:W-:Y:S01]  /*21d50*/  ISETP.GE.AND P0, PT, R24, R8, PT ;  /* 0x000000081800720c */ /* 0x000fe20003f06270 */
[C---:B------:R-:W-:Y:S01]  /*21d60*/  VIADD R185, R229.reuse, 0x70 ;  /* 0x00000070e5b97836 */ /* 0x040fe20000000000 */
[----:B------:R0:W1:Y:S01]  /*21d70*/  SHFL.IDX PT, R24, R0, RZ, 0x1c1f ;  /* 0x001c1fff00187589 */ /* 0x00006200000e0000 */
[C---:B------:R-:W-:Y:S01]  /*21d80*/  VIADD R187, R229.reuse, 0x68 ;  /* 0x00000068e5bb7836 */ /* 0x040fe20000000000 */
[----:B------:R-:W-:Y:S01]  /*21d90*/  PRMT R6, RZ, 0x654, R6 ;  /* 0x00000654ff067816 */ /* 0x000fe20000000006 */
[C---:B------:R-:W-:Y:S01]  /*21da0*/  VIADD R189, R229.reuse, 0x60 ;  /* 0x00000060e5bd7836 */ /* 0x040fe20000000000 */
[----:B------:R0:W2:Y:S01]  /*21db0*/  SHFL.IDX PT, R10, R9, RZ, 0x1c1f ;  /* 0x001c1fff090a7589 */ /* 0x0000a200000e0000 */
[C---:B------:R-:W-:Y:S01]  /*21dc0*/  VIADD R191, R229.reuse, 0x58 ;  /* 0x00000058e5bf7836 */ /* 0x040fe20000000000 */
[----:B------:R0:W-:Y:S01]  /*21dd0*/  SYNCS.ARRIVE.TRANS64.RED.A1T0 RZ, [R6+URZ], RZ ;  /* 0x000000ff06ff79a7 */ /* 0x0001e2000810043f */
        /* <DEDUP_REMOVED lines=32> */
[----:B------:R-:W-:-:S02]  /*21fe0*/  VIADD R162, R229, 0xc8 ;  /* 0x000000c8e5a27836 */ /* 0x000fc40000000000 */
[C---:B------:R-:W-:Y:S02]  /*21ff0*/  VIADD R164, R229.reuse, 0xc0 ;  /* 0x000000c0e5a47836 */ /* 0x040fe40000000000 */
[C---:B------:R-:W-:Y:S02]  /*22000*/  VIADD R166, R229.reuse, 0xb8 ;  /* 0x000000b8e5a67836 */ /* 0x040fe40000000000 */
[C---:B------:R-:W-:Y:S02]  /*22010*/  VIADD R168, R229.reuse, 0xb0 ;  /* 0x000000b0e5a87836 */ /* 0x040fe40000000000 */
[C---:B------:R-:W-:Y:S02]  /*22020*/  VIADD R170, R229.reuse, 0xa8 ;  /* 0x000000a8e5aa7836 */ /* 0x040fe40000000000 */
[C---:B------:R-:W-:Y:S02]  /*22030*/  VIADD R172, R229.reuse, 0xa0 ;  /* 0x000000a0e5ac7836 */ /* 0x040fe40000000000 */
        /* <DEDUP_REMOVED lines=18> */
[----:B------:R-:W-:Y:S01]  /*22160*/  VIADD R213, R229, 0x8 ;  /* 0x00000008e5d57836 */ /* 0x000fe20000000000 */
[----:B012---:R-:W-:Y:S06]  /*22170*/  @P0 BRA `(.L_x_1812) ;  /* 0x0000000800080947 */ /* 0x007fec0003800000 */
[----:B------:R-:W-:Y:S01]  /*22180*/  ULDC UR4, c[0x0][0xac8] ;  /* 0x0002b20000047ab9 */ /* 0x000fe20000000800 */
[----:B------:R-:W-:Y:S01]  /*22190*/  ULDC.64 UR6, c[0x0][0x208] ;  /* 0x0000820000067ab9 */ /* 0x000fe20000000a00 */
[----:B------:R-:W-:Y:S02]  /*221a0*/  ISETP.GE.AND P0, PT, R229, UR4, PT ;  /* 0x00000004e5007c0c */ /* 0x000fe4000bf06270 */
[----:B------:R-:W-:Y:S02]  /*221b0*/  ISETP.GE.AND P5, PT, R190, UR4, PT ;  /* 0x00000004be007c0c */ /* 0x000fe4000bfa6270 */
[----:B------:R-:W-:Y:S02]  /*221c0*/  ISETP.GE.AND P4, PT, R188, UR4, PT ;  /* 0x00000004bc007c0c */ /* 0x000fe4000bf86270 */
[----:B------:R-:W-:-:S07]  /*221d0*/  ISETP.GE.AND P3, PT, R186, UR4, PT ;  /* 0x00000004ba007c0c */ /* 0x000fce000bf66270 */
[----:B------:R-:W-:-:S04]  /*221e0*/  @!P0 LEA R6, P1, R229, R24, 0x2 ;  /* 0x00000018e5068211 */ /* 0x000fc800078210ff */
[----:B------:R-:W-:-:S05]  /*221f0*/  @!P0 LEA.HI.X R7, R229, R10, R215, 0x2, P1 ;  /* 0x0000000ae5078211 */ /* 0x000fca00008f14d7 */
        /* <DEDUP_REMOVED lines=55> */
[----:B-1----:R-:W-:Y:S02]  /*22570*/  @!P1 LEA R12, P5, R182, R24, 0x2 ;  /* 0x00000018b60c9211 */ /* 0x002fe400078a10ff */
[----:B------:R-:W-:-:S02]  /*22580*/  @!P0 LEA.HI.X R7, R184, R10, R185, 0x2, P4 ;  /* 0x0000000ab8078211 */ /* 0x000fc400020f14b9 */
[----:B------:R-:W-:Y:S02]  /*22590*/  ISETP.GE.AND P4, PT, R176, UR4, PT ;  /* 0x00000004b0007c0c */ /* 0x000fe4000bf86270 */
[----:B------:R-:W-:Y:S01]  /*225a0*/  @!P1 LEA.HI.X R13, R182, R10, R183, 0x2, P5 ;  /* 0x0000000ab60d9211 */ /* 0x000fe200028f14b7 */
[----:B------:R0:W-:Y:S01]  /*225b0*/  @!P0 ST.E.64 desc[UR6][R6.64], R80 ;  /* 0x0000005006008985 */ /* 0x0001e2000c101b06 */
[----:B--2---:R-:W-:Y:S02]  /*225c0*/  @!P2 LEA R14, P6, R180, R24, 0x2 ;  /* 0x00000018b40ea211 */ /* 0x004fe400078c10ff */
[----:B------:R-:W-:Y:S01]  /*225d0*/  ISETP.GE.AND P5, PT, R174, UR4, PT ;  /* 0x00000004ae007c0c */ /* 0x000fe2000bfa6270 */
[----:B------:R1:W-:Y:S01]  /*225e0*/  @!P1 ST.E.64 desc[UR6][R12.64], R84 ;  /* 0x000000540c009985 */ /* 0x0003e2000c101b06 */
[----:B------:R-:W-:Y:S02]  /*225f0*/  @!P2 LEA.HI.X R15, R180, R10, R181, 0x2, P6 ;  /* 0x0000000ab40fa211 */ /* 0x000fe400030f14b5 */
[----:B------:R-:W-:-:S03]  /*22600*/  ISETP.GE.AND P1, PT, R170, UR4, PT ;  /* 0x00000004aa007c0c */ /* 0x000fc6000bf26270 */
[----:B------:R2:W-:Y:S01]  /*22610*/  @!P2 ST.E.64 desc[UR6][R14.64], R88 ;  /* 0x000000580e00a985 */ /* 0x0005e2000c101b06 */
[----:B------:R-:W-:Y:S02]  /*22620*/  ISETP.GE.AND P2, PT, R172, UR4, PT ;  /* 0x00000004ac007c0c */ /* 0x000fe4000bf46270 */
[-C--:B0-----:R-:W-:Y:S02]  /*22630*/  @!P3 LEA R6, P6, R178, R24.reuse, 0x2 ;  /* 0x00000018b206b211 */ /* 0x081fe400078c10ff */
[----:B-1----:R-:W-:Y:S02]  /*22640*/  @!P4 LEA R12, P0, R176, R24, 0x2 ;  /* 0x00000018b00cc211 */ /* 0x002fe400078010ff */
[-C--:B------:R-:W-:Y:S02]  /*22650*/  @!P3 LEA.HI.X R7, R178, R10.reuse, R179, 0x2, P6 ;  /* 0x0000000ab207b211 */ /* 0x080fe400030f14b3 */
[----:B------:R-:W-:Y:S02]  /*22660*/  @!P4 LEA.HI.X R13, R176, R10, R177, 0x2, P0 ;  /* 0x0000000ab00dc211 */ /* 0x000fe400000f14b1 */
[----:B--2---:R-:W-:Y:S01]  /*22670*/  @!P5 LEA R14, P6, R174, R24, 0x2 ;  /* 0x00000018ae0ed211 */ /* 0x004fe200078c10ff */
[----:B------:R0:W-:Y:S01]  /*22680*/  @!P3 ST.E.64 desc[UR6][R6.64], R92 ;  /* 0x0000005c0600b985 */ /* 0x0001e2000c101b06 */
[----:B------:R-:W-:-:S02]  /*22690*/  ISETP.GE.AND P0, PT, R168, UR4, PT ;  /* 0x00000004a8007c0c */ /* 0x000fc4000bf06270 */
[----:B------:R-:W-:Y:S01]  /*226a0*/  @!P5 LEA.HI.X R15, R174, R10, R175, 0x2, P6 ;  /* 0x0000000aae0fd211 */ /* 0x000fe200030f14af */
[----:B------:R-:W-:Y:S01]  /*226b0*/  @!P4 ST.E.64 desc[UR6][R12.64], R96 ;  /* 0x000000600c00c985 */ /* 0x000fe2000c101b06 */
[----:B------:R-:W-:-:S03]  /*226c0*/  ISETP.GE.AND P4, PT, R164, UR4, PT ;  /* 0x00000004a4007c0c */ /* 0x000fc6000bf86270 */
[----:B------:R1:W-:Y:S01]  /*226d0*/  @!P5 ST.E.64 desc[UR6][R14.64], R2 ;  /* 0x000000020e00d985 */ /* 0x0003e2000c101b06 */
[----:B------:R-:W-:Y:S02]  /*226e0*/  ISETP.GE.AND P5, PT, R166, UR4, PT ;  /* 0x00000004a6007c0c */ /* 0x000fe4000bfa6270 */
[----:B0-----:R-:W-:-:S04]  /*226f0*/  @!P1 LEA R6, P3, R170, R24, 0x2 ;  /* 0x00000018aa069211 */ /* 0x001fc800078610ff */
[----:B------:R-:W-:Y:S02]  /*22700*/  @!P1 LEA.HI.X R7, R170, R10, R171, 0x2, P3 ;  /* 0x0000000aaa079211 */ /* 0x000fe400018f14ab */
[----:B------:R-:W-:Y:S02]  /*22710*/  ISETP.GE.AND P3, PT, R162, UR4, PT ;  /* 0x00000004a2007c0c */ /* 0x000fe4000bf66270 */
[----:B-1----:R-:W-:-:S04]  /*22720*/  @!P2 LEA R2, P6, R172, R24, 0x2 ;  /* 0x00000018ac02a211 */ /* 0x002fc800078c10ff */
        /* <DEDUP_REMOVED lines=10> */
[----:B--2---:R-:W-:Y:S02]  /*227d0*/  @!P3 LEA R12, P6, R162, R24, 0x2 ;  /* 0x00000018a20cb211 */ /* 0x004fe400078c10ff */
[----:B------:R-:W-:Y:S01]  /*227e0*/  ISETP.GE.AND P1, PT, R158, UR4, PT ;  /* 0x000000049e007c0c */ /* 0x000fe2000bf26270 */
[----:B------:R0:W-:Y:S01]  /*227f0*/  @!P5 ST.E.64 desc[UR6][R2.64], R116 ;  /* 0x000000740200d985 */ /* 0x0001e2000c101b06 */
[-C--:B------:R-:W-:Y:S02]  /*22800*/  @!P4 LEA.HI.X R7, R164, R10.reuse, R165, 0x2, P2 ;  /* 0x0000000aa407c211 */ /* 0x080fe400010f14a5 */
[----:B------:R-:W-:Y:S02]  /*22810*/  @!P3 LEA.HI.X R13, R162, R10, R163, 0x2, P6 ;  /* 0x0000000aa20db211 */ /* 0x000fe400030f14a3 */
[----:B------:R-:W-:Y:S01]  /*22820*/  ISETP.GE.AND P2, PT, R152, UR4, PT ;  /* 0x0000000498007c0c */ /* 0x000fe2000bf46270 */
[----:B------:R1:W-:Y:S01]  /*22830*/  @!P4 ST.E.64 desc[UR6][R6.64], R120 ;  /* 0x000000780600c985 */ /* 0x0003e2000c101b06 */
[----:B------:R-:W-:-:S03]  /*22840*/  ISETP.GE.AND P4, PT, R156, UR4, PT ;  /* 0x000000049c007c0c */ /* 0x000fc6000bf86270 */
[----:B------:R2:W-:Y:S01]  /*22850*/  @!P3 ST.E.64 desc[UR6][R12.64], R124 ;  /* 0x0000007c0c00b985 */ /* 0x0005e2000c101b06 */
[----:B------:R-:W-:Y:S02]  /*22860*/  ISETP.GE.AND P3, PT, R154, UR4, PT ;  /* 0x000000049a007c0c */ /* 0x000fe4000bf66270 */
[----:B0-----:R-:W-:-:S04]  /*22870*/  @!P0 LEA R2, P5, R160, R24, 0x2 ;  /* 0x00000018a0028211 */ /* 0x001fc800078a10ff */
[----:B------:R-:W-:Y:S02]  /*22880*/  @!P0 LEA.HI.X R3, R160, R10, R161, 0x2, P5 ;  /* 0x0000000aa0038211 */ /* 0x000fe400028f14a1 */
[----:B------:R-:W-:Y:S02]  /*22890*/  ISETP.GE.AND P5, PT, R100, UR4, PT ;  /* 0x0000000464007c0c */ /* 0x000fe4000bfa6270 */
[C---:B-1----:R-:W-:Y:S01]  /*228a0*/  @!P1 LEA R6, P6, R158.reuse, R24, 0x2 ;  /* 0x000000189e069211 */ /* 0x042fe200078c10ff */
[----:B------:R0:W-:Y:S03]  /*228b0*/  @!P0 ST.E.64 desc[UR6][R2.64], R128 ;  /* 0x0000008002008985 */ /* 0x0001e6000c101b06 */
[----:B------:R-:W-:Y:S02]  /*228c0*/  @!P1 LEA.HI.X R7, R158, R10, R159, 0x2, P6 ;  /* 0x0000000a9e079211 */ /* 0x000fe400030f149f */
[----:B--2---:R-:W-:-:S03]  /*228d0*/  @!P3 LEA R12, P6, R154, R24, 0x2 ;  /* 0x000000189a0cb211 */ /* 0x004fc600078c10ff */
[----:B------:R1:W-:Y:S01]  /*228e0*/  @!P1 ST.E.64 desc[UR6][R6.64], R132 ;  /* 0x0000008406009985 */ /* 0x0003e2000c101b06 */
[----:B------:R-:W-:Y:S02]  /*228f0*/  @!P3 LEA.HI.X R13, R154, R10, R155, 0x2, P6 ;  /* 0x0000000a9a0db211 */ /* 0x000fe400030f149b */
[----:B0-----:R-:W-:-:S04]  /*22900*/  @!P4 LEA R2, P0, R156, R24, 0x2 ;  /* 0x000000189c02c211 */ /* 0x001fc800078010ff */
[----:B------:R-:W-:Y:S02]  /*22910*/  @!P4 LEA.HI.X R3, R156, R10, R157, 0x2, P0 ;  /* 0x0000000a9c03c211 */ /* 0x000fe400000f149d */
[-C--:B------:R-:W-:Y:S02]  /*22920*/  @!P5 LEA R14, P0, R100, R24.reuse, 0x2 ;  /* 0x00000018640ed211 */ /* 0x080fe400078010ff */
[----:B-1----:R-:W-:Y:S01]  /*22930*/  @!P2 LEA R6, P1, R152, R24, 0x2 ;  /* 0x000000189806a211 */ /* 0x002fe200078210ff */
[----:B------:R0:W-:Y:S01]  /*22940*/  @!P4 ST.E.64 desc[UR6][R2.64], R136 ;  /* 0x000000880200c985 */ /* 0x0001e2000c101b06 */
[-C--:B------:R-:W-:Y:S02]  /*22950*/  @!P5 LEA.HI.X R15, R100, R10.reuse, R101, 0x2, P0 ;  /* 0x0000000a640fd211 */ /* 0x080fe400000f1465 */
[----:B------:R-:W-:Y:S01]  /*22960*/  @!P2 LEA.HI.X R7, R152, R10, R153, 0x2, P1 ;  /* 0x0000000a9807a211 */ /* 0x000fe200008f1499 */
[----:B------:R0:W-:Y:S04]  /*22970*/  @!P3 ST.E.64 desc[UR6][R12.64], R140 ;  /* 0x0000008c0c00b985 */ /* 0x0001e8000c101b06 */
[----:B------:R0:W-:Y:S04]  /*22980*/  @!P2 ST.E.64 desc[UR6][R6.64], R144 ;  /* 0x000000900600a985 */ /* 0x0001e8000c101b06 */
[----:B------:R0:W-:Y:S02]  /*22990*/  @!P5 ST.E.64 desc[UR6][R14.64], R148 ;  /* 0x000000940e00d985 */ /* 0x0001e4000c101b06 */
.L_x_1812:
[----:B------:R-:W-:Y:S05]  /*229a0*/  BSYNC B1 ;  /* 0x0000000000017941 */ /* 0x000fea0003800000 */
.L_x_1811:
[----:B------:R-:W-:Y:S01]  /*229b0*/  ISETP.GE.AND P0, PT, R11, R8, PT ;  /* 0x000000080b00720c */ /* 0x000fe20003f06270 */
[----:B------:R-:W1:Y:S04]  /*229c0*/  SHFL.IDX PT, R9, R9, 0x1, 0x1c1f ;  /* 0x003c1f0009097f89 */ /* 0x000e6800000e0000 */
[----:B------:R-:W2:Y:S08]  /*229d0*/  SHFL.IDX PT, R0, R0, 0x1, 0x1c1f ;  /* 0x003c1f0000007f89 */ /* 0x000eb000000e0000 */
[----:B------:R-:W-:Y:S05]  /*229e0*/  @P0 BRA `(.L_x_1810) ;  /* 0x0000001400d00947 */ /* 0x000fea0003800000 */
[----:B------:R-:W-:Y:S01]  /*229f0*/  ULDC UR4, c[0x0][0xac8] ;  /* 0x0002b20000047ab9 */ /* 0x000fe20000000800 */
[----:B------:R-:W-:Y:S01]  /*22a00*/  ULDC.64 UR6, c[0x0][0x208] ;  /* 0x0000820000067ab9 */ /* 0x000fe20000000a00 */
[----:B------:R-:W-:Y:S02]  /*22a10*/  ISETP.GE.AND P4, PT, R229, UR4, PT ;  /* 0x00000004e5007c0c */ /* 0x000fe4000bf86270 */
[----:B------:R-:W-:Y:S02]  /*22a20*/  ISETP.GE.AND P2, PT, R213, UR4, PT ;  /* 0x00000004d5007c0c */ /* 0x000fe4000bf46270 */
[----:B------:R-:W-:Y:S02]  /*22a30*/  ISETP.GE.AND P1, PT, R211, UR4, PT ;  /* 0x00000004d3007c0c */ /* 0x000fe4000bf26270 */
[----:B------:R-:W-:-:S07]  /*22a40*/  ISETP.GE.AND P0, PT, R209, UR4, PT ;  /* 0x00000004d1007c0c */ /* 0x000fce000bf06270 */
[----:B0-2---:R-:W-:-:S04]  /*22a50*/  @!P4 LEA R2, P3, R229, R0, 0x2 ;  /* 0x00000000e502c211 */ /* 0x005fc800078610ff */
[----:B-1----:R-:W-:Y:S02]  /*22a60*/  @!P4 LEA.HI.X R3, R229, R9, R215, 0x2, P3 ;  /* 0x00000009e503c211 */ /* 0x002fe400018f14d7 */
[----:B------:R-:W-:-:S03]  /*22a70*/  ISETP.GE.AND P3, PT, R207, UR4, PT ;  /* 0x00000004cf007c0c */ /* 0x000fc6000bf66270 */
[----:B------:R0:W-:Y:S01]  /*22a80*/  @!P4 ST.E.64 desc[UR6][R2.64], R4 ;  /* 0x000000040200c985 */ /* 0x0001e2000c101b06 */
[----:B------:R-:W-:Y:S02]  /*22a90*/  ISETP.GE.AND P4, PT, R204, UR4, PT ;  /* 0x00000004cc007c0c */ /* 0x000fe4000bf86270 */
[-C--:B0-----:R-:W-:Y:S02]  /*22aa0*/  @!P2 LEA R2, P6, R213, R0.reuse, 0x2 ;  /* 0x00000000d502a211 */ /* 0x081fe400078c10ff */
[-C--:B------:R-:W-:Y:S02]  /*22ab0*/  @!P1 LEA R4, P5, R211, R0.reuse, 0x2 ;  /* 0x00000000d3049211 */ /* 0x080fe400078a10ff */
[-C--:B------:R-:W-:Y:S02]  /*22ac0*/  @!P2 LEA.HI.X R3, R213, R9.reuse, R214, 0x2, P6 ;  /* 0x00000009d503a211 */ /* 0x080fe400030f14d6 */
[----:B------:R-:W-:Y:S02]  /*22ad0*/  @!P0 LEA R6, P6, R209, R0, 0x2 ;  /* 0x00000000d1068211 */ /* 0x000fe400078c10ff */
[----:B------:R-:W-:Y:S01]  /*22ae0*/  @!P1 LEA.HI.X R5, R211, R9, R212, 0x2, P5 ;  /* 0x00000009d3059211 */ /* 0x000fe200028f14d4 */
[----:B------:R0:W-:Y:S01]  /*22af0*/  @!P2 ST.E.64 desc[UR6][R2.64], R30 ;  /* 0x0000001e0200a985 */ /* 0x0001e2000c101b06 */
[----:B------:R-:W-:-:S02]  /*22b00*/  ISETP.GE.AND P5, PT, R202, UR4, PT ;  /* 0x00000004ca007c0c */ /* 0x000fc4000bfa6270 */
[----:B------:R-:W-:Y:S01]  /*22b10*/  @!P0 LEA.HI.X R7, R209, R9, R210, 0x2, P6 ;  /* 0x00000009d1078211 */ /* 0x000fe200030f14d2 */
[----:B------:R1:W-:Y:S04]  /*22b20*/  @!P1 ST.E.64 desc[UR6][R4.64], R34 ;  /* 0x0000002204009985 */ /* 0x0003e8000c101b06 */
[----:B------:R2:W-:Y:S01]  /*22b30*/  @!P0 ST.E.64 desc[UR6][R6.64], R38 ;  /* 0x0000002606008985 */ /* 0x0005e2000c101b06 */
[----:B------:R-:W-:Y:S02]  /*22b40*/  ISETP.GE.AND P0, PT, R198, UR4, PT ;  /* 0x00000004c6007c0c */ /* 0x000fe4000bf06270 */
[-C--:B0-----:R-:W-:Y:S02]  /*22b50*/  @!P3 LEA R2, P1, R207, R0.reuse, 0x2 ;  /* 0x00000000cf02b211 */ /* 0x081fe400078210ff */
[----:B-1----:R-:W-:-:S02]  /*22b60*/  @!P4 LEA R4, P2, R204, R0, 0x2 ;  /* 0x00000000cc04c211 */ /* 0x002fc400078410ff */
[-C--:B------:R-:W-:Y:S02]  /*22b70*/  @!P3 LEA.HI.X R3, R207, R9.reuse, R208, 0x2, P1 ;  /* 0x00000009cf03b211 */ /* 0x080fe400008f14d0 */
[----:B------:R-:W-:Y:S02]  /*22b80*/  ISETP.GE.AND P1, PT, R196, UR4, PT ;  /* 0x00000004c4007c0c */ /* 0x000fe4000bf26270 */
[----:B------:R-:W-:Y:S01]  /*22b90*/  @!P4 LEA.HI.X R5, R204, R9, R206, 0x2, P2 ;  /* 0x00000009cc05c211 */ /* 0x000fe200010f14ce */
[----:B------:R0:W-:Y:S01]  /*22ba0*/  @!P3 ST.E.64 desc[UR6][R2.64], R42 ;  /* 0x0000002a0200b985 */ /* 0x0001e2000c101b06 */
[----:B------:R-:W-:Y:S02]  /*22bb0*/  ISETP.GE.AND P2, PT, R194, UR4, PT ;  /* 0x00000004c2007c0c */ /* 0x000fe4000bf46270 */
[----:B--2---:R-:W-:Y:S01]  /*22bc0*/  @!P5 LEA R6, P6, R202, R0, 0x2 ;  /* 0x00000000ca06d211 */ /* 0x004fe200078c10ff */
[----:B------:R1:W-:Y:S01]  /*22bd0*/  @!P4 ST.E.64 desc[UR6][R4.64], R46 ;  /* 0x0000002e0400c985 */ /* 0x0003e2000c101b06 */
[----:B------:R-:W-:-:S02]  /*22be0*/  ISETP.GE.AND P3, PT, R192, UR4, PT ;  /* 0x00000004c0007c0c */ /* 0x000fc4000bf66270 */
[----:B------:R-:W-:Y:S02]  /*22bf0*/  @!P5 LEA.HI.X R7, R202, R9, R203, 0x2, P6 ;  /* 0x00000009ca07d211 */ /* 0x000fe400030f14cb */
[----:B------:R-:W-:-:S03]  /*22c00*/  ISETP.GE.AND P4, PT, R190, UR4, PT ;  /* 0x00000004be007c0c */ /* 0x000fc6000bf86270 */
[----:B------:R2:W-:Y:S01]  /*22c10*/  @!P5 ST.E.64 desc[UR6][R6.64], R50 ;  /* 0x000000320600d985 */ /* 0x0005e2000c101b06 */
[-C--:B0-----:R-:W-:Y:S02]  /*22c20*/  @!P0 LEA R2, P6, R198, R0.reuse, 0x2 ;  /* 0x00000000c6028211 */ /* 0x081fe400078c10ff */
[-C--:B-1----:R-:W-:Y:S02]  /*22c30*/  @!P1 LEA R4, P5, R196, R0.reuse, 0x2 ;  /* 0x00000000c4049211 */ /* 0x082fe400078a10ff */
[-C--:B------:R-:W-:Y:S02]  /*22c40*/  @!P0 LEA.HI.X R3, R198, R9.reuse, R199, 0x2, P6 ;  /* 0x00000009c6038211 */ /* 0x080fe400030f14c7 */
[----:B------:R-:W-:Y:S02]  /*22c50*/  @!P1 LEA.HI.X R5, R196, R9, R197, 0x2, P5 ;  /* 0x00000009c4059211 */ /* 0x000fe400028f14c5 */
[----:B------:R-:W-:Y:S01]  /*22c60*/  ISETP.GE.AND P5, PT, R188, UR4, PT ;  /* 0x00000004bc007c0c */ /* 0x000fe2000bfa6270 */
[----:B------:R0:W-:Y:S01]  /*22c70*/  @!P0 ST.E.64 desc[UR6][R2.64], R54 ;  /* 0x0000003602008985 */ /* 0x0001e2000c101b06 */
[----:B--2---:R-:W-:-:S02]  /*22c80*/  @!P2 LEA R6, P6, R194, R0, 0x2 ;  /* 0x00000000c206a211 */ /* 0x004fc400078c10ff */
[----:B------:R-:W-:Y:S01]  /*22c90*/  ISETP.GE.AND P0, PT, R186, UR4, PT ;  /* 0x00000004ba007c0c */ /* 0x000fe2000bf06270 */
[----:B------:R1:W-:Y:S01]  /*22ca0*/  @!P1 ST.E.64 desc[UR6][R4.64], R58 ;  /* 0x0000003a04009985 */ /* 0x0003e2000c101b06 */
        /* <DEDUP_REMOVED lines=14> */
[----:B0-----:R-:W-:-:S04]  /*22d90*/  @!P0 LEA R2, P4, R186, R0, 0x2 ;  /* 0x00000000ba028211 */ /* 0x001fc800078810ff */
[-C--:B------:R-:W-:Y:S02]  /*22da0*/  @!P0 LEA.HI.X R3, R186, R9.reuse, R187, 0x2, P4 ;  /* 0x00000009ba038211 */ /* 0x080fe400020f14bb */
[----:B------:R-:W-:Y:S02]  /*22db0*/  ISETP.GE.AND P4, PT, R178, UR4, PT ;  /* 0x00000004b2007c0c */ /* 0x000fe4000bf86270 */
[-C--:B-1----:R-:W-:Y:S01]  /*22dc0*/  @!P1 LEA R4, P3, R184, R0.reuse, 0x2 ;  /* 0x00000000b8049211 */ /* 0x082fe200078610ff */
[----:B------:R0:W-:Y:S01]  /*22dd0*/  @!P0 ST.E.64 desc[UR6][R2.64], R78 ;  /* 0x0000004e02008985 */ /* 0x0001e2000c101b06 */
[----:B--2---:R-:W-:Y:S02]  /*22de0*/  @!P2 LEA R6, P6, R182, R0, 0x2 ;  /* 0x00000000b606a211 */ /* 0x004fe400078c10ff */
        /* <DEDUP_REMOVED lines=11> */
[----:B------:R-:W-:Y:S02]  /*22ea0*/  ISETP.GE.AND P5, PT, R168, UR4, PT ;  /* 0x00000004a8007c0c */ /* 0x000fe4000bfa6270 */
[-C--:B------:R-:W-:Y:S02]  /*22eb0*/  @!P4 LEA.HI.X R5, R178, R9.reuse, R179, 0x2, P0 ;  /* 0x00000009b205c211 */ /* 0x080fe400000f14b3 */
[----:B------:R-:W-:Y:S02]  /*22ec0*/  ISETP.GE.AND P0, PT, R170, UR4, PT ;  /* 0x00000004aa007c0c */ /* 0x000fe4000bf06270 */
[----:B--2---:R-:W-:Y:S01]  /*22ed0*/  @!P3 LEA R6, P6, R176, R0, 0x2 ;  /* 0x00000000b006b211 */ /* 0x004fe200078c10ff */
[----:B------:R1:W-:Y:S01]  /*22ee0*/  @!P4 ST.E.64 desc[UR6][R4.64], R94 ;  /* 0x0000005e0400c985 */ /* 0x0003e2000c101b06 */
[----:B------:R-:W-:Y:S02]  /*22ef0*/  ISETP.GE.AND P4, PT, R166, UR4, PT ;  /* 0x00000004a6007c0c */ /* 0x000fe4000bf86270 */
[----:B------:R-:W-:-:S02]  /*22f00*/  @!P3 LEA.HI.X R7, R176, R9, R177, 0x2, P6 ;  /* 0x00000009b007b211 */ /* 0x000fc400030f14b1 */
[----:B0-----:R-:W-:-:S03]  /*22f10*/  @!P2 LEA R2, P6, R174, R0, 0x2 ;  /* 0x00000000ae02a211 */ /* 0x001fc600078c10ff */
[----:B------:R0:W-:Y:S01]  /*22f20*/  @!P3 ST.E.64 desc[UR6][R6.64], R98 ;  /* 0x000000620600b985 */ /* 0x0001e2000c101b06 */
[----:B------:R-:W-:Y:S02]  /*22f30*/  @!P2 LEA.HI.X R3, R174, R9, R175, 0x2, P6 ;  /* 0x00000009ae03a211 */ /* 0x000fe400030f14af */
[----:B-1----:R-:W-:-:S03]  /*22f40*/  @!P1 LEA R4, P3, R172, R0, 0x2 ;  /* 0x00000000ac049211 */ /* 0x002fc600078610ff */
[----:B------:R1:W-:Y:S01]  /*22f50*/  @!P2 ST.E.64 desc[UR6][R2.64], R102 ;  /* 0x000000660200a985 */ /* 0x0003e2000c101b06 */
[-C--:B------:R-:W-:Y:S02]  /*22f60*/  @!P1 LEA.HI.X R5, R172, R9.reuse, R173, 0x2, P3 ;  /* 0x00000009ac059211 */ /* 0x080fe400018f14ad */
[----:B------:R-:W-:Y:S02]  /*22f70*/  ISETP.GE.AND P3, PT, R164, UR4, PT ;  /* 0x00000004a4007c0c */ /* 0x000fe4000bf66270 */
[CC--:B0-----:R-:W-:Y:S01]  /*22f80*/  @!P0 LEA R6, P6, R170.reuse, R0.reuse, 0x2 ;  /* 0x00000000aa068211 */ /* 0x0c1fe200078c10ff */
[----:B------:R0:W-:Y:S03]  /*22f90*/  @!P1 ST.E.64 desc[UR6][R4.64], R106 ;  /* 0x0000006a04009985 */ /* 0x0001e6000c101b06 */
[----:B------:R-:W-:Y:S02]  /*22fa0*/  @!P0 LEA.HI.X R7, R170, R9, R171, 0x2, P6 ;  /* 0x00000009aa078211 */ /* 0x000fe400030f14ab */
[----:B-1----:R-:W-:-:S03]  /*22fb0*/  @!P5 LEA R2, P1, R168, R0, 0x2 ;  /* 0x00000000a802d211 */ /* 0x002fc600078210ff */
        /* <DEDUP_REMOVED lines=8> */
[-C--:B-1----:R-:W-:Y:S01]  /*23040*/  @!P3 LEA R6, P6, R164, R0.reuse, 0x2 ;  /* 0x00000000a406b211 */ /* 0x082fe200078c10ff */
[----:B------:R1:W-:Y:S01]  /*23050*/  @!P4 ST.E.64 desc[UR6][R4.64], R118 ;  /* 0x000000760400c985 */ /* 0x0003e2000c101b06 */
[----:B------:R-:W-:Y:S02]  /*23060*/  ISETP.GE.AND P4, PT, R158, UR4, PT ;  /* 0x000000049e007c0c */ /* 0x000fe4000bf86270 */
[----:B------:R-:W-:Y:S02]  /*23070*/  @!P3 LEA.HI.X R7, R164, R9, R165, 0x2, P6 ;  /* 0x00000009a407b211 */ /* 0x000fe400030f14a5 */
[----:B0-----:R-:W-:-:S03]  /*23080*/  @!P1 LEA R2, P6, R160, R0, 0x2 ;  /* 0x00000000a0029211 */ /* 0x001fc600078c10ff */
[----:B------:R0:W-:Y:S01]  /*23090*/  @!P3 ST.E.64 desc[UR6][R6.64], R122 ;  /* 0x0000007a0600b985 */ /* 0x0001e2000c101b06 */
[----:B------:R-:W-:Y:S02]  /*230a0*/  ISETP.GE.AND P3, PT, R156, UR4, PT ;  /* 0x000000049c007c0c */ /* 0x000fe4000bf66270 */
[----:B------:R-:W-:Y:S02]  /*230b0*/  @!P1 LEA.HI.X R3, R160, R9, R161, 0x2, P6 ;  /* 0x00000009a0039211 */ /* 0x000fe400030f14a1 */
[----:B-1----:R-:W-:-:S04]  /*230c0*/  @!P0 LEA R4, P5, R162, R0, 0x2 ;  /* 0x00000000a2048211 */ /* 0x002fc800078a10ff */
[----:B------:R-:W-:Y:S02]  /*230d0*/  @!P0 LEA.HI.X R5, R162, R9, R163, 0x2, P5 ;  /* 0x00000009a2058211 */ /* 0x000fe400028f14a3 */
[----:B------:R-:W-:-:S03]  /*230e0*/  ISETP.GE.AND P5, PT, R152, UR4, PT ;  /* 0x0000000498007c0c */ /* 0x000fc6000bfa6270 */
[----:B------:R1:W-:Y:S04]  /*230f0*/  @!P0 ST.E.64 desc[UR6][R4.64], R126 ;  /* 0x0000007e04008985 */ /* 0x0003e8000c101b06 */
[----:B------:R2:W-:Y:S01]  /*23100*/  @!P1 ST.E.64 desc[UR6][R2.64], R130 ;  /* 0x0000008202009985 */ /* 0x0005e2000c101b06 */
[----:B0-----:R-:W-:-:S04]  /*23110*/  @!P2 LEA R6, P1, R154, R0, 0x2 ;  /* 0x000000009a06a211 */ /* 0x001fc800078210ff */
[----:B------:R-:W-:Y:S02]  /*23120*/  @!P2 LEA.HI.X R7, R154, R9, R155, 0x2, P1 ;  /* 0x000000099a07a211 */ /* 0x000fe400008f149b */
[----:B-1----:R-:W-:-:S04]  /*23130*/  @!P4 LEA R4, P0, R158, R0, 0x2 ;  /* 0x000000009e04c211 */ /* 0x002fc800078010ff */
[-C--:B------:R-:W-:Y:S02]  /*23140*/  @!P4 LEA.HI.X R5, R158, R9.reuse, R159, 0x2, P0 ;  /* 0x000000099e05c211 */ /* 0x080fe400000f149f */
[-C--:B------:R-:W-:Y:S02]  /*23150*/  @!P5 LEA R10, P0, R152, R0.reuse, 0x2 ;  /* 0x00000000980ad211 */ /* 0x080fe400078010ff */
[----:B--2---:R-:W-:Y:S01]  /*23160*/  @!P3 LEA R2, P6, R156, R0, 0x2 ;  /* 0x000000009c02b211 */ /* 0x004fe200078c10ff */
        /* <DEDUP_REMOVED lines=8> */
[----:B---3--:R-:W-:Y:S01]  /*231f0*/  LEA R2, P0, R100, R0, 0x2 ;  /* 0x0000000064027211 */ /* 0x008fe200078010ff */
[----:B------:R-:W-:-:S03]  /*23200*/  ULDC.64 UR4, c[0x0][0x208] ;  /* 0x0000820000047ab9 */ /* 0x000fc60000000a00 */
[----:B------:R-:W-:-:S05]  /*23210*/  LEA.HI.X R3, R100, R9, R101, 0x2, P0 ;  /* 0x0000000964037211 */ /* 0x000fca00000f1465 */
[----:B------:R4:W-:Y:S01]  /*23220*/  ST.E.64 desc[UR4][R2.64], R150 ;  /* 0x0000009602007985 */ /* 0x0009e2000c101b04 */
[----:B------:R-:W-:Y:S05]  /*23230*/  BRA `(.L_x_1810) ;  /* 0x0000000c00bc7947 */ /* 0x000fea0003800000 */
.L_x_1801:
[----:B------:R-:W2:Y:S01]  /*23240*/  LDL R7, [R1+0x4c] ;  /* 0x00004c0001077983 */ /* 0x000ea20000100800 */
[----:B------:R-:W-:Y:S01]  /*23250*/  ULDC.64 UR4, c[0x0][0xc08] ;  /* 0x0003020000047ab9 */ /* 0x000fe20000000a00 */
[----:B------:R-:W3:Y:S02]  /*23260*/  LDC.64 R2, c[0x0][0xc00] ;  /* 0x00030000ff027b82 */ /* 0x000ee40000000a00 */
[----:B------:R-:W3:Y:S01]  /*23270*/  LDL R8, [R1+0x50] ;  /* 0x0000500001087983 */ /* 0x000ee20000100800 */
[----:B------:R-:W-:-:S04]  /*23280*/  ISETP.NE.U32.AND P0, PT, RZ, UR4, PT ;  /* 0x00000004ff007c0c */ /* 0x000fc8000bf05070 */
[----:B------:R-:W-:Y:S01]  /*23290*/  ISETP.NE.AND.EX P1, PT, RZ, UR5, PT, P0 ;  /* 0x00000005ff007c0c */ /* 0x000fe2000bf25300 */
[----:B------:R-:W4:Y:S01]  /*232a0*/  S2R R35, SR_TID.X ;  /* 0x0000000000237919 */ /* 0x000f220000002100 */
[----:B------:R-:W-:-:S11]  /*232b0*/  ULDC.64 UR4, c[0x0][0xc00] ;  /* 0x0003000000047ab9 */ /* 0x000fd60000000a00 */
[----:B------:R-:W0:Y:S01]  /*232c0*/  @P1 LDC.64 R4, c[0x0][0xc08] ;  /* 0x00030200ff041b82 */ /* 0x000e220000000a00 */
[----:B------:R-:W-:-:S04]  /*232d0*/  ISETP.NE.U32.AND P0, PT, RZ, UR4, PT ;  /* 0x00000004ff007c0c */ /* 0x000fc8000bf05070 */
[----:B------:R-:W-:Y:S01]  /*232e0*/  ISETP.NE.AND.EX P0, PT, RZ, UR5, PT, P0 ;  /* 0x00000005ff007c0c */ /* 0x000fe2000bf05300 */
[----:B------:R-:W-:Y:S01]  /*232f0*/  ULDC UR4, c[0x0][0xa88] ;  /* 0x0002a20000047ab9 */ /* 0x000fe20000000800 */
[----:B------:R-:W-:Y:S02]  /*23300*/  IMAD.MOV.U32 R15, RZ, RZ, RZ ;  /* 0x000000ffff0f7224 */ /* 0x000fe400078e00ff */
[----:B------:R-:W-:Y:S01]  /*23310*/  IMAD.U32 R0, RZ, RZ, UR4 ;  /* 0x00000004ff007e24 */ /* 0x000fe2000f8e00ff */
[----:B------:R-:W-:Y:S01]  /*23320*/  ULDC.64 UR6, c[0x0][0x208] ;  /* 0x0000820000067ab9 */ /* 0x000fe20000000a00 */
[----:B----4-:R-:W-:-:S05]  /*23330*/  VIADD R6, R35, 0xffffff80 ;  /* 0xffffff8023067836 */ /* 0x010fca0000000000 */
[----:B------:R-:W-:Y:S02]  /*23340*/  ISETP.GT.AND P3, PT, R6, 0x7f, PT ;  /* 0x0000007f0600780c */ /* 0x000fe40003f64270 */
[----:B--2---:R-:W-:-:S13]  /*23350*/  ISETP.NE.AND P2, PT, R7, RZ, PT ;  /* 0x000000ff0700720c */ /* 0x004fda0003f45270 */
[----:B------:R-:W2:Y:S01]  /*23360*/  @!P2 LDC R7, c[0x0][0xad4] ;  /* 0x0002b500ff07ab82 */ /* 0x000ea20000000800 */
[----:B---3--:R-:W-:-:S04]  /*23370*/  IMAD.WIDE R2, R8, 0x4, R2 ;  /* 0x0000000408027825 */ /* 0x008fc800078e0202 */
[----:B0-----:R-:W-:Y:S01]  /*23380*/  @P1 IMAD.WIDE R4, R8, 0x4, R4 ;  /* 0x0000000408041825 */ /* 0x001fe200078e0204 */
[----:B------:R0:W5:Y:S01]  /*23390*/  @P0 LDG.E R15, desc[UR6][R2.64] ;  /* 0x00000006020f0981 */ /* 0x000162000c1e1900 */
[----:B------:R-:W-:-:S03]  /*233a0*/  SHF.R.S32.HI R28, RZ, 0x1f, R8 ;  /* 0x0000001fff1c7819 */ /* 0x000fc60000011408 */
[----:B------:R0:W5:Y:S04]  /*233b0*/  @P1 LDG.E R0, desc[UR6][R4.64] ;  /* 0x0000000604001981 */ /* 0x000168000c1e1900 */
[----:B--2---:R0:W-:Y:S01]  /*233c0*/  @!P2 STL [R1+0x4c], R7 ;  /* 0x00004c070100a387 */ /* 0x0041e20000100800 */
[----:B------:R-:W-:Y:S01]  /*233d0*/  ISETP.GT.AND P2, PT, R7, 0x1, PT ;  /* 0x000000010700780c */ /* 0x000fe20003f44270 */
[----:B------:R-:W-:-:S12]  /*233e0*/  @P1 BRA `(.L_x_1813) ;  /* 0x0000000000141947 */ /* 0x000fd80003800000 */
[----:B------:R-:W-:Y:S05]  /*233f0*/  @!P0 BRA `(.L_x_1813) ;  /* 0x0000000000108947 */ /* 0x000fea0003800000 */
[----:B------:R-:W-:Y:S02]  /*23400*/  ULDC.64 UR4, c[0x0][0x208] ;  /* 0x0000820000047ab9 */ /* 0x000fe40000000a00 */
[----:B0-----:R-:W2:Y:S04]  /*23410*/  LDG.E R5, desc[UR4][R2.64] ;  /* 0x0000000402057981 */ /* 0x001ea8000c1e1900 */
[----:B-----5:R-:W2:Y:S02]  /*23420*/  LDG.E R0, desc[UR4][R2.64+0x4] ;  /* 0x0000040402007981 */ /* 0x020ea4000c1e1900 */
[----:B--2---:R-:W-:-:S07]  /*23430*/  IMAD.IADD R0, R0, 0x1, -R5 ;  /* 0x0000000100007824 */ /* 0x004fce00078e0a05 */
.L_x_1813:
[----:B------:R-:W-:Y:S01]  /*23440*/  BSSY B1, `(.L_x_1814) ;  /* 0x0000039000017945 */ /* 0x000fe20003800000 */
[----:B------:R-:W-:Y:S02]  /*23450*/  SEL R33, R8, RZ, !P0 ;  /* 0x000000ff08217207 */ /* 0x000fe40004000000 */
[----:B------:R-:W-:Y:S02]  /*23460*/  SEL R28, R28, RZ, !P0 ;  /* 0x000000ff1c1c7207 */ /* 0x000fe40004000000 */
[----:B-1---5:R-:W-:Y:S01]  /*23470*/  SHF.R.S32.HI R24, RZ, 0x1f, R15 ;  /* 0x0000001fff187819 */ /* 0x022fe2000001140f */
[----:B------:R-:W-:Y:S06]  /*23480*/  @P3 BRA `(.L_x_1815) ;  /* 0x0000000000d03947 */ /* 0x000fec0003800000 */
[----:B0-----:R-:W2:Y:S01]  /*23490*/  LDL R3, [R1+0x14] ;  /* 0x0000140001037983 */ /* 0x001ea20000100800 */
[----:B------:R-:W0:Y:S02]  /*234a0*/  LDC R37, c[0x0][0xbe8] ;  /* 0x0002fa00ff257b82 */ /* 0x000e240000000800 */
[----:B0-----:R-:W-:Y:S01]  /*234b0*/  IMAD R2, R0, R37, RZ ;  /* 0x0000002500027224 */ /* 0x001fe200078e02ff */
[----:B--2---:R-:W-:-:S04]  /*234c0*/  IADD3 R35, R3, -0x80, R35 ;  /* 0xffffff8003237810 */ /* 0x004fc80007ffe023 */
[----:B------:R-:W-:-:S13]  /*234d0*/  ISETP.GE.AND P0, PT, R35, R2, PT ;  /* 0x000000022300720c */ /* 0x000fda0003f06270 */
[----:B------:R-:W-:Y:S05]  /*234e0*/  @P0 BRA `(.L_x_1815) ;  /* 0x0000000000b80947 */ /* 0x000fea0003800000 */
[----:B------:R-:W2:Y:S01]  /*234f0*/  LDL R12, [R1+0x40] ;  /* 0x00004000010c7983 */ /* 0x000ea20000100800 */
[----:B------:R-:W-:Y:S01]  /*23500*/  IMAD.MOV.U32 R20, RZ, RZ, 0x9b8 ;  /* 0x000009b8ff147424 */ /* 0x000fe200078e00ff */
[----:B------:R-:W-:Y:S01]  /*23510*/  ISETP.GT.AND P0, PT, R7, 0x1, PT ;  /* 0x000000010700780c */ /* 0x000fe20003f04270 */
[----:B------:R-:W0:Y:S01]  /*23520*/  LDC.64 R8, c[0x0][0xba8] ;  /* 0x0002ea00ff087b82 */ /* 0x000e220000000a00 */
[----:B------:R-:W3:Y:S01]  /*23530*/  LDL.LU R30, [R1+0x68] ;  /* 0x00006800011e7983 */ /* 0x000ee20000300800 */
[----:B------:R-:W-:Y:S01]  /*23540*/  ISETP.NE.AND P1, PT, R37, 0x1, PT ;  /* 0x000000012500780c */ /* 0x000fe20003f25270 */
[----:B------:R-:W-:Y:S01]  /*23550*/  IMAD.MOV.U32 R21, RZ, RZ, R35 ;  /* 0x000000ffff157224 */ /* 0x000fe200078e0023 */
[----:B------:R-:W-:Y:S01]  /*23560*/  SEL R20, R20, 0x978, P0 ;  /* 0x0000097814147807 */ /* 0x000fe20000000000 */
[----:B------:R-:W-:-:S03]  /*23570*/  ULDC.64 UR4, c[0x0][0x208] ;  /* 0x0000820000047ab9 */ /* 0x000fc60000000a00 */
[----:B------:R-:W1:Y:S08]  /*23580*/  LDC.64 R2, c[0x0][R20+0x220] ;  /* 0x0000880014027b82 */ /* 0x000e700000000a00 */
[----:B------:R-:W2:Y:S08]  /*23590*/  LDC.64 R10, c[0x0][R20+0x218] ;  /* 0x00008600140a7b82 */ /* 0x000eb00000000a00 */
[----:B------:R-:W4:Y:S08]  /*235a0*/  LDC.64 R4, c[0x0][R20+0x228] ;  /* 0x00008a0014047b82 */ /* 0x000f300000000a00 */
[----:B------:R-:W5:Y:S08]  /*235b0*/  @P1 LDC R14, c[0x0][0xbec] ;  /* 0x0002fb00ff0e1b82 */ /* 0x000f700000000800 */
[----:B------:R-:W4:Y:S08]  /*235c0*/  LDC.64 R6, c[0x0][R20+0x210] ;  /* 0x0000840014067b82 */ /* 0x000f300000000a00 */
[----:B------:R-:W4:Y:S01]  /*235d0*/  @P1 LDC R31, c[0x0][0xbf0] ;  /* 0x0002fc00ff1f1b82 */ /* 0x000f220000000800 */
[----:B-----5:R-:W-:-:S07]  /*235e0*/  @P1 IMAD.HI.U32 R14, R35, R14, RZ ;  /* 0x0000000e230e1227 */ /* 0x020fce00078e00ff */
[----:B0-----:R-:W0:Y:S01]  /*235f0*/  @!P0 LDC R8, c[0x0][0xb50] ;  /* 0x0002d400ff088b82 */ /* 0x001e220000000800 */
[----:B-1----:R-:W-:-:S07]  /*23600*/  IMAD R3, R3, R33, RZ ;  /* 0x0000002103037224 */ /* 0x002fce00078e02ff */
[----:B------:R-:W1:Y:S01]  /*23610*/  @!P0 LDC R9, c[0x0][0xb54] ;  /* 0x0002d500ff098b82 */ /* 0x000e620000000800 */
[----:B----4-:R-:W-:Y:S01]  /*23620*/  @P1 SHF.R.U32.HI R21, RZ, R31, R14 ;  /* 0x0000001fff151219 */ /* 0x010fe2000001160e */
[----:B------:R-:W-:Y:S02]  /*23630*/  IMAD R31, R2, R28, R3 ;  /* 0x0000001c021f7224 */ /* 0x000fe400078e0203 */
[-C--:B--2---:R-:W-:Y:S02]  /*23640*/  IMAD R29, R11, R12.reuse, RZ ;  /* 0x0000000c0b1d7224 */ /* 0x084fe400078e02ff */
[----:B------:R-:W-:Y:S01]  /*23650*/  IMAD.WIDE.U32 R10, R10, R12, RZ ;  /* 0x0000000c0a0a7225 */ /* 0x000fe200078e00ff */
[----:B---3--:R-:W-:-:S03]  /*23660*/  SEL R3, R30, RZ, P0 ;  /* 0x000000ff1e037207 */ /* 0x008fc60000000000 */
[----:B------:R-:W-:-:S04]  /*23670*/  IMAD.WIDE.U32 R12, R2, R33, RZ ;  /* 0x00000021020c7225 */ /* 0x000fc800078e00ff */
[----:B------:R-:W-:Y:S01]  /*23680*/  IMAD.IADD R29, R11, 0x1, R29 ;  /* 0x000000010b1d7824 */ /* 0x000fe200078e021d */
[----:B------:R-:W-:Y:S01]  /*23690*/  IADD3 R10, P1, P3, R12, R10, R15 ;  /* 0x0000000a0c0a7210 */ /* 0x000fe20007b3e00f */
[----:B------:R-:W-:Y:S02]  /*236a0*/  IMAD.MOV R2, RZ, RZ, -R21 ;  /* 0x000000ffff027224 */ /* 0x000fe400078e0a15 */
[----:B------:R-:W-:Y:S02]  /*236b0*/  IMAD.IADD R31, R13, 0x1, R31 ;  /* 0x000000010d1f7824 */ /* 0x000fe400078e021f */
        /* <DEDUP_REMOVED lines=12> */
[----:B0-----:R-:W-:Y:S01]  /*23780*/  LEA R8, P0, R4, R8, 0x2 ;  /* 0x0000000804087211 */ /* 0x001fe200078010ff */
[----:B------:R-:W-:Y:S02]  /*23790*/  IMAD.MOV.U32 R3, RZ, RZ, -0x800000 ;  /* 0xff800000ff037424 */ /* 0x000fe400078e00ff */
[----:B------:R-:W-:-:S05]  /*237a0*/  IMAD.IADD R2, R5, 0x1, R11 ;  /* 0x0000000105027824 */ /* 0x000fca00078e020b */
[----:B-1----:R-:W-:-:S05]  /*237b0*/  LEA.HI.X R9, R4, R9, R2, 0x2, P0 ;  /* 0x0000000904097211 */ /* 0x002fca00000f1402 */
[----:B------:R1:W-:Y:S02]  /*237c0*/  STG.E desc[UR4][R8.64], R3 ;  /* 0x0000000308007986 */ /* 0x0003e4000c101904 */
.L_x_1815:
[----:B------:R-:W-:Y:S05]  /*237d0*/  BSYNC B1 ;  /* 0x0000000000017941 */ /* 0x000fea0003800000 */
.L_x_1814:
[----:B------:R-:W-:Y:S05]  /*237e0*/  @P2 BRA `(.L_x_1810) ;  /* 0x0000000800502947 */ /* 0x000fea0003800000 */
[----:B01----:R-:W2:Y:S01]  /*237f0*/  LDL.LU R3, [R1+0x40] ;  /* 0x0000400001037983 */ /* 0x003ea20000300800 */
[----:B------:R-:W-:Y:S01]  /*23800*/  ULDC.64 UR4, c[0x0][0xaa0] ;  /* 0x0002a80000047ab9 */ /* 0x000fe20000000a00 */
[----:B------:R-:W0:Y:S01]  /*23810*/  LDC R11, c[0x0][0xbe8] ;  /* 0x0002fa00ff0b7b82 */ /* 0x000e220000000800 */
[----:B------:R-:W-:Y:S01]  /*23820*/  ULDC.64 UR6, c[0x0][0xaf0] ;  /* 0x0002bc0000067ab9 */ /* 0x000fe20000000a00 */
[----:B------:R-:W3:Y:S04]  /*23830*/  LDL.LU R2, [R1+0x14] ;  /* 0x0000140001027983 */ /* 0x000ee80000300800 */
[----:B------:R-:W4:Y:S04]  /*23840*/  LDL R4, [R1+0x44] ;  /* 0x0000440001047983 */ /* 0x000f280000100800 */
[----:B------:R1:W5:Y:S04]  /*23850*/  LDL R29, [R1+0x64] ;  /* 0x00006400011d7983 */ /* 0x0003680000100800 */
[----:B------:R1:W5:Y:S04]  /*23860*/  LDL R21, [R1+0xc] ;  /* 0x00000c0001157983 */ /* 0x0003680000100800 */
[----:B------:R1:W5:Y:S04]  /*23870*/  LDL R14, [R1+0x10] ;  /* 0x00001000010e7983 */ /* 0x0003680000100800 */
[----:B------:R1:W5:Y:S01]  /*23880*/  LDL R20, [R1+0x60] ;  /* 0x0000600001147983 */ /* 0x0003620000100800 */
[----:B0-----:R-:W-:-:S13]  /*23890*/  ISETP.NE.AND P0, PT, R11, 0x1, PT ;  /* 0x000000010b00780c */ /* 0x001fda0003f05270 */
[----:B------:R-:W0:Y:S08]  /*238a0*/  @P0 LDC R6, c[0x0][0xbec] ;  /* 0x0002fb00ff060b82 */ /* 0x000e300000000800 */
[----:B------:R-:W1:Y:S01]  /*238b0*/  @P0 LDC R7, c[0x0][0xbf0] ;  /* 0x0002fc00ff070b82 */ /* 0x000e620000000800 */
[----:B------:R-:W-:Y:S01]  /*238c0*/  BSSY B1, `(.L_x_1816) ;  /* 0x0000041000017945 */ /* 0x000fe20003800000 */
[----:B--2---:R-:W-:-:S02]  /*238d0*/  IMAD.MOV.U32 R10, RZ, RZ, R3 ;  /* 0x000000ffff0a7224 */ /* 0x004fc400078e0003 */
[----:B---3--:R-:W-:Y:S02]  /*238e0*/  IMAD.MOV.U32 R8, RZ, RZ, R2 ;  /* 0x000000ffff087224 */ /* 0x008fe400078e0002 */
[----:B------:R-:W-:Y:S02]  /*238f0*/  IMAD R2, R24, UR4, RZ ;  /* 0x0000000418027c24 */ /* 0x000fe4000f8e02ff */
[----:B------:R2:W5:Y:S01]  /*23900*/  LDL R24, [R1+0x48] ;  /* 0x0000480001187983 */ /* 0x0005620000100800 */
[----:B----4-:R-:W-:Y:S02]  /*23910*/  IMAD R4, R4, 0x20, R23 ;  /* 0x0000002004047824 */ /* 0x010fe400078e0217 */
[C---:B------:R-:W-:Y:S02]  /*23920*/  IMAD R5, R15.reuse, UR5, R2 ;  /* 0x000000050f057c24 */ /* 0x040fe4000f8e0202 */
[----:B------:R-:W-:Y:S01]  /*23930*/  IMAD.WIDE.U32 R2, R15, UR4, RZ ;  /* 0x000000040f027c25 */ /* 0x000fe2000f8e00ff */
[----:B------:R-:W-:-:S03]  /*23940*/  ULDC.64 UR4, c[0x0][0xae8] ;  /* 0x0002ba0000047ab9 */ /* 0x000fc60000000a00 */
[----:B------:R-:W-:Y:S02]  /*23950*/  IMAD.IADD R9, R8, 0x1, R4 ;  /* 0x0000000108097824 */ /* 0x000fe400078e0204 */
[----:B------:R-:W-:Y:S02]  /*23960*/  IMAD.IADD R3, R3, 0x1, R5 ;  /* 0x0000000103037824 */ /* 0x000fe400078e0205 */
[----:B0-----:R-:W-:-:S04]  /*23970*/  @P0 IMAD.HI.U32 R4, R9, R6, RZ ;  /* 0x0000000609040227 */ /* 0x001fc800078e00ff */
[----:B------:R-:W-:-:S04]  /*23980*/  IMAD.WIDE.U32 R2, R10, UR4, R2 ;  /* 0x000000040a027c25 */ /* 0x000fc8000f8e0002 */
[----:B------:R-:W-:Y:S01]  /*23990*/  IMAD.MOV.U32 R5, RZ, RZ, R9 ;  /* 0x000000ffff057224 */ /* 0x000fe200078e0009 */
[----:B-1----:R-:W-:Y:S01]  /*239a0*/  @P0 SHF.R.U32.HI R5, RZ, R7, R4 ;  /* 0x00000007ff050219 */ /* 0x002fe20000011604 */
[----:B------:R-:W-:Y:S02]  /*239b0*/  IMAD R6, R28, UR6, RZ ;  /* 0x000000061c067c24 */ /* 0x000fe4000f8e02ff */
[----:B------:R-:W-:Y:S01]  /*239c0*/  IMAD R3, R10, UR5, R3 ;  /* 0x000000050a037c24 */ /* 0x000fe2000f8e0203 */
[----:B------:R-:W-:Y:S01]  /*239d0*/  SHF.R.S32.HI R4, RZ, 0x1f, R5 ;  /* 0x0000001fff047819 */ /* 0x000fe20000011405 */
[C---:B------:R-:W-:Y:S01]  /*239e0*/  IMAD R7, R33.reuse, UR7, R6 ;  /* 0x0000000721077c24 */ /* 0x040fe2000f8e0206 */
[----:B------:R-:W-:Y:S01]  /*239f0*/  ULDC.64 UR4, c[0x0][0xae0] ;  /* 0x0002b80000047ab9 */ /* 0x000fe20000000a00 */
[----:B------:R-:W-:-:S04]  /*23a00*/  IMAD.WIDE.U32 R2, R33, UR6, R2 ;  /* 0x0000000621027c25 */ /* 0x000fc8000f8e0002 */
[----:B------:R-:W-:Y:S02]  /*23a10*/  IMAD.MOV R6, RZ, RZ, -R5 ;  /* 0x000000ffff067224 */ /* 0x000fe400078e0a05 */
[----:B------:R-:W-:Y:S02]  /*23a20*/  IMAD.IADD R3, R3, 0x1, R7 ;  /* 0x0000000103037824 */ /* 0x000fe400078e0207 */
        /* <DEDUP_REMOVED lines=8> */
[----:B------:R-:W-:Y:S02]  /*23ab0*/  IMAD.IADD R12, R23, 0x1, R8 ;  /* 0x00000001170c7824 */ /* 0x000fe400078e0208 */
[----:B------:R-:W-:Y:S02]  /*23ac0*/  IMAD R13, R0, R11, RZ ;  /* 0x0000000b000d7224 */ /* 0x000fe400078e02ff */
[C---:B------:R-:W-:Y:S02]  /*23ad0*/  IMAD R5, R7.reuse, UR5, R4 ;  /* 0x0000000507057c24 */ /* 0x040fe4000f8e0204 */
[----:B------:R-:W-:Y:S01]  /*23ae0*/  IMAD.WIDE.U32 R2, R7, UR4, R2 ;  /* 0x0000000407027c25 */ /* 0x000fe2000f8e0002 */
[----:B------:R-:W-:Y:S01]  /*23af0*/  ISETP.GE.AND P2, PT, R12, R13, PT ;  /* 0x0000000d0c00720c */ /* 0x000fe20003f46270 */
[----:B------:R-:W-:-:S02]  /*23b00*/  ULDC.64 UR4, c[0x0][0xa80] ;  /* 0x0002a00000047ab9 */ /* 0x000fc40000000a00 */
[----:B------:R-:W-:Y:S01]  /*23b10*/  IMAD.IADD R3, R3, 0x1, R5 ;  /* 0x0000000103037824 */ /* 0x000fe200078e0205 */
[----:B------:R-:W-:Y:S01]  /*23b20*/  LEA R10, P3, R2, UR4, 0x1 ;  /* 0x00000004020a7c11 */ /* 0x000fe2000f8608ff */
[----:B------:R-:W-:-:S03]  /*23b30*/  VIADD R0, R12, 0x20 ;  /* 0x000000200c007836 */ /* 0x000fc60000000000 */
[----:B------:R-:W-:Y:S02]  /*23b40*/  LEA.HI.X R11, R2, UR5, R3, 0x1, P3 ;  /* 0x00000005020b7c11 */ /* 0x000fe400098f0c03 */
[-C--:B------:R-:W-:Y:S01]  /*23b50*/  ISETP.GE.AND P1, PT, R0, R13.reuse, PT ;  /* 0x0000000d0000720c */ /* 0x080fe20003f26270 */
[----:B------:R-:W-:Y:S01]  /*23b60*/  VIADD R0, R12, 0x40 ;  /* 0x000000400c007836 */ /* 0x000fe20000000000 */
[----:B------:R2:W0:Y:S04]  /*23b70*/  SHFL.IDX PT, R8, R10, RZ, 0x181f ;  /* 0x00181fff0a087589 */ /* 0x00042800000e0000 */
[----:B------:R2:W1:Y:S01]  /*23b80*/  SHFL.IDX PT, R9, R11, RZ, 0x181f ;  /* 0x00181fff0b097589 */ /* 0x00046200000e0000 */
[----:B------:R-:W-:Y:S01]  /*23b90*/  ISETP.GE.AND P0, PT, R0, R13, PT ;  /* 0x0000000d0000720c */ /* 0x000fe20003f06270 */
[----:B------:R-:W-:-:S12]  /*23ba0*/  @P2 BRA `(.L_x_1817) ;  /* 0x0000000000482947 */ /* 0x000fd80003800000 */
[----:B------:R-:W-:Y:S01]  /*23bb0*/  ULDC UR4, c[0x0][0xac8] ;  /* 0x0002b20000047ab9 */ /* 0x000fe20000000800 */
[----:B------:R-:W-:Y:S01]  /*23bc0*/  ULDC.64 UR6, c[0x0][0x208] ;  /* 0x0000820000067ab9 */ /* 0x000fe20000000a00 */
[----:B------:R-:W-:Y:S02]  /*23bd0*/  ISETP.GE.AND P5, PT, R18, UR4, PT ;  /* 0x0000000412007c0c */ /* 0x000fe4000bfa6270 */
[----:B-----5:R-:W-:Y:S02]  /*23be0*/  ISETP.GE.AND P3, PT, R21, UR4, PT ;  /* 0x0000000415007c0c */ /* 0x020fe4000bf66270 */
[----:B------:R-:W-:Y:S02]  /*23bf0*/  ISETP.GE.AND P2, PT, R14, UR4, PT ;  /* 0x000000040e007c0c */ /* 0x000fe4000bf46270 */
[----:B------:R-:W-:-:S07]  /*23c00*/  ISETP.GE.AND P4, PT, R226, UR4, PT ;  /* 0x00000004e2007c0c */ /* 0x000fce000bf86270 */
[----:B0-----:R-:W-:-:S04]  /*23c10*/  @!P5 LEA R6, P6, R18, R8, 0x1 ;  /* 0x000000081206d211 */ /* 0x001fc800078c08ff */
[-C--:B-1----:R-:W-:Y:S02]  /*23c20*/  @!P5 LEA.HI.X R7, R18, R9.reuse, R19, 0x1, P6 ;  /* 0x000000091207d211 */ /* 0x082fe400030f0c13 */
[CC--:B------:R-:W-:Y:S01]  /*23c30*/  @!P3 LEA R4, P6, R21.reuse, R8.reuse, 0x1 ;  /* 0x000000081504b211 */ /* 0x0c0fe200078c08ff */
[----:B------:R-:W-:Y:S02]  /*23c40*/  @!P4 IMAD.SHL.U32 R15, R24, 0x8, RZ ;  /* 0x00000008180fc824 */ /* 0x000fe400078e00ff */
[----:B------:R3:W-:Y:S01]  /*23c50*/  @!P5 ST.E.128 desc[UR6][R6.64], RZ ;  /* 0x000000ff0600d985 */ /* 0x0007e2000c101d06 */
[----:B------:R-:W-:Y:S02]  /*23c60*/  @!P3 LEA.HI.X R5, R21, R9, R29, 0x1, P6 ;  /* 0x000000091505b211 */ /* 0x000fe400030f0c1d */
[----:B------:R-:W-:-:S04]  /*23c70*/  @!P2 LEA R2, P6, R14, R8, 0x1 ;  /* 0x000000080e02a211 */ /* 0x000fc800078c08ff */
[----:B------:R-:W-:Y:S01]  /*23c80*/  @!P2 LEA.HI.X R3, R14, R9, R20, 0x1, P6 ;  /* 0x000000090e03a211 */ /* 0x000fe200030f0c14 */
[----:B------:R-:W-:-:S05]  /*23c90*/  @!P4 IMAD.WIDE R8, R15, 0x2, R8 ;  /* 0x000000020f08c825 */ /* 0x000fca00078e0208 */
[----:B------:R3:W-:Y:S04]  /*23ca0*/  @!P4 ST.E.128 desc[UR6][R8.64], RZ ;  /* 0x000000ff0800c985 */ /* 0x0007e8000c101d06 */
[----:B------:R3:W-:Y:S04]  /*23cb0*/  @!P3 ST.E.128 desc[UR6][R4.64], RZ ;  /* 0x000000ff0400b985 */ /* 0x0007e8000c101d06 */
[----:B------:R3:W-:Y:S02]  /*23cc0*/  @!P2 ST.E.128 desc[UR6][R2.64], RZ ;  /* 0x000000ff0200a985 */ /* 0x0007e4000c101d06 */
.L_x_1817:
[----:B------:R-:W-:Y:S05]  /*23cd0*/  BSYNC B1 ;  /* 0x0000000000017941 */ /* 0x000fea0003800000 */
.L_x_1816:
[----:B-1-3--:R1:W3:Y:S01]  /*23ce0*/  SHFL.IDX PT, R9, R11, 0x1, 0x181f ;  /* 0x00381f000b097f89 */ /* 0x00a2e200000e0000 */
[----:B------:R-:W-:Y:S03]  /*23cf0*/  BSSY B1, `(.L_x_1818) ;  /* 0x0000015000017945 */ /* 0x000fe60003800000 */
[----:B0-----:R1:W0:Y:S01]  /*23d00*/  SHFL.IDX PT, R8, R10, 0x1, 0x181f ;  /* 0x00381f000a087f89 */ /* 0x00122200000e0000 */
[----:B------:R-:W-:Y:S05]  /*23d10*/  @P1 BRA `(.L_x_1819) ;  /* 0x0000000000481947 */ /* 0x000fea0003800000 */
[----:B------:R-:W-:Y:S01]  /*23d20*/  ULDC UR4, c[0x0][0xac8] ;  /* 0x0002b20000047ab9 */ /* 0x000fe20000000800 */
[----:B------:R-:W-:Y:S01]  /*23d30*/  ULDC.64 UR6, c[0x0][0x208] ;  /* 0x0000820000067ab9 */ /* 0x000fe20000000a00 */
[----:B------:R-:W-:Y:S02]  /*23d40*/  ISETP.GE.AND P4, PT, R18, UR4, PT ;  /* 0x0000000412007c0c */ /* 0x000fe4000bf86270 */
[----:B-----5:R-:W-:Y:S02]  /*23d50*/  ISETP.GE.AND P2, PT, R21, UR4, PT ;  /* 0x0000000415007c0c */ /* 0x020fe4000bf46270 */
[----:B------:R-:W-:Y:S02]  /*23d60*/  ISETP.GE.AND P1, PT, R14, UR4, PT ;  /* 0x000000040e007c0c */ /* 0x000fe4000bf26270 */
[----:B------:R-:W-:-:S07]  /*23d70*/  ISETP.GE.AND P3, PT, R226, UR4, PT ;  /* 0x00000004e2007c0c */ /* 0x000fce000bf66270 */
[CC--:B0-----:R-:W-:Y:S02]  /*23d80*/  @!P4 LEA R6, P6, R18.reuse, R8.reuse, 0x1 ;  /* 0x000000081206c211 */ /* 0x0c1fe400078c08ff */
[CC--:B------:R-:W-:Y:S02]  /*23d90*/  @!P2 LEA R4, P5, R21.reuse, R8.reuse, 0x1 ;  /* 0x000000081504a211 */ /* 0x0c0fe400078a08ff */
[-C--:B---3--:R-:W-:Y:S02]  /*23da0*/  @!P4 LEA.HI.X R7, R18, R9.reuse, R19, 0x1, P6 ;  /* 0x000000091207c211 */ /* 0x088fe400030f0c13 */
[----:B------:R-:W-:Y:S01]  /*23db0*/  @!P1 LEA R2, P6, R14, R8, 0x1 ;  /* 0x000000080e029211 */ /* 0x000fe200078c08ff */
[----:B------:R-:W-:Y:S01]  /*23dc0*/  @!P3 IMAD.SHL.U32 R15, R24, 0x8, RZ ;  /* 0x00000008180fb824 */ /* 0x000fe200078e00ff */
[-C--:B------:R-:W-:Y:S01]  /*23dd0*/  @!P2 LEA.HI.X R5, R21, R9.reuse, R29, 0x1, P5 ;  /* 0x000000091505a211 */ /* 0x080fe200028f0c1d */
[----:B------:R4:W-:Y:S01]  /*23de0*/  @!P4 ST.E.128 desc[UR6][R6.64], RZ ;  /* 0x000000ff0600c985 */ /* 0x0009e2000c101d06 */
[----:B------:R-:W-:Y:S01]  /*23df0*/  @!P1 LEA.HI.X R3, R14, R9, R20, 0x1, P6 ;  /* 0x000000090e039211 */ /* 0x000fe200030f0c14 */
[----:B------:R-:W-:-:S05]  /*23e00*/  @!P3 IMAD.WIDE R8, R15, 0x2, R8 ;  /* 0x000000020f08b825 */ /* 0x000fca00078e0208 */
[----:B------:R4:W-:Y:S04]  /*23e10*/  @!P3 ST.E.128 desc[UR6][R8.64], RZ ;  /* 0x000000ff0800b985 */ /* 0x0009e8000c101d06 */
[----:B------:R4:W-:Y:S04]  /*23e20*/  @!P2 ST.E.128 desc[UR6][R4.64], RZ ;  /* 0x000000ff0400a985 */ /* 0x0009e8000c101d06 */
[----:B------:R4:W-:Y:S02]  /*23e30*/  @!P1 ST.E.128 desc[UR6][R2.64], RZ ;  /* 0x000000ff02009985 */ /* 0x0009e4000c101d06 */
.L_x_1819:
[----:B------:R-:W-:Y:S05]  /*23e40*/  BSYNC B1 ;  /* 0x0000000000017941 */ /* 0x000fea0003800000 */
.L_x_1818:
[----:B---34-:R3:W4:Y:S01]  /*23e50*/  SHFL.IDX PT, R9, R11, 0x2, 0x181f ;  /* 0x00581f000b097f89 */ /* 0x01872200000e0000 */
        /* <DEDUP_REMOVED lines=9> */
[-C--:B0-----:R-:W-:Y:S02]  /*23ef0*/  @!P3 LEA R6, P0, R18, R8.reuse, 0x1 ;  /* 0x000000081206b211 */ /* 0x081fe400078008ff */
[CC--:B------:R-:W-:Y:S02]  /*23f00*/  @!P5 LEA R4, P1, R21.reuse, R8.reuse, 0x1 ;  /* 0x000000081504d211 */ /* 0x0c0fe400078208ff */
[----:B------:R-:W-:Y:S02]  /*23f10*/  @!P6 LEA R2, P2, R14, R8, 0x1 ;  /* 0x000000080e02e211 */ /* 0x000fe400078408ff */
[----:B------:R-:W-:Y:S01]  /*23f20*/  @!P4 IMAD.SHL.U32 R15, R24, 0x8, RZ ;  /* 0x00000008180fc824 */ /* 0x000fe200078e00ff */
[-C--:B----4-:R-:W-:Y:S02]  /*23f30*/  @!P3 LEA.HI.X R7, R18, R9.reuse, R19, 0x1, P0 ;  /* 0x000000091207b211 */ /* 0x090fe400000f0c13 */
[-C--:B------:R-:W-:Y:S02]  /*23f40*/  @!P5 LEA.HI.X R5, R21, R9.reuse, R29, 0x1, P1 ;  /* 0x000000091505d211 */ /* 0x080fe400008f0c1d */
[----:B------:R-:W-:Y:S01]  /*23f50*/  @!P6 LEA.HI.X R3, R14, R9, R20, 0x1, P2 ;  /* 0x000000090e03e211 */ /* 0x000fe200010f0c14 */
[----:B------:R-:W-:Y:S01]  /*23f60*/  @!P4 IMAD.WIDE R8, R15, 0x2, R8 ;  /* 0x000000020f08c825 */ /* 0x000fe200078e0208 */
[----:B------:R0:W-:Y:S04]  /*23f70*/  @!P3 ST.E.128 desc[UR6][R6.64], RZ ;  /* 0x000000ff0600b985 */ /* 0x0001e8000c101d06 */
[----:B------:R0:W-:Y:S04]  /*23f80*/  @!P4 ST.E.128 desc[UR6][R8.64], RZ ;  /* 0x000000ff0800c985 */ /* 0x0001e8000c101d06 */
[----:B------:R0:W-:Y:S04]  /*23f90*/  @!P5 ST.E.128 desc[UR6][R4.64], RZ ;  /* 0x000000ff0400d985 */ /* 0x0001e8000c101d06 */
[----:B------:R0:W-:Y:S02]  /*23fa0*/  @!P6 ST.E.128 desc[UR6][R2.64], RZ ;  /* 0x000000ff0200e985 */ /* 0x0001e4000c101d06 */
.L_x_1821:
[----:B------:R-:W-:Y:S05]  /*23fb0*/  BSYNC B1 ;  /* 0x0000000000017941 */ /* 0x000fea0003800000 */
.L_x_1820:
[----:B------:R-:W-:Y:S01]  /*23fc0*/  VIADD R0, R12, 0x60 ;  /* 0x000000600c007836 */ /* 0x000fe20000000000 */
[----:B0---4-:R0:W4:Y:S04]  /*23fd0*/  SHFL.IDX PT, R9, R11, 0x3, 0x181f ;  /* 0x00781f000b097f89 */ /* 0x01112800000e0000 */
[----:B------:R-:W-:Y:S01]  /*23fe0*/  ISETP.GE.AND P0, PT, R0, R13, PT ;  /* 0x0000000d0000720c */ /* 0x000fe20003f06270 */
[----:B------:R0:W0:-:S12]  /*23ff0*/  SHFL.IDX PT, R8, R10, 0x3, 0x181f ;  /* 0x00781f000a087f89 */ /* 0x00001800000e0000 */
        /* <DEDUP_REMOVED lines=10> */
[----:B-123--:R-:W-:Y:S01]  /*240a0*/  @!P4 IMAD.SHL.U32 R11, R24, 0x8, RZ ;  /* 0x00000008180bc824 */ /* 0x00efe200078e00ff */
        /* <DEDUP_REMOVED lines=8> */
.L_x_1810:
[----:B------:R-:W-:Y:S05]  /*24130*/  BSYNC B0 ;  /* 0x0000000000007941 */ /* 0x000fea0003800000 */
.L_x_1800:
[----:B------:R-:W-:Y:S02]  /*24140*/  ULDC UR4, c[0x0][0xc3c] ;  /* 0x00030f0000047ab9 */ /* 0x000fe40000000800 */
[----:B------:R-:W-:-:S13]  /*24150*/  ISETP.GE.AND P0, PT, R27, UR4, PT ;  /* 0x000000041b007c0c */ /* 0x000fda000bf06270 */
[----:B------:R-:W-:Y:S05]  /*24160*/  @!P0 BRA `(.L_x_1822) ;  /* 0xfffffdd400ec8947 */ /* 0x000fea000383ffff */
[----:B------:R-:W-:Y:S05]  /*24170*/  BRA `(.L_x_1526) ;  /* 0x000000a000a47947 */ /* 0x000fea0003800000 */
.L_x_1524:
        /* <DEDUP_REMOVED lines=20> */
.L_x_1823:
        /* <DEDUP_REMOVED lines=44> */
.L_x_1827:
        /* <DEDUP_REMOVED lines=40> */
.L_x_1825:
        /* <DEDUP_REMOVED lines=12> */
.L_x_1828:
        /* <DEDUP_REMOVED lines=63> */
.L_x_1829:
        /* <DEDUP_REMOVED lines=62> */
.L_x_1830:
[----:B01----:R-:W-:-:S05]  /*25090*/  LOP3.LUT R3, RZ, R2, RZ, 0x33, !PT ;  /* 0x00000002ff037212 */ /* 0x003fca00078e33ff */
[----:B------:R-:W-:-:S05]  /*250a0*/  IMAD.IADD R2, R4, 0x1, R3 ;  /* 0x0000000104027824 */ /* 0x000fca00078e0203 */
[----:B------:R1:W-:Y:S01]  /*250b0*/  STL [R1+0x4], R2 ;  /* 0x0000040201007387 */ /* 0x0003e20000100800 */
[----:B------:R-:W-:Y:S05]  /*250c0*/  BRA `(.L_x_1831) ;  /* 0x0000000000107947 */ /* 0x000fea0003800000 */
.L_x_1826:
[----:B------:R-:W-:Y:S01]  /*250d0*/  IMAD.U32 R2, RZ, RZ, UR6 ;  /* 0x00000006ff027e24 */ /* 0x000fe2000f8e00ff */
[----:B------:R0:W-:Y:S04]  /*250e0*/  STL [R1+0x4], RZ ;  /* 0x000004ff01007387 */ /* 0x0001e80000100800 */
[----:B------:R0:W-:Y:S04]  /*250f0*/  STL [R1+0x8], RZ ;  /* 0x000008ff01007387 */ /* 0x0001e80000100800 */
[----:B------:R0:W-:Y:S02]  /*25100*/  STL [R1], R2 ;  /* 0x0000000201007387 */ /* 0x0001e40000100800 */
.L_x_1831:
        /* <DEDUP_REMOVED lines=10> */
.L_x_1824:
        /* <DEDUP_REMOVED lines=8> */
[----:B------:R-:W3:Y:S01]  /*25230*/  S2UR UR5, SR_CgaCtaId ;  /* 0x00000000000579c3 */ /* 0x000ee20000008800 */
        /* <DEDUP_REMOVED lines=28> */
.L_x_2009:
[----:B--2---:R-:W2:Y:S01]  /*25400*/  LDL R14, [R1+0xc] ;  /* 0x00000c00010e7983 */ /* 0x004ea20000100800 */
[----:B------:R-:W-:Y:S05]  /*25410*/  YIELD ;  /* 0x0000000000007946 */ /* 0x000fea0003800000 */
[----:B------:R-:W-:Y:S01]  /*25420*/  ULDC.64 UR4, c[0x0][0xa28] ;  /* 0x00028a0000047ab9 */ /* 0x000fe20000000a00 */
[----:B-1----:R-:W-:Y:S02]  /*25430*/  CS2R R6, SRZ ;  /* 0x0000000000067805 */ /* 0x002fe4000001ff00 */
[----:B------:R-:W-:Y:S01]  /*25440*/  ISETP.NE.U32.AND P0, PT, RZ, UR4, PT ;  /* 0x00000004ff007c0c */ /* 0x000fe2000bf05070 */
[----:B------:R-:W1:Y:S01]  /*25450*/  LDC.64 R12, c[0x0][0xa00] ;  /* 0x00028000ff0c7b82 */ /* 0x000e620000000a00 */
[----:B------:R-:W-:Y:S01]  /*25460*/  ULDC.64 UR10, c[0x0][0x208] ;  /* 0x00008200000a7ab9 */ /* 0x000fe20000000a00 */
[----:B------:R-:W-:Y:S01]  /*25470*/  ULDC.64 UR6, c[0x0][0xa08] ;  /* 0x0002820000067ab9 */ /* 0x000fe20000000a00 */
[----:B------:R-:W-:Y:S01]  /*25480*/  ISETP.NE.AND.EX P0, PT, RZ, UR5, PT, P0 ;  /* 0x00000005ff007c0c */ /* 0x000fe2000bf05300 */
[----:B------:R-:W-:Y:S01]  /*25490*/  ULDC.64 UR4, c[0x0][0xa18] ;  /* 0x0002860000047ab9 */ /* 0x000fe20000000a00 */
[----:B------:R-:W-:-:S03]  /*254a0*/  ULDC.64 UR8, c[0x0][0xa10] ;  /* 0x0002840000087ab9 */ /* 0x000fc60000000a00 */
[----:B0-----:R-:W0:Y:S08]  /*254b0*/  LDC.64 R4, c[0x0][0xa08] ;  /* 0x00028200ff047b82 */ /* 0x001e300000000a00 */
[----:B------:R-:W2:Y:S02]  /*254c0*/  @P0 LDC.64 R2, c[0x0][0xa28] ;  /* 0x00028a00ff020b82 */ /* 0x000ea40000000a00 */
[----:B--2---:R-:W-:-:S05]  /*254d0*/  @P0 IMAD.WIDE R2, R14, 0x4, R2 ;  /* 0x000000040e020825 */ /* 0x004fca00078e0202 */
[----:B------:R2:W5:Y:S01]  /*254e0*/  @P0 LDG.E R6, desc[UR10][R2.64] ;  /* 0x0000000a02060981 */ /* 0x000562000c1e1900 */
[----:B------:R-:W-:Y:S01]  /*254f0*/  ISETP.NE.U32.AND P0, PT, RZ, UR4, PT ;  /* 0x00000004ff007c0c */ /* 0x000fe2000bf05070 */
[----:B-1----:R-:W-:Y:S01]  /*25500*/  IMAD.WIDE R12, R14, 0x4, R12 ;  /* 0x000000040e0c7825 */ /* 0x002fe200078e020c */
[----:B------:R-:W-:Y:S02]  /*25510*/  ISETP.NE.U32.AND P2, PT, RZ, UR6, PT ;  /* 0x00000006ff007c0c */ /* 0x000fe4000bf45070 */
[----:B------:R-:W-:Y:S01]  /*25520*/  ISETP.NE.AND.EX P0, PT, RZ, UR5, PT, P0 ;  /* 0x00000005ff007c0c */ /* 0x000fe2000bf05300 */
[----:B------:R-:W-:Y:S01]  /*25530*/  ULDC.64 UR4, c[0x0][0xa00] ;  /* 0x0002800000047ab9 */ /* 0x000fe20000000a00 */
[----:B------:R-:W-:Y:S01]  /*25540*/  ISETP.NE.U32.AND P4, PT, RZ, UR8, PT ;  /* 0x00000008ff007c0c */ /* 0x000fe2000bf85070 */
[----:B------:R-:W-:Y:S01]  /*25550*/  IMAD.MOV.U32 R8, RZ, RZ, RZ ;  /* 0x000000ffff087224 */ /* 0x000fe200078e00ff */
[----:B------:R-:W-:Y:S01]  /*25560*/  ISETP.NE.U32.AND P1, PT, RZ, UR4, PT ;  /* 0x00000004ff007c0c */ /* 0x000fe2000bf25070 */
[----:B--2---:R-:W1:Y:S01]  /*25570*/  LDC.64 R2, c[0x0][0xa10] ;  /* 0x00028400ff027b82 */ /* 0x004e620000000a00 */
[----:B------:R-:W-:-:S02]  /*25580*/  IMAD.MOV.U32 R0, RZ, RZ, RZ ;  /* 0x000000ffff007224 */ /* 0x000fc400078e00ff */
[----:B------:R-:W-:Y:S01]  /*25590*/  ISETP.NE.AND.EX P3, PT, RZ, UR5, PT, P1 ;  /* 0x00000005ff007c0c */ /* 0x000fe2000bf65310 */
[----:B0-----:R-:W-:-:S04]  /*255a0*/  IMAD.WIDE R4, R14, 0x4, R4 ;  /* 0x000000040e047825 */ /* 0x001fc800078e0204 */
[----:B------:R-:W0:Y:S01]  /*255b0*/  @P0 LDC.64 R10, c[0x0][0xa18] ;  /* 0x00028600ff0a0b82 */ /* 0x000e220000000a00 */
[----:B------:R-:W-:Y:S01]  /*255c0*/  ULDC UR4, c[0x0][0x288] ;  /* 0x0000a20000047ab9 */ /* 0x000fe20000000800 */
[----:B------:R-:W-:Y:S02]  /*255d0*/  ISETP.NE.AND.EX P1, PT, RZ, UR7, PT, P2 ;  /* 0x00000007ff007c0c */ /* 0x000fe4000bf25320 */
[----:B------:R-:W-:-:S04]  /*255e0*/  ISETP.NE.AND.EX P2, PT, RZ, UR9, PT, P4 ;  /* 0x00000009ff007c0c */ /* 0x000fc8000bf45340 */
[----:B------:R-:W2:Y:S07]  /*255f0*/  @P3 LDG.E R7, desc[UR10][R12.64] ;  /* 0x0000000a0c073981 */ /* 0x000eae000c1e1900 */
[----:B------:R3:W5:Y:S01]  /*25600*/  @P1 LDG.E R8, desc[UR10][R4.64] ;  /* 0x0000000a04081981 */ /* 0x000762000c1e1900 */
[----:B-1----:R-:W-:-:S05]  /*25610*/  IMAD.WIDE R2, R14, 0x4, R2 ;  /* 0x000000040e027825 */ /* 0x002fca00078e0202 */
[----:B------:R3:W5:Y:S01]  /*25620*/  @P2 LDG.E R0, desc[UR10][R2.64] ;  /* 0x0000000a02002981 */ /* 0x000762000c1e1900 */
[----:B0-----:R-:W-:-:S03]  /*25630*/  @P0 IMAD.WIDE R10, R14, 0x4, R10 ;  /* 0x000000040e0a0825 */ /* 0x001fc600078e020a */
[----:B--2---:R0:W-:Y:S02]  /*25640*/  STL [R1+0x48], R7 ;  /* 0x0000480701007387 */ /* 0x0041e40000100800 */
[----:B0-----:R-:W-:Y:S01]  /*25650*/  IMAD.U32 R7, RZ, RZ, UR4 ;  /* 0x00000004ff077e24 */ /* 0x001fe2000f8e00ff */
[----:B------:R-:W-:-:S05]  /*25660*/  ULDC.64 UR4, c[0x0][0x418] ;  /* 0x0001060000047ab9 */ /* 0x000fca0000000a00 */
[----:B------:R-:W2:Y:S01]  /*25670*/  @P0 LDG.E R7, desc[UR10][R10.64] ;  /* 0x0000000a0a070981 */ /* 0x000ea2000c1e1900 */
[----:B------:R-:W-:-:S03]  /*25680*/  UISETP.NE.U32.AND UP0, UPT, UR4, URZ, UPT ;  /* 0x0000003f0400728c */ /* 0x000fc6000bf05070 */
[----:B------:R-:W-:Y:S01]  /*25690*/  ULDC UR4, c[0x0][0x424] ;  /* 0x0001090000047ab9 */ /* 0x000fe20000000800 */
[----:B------:R-:W-:-:S03]  /*256a0*/  UISETP.NE.AND.EX UP0, UPT, UR5, URZ, UPT, UP0 ;  /* 0x0000003f0500728c */ /* 0x000fc6000bf05300 */
[----:B------:R-:W-:Y:S01]  /*256b0*/  ULDC UR5, c[0x0][0x2f0] ;  /* 0x0000bc0000057ab9 */ /* 0x000fe20000000800 */
[----:B------:R-:W-:Y:S01]  /*256c0*/  USEL UR4, UR4, 0x1, UP0 ;  /* 0x0000000104047887 */ /* 0x000fe20008000000 */
[----:B--2---:R0:W-:Y:S04]  /*256d0*/  STL [R1+0x3c], R7 ;  /* 0x00003c0701007387 */ /* 0x0041e80000100800 */
[----:B------:R3:W5:Y:S01]  /*256e0*/  LDL R15, [R1+0x3c] ;  /* 0x00003c00010f7983 */ /* 0x0007620000100800 */
[----:B------:R-:W-:-:S03]  /*256f0*/  UIMAD UR4, UR4, UR5, URZ ;  /* 0x00000005040472a4 */ /* 0x000fc6000f8e023f */
[----:B------:R-:W-:Y:S02]  /*25700*/  ULDC UR5, c[0x0][0x348] ;  /* 0x0000d20000057ab9 */ /* 0x000fe40000000800 */
[----:B------:R-:W-:Y:S02]  /*25710*/  IMAD.U32 R10, RZ, RZ, UR5 ;  /* 0x00000005ff0a7e24 */ /* 0x000fe4000f8e00ff */
[----:B0-----:R-:W-:Y:S01]  /*25720*/  IMAD.U32 R7, RZ, RZ, UR4 ;  /* 0x00000004ff077e24 */ /* 0x001fe2000f8e00ff */
[----:B---3--:R-:W-:Y:S06]  /*25730*/  @P0 BRA `(.L_x_1833) ;  /* 0x0000000000180947 */ /* 0x008fec0003800000 */
[----:B------:R-:W-:Y:S05]  /*25740*/  @!P3 BRA `(.L_x_1833) ;  /* 0x000000000014b947 */ /* 0x000fea0003800000 */
[----:B------:R-:W-:Y:S02]  /*25750*/  ULDC.64 UR4, c[0x0][0x208] ;  /* 0x0000820000047ab9 */ /* 0x000fe40000000a00 */
[----:B------:R-:W2:Y:S04]  /*25760*/  LDG.E R9, desc[UR4][R12.64] ;  /* 0x000000040c097981 */ /* 0x000ea8000c1e1900 */
[----:B------:R-:W2:Y:S02]  /*25770*/  LDG.E R12, desc[UR4][R12.64+0x4] ;  /* 0x000004040c0c7981 */ /* 0x000ea4000c1e1900 */
[----:B--2--5:R-:W-:-:S05]  /*25780*/  IMAD.IADD R15, R12, 0x1, -R9 ;  /* 0x000000010c0f7824 */ /* 0x024fca00078e0a09 */
[----:B------:R0:W-:Y:S02]  /*25790*/  STL [R1+0x3c], R15 ;  /* 0x00003c0f01007387 */ /* 0x0001e40000100800 */
.L_x_1833:
[----:B------:R-:W2:Y:S01]  /*257a0*/  LDL.LU R11, [R1+0x8] ;  /* 0x00000800010b7983 */ /* 0x000ea20000300800 */
[----:B-----5:R-:W-:Y:S01]  /*257b0*/  IMAD.IADD R8, R8, 0x1, R6 ;  /* 0x0000000108087824 */ /* 0x020fe200078e0206 */
[----:B------:R-:W-:Y:S02]  /*257c0*/  ULDC.64 UR4, c[0x0][0xa20] ;  /* 0x0002880000047ab9 */ /* 0x000fe40000000a00 */
[----:B------:R-:W-:Y:S02]  /*257d0*/  ISETP.NE.U32.AND P0, PT, RZ, UR4, PT ;  /* 0x00000004ff007c0c */ /* 0x000fe4000bf05070 */
[----:B------:R1:W-:Y:S02]  /*257e0*/  STL [R1+0x14], R8 ;  /* 0x0000140801007387 */ /* 0x0003e40000100800 */
[----:B------:R-:W-:Y:S02]  /*257f0*/  ISETP.NE.AND.EX P0, PT, RZ, UR5, PT, P0 ;  /* 0x00000005ff007c0c */ /* 0x000fe4000bf05300 */
[----:B--2---:R-:W-:-:S02]  /*25800*/  LOP3.LUT R17, R11, 0xff000000, RZ, 0xc0, !PT ;  /* 0xff0000000b117812 */ /* 0x004fc400078ec0ff */
[C---:B------:R-:W-:Y:S02]  /*25810*/  LOP3.LUT R9, R11.reuse, 0xff0000, RZ, 0xc0, !PT ;  /* 0x00ff00000b097812 */ /* 0x040fe400078ec0ff */
[----:B------:R-:W-:Y:S02]  /*25820*/  SHF.R.U32.HI R17, RZ, 0x8, R17 ;  /* 0x00000008ff117819 */ /* 0x000fe40000011611 */
[----:B------:R-:W-:Y:S02]  /*25830*/  LOP3.LUT R16, R11, 0xffff, RZ, 0xc0, !PT ;  /* 0x0000ffff0b107812 */ /* 0x000fe400078ec0ff */
[----:B------:R-:W-:-:S03]  /*25840*/  LEA.HI R17, R9, R17, RZ, 0x10 ;  /* 0x0000001109117211 */ /* 0x000fc600078f80ff */
[----:B-1----:R-:W-:Y:S05]  /*25850*/  @!P0 BRA `(.L_x_1834) ;  /* 0x0000000000148947 */ /* 0x002fea0003800000 */
[----:B------:R-:W1:Y:S01]  /*25860*/  LDC.64 R4, c[0x0][0xa20] ;  /* 0x00028800ff047b82 */ /* 0x000e620000000a00 */
[----:B------:R-:W-:Y:S01]  /*25870*/  ULDC.64 UR4, c[0x0][0x208] ;  /* 0x0000820000047ab9 */ /* 0x000fe20000000a00 */
[----:B-1----:R-:W-:-:S05]  /*25880*/  IMAD.WIDE R4, R14, 0x4, R4 ;  /* 0x000000040e047825 */ /* 0x002fca00078e0204 */
[----:B------:R1:W5:Y:S01]  /*25890*/  LDG.E R7, desc[UR4][R4.64] ;  /* 0x0000000404077981 */ /* 0x000362000c1e1900 */
[----:B------:R-:W-:Y:S05]  /*258a0*/  BRA `(.L_x_1835) ;  /* 0x0000000000147947 */ /* 0x000fea0003800000 */
.L_x_1834:
[----:B------:R-:W-:Y:S05]  /*258b0*/  @!P1 BRA `(.L_x_1835) ;  /* 0x0000000000109947 */ /* 0x000fea0003800000 */
[----:B------:R-:W-:Y:S02]  /*258c0*/  ULDC.64 UR4, c[0x0][0x208] ;  /* 0x0000820000047ab9 */ /* 0x000fe40000000a00 */
[----:B------:R-:W2:Y:S04]  /*258d0*/  LDG.E R7, desc[UR4][R4.64] ;  /* 0x0000000404077981 */ /* 0x000ea8000c1e1900 */
[----:B------:R-:W2:Y:S02]  /*258e0*/  LDG.E R4, desc[UR4][R4.64+0x4] ;  /* 0x0000040404047981 */ /* 0x000ea4000c1e1900 */
[----:B--2---:R-:W-:-:S07]  /*258f0*/  IMAD.IADD R7, R4, 0x1, -R7 ;  /* 0x0000000104077824 */ /* 0x004fce00078e0a07 */
.L_x_1835:
[----:B------:R-:W2:Y:S01]  /*25900*/  LDL.LU R8, [R1+0x4] ;  /* 0x0000040001087983 */ /* 0x000ea20000300800 */
[----:B------:R-:W-:-:S03]  /*25910*/  ULDC.64 UR4, c[0x0][0x208] ;  /* 0x0000820000047ab9 */ /* 0x000fc60000000a00 */
[----:B-1----:R-:W3:Y:S04]  /*25920*/  @P2 LDG.E R4, desc[UR4][R2.64] ;  /* 0x0000000402042981 */ /* 0x002ee8000c1e1900 */
[----:B------:R1:W3:Y:S01]  /*25930*/  @P2 LDG.E R2, desc[UR4][R2.64+0x4] ;  /* 0x0000040402022981 */ /* 0x0002e2000c1e1900 */
[----:B-----5:R-:W-:Y:S01]  /*25940*/  IMAD.IADD R9, R7, 0x1, -R6 ;  /* 0x0000000107097824 */ /* 0x020fe200078e0a06 */
[----:B-1----:R-:W1:Y:S02]  /*25950*/  LDC R3, c[0x0][0x448] ;  /* 0x00011200ff037b82 */ /* 0x002e640000000800 */
[----:B-1----:R-:W-:-:S13]  /*25960*/  ISETP.NE.AND P1, PT, R3, 0x1, PT ;  /* 0x000000010300780c */ /* 0x002fda0003f25270 */
[----:B------:R-:W1:Y:S08]  /*25970*/  @P1 LDC R3, c[0x0][0x44c] ;  /* 0x00011300ff031b82 */ /* 0x000e700000000800 */
[----:B------:R-:W4:Y:S01]  /*25980*/  @P1 LDC R5, c[0x0][0x450] ;  /* 0x00011400ff051b82 */ /* 0x000f220000000800 */
[----:B--2---:R-:W-:-:S04]  /*25990*/  IMAD.SHL.U32 R12, R8, 0x80, RZ ;  /* 0x00000080080c7824 */ /* 0x004fc800078e00ff */
[----:B------:R-:W-:Y:S01]  /*259a0*/  VIADD R7, R12, 0x7f ;  /* 0x0000007f0c077836 */ /* 0x000fe20000000000 */
[----:B------:R2:W-:Y:S01]  /*259b0*/  STL [R1+0x30], R12 ;  /* 0x0000300c01007387 */ /* 0x0005e20000100800 */
[----:B---3--:R-:W-:Y:S02]  /*259c0*/  @P2 IMAD.IADD R10, R2, 0x1, -R4 ;  /* 0x00000001020a2824 */ /* 0x008fe400078e0a04 */
[----:B-1----:R-:W-:-:S04]  /*259d0*/  @P1 IMAD.HI.U32 R2, R7, R3, RZ ;  /* 0x0000000307021227 */ /* 0x002fc800078e00ff */
[----:B------:R-:W-:Y:S01]  /*259e0*/  IMAD.IADD R6, R9, 0x1, R10 ;  /* 0x0000000109067824 */ /* 0x000fe200078e020a */
[----:B----4-:R-:W-:-:S03]  /*259f0*/  @P1 SHF.R.U32.HI R7, RZ, R5, R2 ;  /* 0x00000005ff071219 */ /* 0x010fc60000011602 */
[C---:B------:R-:W-:Y:S01]  /*25a00*/  VIADD R2, R6.reuse, 0x3f ;  /* 0x0000003f06027836 */ /* 0x040fe20000000000 */
[----:B------:R-:W-:-:S04]  /*25a10*/  IADD3 R21, R6, 0x1, -R15 ;  /* 0x0000000106157810 */ /* 0x000fc80007ffe80f */
[----:B------:R-:W-:Y:S01]  /*25a20*/  SHF.R.S32.HI R3, RZ, 0x1f, R2 ;  /* 0x0000001fff037819 */ /* 0x000fe20000011402 */
[----:B------:R-:W-:-:S03]  /*25a30*/  IMAD.IADD R7, R21, 0x1, R7 ;  /* 0x0000000115077824 */ /* 0x000fc600078e0207 */
[----:B------:R-:W-:Y:S02]  /*25a40*/  LEA.HI R4, R3, R2, RZ, 0x6 ;  /* 0x0000000203047211 */ /* 0x000fe400078f30ff */
[----:B------:R-:W1:Y:S02]  /*25a50*/  LDC.64 R2, c[0x0][0x9e0] ;  /* 0x00027800ff027b82 */ /* 0x000e640000000a00 */
[----:B------:R-:W-:-:S05]  /*25a60*/  SHF.R.S32.HI R11, RZ, 0x6, R4 ;  /* 0x00000006ff0b7819 */ /* 0x000fca0000011404 */
[----:B------:R2:W-:Y:S01]  /*25a70*/  STL [R1+0x5c], R11 ;  /* 0x00005c0b01007387 */ /* 0x0005e20000100800 */
[----:B-1----:R-:W-:Y:S01]  /*25a80*/  ISETP.GE.AND P3, PT, R3, 0x1, PT ;  /* 0x000000010300780c */ /* 0x002fe20003f66270 */
        /* <DEDUP_REMOVED lines=8> */
[----:B------:R-:W1:Y:S02]  /*25b10*/  @P0 LDC.64 R4, c[0x0][0x9e8] ;  /* 0x00027a00ff040b82 */ /* 0x000e640000000a00 */
[----:B-1----:R-:W-:-:S05]  /*25b20*/  @P0 IMAD.HI.U32 R4, R7, R4, RZ ;  /* 0x0000000407040227 */ /* 0x002fca00078e00ff */
[----:B------:R-:W-:-:S04]  /*25b30*/  @P0 SHF.R.U32.HI R7, RZ, R5, R4 ;  /* 0x00000005ff070219 */ /* 0x000fc80000011604 */
[----:B------:R-:W-:Y:S01]  /*25b40*/  LOP3.LUT R8, RZ, R7, RZ, 0x33, !PT ;  /* 0x00000007ff087212 */ /* 0x000fe200078e33ff */
[----:B------:R-:W-:Y:S06]  /*25b50*/  BRA `(.L_x_1839) ;  /* 0x0000000000107947 */ /* 0x000fec0003800000 */
.L_x_1838:
[----:B------:R-:W-:-:S13]  /*25b60*/  ISETP.NE.AND P0, PT, R3, 0x1, PT ;  /* 0x000000010300780c */ /* 0x000fda0003f05270 */
[----:B------:R-:W1:Y:S02]  /*25b70*/  @P0 LDC.64 R4, c[0x0][0x9e8] ;  /* 0x00027a00ff040b82 */ /* 0x000e640000000a00 */
[----:B-1----:R-:W-:-:S05]  /*25b80*/  @P0 IMAD.HI.U32 R4, R8, R4, RZ ;  /* 0x0000000408040227 */ /* 0x002fca00078e00ff */
[----:B------:R-:W-:-:S07]  /*25b90*/  @P0 SHF.R.U32.HI R8, RZ, R5, R4 ;  /* 0x00000005ff080219 */ /* 0x000fce0000011604 */
.L_x_1839:
[----:B------:R-:W-:Y:S05]  /*25ba0*/  BSYNC B0 ;  /* 0x0000000000007941 */ /* 0x000fea0003800000 */
.L_x_1837:
[----:B------:R-:W-:-:S05]  /*25bb0*/  IMAD R8, R8, R3, R3 ;  /* 0x0000000308087224 */ /* 0x000fca00078e0203 */
[----:B------:R-:W-:-:S07]  /*25bc0*/  VIMNMX R2, R2, R8, PT ;  /* 0x0000000802027248 */ /* 0x000fce0003fe0100 */
.L_x_1836:
[----:B------:R-:W1:Y:S01]  /*25bd0*/  @P1 LDC R5, c[0x0][0x44c] ;  /* 0x00011300ff051b82 */ /* 0x000e620000000800 */
[----:B------:R-:W-:Y:S01]  /*25be0*/  VIADD R2, R2, 0x3f ;  /* 0x0000003f02027836 */ /* 0x000fe20000000000 */
[----:B------:R-:W-:Y:S01]  /*25bf0*/  ULDC UR4, c[0x0][0x9dc] ;  /* 0x0002770000047ab9 */ /* 0x000fe20000000800 */
[----:B------:R-:W-:Y:S02]  /*25c00*/  IMAD.MOV.U32 R4, RZ, RZ, R12 ;  /* 0x000000ffff047224 */ /* 0x000fe400078e000c */
[----:B------:R-:W-:-:S03]  /*25c10*/  IMAD.IADD R20, R6, 0x1, -R15 ;  /* 0x0000000106147824 */ /* 0x000fc600078e0a0f */
[----:B------:R-:W2:Y:S01]  /*25c20*/  @P1 LDC R7, c[0x0][0x450] ;  /* 0x00011400ff071b82 */ /* 0x000ea20000000800 */
[----:B-1----:R-:W-:-:S05]  /*25c30*/  @P1 IMAD.HI.U32 R5, R12, R5, RZ ;  /* 0x000000050c051227 */ /* 0x002fca00078e00ff */
[----:B--2---:R-:W-:Y:S02]  /*25c40*/  @P1 SHF.R.U32.HI R4, RZ, R7, R5 ;  /* 0x00000007ff041219 */ /* 0x004fe40000011605 */
[----:B------:R-:W-:-:S03]  /*25c50*/  SHF.R.S32.HI R7, RZ, 0x1f, R2 ;  /* 0x0000001fff077819 */ /* 0x000fc60000011402 */
[----:B------:R-:W-:Y:S01]  /*25c60*/  IMAD.IADD R6, R20, 0x1, R4 ;  /* 0x0000000114067824 */ /* 0x000fe200078e0204 */
[----:B------:R-:W-:-:S03]  /*25c70*/  LEA.HI R7, R7, R2, RZ, 0x6 ;  /* 0x0000000207077211 */ /* 0x000fc600078f30ff */
[----:B------:R-:W-:Y:S01]  /*25c80*/  VIADD R2, R6, -UR4 ;  /* 0x8000000406027c36 */ /* 0x000fe20008000000 */
[----:B------:R-:W-:-:S04]  /*25c90*/  SHF.R.S32.HI R7, RZ, 0x6, R7 ;  /* 0x00000006ff077819 */ /* 0x000fc80000011407 */
[----:B------:R-:W-:Y:S01]  /*25ca0*/  VIMNMX R7, R11, R7, PT ;  /* 0x000000070b077248 */ /* 0x000fe20003fe0100 */
[----:B------:R-:W-:Y:S06]  /*25cb0*/  @!P3 BRA `(.L_x_1840) ;  /* 0x000000000044b947 */ /* 0x000fec0003800000 */
[----:B------:R-:W-:Y:S01]  /*25cc0*/  ISETP.GT.AND P0, PT, R6, -0x1, PT ;  /* 0xffffffff0600780c */ /* 0x000fe20003f04270 */
[----:B------:R-:W-:-:S12]  /*25cd0*/  BSSY B0, `(.L_x_1841) ;  /* 0x000000d000007945 */ /* 0x000fd80003800000 */
[----:B------:R-:W-:Y:S05]  /*25ce0*/  @P0 BRA `(.L_x_1842) ;  /* 0x00000000001c0947 */ /* 0x000fea0003800000 */
[----:B------:R-:W-:Y:S02]  /*25cf0*/  ISETP.NE.AND P0, PT, R3, 0x1, PT ;  /* 0x000000010300780c */ /* 0x000fe40003f05270 */
[----:B------:R-:W-:-:S11]  /*25d00*/  LOP3.LUT R6, RZ, R6, RZ, 0x33, !PT ;  /* 0x00000006ff067212 */ /* 0x000fd600078e33ff */
[----:B------:R-:W1:Y:S02]  /*25d10*/  @P0 LDC.64 R4, c[0x0][0x9e8] ;  /* 0x00027a00ff040b82 */ /* 0x000e640000000a00 */
[----:B-1----:R-:W-:-:S05]  /*25d20*/  @P0 IMAD.HI.U32 R4, R6, R4, RZ ;  /* 0x0000000406040227 */ /* 0x002fca00078e00ff */
[----:B------:R-:W-:-:S04]  /*25d30*/  @P0 SHF.R.U32.HI R6, RZ, R5, R4 ;  /* 0x00000005ff060219 */ /* 0x000fc80000011604 */
[----:B------:R-:W-:Y:S01]  /*25d40*/  LOP3.LUT R6, RZ, R6, RZ, 0x33, !PT ;  /* 0x00000006ff067212 */ /* 0x000fe200078e33ff */
[----:B------:R-:W-:Y:S06]  /*25d50*/  BRA `(.L_x_1843) ;  /* 0x0000000000107947 */ /* 0x000fec0003800000 */
.L_x_1842:
[----:B------:R-:W-:-:S13]  /*25d60*/  ISETP.NE.AND P0, PT, R3, 0x1, PT ;  /* 0x000000010300780c */ /* 0x000fda0003f05270 */
[----:B------:R-:W1:Y:S02]  /*25d70*/  @P0 LDC.64 R4, c[0x0][0x9e8] ;  /* 0x00027a00ff040b82 */ /* 0x000e640000000a00 */
[----:B-1----:R-:W-:-:S05]  /*25d80*/  @P0 IMAD.HI.U32 R4, R6, R4, RZ ;  /* 0x0000000406040227 */ /* 0x002fca00078e00ff */
[----:B------:R-:W-:-:S07]  /*25d90*/  @P0 SHF.R.U32.HI R6, RZ, R5, R4 ;  /* 0x00000005ff060219 */ /* 0x000fce0000011604 */
.L_x_1843:
[----:B------:R-:W-:Y:S05]  /*25da0*/  BSYNC B0 ;  /* 0x0000000000007941 */ /* 0x000fea0003800000 */
.L_x_1841:
[----:B------:R-:W-:-:S05]  /*25db0*/  IMAD R3, R6, R3, RZ ;  /* 0x0000000306037224 */ /* 0x000fca00078e02ff */
[----:B------:R-:W-:-:S07]  /*25dc0*/  VIMNMX R2, R2, R3, !PT ;  /* 0x0000000302027248 */ /* 0x000fce0007fe0100 */
.L_x_1840:
[----:B------:R-:W-:Y:S01]  /*25dd0*/  SHF.R.S32.HI R4, RZ, 0x1f, R2 ;  /* 0x0000001fff047819 */ /* 0x000fe20000011402 */
[----:B------:R-:W-:Y:S01]  /*25de0*/  BSSY B0, `(.L_x_1844) ;  /* 0x0000028000007945 */ /* 0x000fe20003800000 */
[----:B------:R-:W-:Y:S02]  /*25df0*/  LOP3.LUT R12, R17, 0xff, RZ, 0xc0, !PT ;  /* 0x000000ff110c7812 */ /* 0x000fe400078ec0ff */
[----:B------:R-:W-:Y:S01]  /*25e00*/  LEA.HI R4, R4, R2, RZ, 0x6 ;  /* 0x0000000204047211 */ /* 0x000fe200078f30ff */
[----:B------:R-:W-:Y:S01]  /*25e10*/  IMAD.MOV.U32 R2, RZ, RZ, RZ ;  /* 0x000000ffff027224 */ /* 0x000fe200078e00ff */
[----:B------:R-:W-:Y:S01]  /*25e20*/  SHF.R.U32.HI R17, RZ, 0x10, R17 ;  /* 0x00000010ff117819 */ /* 0x000fe20000011611 */
[----:B------:R1:W-:Y:S01]  /*25e30*/  STL [R1+0x54], R12 ;  /* 0x0000540c01007387 */ /* 0x0003e20000100800 */
[----:B------:R-:W-:-:S04]  /*25e40*/  SHF.R.S32.HI R4, RZ, 0x6, R4 ;  /* 0x00000006ff047819 */ /* 0x000fc80000011404 */
[----:B------:R-:W-:-:S04]  /*25e50*/  VIMNMX R4, RZ, R4, !PT ;  /* 0x00000004ff047248 */ /* 0x000fc80007fe0100 */
[----:B------:R-:W-:-:S13]  /*25e60*/  ISETP.GT.AND P0, PT, R7, R4, PT ;  /* 0x000000040700720c */ /* 0x000fda0003f04270 */
[----:B-1----:R-:W-:Y:S05]  /*25e70*/  @!P0 BRA `(.L_x_1845) ;  /* 0x0000000000788947 */ /* 0x002fea0003800000 */
[----:B------:R-:W-:Y:S01]  /*25e80*/  ISETP.NE.AND P0, PT, R17, RZ, PT ;  /* 0x000000ff1100720c */ /* 0x000fe20003f05270 */
[----:B------:R-:W-:-:S03]  /*25e90*/  ULDC UR4, c[0x0][0x9f0] ;  /* 0x00027c0000047ab9 */ /* 0x000fc60000000800 */
[----:B------:R-:W-:-:S04]  /*25ea0*/  SEL R5, R17, UR4, P0 ;  /* 0x0000000411057c07 */ /* 0x000fc80008000000 */
[----:B------:R-:W-:Y:S02]  /*25eb0*/  IABS R6, R5 ;  /* 0x0000000500067213 */ /* 0x000fe40000000000 */
[----:B------:R-:W-:Y:S02]  /*25ec0*/  IADD3 R8, R5, -0x1, R7 ;  /* 0xffffffff05087810 */ /* 0x000fe40007ffe007 */
[----:B------:R-:W1:Y:S03]  /*25ed0*/  I2F.RP R2, R6 ;  /* 0x0000000600027306 */ /* 0x000e660000209400 */
[----:B------:R-:W-:-:S05]  /*25ee0*/  IMAD.IADD R8, R8, 0x1, -R4 ;  /* 0x0000000108087824 */ /* 0x000fca00078e0a04 */
        /* <DEDUP_REMOVED lines=10> */
[----:B------:R-:W-:-:S03]  /*25f90*/  IABS R3, R8 ;  /* 0x0000000800037213 */ /* 0x000fc60000000000 */
        /* <DEDUP_REMOVED lines=12> */
.L_x_1845:
[----:B------:R-:W-:Y:S05]  /*26060*/  BSYNC B0 ;  /* 0x0000000000007941 */ /* 0x000fea0003800000 */
.L_x_1844:
[-C--:B------:R-:W-:Y:S01]  /*26070*/  IMAD R4, R12, R2.reuse, R4 ;  /* 0x000000020c047224 */ /* 0x080fe200078e0204 */
[----:B------:R-:W-:Y:S03]  /*26080*/  BSSY B0, `(.L_x_1846) ;  /* 0x00001a0000007945 */ /* 0x000fe60003800000 */
[C---:B------:R-:W-:Y:S01]  /*26090*/  IMAD R3, R4.reuse, 0x40, -R9 ;  /* 0x0000004004037824 */ /* 0x040fe200078e0a09 */
[----:B------:R-:W-:-:S04]  /*260a0*/  VIADDMNMX R2, R4, R2, R7, PT ;  /* 0x0000000204027246 */ /* 0x000fc80003800107 */
[----:B------:R-:W-:Y:S01]  /*260b0*/  VIMNMX R3, RZ, R3, !PT ;  /* 0x00000003ff037248 */ /* 0x000fe20007fe0100 */
[----:B------:R-:W-:-:S05]  /*260c0*/  IMAD R2, R2, 0x40, -R9 ;  /* 0x0000004002027824 */ /* 0x000fca00078e0a09 */
[----:B------:R-:W-:-:S04]  /*260d0*/  VIMNMX R2, R2, R10, PT ;  /* 0x0000000a02027248 */ /* 0x000fc80003fe0100 */
[----:B------:R-:W-:Y:S02]  /*260e0*/  ISETP.GT.AND P0, PT, R2, R3, PT ;  /* 0x000000030200720c */ /* 0x000fe40003f04270 */
[----:B------:R-:W-:-:S11]  /*260f0*/  SHF.R.U32.HI R3, RZ, 0x6, R3 ;  /* 0x00000006ff037819 */ /* 0x000fd60000011603 */
[----:B------:R-:W-:-:S05]  /*26100*/  @P0 VIADD R2, R2, 0x3f ;  /* 0x0000003f02020836 */ /* 0x000fca0000000000 */
[----:B------:R-:W-:-:S04]  /*26110*/  @P0 SHF.R.S32.HI R4, RZ, 0x1f, R2 ;  /* 0x0000001fff040819 */ /* 0x000fc80000011402 */
[----:B------:R-:W-:Y:S01]  /*26120*/  @P0 LEA.HI R2, R4, R2, RZ, 0x6 ;  /* 0x0000000204020211 */ /* 0x000fe200078f30ff */
[----:B------:R-:W-:-:S03]  /*26130*/  IMAD.MOV.U32 R4, RZ, RZ, R3 ;  /* 0x000000ffff047224 */ /* 0x000fc600078e0003 */
[----:B------:R-:W-:Y:S02]  /*26140*/  @P0 SHF.R.S32.HI R4, RZ, 0x6, R2 ;  /* 0x00000006ff040819 */ /* 0x000fe40000011402 */
        /* <DEDUP_REMOVED lines=10> */
.L_x_2076:
[----:B--2---:R-:W-:Y:S02]  /*261f0*/  ISETP.NE.AND P0, PT, R14, RZ, PT ;  /* 0x000000ff0e00720c */ /* 0x004fe40003f05270 */
[----:B------:R-:W-:-:S11]  /*26200*/  PLOP3.LUT P6, PT, PT, PT, PT, 0x8, 0x0 ;  /* 0x000000000000781c */ /* 0x000fd60003fce170 */
[----:B------:R-:W-:Y:S05]  /*26210*/  @P0 BRA `(.L_x_1849) ;  /* 0x00000000000c0947 */ /* 0x000fea0003800000 */
[----:B------:R-:W-:-:S03]  /*26220*/  UMOV UR4, 0xffffffff ;  /* 0xffffffff00047882 */ /* 0x000fc60000000000 */
[----:B------:R-:W-:Y:S05]  /*26230*/  BRA.DIV UR4, `(.L_x_1850) ;  /* 0x00000096045c7947 */ /* 0x000fea000b800000 */
[----:B------:R-:W-:-:S13]  /*26240*/  ELECT P6, URZ, PT ;  /* 0x00000000003f782f */ /* 0x000fda00038c0000 */
.L_x_1849:
        /* <DEDUP_REMOVED lines=9> */
.L_x_2079:
[----:B------:R-:W-:Y:S05]  /*262e0*/  BSYNC B1 ;  /* 0x0000000000017941 */ /* 0x000fea0003800000 */
.L_x_1851:
        /* <DEDUP_REMOVED lines=12> */
.L_x_2080:
[----:B------:R-:W-:Y:S05]  /*263b0*/  BSYNC B2 ;  /* 0x0000000000027941 */ /* 0x000fea0003800000 */
.L_x_1855:
        /* <DEDUP_REMOVED lines=9> */
.L_x_1858:
[----:B------:R-:W-:Y:S05]  /*26450*/  BSYNC B2 ;  /* 0x0000000000027941 */ /* 0x000fea0003800000 */
.L_x_1857:
        /* <DEDUP_REMOVED lines=11> */
[----:B------:R-:W-:Y:S02]  /*26510*/  IMAD.SHL.U32 R11, R5, 0x4000, RZ ;  /* 0x00004000050b7824 */ /* 0x000fe400078e00ff */
[----:B------:R-:W-:Y:S02]  /*26520*/  VIADD R5, R7, 0x30890 ;  /* 0x0003089007057836 */ /* 0x000fe40000000000 */
[----:B------:R-:W-:-:S07]  /*26530*/  VIADD R8, R9, 0x20400 ;  /* 0x0002040009087836 */ /* 0x000fce0000000000 */
.L_x_1859:
        /* <DEDUP_REMOVED lines=12> */
[----:B------:R-:W-:Y:S01]  /*26600*/  UMOV UR6, 0x0 ;  /* 0x0000000000067882 */ /* 0x000fe20000000000 */
[----:B------:R-:W-:Y:S02]  /*26610*/  UMOV UR7, 0x12f00000 ;  /* 0x12f0000000077882 */ /* 0x000fe40000000000 */
[----:B------:R-:W-:Y:S01]  /*26620*/  R2UR UR10, R8 ;  /* 0x00000000080a72ca */ /* 0x000fe200000e0000 */
[----:B------:R-:W-:-:S14]  /*26630*/  VIADD R8, R9, 0x22400 ;  /* 0x0002240009087836 */ /* 0x000fdc0000000000 */
.L_x_1860:
        /* <DEDUP_REMOVED lines=16> */
.L_x_1861:
        /* <DEDUP_REMOVED lines=16> */
.L_x_1862:
        /* <DEDUP_REMOVED lines=13> */
.L_x_2081:
[----:B------:R-:W-:Y:S05]  /*26910*/  BSYNC B2 ;  /* 0x0000000000027941 */ /* 0x000fea0003800000 */
.L_x_1863:
        /* <DEDUP_REMOVED lines=11> */
.L_x_1866:
[----:B------:R-:W-:Y:S05]  /*269d0*/  BSYNC B2 ;  /* 0x0000000000027941 */ /* 0x000fea0003800000 */
.L_x_1865:
[----:B------:R-:W-:Y:S01]  /*269e0*/  R2UR UR10, R14 ;  /* 0x000000000e0a72ca */ /* 0x000fe200000e0000 */
[----:B------:R-:W-:Y:S01]  /*269f0*/  IMAD R5, R11, 0x2, R18 ;  /* 0x000000020b057824 */ /* 0x000fe200078e0212 */
[----:B------:R-:W-:Y:S01]  /*26a00*/  R2UR UR6, R12 ;  /* 0x000000000c0672ca */ /* 0x000fe200000e0000 */
[----:B------:R-:W-:Y:S01]  /*26a10*/  UIADD3 UR4, UP0, UR36, 0x670, URZ ;  /* 0x0000067024047890 */ /* 0x000fe2000ff1e03f */
[----:B------:R-:W-:Y:S01]  /*26a20*/  R2UR UR7, R13 ;  /* 0x000000000d0772ca */ /* 0x000fe200000e0000 */
[----:B0-2---:R-:W-:Y:S01]  /*26a30*/  VIADD R7, R7, 0x308b0 ;  /* 0x000308b007077836 */ /* 0x005fe20000000000 */
[----:B------:R-:W-:Y:S01]  /*26a40*/  PLOP3.LUT P0, PT, PT, PT, PT, 0x80, 0x0 ;  /* 0x000000000000781c */ /* 0x000fe20003f0f070 */
[----:B------:R-:W-:Y:S01]  /*26a50*/  VIADD R8, R5, 0x400 ;  /* 0x0000040005087836 */ /* 0x000fe20000000000 */
[----:B------:R-:W-:-:S12]  /*26a60*/  UIADD3.X UR5, URZ, UR37, URZ, UP0, !UPT ;  /* 0x000000253f057290 */ /* 0x000fd800087fe43f */
.L_x_1867:
        /* <DEDUP_REMOVED lines=11> */
[----:B------:R-:W-:Y:S01]  /*26b20*/  R2UR UR6, R12 ;  /* 0x000000000c0672ca */ /* 0x000fe200000e0000 */
[----:B------:R-:W-:Y:S01]  /*26b30*/  VIADD R8, R5, 0x2400 ;  /* 0x0000240005087836 */ /* 0x000fe20000000000 */
[----:B------:R-:W-:Y:S02]  /*26b40*/  R2UR UR7, R13 ;  /* 0x000000000d0772ca */ /* 0x000fe400000e0000 */
[----:B------:R-:W-:Y:S02]  /*26b50*/  R2UR UR10, R9 ;  /* 0x00000000090a72ca */ /* 0x000fe400000e0000 */
[----:B------:R-:W-:-:S13]  /*26b60*/  PLOP3.LUT P0, PT, PT, PT, PT, 0x80, 0x0 ;  /* 0x000000000000781c */ /* 0x000fda0003f0f070 */
.L_x_1868:
        /* <DEDUP_REMOVED lines=16> */
.L_x_1869:
        /* <DEDUP_REMOVED lines=15> */
.L_x_1870:
        /* <DEDUP_REMOVED lines=10> */
.L_x_1854:
[----:B------:R-:W-:Y:S05]  /*26e00*/  BSYNC B1 ;  /* 0x0000000000017941 */ /* 0x000fea0003800000 */
.L_x_1853:
[----:B------:R-:W1:Y:S04]  /*26e10*/  LDL.LU R9, [R1+0x18] ;  /* 0x0000180001097983 */ /* 0x000e680000300800 */
[----:B------:R-:W2:Y:S01]  /*26e20*/  LDL.LU R8, [R1+0x1c] ;  /* 0x00001c0001087983 */ /* 0x000ea20000300800 */
[----:B------:R-:W-:Y:S01]  /*26e30*/  PLOP3.LUT P0, PT, PT, PT, PT, 0x8, 0x0 ;  /* 0x000000000000781c */ /* 0x000fe20003f0e170 */
[----:B-1----:R-:W-:Y:S02]  /*26e40*/  VIADD R5, R9, 0x1 ;  /* 0x0000000109057836 */ /* 0x002fe40000000000 */
[----:B------:R-:W-:-:S03]  /*26e50*/  VIADD R9, R4, 0xfffffffe ;  /* 0xfffffffe04097836 */ /* 0x000fc60000000000 */
[----:B------:R-:W-:Y:S02]  /*26e60*/  ISETP.NE.AND P1, PT, R5, 0x2, PT ;  /* 0x000000020500780c */ /* 0x000fe40003f25270 */
[----:B------:R-:W-:Y:S02]  /*26e70*/  ISETP.GE.AND P2, PT, R9, R3, PT ;  /* 0x000000030900720c */ /* 0x000fe40003f46270 */
[----:B------:R-:W-:-:S04]  /*26e80*/  SEL R4, RZ, 0x1, P1 ;  /* 0x00000001ff047807 */ /* 0x000fc80000800000 */
[----:B--2---:R-:W-:Y:S02]  /*26e90*/  LOP3.LUT R8, R8, R4, RZ, 0x3c, !PT ;  /* 0x0000000408087212 */ /* 0x004fe400078e3cff */
[----:B------:R-:W-:-:S05]  /*26ea0*/  SEL R4, R5, RZ, P1 ;  /* 0x000000ff05047207 */ /* 0x000fca0000800000 */
[----:B------:R1:W-:Y:S04]  /*26eb0*/  STL [R1+0x18], R4 ;  /* 0x0000180401007387 */ /* 0x0003e80000100800 */
[----:B------:R1:W-:Y:S01]  /*26ec0*/  STL [R1+0x1c], R8 ;  /* 0x00001c0801007387 */ /* 0x0003e20000100800 */
[----:B------:R-:W-:Y:S05]  /*26ed0*/  @!P2 BRA `(.L_x_1847) ;  /* 0x0000000800e8a947 */ /* 0x000fea0003800000 */
.L_x_1889:
        /* <DEDUP_REMOVED lines=13> */
.L_x_2082:
[----:B------:R-:W-:Y:S05]  /*26fb0*/  BSYNC B2 ;  /* 0x0000000000027941 */ /* 0x000fea0003800000 */
.L_x_1873:
        /* <DEDUP_REMOVED lines=9> */
.L_x_1876:
[----:B------:R-:W-:Y:S05]  /*27050*/  BSYNC B2 ;  /* 0x0000000000027941 */ /* 0x000fea0003800000 */
.L_x_1875:
[----:B------:R-:W2:Y:S01]  /*27060*/  LDL R4, [R1+0x18] ;  /* 0x0000180001047983 */ /* 0x000ea20000100800 */
[----:B------:R-:W-:Y:S01]  /*27070*/  IMAD.MOV.U32 R12, RZ, RZ, RZ ;  /* 0x000000ffff0c7224 */ /* 0x000fe200078e00ff */
        /* <DEDUP_REMOVED lines=10> */
.L_x_1877:
        /* <DEDUP_REMOVED lines=10> */
[----:B0-----:R-:W-:Y:S01]  /*271c0*/  IMAD.MOV.U32 R15, RZ, RZ, 0x40 ;  /* 0x00000040ff0f7424 */ /* 0x001fe200078e00ff */
[----:B------:R-:W-:Y:S01]  /*271d0*/  PLOP3.LUT P1, PT, PT, PT, PT, 0x80, 0x0 ;  /* 0x000000000000781c */ /* 0x000fe20003f2f070 */
[----:B------:R-:W-:Y:S01]  /*271e0*/  VIADD R10, R6, 0x22400 ;  /* 0x00022400060a7836 */ /* 0x000fe20000000000 */
[----:B------:R-:W-:Y:S01]  /*271f0*/  UMOV UR6, 0x0 ;  /* 0x0000000000067882 */ /* 0x000fe20000000000 */
[----:B------:R-:W-:Y:S01]  /*27200*/  UMOV UR7, 0x12f00000 ;  /* 0x12f0000000077882 */ /* 0x000fe20000000000 */
[----:B------:R-:W-:-:S15]  /*27210*/  R2UR UR10, R15 ;  /* 0x000000000f0a72ca */ /* 0x000fde00000e0000 */
.L_x_1878:
        /* <DEDUP_REMOVED lines=16> */
.L_x_1879:
        /* <DEDUP_REMOVED lines=16> */
.L_x_1880:
        /* <DEDUP_REMOVED lines=13> */
.L_x_2083:
[----:B------:R-:W-:Y:S05]  /*274f0*/  BSYNC B2 ;  /* 0x0000000000027941 */ /* 0x000fea0003800000 */
.L_x_1881:
[----:B------:R-:W-:Y:S01]  /*27500*/  BSSY B2, `(.L_x_1883) ;  /* 0x000000b000027945 */ /* 0x000fe20003800000 */
[----:B------:R-:W-:Y:S02]  /*27510*/  IMAD.MOV.U32 R10, RZ, RZ, 0x0 ;  /* 0x00000000ff0a7424 */ /* 0x000fe400078e00ff */
[----:B------:R-:W-:Y:S01]  /*27520*/  IMAD.MOV.U32 R11, RZ, RZ, 0x12f00000 ;  /* 0x12f00000ff0b7424 */ /* 0x000fe200078e00ff */
[----:B------:R-:W-:Y:S06]  /*27530*/  @P2 BRA `(.L_x_1884) ;  /* 0x00000000001c2947 */ /* 0x000fec0003800000 */
[----:B01----:R-:W0:Y:S01]  /*27540*/  S2R R7, SR_TID.X ;  /* 0x0000000000077919 */ /* 0x003e220000002100 */
[----:B------:R-:W-:-:S04]  /*27550*/  IMAD.MOV.U32 R4, RZ, RZ, 0x8000 ;  /* 0x00008000ff047424 */ /* 0x000fc800078e00ff */
[----:B------:R2:W-:Y:S01]  /*27560*/  SYNCS.ARRIVE.TRANS64 RZ, [R8+URZ+0x308b0], R4 ;  /* 0x0308b00408ff79a7 */ /* 0x0005e2000800003f */
[----:B0-----:R-:W-:-:S04]  /*27570*/  LOP3.LUT R7, R7, 0x1f, RZ, 0xc0, !PT ;  /* 0x0000001f07077812 */ /* 0x001fc800078ec0ff */
[----:B------:R-:W-:-:S13]  /*27580*/  ISETP.NE.AND P1, PT, R7, RZ, PT ;  /* 0x000000ff0700720c */ /* 0x000fda0003f25270 */
[----:B--2---:R-:W-:Y:S05]  /*27590*/  @!P1 BRA `(.L_x_1884) ;  /* 0x0000000000049947 */ /* 0x004fea0003800000 */
[----:B------:R-:W-:Y:S01]  /*275a0*/  BPT.TRAP 0x1 ;  /* 0x000000040000795c */ /* 0x000fe20000300000 */
.L_x_1884:
[----:B------:R-:W-:Y:S05]  /*275b0*/  BSYNC B2 ;  /* 0x0000000000027941 */ /* 0x000fea0003800000 */
.L_x_1883:
        /* <DEDUP_REMOVED lines=8> */
.L_x_1885:
        /* <DEDUP_REMOVED lines=15> */
.L_x_1886:
        /* <DEDUP_REMOVED lines=15> */
.L_x_1887:
        /* <DEDUP_REMOVED lines=15> */
.L_x_1888:
        /* <DEDUP_REMOVED lines=10> */
.L_x_1872:
[----:B------:R-:W-:Y:S05]  /*279b0*/  BSYNC B1 ;  /* 0x0000000000017941 */ /* 0x000fea0003800000 */
.L_x_1871:
        /* <DEDUP_REMOVED lines=12> */
.L_x_1847:
[----:B------:R-:W-:Y:S05]  /*27a80*/  BSYNC B0 ;  /* 0x0000000000007941 */ /* 0x000fea0003800000 */
.L_x_1846:
[----:B--2---:R-:W2:Y:S01]  /*27a90*/  LDL R7, [R1+0x30] ;  /* 0x0000300001077983 */ /* 0x004ea20000100800 */
[----:B------:R-:W3:Y:S01]  /*27aa0*/  LDC R0, c[0x0][0x448] ;  /* 0x00011200ff007b82 */ /* 0x000ee20000000800 */
[----:B------:R-:W-:Y:S07]  /*27ab0*/  @!P0 WARPSYNC.ALL ;  /* 0x0000000000008948 */ /* 0x000fee0003800000 */
[----:B------:R-:W-:Y:S01]  /*27ac0*/  @!P0 BAR.SYNC.DEFER_BLOCKING 0xc, 0x180 ;  /* 0x0306000000008b1d */ /* 0x000fe20000010000 */
[----:B---3--:R-:W-:-:S13]  /*27ad0*/  ISETP.NE.AND P1, PT, R0, 0x1, PT ;  /* 0x000000010000780c */ /* 0x008fda0003f25270 */
[----:B------:R-:W3:Y:S08]  /*27ae0*/  @P1 LDC R0, c[0x0][0x44c] ;  /* 0x00011300ff001b82 */ /* 0x000ef00000000800 */
[----:B------:R-:W4:Y:S01]  /*27af0*/  @P1 LDC R3, c[0x0][0x450] ;  /* 0x00011400ff031b82 */ /* 0x000f220000000800 */
[----:B--2---:R-:W-:-:S04]  /*27b00*/  VIADD R2, R7, 0x7f ;  /* 0x0000007f07027836 */ /* 0x004fc80000000000 */
[----:B---3--:R-:W-:-:S05]  /*27b10*/  @P1 IMAD.HI.U32 R0, R2, R0, RZ ;  /* 0x0000000002001227 */ /* 0x008fca00078e00ff */
[----:B----4-:R-:W-:-:S05]  /*27b20*/  @P1 SHF.R.U32.HI R2, RZ, R3, R0 ;  /* 0x00000003ff021219 */ /* 0x010fca0000011600 */
[----:B------:R-:W-:Y:S02]  /*27b30*/  IMAD.IADD R0, R21, 0x1, R2 ;  /* 0x0000000115007824 */ /* 0x000fe400078e0202 */
[----:B------:R-:W2:Y:S02]  /*27b40*/  LDC.64 R2, c[0x0][0x9e0] ;  /* 0x00027800ff027b82 */ /* 0x000ea40000000a00 */
[----:B--2---:R-:W-:Y:S01]  /*27b50*/  ISETP.GE.AND P2, PT, R3, 0x1, PT ;  /* 0x000000010300780c */ /* 0x004fe20003f46270 */
[----:B------:R-:W-:-:S12]  /*27b60*/  IMAD.IADD R2, R0, 0x1, R2 ;  /* 0x0000000100027824 */ /* 0x000fd800078e0202 */
[----:B------:R-:W-:Y:S05]  /*27b70*/  @!P2 BRA `(.L_x_1890) ;  /* 0x000000000048a947 */ /* 0x000fea0003800000 */
[C---:B------:R-:W-:Y:S01]  /*27b80*/  ISETP.GT.AND P0, PT, R0.reuse, RZ, PT ;  /* 0x000000ff0000720c */ /* 0x040fe20003f04270 */
[----:B------:R-:W-:Y:S01]  /*27b90*/  BSSY B0, `(.L_x_1891) ;  /* 0x000000e000007945 */ /* 0x000fe20003800000 */
[----:B------:R-:W-:-:S11]  /*27ba0*/  VIADD R6, R0, 0xffffffff ;  /* 0xffffffff00067836 */ /* 0x000fd60000000000 */
[----:B------:R-:W-:Y:S05]  /*27bb0*/  @P0 BRA `(.L_x_1892) ;  /* 0x00000000001c0947 */ /* 0x000fea0003800000 */
[----:B------:R-:W-:Y:S01]  /*27bc0*/  ISETP.NE.AND P0, PT, R3, 0x1, PT ;  /* 0x000000010300780c */ /* 0x000fe20003f05270 */
[----:B------:R-:W-:-:S12]  /*27bd0*/  IMAD.MOV R0, RZ, RZ, -R0 ;  /* 0x000000ffff007224 */ /* 0x000fd800078e0a00 */
[----:B-1----:R-:W1:Y:S02]  /*27be0*/  @P0 LDC.64 R4, c[0x0][0x9e8] ;  /* 0x00027a00ff040b82 */ /* 0x002e640000000a00 */
[----:B-1----:R-:W-:-:S05]  /*27bf0*/  @P0 IMAD.HI.U32 R4, R0, R4, RZ ;  /* 0x0000000400040227 */ /* 0x002fca00078e00ff */
[----:B------:R-:W-:-:S04]  /*27c00*/  @P0 SHF.R.U32.HI R0, RZ, R5, R4 ;  /* 0x00000005ff000219 */ /* 0x000fc80000011604 */
[----:B------:R-:W-:Y:S01]  /*27c10*/  LOP3.LUT R6, RZ, R0, RZ, 0x33, !PT ;  /* 0x00000000ff067212 */ /* 0x000fe200078e33ff */
[----:B------:R-:W-:Y:S06]  /*27c20*/  BRA `(.L_x_1893) ;  /* 0x0000000000107947 */ /* 0x000fec0003800000 */
.L_x_1892:
[----:B------:R-:W-:-:S13]  /*27c30*/  ISETP.NE.AND P0, PT, R3, 0x1, PT ;  /* 0x000000010300780c */ /* 0x000fda0003f05270 */
[----:B-1----:R-:W1:Y:S02]  /*27c40*/  @P0 LDC.64 R4, c[0x0][0x9e8] ;  /* 0x00027a00ff040b82 */ /* 0x002e640000000a00 */
[----:B-1----:R-:W-:-:S05]  /*27c50*/  @P0 IMAD.HI.U32 R4, R6, R4, RZ ;  /* 0x0000000406040227 */ /* 0x002fca00078e00ff */
[----:B------:R-:W-:-:S07]  /*27c60*/  @P0 SHF.R.U32.HI R6, RZ, R5, R4 ;  /* 0x00000005ff060219 */ /* 0x000fce0000011604 */
.L_x_1893:
[----:B------:R-:W-:Y:S05]  /*27c70*/  BSYNC B0 ;  /* 0x0000000000007941 */ /* 0x000fea0003800000 */
.L_x_1891:
[----:B------:R-:W-:-:S05]  /*27c80*/  IMAD R6, R6, R3, R3 ;  /* 0x0000000306067224 */ /* 0x000fca00078e0203 */
[----:B------:R-:W-:-:S07]  /*27c90*/  VIMNMX R2, R2, R6, PT ;  /* 0x0000000602027248 */ /* 0x000fce0003fe0100 */
.L_x_1890:
[----:B------:R-:W2:Y:S01]  /*27ca0*/  LDL R6, [R1+0x5c] ;  /* 0x00005c0001067983 */ /* 0x000ea20000100800 */
[----:B-1----:R-:W1:Y:S01]  /*27cb0*/  @P1 LDC R4, c[0x0][0x44c] ;  /* 0x00011300ff041b82 */ /* 0x002e620000000800 */
[----:B------:R-:W-:Y:S01]  /*27cc0*/  IMAD.MOV.U32 R0, RZ, RZ, R7 ;  /* 0x000000ffff007224 */ /* 0x000fe200078e0007 */
[----:B------:R-:W-:-:S06]  /*27cd0*/  ULDC UR4, c[0x0][0x9dc] ;  /* 0x0002770000047ab9 */ /* 0x000fcc0000000800 */
[----:B------:R-:W3:Y:S01]  /*27ce0*/  @P1 LDC R5, c[0x0][0x450] ;  /* 0x00011400ff051b82 */ /* 0x000ee20000000800 */
[----:B-1----:R-:W-:-:S05]  /*27cf0*/  @P1 IMAD.HI.U32 R4, R7, R4, RZ ;  /* 0x0000000407041227 */ /* 0x002fca00078e00ff */
[----:B---3--:R-:W-:Y:S01]  /*27d00*/  @P1 SHF.R.U32.HI R0, RZ, R5, R4 ;  /* 0x00000005ff001219 */ /* 0x008fe20000011604 */
[----:B------:R-:W-:-:S04]  /*27d10*/  VIADD R4, R2, 0x3f ;  /* 0x0000003f02047836 */ /* 0x000fc80000000000 */
[----:B------:R-:W-:Y:S01]  /*27d20*/  IMAD.IADD R2, R20, 0x1, R0 ;  /* 0x0000000114027824 */ /* 0x000fe200078e0200 */
[----:B------:R-:W-:-:S04]  /*27d30*/  SHF.R.S32.HI R0, RZ, 0x1f, R4 ;  /* 0x0000001fff007819 */ /* 0x000fc80000011404 */
[----:B------:R-:W-:-:S04]  /*27d40*/  LEA.HI R0, R0, R4, RZ, 0x6 ;  /* 0x0000000400007211 */ /* 0x000fc800078f30ff */
[----:B------:R-:W-:Y:S01]  /*27d50*/  SHF.R.S32.HI R7, RZ, 0x6, R0 ;  /* 0x00000006ff077819 */ /* 0x000fe20000011400 */
[----:B------:R-:W-:-:S04]  /*27d60*/  VIADD R0, R2, -UR4 ;  /* 0x8000000402007c36 */ /* 0x000fc80008000000 */
[----:B------:R1:W-:Y:S01]  /*27d70*/  STL [R1+0x60], R7 ;  /* 0x0000600701007387 */ /* 0x0003e20000100800 */
[----:B--2---:R-:W-:Y:S01]  /*27d80*/  VIMNMX R6, R6, R7, PT ;  /* 0x0000000706067248 */ /* 0x004fe20003fe0100 */
[----:B-1----:R-:W-:Y:S06]  /*27d90*/  @!P2 BRA `(.L_x_1894) ;  /* 0x000000000044a947 */ /* 0x002fec0003800000 */
        /* <DEDUP_REMOVED lines=10> */
.L_x_1896:
[----:B------:R-:W-:-:S13]  /*27e40*/  ISETP.NE.AND P0, PT, R3, 0x1, PT ;  /* 0x000000010300780c */ /* 0x000fda0003f05270 */
[----:B------:R-:W1:Y:S02]  /*27e50*/  @P0 LDC.64 R4, c[0x0][0x9e8] ;  /* 0x00027a00ff040b82 */ /* 0x000e640000000a00 */
[----:B-1----:R-:W-:-:S05]  /*27e60*/  @P0 IMAD.HI.U32 R4, R2, R4, RZ ;  /* 0x0000000402040227 */ /* 0x002fca00078e00ff */
[----:B------:R-:W-:-:S07]  /*27e70*/  @P0 SHF.R.U32.HI R2, RZ, R5, R4 ;  /* 0x00000005ff020219 */ /* 0x000fce0000011604 */
.L_x_1897:
[----:B------:R-:W-:Y:S05]  /*27e80*/  BSYNC B0 ;  /* 0x0000000000007941 */ /* 0x000fea0003800000 */
.L_x_1895:
[----:B------:R-:W-:-:S05]  /*27e90*/  IMAD R2, R2, R3, RZ ;  /* 0x0000000302027224 */ /* 0x000fca00078e02ff */
[----:B------:R-:W-:-:S07]  /*27ea0*/  VIMNMX R0, R0, R2, !PT ;  /* 0x0000000200007248 */ /* 0x000fce0007fe0100 */
.L_x_1894:
[----:B------:R-:W-:Y:S01]  /*27eb0*/  SHF.R.S32.HI R2, RZ, 0x1f, R0 ;  /* 0x0000001fff027819 */ /* 0x000fe20000011400 */
[----:B------:R-:W-:Y:S01]  /*27ec0*/  BSSY B0, `(.L_x_1898) ;  /* 0x0000026000007945 */ /* 0x000fe20003800000 */
[----:B------:R-:W-:Y:S02]  /*27ed0*/  ISETP.NE.AND P1, PT, R17, RZ, PT ;  /* 0x000000ff1100720c */ /* 0x000fe40003f25270 */
[----:B------:R-:W-:-:S04]  /*27ee0*/  LEA.HI R2, R2, R0, RZ, 0x6 ;  /* 0x0000000002027211 */ /* 0x000fc800078f30ff */
[----:B------:R-:W-:-:S04]  /*27ef0*/  SHF.R.S32.HI R2, RZ, 0x6, R2 ;  /* 0x00000006ff027819 */ /* 0x000fc80000011402 */
[----:B------:R-:W-:-:S03]  /*27f00*/  VIMNMX R8, RZ, R2, !PT ;  /* 0x00000002ff087248 */ /* 0x000fc60007fe0100 */
[----:B------:R-:W1:Y:S01]  /*27f10*/  @!P1 LDC R17, c[0x0][0x9f0] ;  /* 0x00027c00ff119b82 */ /* 0x000e620000000800 */
[----:B------:R-:W-:Y:S01]  /*27f20*/  ISETP.GT.AND P0, PT, R6, R8, PT ;  /* 0x000000080600720c */ /* 0x000fe20003f04270 */
[----:B------:R2:W-:Y:S04]  /*27f30*/  STL [R1+0x38], R8 ;  /* 0x0000380801007387 */ /* 0x0005e80000100800 */
[----:B------:R2:W-:Y:S08]  /*27f40*/  STL [R1+0x40], RZ ;  /* 0x000040ff01007387 */ /* 0x0005f00000100800 */
[----:B--2---:R-:W-:Y:S05]  /*27f50*/  @!P0 BRA `(.L_x_1899) ;  /* 0x0000000000708947 */ /* 0x004fea0003800000 */
[----:B-1----:R-:W-:-:S04]  /*27f60*/  IABS R0, R17 ;  /* 0x0000001100007213 */ /* 0x002fc80000000000 */
[----:B------:R-:W1:Y:S08]  /*27f70*/  I2F.RP R2, R0 ;  /* 0x0000000000027306 */ /* 0x000e700000209400 */
[----:B-1----:R-:W1:Y:S02]  /*27f80*/  MUFU.RCP R2, R2 ;  /* 0x0000000200027308 */ /* 0x002e640000001000 */
[----:B-1----:R-:W-:-:S06]  /*27f90*/  VIADD R2, R2, 0xffffffe ;  /* 0x0ffffffe02027836 */ /* 0x002fcc0000000000 */
[----:B------:R-:W1:Y:S02]  /*27fa0*/  F2I.FTZ.U32.TRUNC.NTZ R3, R2 ;  /* 0x0000000200037305 */ /* 0x000e64000021f000 */
[----:B-1----:R-:W-:-:S04]  /*27fb0*/  IMAD.MOV R2, RZ, RZ, -R3 ;  /* 0x000000ffff027224 */ /* 0x002fc800078e0a03 */
[----:B------:R-:W-:Y:S02]  /*27fc0*/  IMAD R4, R2, R0, RZ ;  /* 0x0000000002047224 */ /* 0x000fe400078e02ff */
[----:B------:R-:W-:-:S04]  /*27fd0*/  IMAD.MOV.U32 R2, RZ, RZ, RZ ;  /* 0x000000ffff027224 */ /* 0x000fc800078e00ff */
[----:B------:R-:W-:Y:S01]  /*27fe0*/  IMAD.HI.U32 R7, R3, R4, R2 ;  /* 0x0000000403077227 */ /* 0x000fe200078e0002 */
[----:B------:R-:W-:Y:S02]  /*27ff0*/  IADD3 R4, R17, -0x1, R6 ;  /* 0xffffffff11047810 */ /* 0x000fe40007ffe006 */
[----:B------:R-:W-:-:S03]  /*28000*/  IABS R2, R17 ;  /* 0x0000001100027213 */ /* 0x000fc60000000000 */
[----:B------:R-:W-:Y:S02]  /*28010*/  IMAD.IADD R4, R4, 0x1, -R8 ;  /* 0x0000000104047824 */ /* 0x000fe400078e0a08 */
[----:B------:R-:W-:-:S03]  /*28020*/  IMAD.MOV R2, RZ, RZ, -R2 ;  /* 0x000000ffff027224 */ /* 0x000fc600078e0a02 */
[----:B------:R-:W-:Y:S01]  /*28030*/  IABS R3, R4 ;  /* 0x0000000400037213 */ /* 0x000fe20000000000 */
[----:B------:R-:W-:Y:S01]  /*28040*/  IMAD.MOV.U32 R5, RZ, RZ, R2 ;  /* 0x000000ffff057224 */ /* 0x000fe200078e0002 */
        /* <DEDUP_REMOVED lines=13> */
.L_x_1899:
[----:B------:R-:W-:Y:S05]  /*28120*/  BSYNC B0 ;  /* 0x0000000000007941 */ /* 0x000fea0003800000 */
.L_x_1898:
[----:B------:R-:W3:Y:S04]  /*28130*/  LDL R0, [R1+0x40] ;  /* 0x0000400001007983 */ /* 0x000ee80000100800 */
[----:B--2---:R-:W3:Y:S01]  /*28140*/  LDL R2, [R1+0x54] ;  /* 0x0000540001027983 */ /* 0x004ee20000100800 */
[----:B------:R-:W-:Y:S01]  /*28150*/  BSSY B7, `(.L_x_1900) ;  /* 0x00004ce000077945 */ /* 0x000fe20003800000 */
[----:B---3--:R-:W-:-:S05]  /*28160*/  IMAD R2, R2, R0, R8 ;  /* 0x0000000002027224 */ /* 0x008fca00078e0208 */
[----:B------:R-:W-:Y:S01]  /*28170*/  VIADDMNMX R0, R2, R0, R6, PT ;  /* 0x0000000002007246 */ /* 0x000fe20003800106 */
[----:B------:R2:W-:Y:S03]  /*28180*/  STL [R1+0x2c], R2 ;  /* 0x00002c0201007387 */ /* 0x0005e60000100800 */
[----:B------:R-:W-:Y:S01]  /*28190*/  ISETP.GT.AND P0, PT, R0, R2, PT ;  /* 0x000000020000720c */ /* 0x000fe20003f04270 */
[----:B------:R2:W-:-:S12]  /*281a0*/  STL [R1+0x44], R0 ;  /* 0x0000440001007387 */ /* 0x0005d80000100800 */
[----:B--2---:R-:W-:Y:S05]  /*281b0*/  @P0 BRA `(.L_x_1901) ;  /* 0x00000000004c0947 */ /* 0x004fea0003800000 */
[----:B------:R-:W2:Y:S02]  /*281c0*/  S2R R0, SR_TID.X ;  /* 0x0000000000007919 */ /* 0x000ea40000002100 */
[----:B--2---:R-:W-:-:S04]  /*281d0*/  LOP3.LUT R0, R0, 0x7f, RZ, 0xc0, !PT ;  /* 0x0000007f00007812 */ /* 0x004fc800078ec0ff */
[----:B------:R-:W-:-:S13]  /*281e0*/  ISETP.NE.AND P0, PT, R0, RZ, PT ;  /* 0x000000ff0000720c */ /* 0x000fda0003f05270 */
[----:B------:R-:W-:Y:S05]  /*281f0*/  @P0 BRA `(.L_x_1902) ;  /* 0x0000004c000c0947 */ /* 0x000fea0003800000 */
[----:B------:R-:W2:Y:S01]  /*28200*/  S2R R3, SR_LANEID ;  /* 0x0000000000037919 */ /* 0x000ea20000000000 */
[----:B------:R-:W-:Y:S01]  /*28210*/  VOTEU.ANY UR4, UPT, PT ;  /* 0x0000000000047886 */ /* 0x000fe200038e0100 */
[----:B------:R-:W3:Y:S01]  /*28220*/  LDC.64 R4, c[0x0][0xc60] ;  /* 0x00031800ff047b82 */ /* 0x000ee20000000a00 */
[----:B------:R-:W2:Y:S01]  /*28230*/  FLO.U32 R0, UR4 ;  /* 0x0000000400007d00 */ /* 0x000ea200080e0000 */
[----:B------:R-:W-:-:S07]  /*28240*/  ULDC.64 UR6, c[0x0][0x208] ;  /* 0x0000820000067ab9 */ /* 0x000fce0000000a00 */
[----:B------:R-:W3:Y:S01]  /*28250*/  POPC R2, UR4 ;  /* 0x0000000400027d09 */ /* 0x000ee20008000000 */
[----:B--2---:R-:W-:-:S13]  /*28260*/  ISETP.EQ.U32.AND P0, PT, R0, R3, PT ;  /* 0x000000030000720c */ /* 0x004fda0003f02070 */
[----:B---3--:R-:W2:Y:S01]  /*28270*/  @P0 ATOMG.E.ADD.STRONG.GPU PT, R5, desc[UR6][R4.64], R2 ;  /* 0x00000002040509a8 */ /* 0x008ea200081ee1c6 */
[----:B------:R-:W3:Y:S02]  /*28280*/  S2R R3, SR_LTMASK ;  /* 0x0000000000037919 */ /* 0x000ee40000003900 */
[----:B---3--:R-:W-:-:S06]  /*28290*/  LOP3.LUT R3, R3, UR4, RZ, 0xc0, !PT ;  /* 0x0000000403037c12 */ /* 0x008fcc000f8ec0ff */
[----:B------:R-:W3:Y:S01]  /*282a0*/  POPC R3, R3 ;  /* 0x0000000300037309 */ /* 0x000ee20000000000 */
[----:B--2---:R-:W3:Y:S02]  /*282b0*/  SHFL.IDX PT, R0, R5, R0, 0x1f ;  /* 0x00001f0005007589 */ /* 0x004ee400000e0000 */
[----:B---3--:R-:W-:-:S05]  /*282c0*/  IADD3 R0, R0, UR38, R3 ;  /* 0x0000002600007c10 */ /* 0x008fca000fffe003 */
[----:B------:R3:W-:Y:S01]  /*282d0*/  STL [R1], R0 ;  /* 0x0000000001007387 */ /* 0x0007e20000100800 */
[----:B------:R-:W-:Y:S05]  /*282e0*/  BRA `(.L_x_1902) ;  /* 0x0000004800d07947 */ /* 0x000fea0003800000 */
.L_x_1901:
        /* <DEDUP_REMOVED lines=19> */
[----:B012---:R-:W-:Y:S05]  /*28420*/  CALL.ABS.NOINC R2 ;  /* 0x0000000002007343 */ /* 0x007fea0003c00000 */
.L_x_1904:
[----:B------:R-:W-:Y:S05]  /*28430*/  BSYNC B6 ;  /* 0x0000000000067941 */ /* 0x000fea0003800000 */
.L_x_1903:
[----:B------:R-:W-:Y:S01]  /*28440*/  VIADD R0, R18, 0x400 ;  /* 0x0000040012007836 */ /* 0x000fe20000000000 */
[----:B------:R-:W-:Y:S04]  /*28450*/  BSSY B6, `(.L_x_1905) ;  /* 0x0000022000067945 */ /* 0x000fe80003800000 */
[----:B------:R-:W-:-:S13]  /*28460*/  LOP3.LUT P0, RZ, R0, 0x3ff, RZ, 0xc0, !PT ;  /* 0x000003ff00ff7812 */ /* 0x000fda000780c0ff */
[----:B------:R-:W-:Y:S05]  /*28470*/  @!P0 BRA `(.L_x_1906) ;  /* 0x00000000007c8947 */ /* 0x000fea0003800000 */
[----:B-1----:R-:W-:Y:S01]  /*28480*/  MOV R17, 0x0 ;  /* 0x0000000000117802 */ /* 0x002fe20000000f00 */
        /* <DEDUP_REMOVED lines=12> */
[----:B-1----:R-:W-:-:S07]  /*28550*/  IMAD.MOV.U32 R13, RZ, RZ, RZ ;  /* 0x000000ffff0d7224 */ /* 0x002fce00078e00ff */
[----:B------:R-:W-:-:S07]  /*28560*/  LEPC R20, `(.L_x_1907) ;  /* 0x000000001014794e */ /* 0x000fce0000000000 */
[----:B0-2---:R-:W-:Y:S05]  /*28570*/  CALL.ABS.NOINC R2 ;  /* 0x0000000002007343 */ /* 0x005fea0003c00000 */
.L_x_1907:
        /* <DEDUP_REMOVED lines=15> */
.L_x_1906:
[----:B------:R-:W-:Y:S05]  /*28670*/  BSYNC B6 ;  /* 0x0000000000067941 */ /* 0x000fea0003800000 */
.L_x_1905:
[----:B------:R-:W2:Y:S01]  /*28680*/  LDL R0, [R1+0xc] ;  /* 0x00000c0001007983 */ /* 0x000ea20000100800 */
[----:B------:R-:W-:Y:S02]  /*28690*/  ULDC.64 UR4, c[0x0][0x9f8] ;  /* 0x00027e0000047ab9 */ /* 0x000fe40000000a00 */
[----:B------:R-:W-:Y:S01]  /*286a0*/  ISETP.NE.U32.AND P0, PT, RZ, UR4, PT ;  /* 0x00000004ff007c0c */ /* 0x000fe2000bf05070 */
[----:B-1----:R-:W3:Y:S01]  /*286b0*/  LDL R17, [R1+0x44] ;  /* 0x0000440001117983 */ /* 0x002ee20000100800 */
[----:B------:R-:W-:Y:S02]  /*286c0*/  ULDC.64 UR6, c[0x0][0x208] ;  /* 0x0000820000067ab9 */ /* 0x000fe40000000a00 */
[----:B------:R-:W-:Y:S01]  /*286d0*/  ISETP.NE.AND.EX P0, PT, RZ, UR5, PT, P0 ;  /* 0x00000005ff007c0c */ /* 0x000fe2000bf05300 */
[----:B------:R-:W-:-:S12]  /*286e0*/  ULDC.64 UR4, c[0x0][0xa08] ;  /* 0x0002820000047ab9 */ /* 0x000fd80000000a00 */
[----:B------:R-:W1:Y:S01]  /*286f0*/  @P0 LDC.64 R2, c[0x0][0x9f8] ;  /* 0x00027e00ff020b82 */ /* 0x000e620000000a00 */
[----:B--2---:R-:W-:Y:S02]  /*28700*/  IMAD.MOV.U32 R7, RZ, RZ, R0 ;  /* 0x000000ffff077224 */ /* 0x004fe400078e0000 */
[----:B-1----:R-:W-:-:S05]  /*28710*/  @P0 IMAD.WIDE R2, R0, 0x4, R2 ;  /* 0x0000000400020825 */ /* 0x002fca00078e0202 */
[----:B------:R1:W2:Y:S01]  /*28720*/  @P0 LDG.E R7, desc[UR6][R2.64] ;  /* 0x0000000602070981 */ /* 0x0002a2000c1e1900 */
[----:B---3--:R-:W-:Y:S01]  /*28730*/  VIADD R0, R17, 0xffffffff ;  /* 0xffffffff11007836 */ /* 0x008fe20000000000 */
[----:B-1----:R-:W1:Y:S02]  /*28740*/  LDC.64 R2, c[0x0][0x418] ;  /* 0x00010600ff027b82 */ /* 0x002e640000000a00 */
[----:B-1----:R-:W-:Y:S01]  /*28750*/  LOP3.LUT P0, RZ, R2, UR4, RZ, 0xfc, !PT ;  /* 0x0000000402ff7c12 */ /* 0x002fe2000f80fcff */
[----:B------:R-:W-:-:S03]  /*28760*/  UMOV UR4, 0xffffffff ;  /* 0xffffffff00047882 */ /* 0x000fc60000000000 */
[----:B------:R-:W-:Y:S02]  /*28770*/  LOP3.LUT P0, RZ, R3, UR5, RZ, 0xfc, P0 ;  /* 0x0000000503ff7c12 */ /* 0x000fe4000800fcff */
[----:B--2---:R-:W-:Y:S01]  /*28780*/  SHF.R.S32.HI R8, RZ, 0x1f, R7 ;  /* 0x0000001fff087819 */ /* 0x004fe20000011407 */
[----:B------:R1:W-:Y:S01]  /*28790*/  STL [R1+0x8], R7 ;  /* 0x0000080701007387 */ /* 0x0003e20000100800 */
[----:B------:R-:W-:-:S03]  /*287a0*/  SEL R17, R7, RZ, !P0 ;  /* 0x000000ff07117207 */ /* 0x000fc60004000000 */
[----:B------:R1:W-:Y:S01]  /*287b0*/  STL [R1+0x24], R8 ;  /* 0x0000240801007387 */ /* 0x0003e20000100800 */
[----:B------:R-:W-:Y:S05]  /*287c0*/  BRA.DIV UR4, `(.L_x_1908) ;  /* 0x00000072047c7947 */ /* 0x000fea000b800000 */
[----:B------:R-:W2:Y:S02]  /*287d0*/  S2R R4, SR_TID.X ;  /* 0x0000000000047919 */ /* 0x000ea40000002100 */
[----:B--2---:R-:W-:-:S04]  /*287e0*/  SHF.R.U32.HI R4, RZ, 0x5, R4 ;  /* 0x00000005ff047819 */ /* 0x004fc80000011604 */
[----:B------:R-:W-:-:S05]  /*287f0*/  LOP3.LUT R4, R4, 0x3, RZ, 0xc0, !PT ;  /* 0x0000000304047812 */ /* 0x000fca00078ec0ff */
[----:B------:R2:W3:Y:S02]  /*28800*/  SHFL.IDX PT, R14, R4, RZ, 0x1f ;  /* 0x00001fff040e7589 */ /* 0x0004e400000e0000 */
.L_x_2086:
[----:B--2---:R-:W2:Y:S01]  /*28810*/  LDL.LU R4, [R1+0x20] ;  /* 0x0000200001047983 */ /* 0x004ea20000300800 */
[----:B------:R-:W-:Y:S02]  /*28820*/  PLOP3.LUT P1, PT, PT, PT, PT, 0x8, 0x0 ;  /* 0x000000000000781c */ /* 0x000fe40003f2e170 */
[----:B---3--:R-:W-:Y:S01]  /*28830*/  ISETP.NE.AND P0, PT, R14, RZ, PT ;  /* 0x000000ff0e00720c */ /* 0x008fe20003f05270 */
[----:B------:R3:W-:Y:S01]  /*28840*/  STL [R1+0x4], R0 ;  /* 0x0000040001007387 */ /* 0x0007e20000100800 */
[----:B--2---:R-:W-:-:S09]  /*28850*/  LOP3.LUT R4, R4, 0xfffffffe, RZ, 0xc0, !PT ;  /* 0xfffffffe04047812 */ /* 0x004fd200078ec0ff */
[----:B------:R-:W-:-:S05]  /*28860*/  @P1 LOP3.LUT R4, R4, 0x1, RZ, 0xfc, !PT ;  /* 0x0000000104041812 */ /* 0x000fca00078efcff */
[----:B------:R3:W-:Y:S01]  /*28870*/  STL [R1+0x20], R4 ;  /* 0x0000200401007387 */ /* 0x0007e20000100800 */
[----:B------:R-:W-:Y:S05]  /*28880*/  @P0 BRA `(.L_x_1909) ;  /* 0x00000004004c0947 */ /* 0x000fea0003800000 */
[----:B------:R-:W-:-:S03]  /*28890*/  UMOV UR4, 0xffffffff ;  /* 0xffffffff00047882 */ /* 0x000fc60000000000 */
[----:B------:R-:W-:Y:S05]  /*288a0*/  BRA.DIV UR4, `(.L_x_1910) ;  /* 0x0000007204787947 */ /* 0x000fea000b800000 */
[----:B------:R-:W-:-:S13]  /*288b0*/  ELECT P6, URZ, PT ;  /* 0x00000000003f782f */ /* 0x000fda00038c0000 */
.L_x_2089:
        /* <DEDUP_REMOVED lines=8> */
[----:B---3--:R-:W-:Y:S01]  /*28940*/  IMAD.MOV.U32 R0, RZ, RZ, R9 ;  /* 0x000000ffff007224 */ /* 0x008fe200078e0009 */
        /* <DEDUP_REMOVED lines=16> */
.L_x_1911:
[----:B--2---:R-:W2:Y:S01]  /*28a50*/  LDL R2, [R1+0x10] ;  /* 0x0000100001027983 */ /* 0x004ea20000100800 */
[----:B---3--:R-:W-:Y:S01]  /*28a60*/  IMAD R0, R19, 0x8, R18 ;  /* 0x0000000813007824 */ /* 0x008fe200078e0212 */
[----:B--2---:R-:W-:-:S04]  /*28a70*/  SHF.L.U32 R2, R2, 0x1f, RZ ;  /* 0x0000001f02027819 */ /* 0x004fc800000006ff */
[----:B------:R-:W2:Y:S02]  /*28a80*/  SYNCS.PHASECHK.TRANS64.TRYWAIT P0, [R0+URZ+0x30840], R2 ;  /* 0x03084002000075a7 */ /* 0x000ea4000800017f */
[----:B--2---:R-:W-:Y:S05]  /*28a90*/  @!P0 BRA `(.L_x_1912) ;  /* 0x00000070001c8947 */ /* 0x004fea0003800000 */
.L_x_2090:
        /* <DEDUP_REMOVED lines=11> */
.L_x_1913:
[----:B--2---:R-:W2:Y:S04]  /*28b50*/  LDL R2, [R1+0x14] ;  /* 0x0000140001027983 */ /* 0x004ea80000100800 */
        /* <DEDUP_REMOVED lines=23> */
[----:B---3--:R-:W-:Y:S01]  /*28cd0*/  UMOV UR8, UR15 ;  /* 0x0000000f00087c82 */ /* 0x008fe20008000000 */
[----:B------:R-:W-:Y:S01]  /*28ce0*/  UMOV UR10, UR17 ;  /* 0x00000011000a7c82 */ /* 0x000fe20008000000 */
[----:B------:R-:W-:Y:S01]  /*28cf0*/  UMOV UR15, 0x80 ;  /* 0x00000080000f7882 */ /* 0x000fe20000000000 */
[----:B------:R3:W-:Y:S02]  /*28d00*/  UTMALDG.4D [UR8], [UR4], desc[UR6] ;  /* 0x00000608040075b4 */ /* 0x0007e40008019000 */
[----:B---3--:R-:W-:Y:S01]  /*28d10*/  UMOV UR8, UR16 ;  /* 0x0000001000087c82 */ /* 0x008fe20008000000 */
[----:B------:R-:W-:Y:S01]  /*28d20*/  UMOV UR10, UR15 ;  /* 0x0000000f000a7c82 */ /* 0x000fe20008000000 */
[----:B------:R-:W-:Y:S01]  /*28d30*/  UMOV UR15, 0xc0 ;  /* 0x000000c0000f7882 */ /* 0x000fe20000000000 */
[----:B------:R3:W-:Y:S02]  /*28d40*/  UTMALDG.4D [UR8], [UR4], desc[UR6] ;  /* 0x00000608040075b4 */ /* 0x0007e40008019000 */
[----:B---3--:R-:W-:Y:S01]  /*28d50*/  UMOV UR8, UR14 ;  /* 0x0000000e00087c82 */ /* 0x008fe20008000000 */
[----:B------:R-:W-:-:S02]  /*28d60*/  UMOV UR10, UR15 ;  /* 0x0000000f000a7c82 */ /* 0x000fc40008000000 */
[----:B------:R4:W-:Y:S01]  /*28d70*/  UTMALDG.4D [UR8], [UR4], desc[UR6] ;  /* 0x00000608040075b4 */ /* 0x0009e20008019000 */
[----:B--2---:R-:W-:-:S04]  /*28d80*/  LOP3.LUT R2, R2, 0xfffffffe, RZ, 0xc0, !PT ;  /* 0xfffffffe02027812 */ /* 0x004fc800078ec0ff */
[----:B------:R-:W-:-:S05]  /*28d90*/  @P0 LOP3.LUT R2, R2, 0x1, RZ, 0xfc, !PT ;  /* 0x0000000102020812 */ /* 0x000fca00078efcff */
[----:B------:R4:W-:Y:S01]  /*28da0*/  STL [R1+0x20], R2 ;  /* 0x0000200201007387 */ /* 0x0009e20000100800 */
[----:B------:R-:W-:Y:S01]  /*28db0*/  NOP ;  /* 0x0000000000007918 */ /* 0x000fe20000000000 */
.L_x_1909:
[----:B------:R-:W3:Y:S01]  /*28dc0*/  LDL.LU R3, [R1+0x48] ;  /* 0x0000480001037983 */ /* 0x000ee20000300800 */
[----:B------:R-:W-:Y:S05]  /*28dd0*/  WARPSYNC.ALL ;  /* 0x0000000000007948 */ /* 0x000fea0003800000 */
[----:B----4-:R-:W-:Y:S01]  /*28de0*/  ULDC.64 UR4, c[0x0][0x298] ;  /* 0x0000a60000047ab9 */ /* 0x010fe20000000a00 */
[----:B------:R-:W-:Y:S01]  /*28df0*/  BSSY B6, `(.L_x_1914) ;  /* 0x000001c000067945 */ /* 0x000fe20003800000 */
[----:B------:R-:W-:Y:S01]  /*28e00*/  BAR.SYNC.DEFER_BLOCKING 0x8, 0x180 ;  /* 0x0206000000007b1d */ /* 0x000fe20000010000 */
[----:B---3--:R-:W-:Y:S01]  /*28e10*/  SHF.R.S32.HI R0, RZ, 0x1f, R3 ;  /* 0x0000001fff007819 */ /* 0x008fe20000011403 */
        /* <DEDUP_REMOVED lines=13> */
[----:B--2---:R-:W-:Y:S02]  /*28ef0*/  IMAD.U32 R4, RZ, RZ, UR4 ;  /* 0x00000004ff047e24 */ /* 0x004fe4000f8e00ff */
[----:B------:R-:W2:Y:S01]  /*28f00*/  LDC.64 R2, c[0x4][R2] ;  /* 0x0100000002027b82 */ /* 0x000ea20000000a00 */
[----:B------:R-:W-:Y:S02]  /*28f10*/  IMAD.U32 R5, RZ, RZ, UR5 ;  /* 0x00000005ff057e24 */ /* 0x000fe4000f8e00ff */
[----:B------:R-:W-:Y:S02]  /*28f20*/  IMAD.U32 R6, RZ, RZ, UR6 ;  /* 0x00000006ff067e24 */ /* 0x000fe4000f8e00ff */
[----:B-1----:R-:W-:-:S02]  /*28f30*/  IMAD.U32 R7, RZ, RZ, UR7 ;  /* 0x00000007ff077e24 */ /* 0x002fc4000f8e00ff */
[----:B------:R-:W-:Y:S02]  /*28f40*/  IMAD.U32 R10, RZ, RZ, UR8 ;  /* 0x00000008ff0a7e24 */ /* 0x000fe4000f8e00ff */
[----:B------:R-:W-:Y:S02]  /*28f50*/  IMAD.U32 R11, RZ, RZ, UR9 ;  /* 0x00000009ff0b7e24 */ /* 0x000fe4000f8e00ff */
[----:B------:R-:W-:Y:S02]  /*28f60*/  IMAD.MOV.U32 R8, RZ, RZ, 0x70 ;  /* 0x00000070ff087424 */ /* 0x000fe400078e00ff */
[----:B------:R-:W-:Y:S02]  /*28f70*/  IMAD.MOV.U32 R12, RZ, RZ, 0x1 ;  /* 0x00000001ff0c7424 */ /* 0x000fe400078e00ff */
[----:B------:R-:W-:-:S07]  /*28f80*/  IMAD.MOV.U32 R13, RZ, RZ, RZ ;  /* 0x000000ffff0d7224 */ /* 0x000fce00078e00ff */
[----:B------:R-:W-:-:S07]  /*28f90*/  LEPC R20, `(.L_x_1915) ;  /* 0x000000001014794e */ /* 0x000fce0000000000 */
[----:B0-2---:R-:W-:Y:S05]  /*28fa0*/  CALL.ABS.NOINC R2 ;  /* 0x0000000002007343 */ /* 0x005fea0003c00000 */
.L_x_1915:
[----:B------:R-:W-:Y:S05]  /*28fb0*/  BSYNC B6 ;  /* 0x0000000000067941 */ /* 0x000fea0003800000 */
.L_x_1914:
[----:B--2---:R-:W2:Y:S01]  /*28fc0*/  LDL.LU R0, [R1+0x50] ;  /* 0x0000500001007983 */ /* 0x004ea20000300800 */
[----:B------:R-:W-:Y:S01]  /*28fd0*/  ULDC.64 UR6, c[0x0][0xa00] ;  /* 0x0002800000067ab9 */ /* 0x000fe20000000a00 */
[----:B-1----:R-:W1:Y:S01]  /*28fe0*/  LDC R7, c[0x0][0x448] ;  /* 0x00011200ff077b82 */ /* 0x002e620000000800 */
[----:B------:R-:W-:Y:S01]  /*28ff0*/  ULDC.64 UR4, c[0x0][0x2d8] ;  /* 0x0000b60000047ab9 */ /* 0x000fe20000000a00 */
[----:B------:R-:W2:Y:S04]  /*29000*/  LDL.LU.64 R2, [R1+0x48] ;  /* 0x0000480001027983 */ /* 0x000ea80000300a00 */
[----:B------:R-:W3:Y:S04]  /*29010*/  LDL R5, [R1+0xc] ;  /* 0x00000c0001057983 */ /* 0x000ee80000100800 */
[----:B------:R-:W4:Y:S01]  /*29020*/  LDL R8, [R1+0x30] ;  /* 0x0000300001087983 */ /* 0x000f220000100800 */
[----:B------:R-:W-:-:S04]  /*29030*/  ISETP.NE.U32.AND P0, PT, RZ, UR6, PT ;  /* 0x00000006ff007c0c */ /* 0x000fc8000bf05070 */
[----:B------:R-:W-:Y:S01]  /*29040*/  ISETP.NE.AND.EX P0, PT, RZ, UR7, PT, P0 ;  /* 0x00000007ff007c0c */ /* 0x000fe2000bf05300 */
[----:B------:R-:W0:Y:S02]  /*29050*/  S2R R9, SR_TID.X ;  /* 0x0000000000097919 */ /* 0x000e240000002100 */
[----:B0-----:R-:W-:Y:S02]  /*29060*/  IMAD.SHL.U32 R9, R9, 0x10, RZ ;  /* 0x0000001009097824 */ /* 0x001fe400078e00ff */
[----:B--2---:R-:W-:Y:S01]  /*29070*/  IMAD.MOV.U32 R3, RZ, RZ, R0 ;  /* 0x000000ffff037224 */ /* 0x004fe200078e0000 */
[----:B---3--:R-:W-:-:S04]  /*29080*/  SHF.R.S32.HI R0, RZ, 0x1f, R5 ;  /* 0x0000001fff007819 */ /* 0x008fc80000011405 */
[----:B------:R-:W-:Y:S02]  /*29090*/  SEL R4, R0, RZ, !P0 ;  /* 0x000000ff00047207 */ /* 0x000fe40004000000 */
[----:B------:R-:W-:Y:S02]  /*290a0*/  SEL R0, R5, RZ, !P0 ;  /* 0x000000ff05007207 */ /* 0x000fe40004000000 */
[----:B------:R-:W0:Y:S01]  /*290b0*/  S2R R5, SR_TID.X ;  /* 0x0000000000057919 */ /* 0x000e220000002100 */
[----:B-1----:R-:W-:Y:S01]  /*290c0*/  ISETP.NE.AND P0, PT, R7, 0x1, PT ;  /* 0x000000010700780c */ /* 0x002fe20003f05270 */
[----:B------:R-:W-:-:S04]  /*290d0*/  IMAD.WIDE.U32 R2, R16, UR4, R2 ;  /* 0x0000000410027c25 */ /* 0x000fc8000f8e0002 */
[----:B------:R-:W-:Y:S01]  /*290e0*/  IMAD R3, R16, UR5, R3 ;  /* 0x0000000510037c24 */ /* 0x000fe2000f8e0203 */
[----:B------:R-:W-:-:S07]  /*290f0*/  ULDC.64 UR4, c[0x0][0x2e0] ;  /* 0x0000b80000047ab9 */ /* 0x000fce0000000a00 */
[----:B------:R-:W1:Y:S01]  /*29100*/  @P0 LDC R6, c[0x0][0x450] ;  /* 0x00011400ff060b82 */ /* 0x000e620000000800 */
[----:B0-----:R-:W-:-:S04]  /*29110*/  LOP3.LUT R5, R5, 0x7f, RZ, 0xc0, !PT ;  /* 0x0000007f05057812 */ /* 0x001fc800078ec0ff */
[----:B------:R-:W-:-:S04]  /*29120*/  SHF.R.U32.HI R5, RZ, 0x3, R5 ;  /* 0x00000003ff057819 */ /* 0x000fc80000011605 */
[----:B------:R-:W-:Y:S02]  /*29130*/  LOP3.LUT R9, R5, 0x70, R9, 0xf8, !PT ;  /* 0x0000007005097812 */ /* 0x000fe400078ef809 */
[----:B------:R-:W0:Y:S01]  /*29140*/  @P0 LDC R5, c[0x0][0x44c] ;  /* 0x00011300ff050b82 */ /* 0x000e220000000800 */
[----:B------:R-:W-:Y:S02]  /*29150*/  IMAD R4, R4, UR4, RZ ;  /* 0x0000000404047c24 */ /* 0x000fe4000f8e02ff */
[----:B------:R-:W-:-:S04]  /*29160*/  IMAD.WIDE.U32 R2, R0, UR4, R2 ;  /* 0x0000000400027c25 */ /* 0x000fc8000f8e0002 */
[----:B------:R-:W-:Y:S01]  /*29170*/  IMAD R0, R0, UR5, R4 ;  /* 0x0000000500007c24 */ /* 0x000fe2000f8e0204 */
[----:B------:R-:W-:Y:S01]  /*29180*/  ULDC.64 UR4, c[0x0][0x2d0] ;  /* 0x0000b40000047ab9 */ /* 0x000fe20000000a00 */
[----:B----4-:R-:W-:Y:S02]  /*29190*/  IMAD.IADD R4, R9, 0x1, R8 ;  /* 0x0000000109047824 */ /* 0x010fe400078e0208 */
[----:B------:R-:W2:Y:S01]  /*291a0*/  S2R R9, SR_TID.X ;  /* 0x0000000000097919 */ /* 0x000ea20000002100 */
[----:B------:R-:W-:Y:S02]  /*291b0*/  IMAD.IADD R3, R3, 0x1, R0 ;  /* 0x0000000103037824 */ /* 0x000fe400078e0200 */
[----:B------:R-:W-:Y:S02]  /*291c0*/  IMAD.MOV.U32 R0, RZ, RZ, R4 ;  /* 0x000000ffff007224 */ /* 0x000fe400078e0004 */
[----:B0-----:R-:W-:-:S05]  /*291d0*/  @P0 IMAD.HI.U32 R5, R4, R5, RZ ;  /* 0x0000000504050227 */ /* 0x001fca00078e00ff */
[----:B-1----:R-:W-:-:S05]  /*291e0*/  @P0 SHF.R.U32.HI R0, RZ, R6, R5 ;  /* 0x00000006ff000219 */ /* 0x002fca0000011605 */
        /* <DEDUP_REMOVED lines=127> */
.L_x_2107:
        /* <DEDUP_REMOVED lines=14> */
.L_x_1918:
[----:B------:R-:W-:Y:S05]  /*29ac0*/  BSYNC B0 ;  /* 0x0000000000007941 */ /* 0x000fea0003800000 */
.L_x_1917:
[----:B------:R-:W-:Y:S01]  /*29ad0*/  NOP ;  /* 0x0000000000007918 */ /* 0x000fe20000000000 */
[----:B------:R-:W-:Y:S01]  /*29ae0*/  PLOP3.LUT P0, PT, PT, PT, PT, 0x80, 0x0 ;  /* 0x000000000000781c */ /* 0x000fe20003f0f070 */
[----:B------:R-:W-:-:S12]  /*29af0*/  VIADD R11, R18, 0x30800 ;  /* 0x00030800120b7836 */ /* 0x000fd80000000000 */
.L_x_1919:
        /* <DEDUP_REMOVED lines=18> */
.L_x_2108:
[----:B------:R-:W-:Y:S05]  /*29c20*/  BSYNC B0 ;  /* 0x0000000000007941 */ /* 0x000fea0003800000 */
.L_x_1920:
[----:B------:R-:W3:Y:S04]  /*29c30*/  LDL R2, [R1+0x44] ;  /* 0x0000440001027983 */ /* 0x000ee80000100800 */
[----:B0-----:R-:W4:Y:S01]  /*29c40*/  LDL R4, [R1+0x2c] ;  /* 0x00002c0001047983 */ /* 0x001f220000100800 */
[----:B------:R-:W-:Y:S01]  /*29c50*/  BSSY B0, `(.L_x_1922) ;  /* 0x00002a8000007945 */ /* 0x000fe20003800000 */
[----:B---3--:R-:W-:-:S05]  /*29c60*/  VIADD R0, R2, 0xfffffffe ;  /* 0xfffffffe02007836 */ /* 0x008fca0000000000 */
[----:B----4-:R-:W-:-:S13]  /*29c70*/  ISETP.GE.AND P0, PT, R0, R4, PT ;  /* 0x000000040000720c */ /* 0x010fda0003f06270 */
[----:B------:R-:W-:Y:S05]  /*29c80*/  @!P0 BRA `(.L_x_1923) ;  /* 0x0000002800908947 */ /* 0x000fea0003800000 */
[----:B--2---:R-:W2:Y:S04]  /*29c90*/  LDL.LU R3, [R1+0x54] ;  /* 0x0000540001037983 */ /* 0x004ea80000300800 */
[----:B------:R-:W3:Y:S04]  /*29ca0*/  LDL.LU R7, [R1+0x40] ;  /* 0x0000400001077983 */ /* 0x000ee80000300800 */
[----:B------:R-:W4:Y:S04]  /*29cb0*/  LDL.LU R2, [R1+0x60] ;  /* 0x0000600001027983 */ /* 0x000f280000300800 */
[----:B------:R-:W5:Y:S04]  /*29cc0*/  LDL.LU R6, [R1+0x38] ;  /* 0x0000380001067983 */ /* 0x000f680000300800 */
[----:B-1----:R-:W5:Y:S01]  /*29cd0*/  LDL.LU R5, [R1+0x5c] ;  /* 0x00005c0001057983 */ /* 0x002f620000300800 */
[----:B------:R-:W-:Y:S01]  /*29ce0*/  LOP3.LUT R10, RZ, R4, RZ, 0x33, !PT ;  /* 0x00000004ff0a7212 */ /* 0x000fe200078e33ff */
[----:B------:R-:W-:Y:S01]  /*29cf0*/  BSSY B2, `(.L_x_1924) ;  /* 0x00000e9000027945 */ /* 0x000fe20003800000 */
[----:B--2---:R-:W-:-:S04]  /*29d00*/  VIADD R3, R3, 0x1 ;  /* 0x0000000103037836 */ /* 0x004fc80000000000 */
[----:B---3--:R-:W-:Y:S01]  /*29d10*/  IMAD R3, R3, R7, RZ ;  /* 0x0000000703037224 */ /* 0x008fe200078e02ff */
[----:B----4-:R-:W-:-:S04]  /*29d20*/  LOP3.LUT R2, RZ, R2, RZ, 0x33, !PT ;  /* 0x00000002ff027212 */ /* 0x010fc800078e33ff */
        /* <DEDUP_REMOVED lines=45> */
.L_x_1928:
[----:B------:R-:W-:Y:S01]  /*2a000*/  IMAD R3, R8, 0x8, R18 ;  /* 0x0000000808037824 */ /* 0x000fe200078e0212 */
[----:B------:R-:W-:Y:S01]  /*2a010*/  SHF.L.U32 R2, R9, 0x1f, RZ ;  /* 0x0000001f09027819 */ /* 0x000fe200000006ff */
[----:B------:R-:W-:Y:S03]  /*2a020*/  BSSY B3, `(.L_x_1929) ;  /* 0x0000003000037945 */ /* 0x000fe60003800000 */
[----:B------:R-:W1:Y:S02]  /*2a030*/  SYNCS.PHASECHK.TRANS64.TRYWAIT P0, [R3+URZ+0x30840], R2 ;  /* 0x03084002030075a7 */ /* 0x000e64000800017f */
[----:B-1----:R-:W-:Y:S05]  /*2a040*/  @!P0 BRA `(.L_x_1930) ;  /* 0x0000006400e48947 */ /* 0x002fea0003800000 */
.L_x_2109:
[----:B------:R-:W-:Y:S05]  /*2a050*/  BSYNC B3 ;  /* 0x0000000000037941 */ /* 0x000fea0003800000 */
.L_x_1929:
        /* <DEDUP_REMOVED lines=12> */
.L_x_1932:
[----:B------:R-:W-:Y:S05]  /*2a120*/  BSYNC B3 ;  /* 0x0000000000037941 */ /* 0x000fea0003800000 */
.L_x_1931:
        /* <DEDUP_REMOVED lines=12> */
.L_x_1933:
        /* <DEDUP_REMOVED lines=16> */
.L_x_1934:
        /* <DEDUP_REMOVED lines=16> */
.L_x_1935:
        /* <DEDUP_REMOVED lines=16> */
.L_x_1936:
        /* <DEDUP_REMOVED lines=16> */
.L_x_2110:
[----:B------:R-:W-:Y:S05]  /*2a5f0*/  BSYNC B3 ;  /* 0x0000000000037941 */ /* 0x000fea0003800000 */
.L_x_1937:
        /* <DEDUP_REMOVED lines=12> */
.L_x_1940:
[----:B------:R-:W-:Y:S05]  /*2a6c0*/  BSYNC B3 ;  /* 0x0000000000037941 */ /* 0x000fea0003800000 */
.L_x_1939:
        /* <DEDUP_REMOVED lines=13> */
.L_x_1941:
        /* <DEDUP_REMOVED lines=15> */
.L_x_1942:
        /* <DEDUP_REMOVED lines=15> */
.L_x_1943:
        /* <DEDUP_REMOVED lines=15> */
.L_x_1944:
        /* <DEDUP_REMOVED lines=12> */
.L_x_1927:
[----:B------:R-:W-:Y:S05]  /*2ab30*/  BSYNC B1 ;  /* 0x0000000000017941 */ /* 0x000fea0003800000 */
.L_x_1926:
[----:B0-----:R-:W2:Y:S01]  /*2ab40*/  LDL.LU R0, [R1+0x44] ;  /* 0x0000440001007983 */ /* 0x001ea20000300800 */
[----:B------:R-:W-:-:S03]  /*2ab50*/  IMAD.MOV.U32 R19, RZ, RZ, R8 ;  /* 0x000000ffff137224 */ /* 0x000fc600078e0008 */
[----:B------:R0:W-:Y:S02]  /*2ab60*/  STL [R1+0x10], R9 ;  /* 0x0000100901007387 */ /* 0x0001e40000100800 */
[----:B0-2---:R-:W-:-:S07]  /*2ab70*/  VIADD R0, R0, 0xfffffffd ;  /* 0xfffffffd00007836 */ /* 0x005fce0000000000 */
.L_x_1925:
[----:B------:R-:W-:Y:S05]  /*2ab80*/  BSYNC B2 ;  /* 0x0000000000027941 */ /* 0x000fea0003800000 */
.L_x_1924:
[----:B------:R-:W-:-:S05]  /*2ab90*/  VIADD R10, R10, 0xfffffffe ;  /* 0xfffffffe0a0a7836 */ /* 0x000fca0000000000 */
[----:B------:R-:W-:-:S13]  /*2aba0*/  ISETP.NE.AND P0, PT, R10, R7, PT ;  /* 0x000000070a00720c */ /* 0x000fda0003f05270 */
[----:B------:R-:W-:Y:S05]  /*2abb0*/  @!P0 BRA `(.L_x_1923) ;  /* 0x0000001800c48947 */ /* 0x000fea0003800000 */
[----:B------:R-:W-:-:S07]  /*2abc0*/  IMAD.MOV.U32 R9, RZ, RZ, R17 ;  /* 0x000000ffff097224 */ /* 0x000fce00078e0011 */
.L_x_1983:
[----:B--2---:R-:W2:Y:S04]  /*2abd0*/  LDL R3, [R1+0x20] ;  /* 0x0000200001037983 */ /* 0x004ea80000100800 */
        /* <DEDUP_REMOVED lines=35> */
.L_x_1947:
[----:B------:R-:W-:Y:S01]  /*2ae10*/  IMAD R3, R4, 0x8, R18 ;  /* 0x0000000804037824 */ /* 0x000fe200078e0212 */
[----:B------:R-:W-:Y:S01]  /*2ae20*/  SHF.L.U32 R2, R5, 0x1f, RZ ;  /* 0x0000001f05027819 */ /* 0x000fe200000006ff */
[----:B------:R-:W-:Y:S03]  /*2ae30*/  BSSY B2, `(.L_x_1948) ;  /* 0x0000003000027945 */ /* 0x000fe60003800000 */
[----:B------:R-:W1:Y:S02]  /*2ae40*/  SYNCS.PHASECHK.TRANS64.TRYWAIT P0, [R3+URZ+0x30840], R2 ;  /* 0x03084002030075a7 */ /* 0x000e64000800017f */
[----:B-1----:R-:W-:Y:S05]  /*2ae50*/  @!P0 BRA `(.L_x_1949) ;  /* 0x0000005800888947 */ /* 0x002fea0003800000 */
.L_x_2111:
[----:B------:R-:W-:Y:S05]  /*2ae60*/  BSYNC B2 ;  /* 0x0000000000027941 */ /* 0x000fea0003800000 */
.L_x_1948:
        /* <DEDUP_REMOVED lines=12> */
.L_x_1951:
[----:B------:R-:W-:Y:S05]  /*2af30*/  BSYNC B2 ;  /* 0x0000000000027941 */ /* 0x000fea0003800000 */
.L_x_1950:
        /* <DEDUP_REMOVED lines=12> */
.L_x_1952:
        /* <DEDUP_REMOVED lines=16> */
.L_x_1953:
        /* <DEDUP_REMOVED lines=16> */
.L_x_1954:
        /* <DEDUP_REMOVED lines=16> */
.L_x_1955:
        /* <DEDUP_REMOVED lines=16> */
.L_x_2112:
[----:B------:R-:W-:Y:S05]  /*2b400*/  BSYNC B2 ;  /* 0x0000000000027941 */ /* 0x000fea0003800000 */
.L_x_1956:
        /* <DEDUP_REMOVED lines=11> */
.L_x_1959:
[----:B------:R-:W-:Y:S05]  /*2b4c0*/  BSYNC B2 ;  /* 0x0000000000027941 */ /* 0x000fea0003800000 */
.L_x_1958:
        /* <DEDUP_REMOVED lines=12> */
.L_x_1960:
        /* <DEDUP_REMOVED lines=15> */
.L_x_1961:
        /* <DEDUP_REMOVED lines=15> */
.L_x_1962:
        /* <DEDUP_REMOVED lines=15> */
.L_x_1963:
        /* <DEDUP_REMOVED lines=12> */
.L_x_1946:
[----:B------:R-:W-:Y:S05]  /*2b920*/  BSYNC B1 ;  /* 0x0000000000017941 */ /* 0x000fea0003800000 */
.L_x_1945:
[----:B------:R-:W2:Y:S01]  /*2b930*/  LDL R2, [R1+0x20] ;  /* 0x0000200001027983 */ /* 0x000ea20000100800 */
[----:B------:R-:W-:Y:S01]  /*2b940*/  VIADD R19, R4, 0x1 ;  /* 0x0000000104137836 */ /* 0x000fe20000000000 */
[----:B------:R-:W-:Y:S01]  /*2b950*/  BSSY B1, `(.L_x_1964) ;  /* 0x00000d3000017945 */ /* 0x000fe20003800000 */
[----:B------:R-:W-:-:S03]  /*2b960*/  VIADD R6, R0, 0xffffffff ;  /* 0xffffffff00067836 */ /* 0x000fc60000000000 */
        /* <DEDUP_REMOVED lines=13> */
[----:B0-----:R-:W0:Y:S01]  /*2ba40*/  LDC R8, c[0x0][0x43c] ;  /* 0x00010f00ff087b82 */ /* 0x001e220000000800 */
        /* <DEDUP_REMOVED lines=18> */
.L_x_1966:
[----:B------:R-:W-:Y:S01]  /*2bb70*/  IMAD R2, R19, 0x8, R18 ;  /* 0x0000000813027824 */ /* 0x000fe200078e0212 */
[----:B------:R-:W-:Y:S01]  /*2bb80*/  SHF.L.U32 R3, R10, 0x1f, RZ ;  /* 0x0000001f0a037819 */ /* 0x000fe200000006ff */
[----:B------:R-:W-:Y:S03]  /*2bb90*/  BSSY B2, `(.L_x_1967) ;  /* 0x0000003000027945 */ /* 0x000fe60003800000 */
[----:B------:R-:W3:Y:S02]  /*2bba0*/  SYNCS.PHASECHK.TRANS64.TRYWAIT P0, [R2+URZ+0x30840], R3 ;  /* 0x03084003020075a7 */ /* 0x000ee4000800017f */
[----:B---3--:R-:W-:Y:S05]  /*2bbb0*/  @!P0 BRA `(.L_x_1968) ;  /* 0x0000004c00588947 */ /* 0x008fea0003800000 */
.L_x_2113:
[----:B------:R-:W-:Y:S05]  /*2bbc0*/  BSYNC B2 ;  /* 0x0000000000027941 */ /* 0x000fea0003800000 */
.L_x_1967:
[----:B0-2---:R-:W0:Y:S01]  /*2bbd0*/  S2R R8, SR_TID.X ;  /* 0x0000000000087919 */ /* 0x005e220000002100 */
[----:B------:R-:W-:Y:S01]  /*2bbe0*/  BSSY B2, `(.L_x_1969) ;  /* 0x000000b000027945 */ /* 0x000fe20003800000 */
[----:B0-----:R-:W-:-:S04]  /*2bbf0*/  LOP3.LUT R8, R8, 0x7f, RZ, 0xc0, !PT ;  /* 0x0000007f08087812 */ /* 0x001fc800078ec0ff */
[----:B------:R-:W-:-:S13]  /*2bc00*/  ISETP.NE.AND P1, PT, R8, RZ, PT ;  /* 0x000000ff0800720c */ /* 0x000fda0003f25270 */
[----:B------:R-:W-:Y:S05]  /*2bc10*/  @P1 BRA `(.L_x_1970) ;  /* 0x00000000001c1947 */ /* 0x000fea0003800000 */
[----:B------:R-:W0:Y:S01]  /*2bc20*/  S2R R8, SR_TID.X ;  /* 0x0000000000087919 */ /* 0x000e220000002100 */
[----:B---3--:R-:W-:-:S04]  /*2bc30*/  IMAD.MOV.U32 R3, RZ, RZ, 0x8000 ;  /* 0x00008000ff037424 */ /* 0x008fc800078e00ff */
[----:B------:R2:W-:Y:S01]  /*2bc40*/  SYNCS.ARRIVE.TRANS64 RZ, [R2+URZ+0x30830], R3 ;  /* 0x0308300302ff79a7 */ /* 0x0005e2000800003f */
[----:B0-----:R-:W-:-:S04]  /*2bc50*/  LOP3.LUT R8, R8, 0x1f, RZ, 0xc0, !PT ;  /* 0x0000001f08087812 */ /* 0x001fc800078ec0ff */
[----:B------:R-:W-:-:S13]  /*2bc60*/  ISETP.NE.AND P0, PT, R8, RZ, PT ;  /* 0x000000ff0800720c */ /* 0x000fda0003f05270 */
[----:B--2---:R-:W-:Y:S05]  /*2bc70*/  @!P0 BRA `(.L_x_1970) ;  /* 0x0000000000048947 */ /* 0x004fea0003800000 */
[----:B------:R-:W-:Y:S01]  /*2bc80*/  BPT.TRAP 0x1 ;  /* 0x000000040000795c */ /* 0x000fe20000300000 */
.L_x_1970:
[----:B------:R-:W-:Y:S05]  /*2bc90*/  BSYNC B2 ;  /* 0x0000000000027941 */ /* 0x000fea0003800000 */
.L_x_1969:
[----:B---3--:R-:W2:Y:S01]  /*2bca0*/  LDL R2, [R1+0x14] ;  /* 0x0000140001027983 */ /* 0x008ea20000100800 */
        /* <DEDUP_REMOVED lines=8> */
[----:B-1----:R-:W-:Y:S01]  /*2bd30*/  VIADD R10, R8, 0x20400 ;  /* 0x00020400080a7836 */ /* 0x002fe20000000000 */
[----:B------:R-:W-:Y:S01]  /*2bd40*/  UMOV UR6, 0x0 ;  /* 0x0000000000067882 */ /* 0x000fe20000000000 */
[----:B------:R-:W-:Y:S01]  /*2bd50*/  UMOV UR7, 0x14f00000 ;  /* 0x14f0000000077882 */ /* 0x000fe20000000000 */
[----:B--2---:R-:W-:-:S09]  /*2bd60*/  IMAD R2, R7, 0x40, R2 ;  /* 0x0000004007027824 */ /* 0x004fd200078e0202 */
.L_x_1971:
        /* <DEDUP_REMOVED lines=16> */
.L_x_1972:
        /* <DEDUP_REMOVED lines=16> */
.L_x_1973:
        /* <DEDUP_REMOVED lines=16> */
.L_x_1974:
        /* <DEDUP_REMOVED lines=15> */
.L_x_2114:
[----:B------:R-:W-:Y:S05]  /*2c160*/  BSYNC B2 ;  /* 0x0000000000027941 */ /* 0x000fea0003800000 */
.L_x_1975:
        /* <DEDUP_REMOVED lines=11> */
.L_x_1978:
[----:B------:R-:W-:Y:S05]  /*2c220*/  BSYNC B2 ;  /* 0x0000000000027941 */ /* 0x000fea0003800000 */
.L_x_1977:
        /* <DEDUP_REMOVED lines=12> */
.L_x_1979:
        /* <DEDUP_REMOVED lines=15> */
.L_x_1980:
        /* <DEDUP_REMOVED lines=15> */
.L_x_1981:
        /* <DEDUP_REMOVED lines=15> */
.L_x_1982:
        /* <DEDUP_REMOVED lines=12> */
.L_x_1965:
[----:B------:R-:W-:Y:S05]  /*2c680*/  BSYNC B1 ;  /* 0x0000000000017941 */ /* 0x000fea0003800000 */
.L_x_1964:
[----:B------:R-:W3:Y:S01]  /*2c690*/  LDL R2, [R1+0x2c] ;  /* 0x00002c0001027983 */ /* 0x000ee20000100800 */
[----:B------:R-:W-:Y:S01]  /*2c6a0*/  VIADD R0, R0, 0xfffffffe ;  /* 0xfffffffe00007836 */ /* 0x000fe20000000000 */
[----:B---3--:R-:W-:-:S13]  /*2c6b0*/  ISETP.GT.AND P0, PT, R6, R2, PT ;  /* 0x000000020600720c */ /* 0x008fda0003f04270 */
[----:B------:R-:W-:Y:S05]  /*2c6c0*/  @P0 BRA `(.L_x_1983) ;  /* 0xffffffe400400947 */ /* 0x000fea000383ffff */
.L_x_1923:
[----:B------:R-:W-:Y:S05]  /*2c6d0*/  BSYNC B0 ;  /* 0x0000000000007941 */ /* 0x000fea0003800000 */
.L_x_1922:
        /* <DEDUP_REMOVED lines=19> */
.L_x_1985:
[----:B------:R-:W-:Y:S05]  /*2c810*/  BSYNC B0 ;  /* 0x0000000000007941 */ /* 0x000fea0003800000 */
.L_x_1984:
        /* <DEDUP_REMOVED lines=11> */
.L_x_2115:
[----:B------:R-:W-:Y:S05]  /*2c8d0*/  BSYNC B1 ;  /* 0x0000000000017941 */ /* 0x000fea0003800000 */
.L_x_1988:
        /* <DEDUP_REMOVED lines=9> */
.L_x_1991:
[----:B------:R-:W-:Y:S05]  /*2c970*/  BSYNC B1 ;  /* 0x0000000000017941 */ /* 0x000fea0003800000 */
.L_x_1990:
        /* <DEDUP_REMOVED lines=12> */
.L_x_1992:
        /* <DEDUP_REMOVED lines=15> */
.L_x_1993:
        /* <DEDUP_REMOVED lines=15> */
.L_x_1994:
        /* <DEDUP_REMOVED lines=15> */
.L_x_1995:
        /* <DEDUP_REMOVED lines=10> */
.L_x_1987:
[----:B------:R-:W-:Y:S05]  /*2cdb0*/  BSYNC B0 ;  /* 0x0000000000007941 */ /* 0x000fea0003800000 */
.L_x_1986:
[----:B------:R-:W2:Y:S01]  /*2cdc0*/  LDL.LU R4, [R1+0x10] ;  /* 0x0000100001047983 */ /* 0x000ea20000300800 */
[----:B------:R-:W-:-:S05]  /*2cdd0*/  VIADD R19, R19, 0x1 ;  /* 0x0000000113137836 */ /* 0x000fca0000000000 */
[----:B------:R-:W-:-:S04]  /*2cde0*/  ISETP.NE.AND P0, PT, R19, 0x2, PT ;  /* 0x000000021300780c */ /* 0x000fc80003f05270 */
[----:B------:R-:W-:Y:S02]  /*2cdf0*/  SEL R0, RZ, 0x1, P0 ;  /* 0x00000001ff007807 */ /* 0x000fe40000000000 */
[----:B------:R-:W-:Y:S02]  /*2ce00*/  SEL R19, R19, RZ, P0 ;  /* 0x000000ff13137207 */ /* 0x000fe40000000000 */
[----:B--2---:R-:W-:-:S05]  /*2ce10*/  LOP3.LUT R4, R4, R0, RZ, 0x3c, !PT ;  /* 0x0000000004047212 */ /* 0x004fca00078e3cff */
[----:B------:R2:W-:Y:S02]  /*2ce20*/  STL [R1+0x10], R4 ;  /* 0x0000100401007387 */ /* 0x0005e40000100800 */
.L_x_1902:
[----:B------:R-:W-:Y:S05]  /*2ce30*/  BSYNC B7 ;  /* 0x0000000000077941 */ /* 0x000fea0003800000 */
.L_x_1900:
        /* <DEDUP_REMOVED lines=9> */
[----:B-12---:R-:W1:Y:S04]  /*2ced0*/  LDS.128 R4, [R18+0x308d0] ;  /* 0x0308d00012047984 */ /* 0x006e680000000c00 */
[----:B-1----:R1:W-:Y:S04]  /*2cee0*/  STL.64 [R1], R4 ;  /* 0x0000000401007387 */ /* 0x0023e80000100a00 */
[----:B------:R1:W-:Y:S01]  /*2cef0*/  STL.64 [R1+0x8], R6 ;  /* 0x0000080601007387 */ /* 0x0003e20000100a00 */
[----:B------:R-:W-:Y:S06]  /*2cf00*/  BAR.ARV 0x4, 0x180 ;  /* 0x0106000000007b1d */ /* 0x000fec0000002000 */
[----:B------:R-:W-:Y:S05]  /*2cf10*/  BRA `(.L_x_1997) ;  /* 0x0000001000407947 */ /* 0x000fea0003800000 */
.L_x_1996:
[----:B------:R-:W3:Y:S01]  /*2cf20*/  S2R R16, SR_TID.X ;  /* 0x0000000000107919 */ /* 0x000ee20000002100 */
[----:B------:R-:W-:Y:S01]  /*2cf30*/  UMOV UR4, 0xffffffff ;  /* 0xffffffff00047882 */ /* 0x000fe20000000000 */
[----:B---3--:R-:W-:-:S04]  /*2cf40*/  LOP3.LUT R16, R16, 0x1f, RZ, 0xc0, !PT ;  /* 0x0000001f10107812 */ /* 0x008fc800078ec0ff */
[----:B------:R-:W-:Y:S01]  /*2cf50*/  ISETP.NE.AND P0, PT, R16, 0x1f, PT ;  /* 0x0000001f1000780c */ /* 0x000fe20003f05270 */
[----:B------:R-:W-:-:S12]  /*2cf60*/  BRA.DIV UR4, `(.L_x_1998) ;  /* 0x0000003a04a87947 */ /* 0x000fd8000b800000 */
[----:B------:R-:W1:Y:S01]  /*2cf70*/  LDL.LU R2, [R1] ;  /* 0x0000000001027983 */ /* 0x000e620000300800 */
[----:B------:R-:W-:-:S03]  /*2cf80*/  ULDC UR4, c[0x0][0xc3c] ;  /* 0x00030f0000047ab9 */ /* 0x000fc60000000800 */
[----:B------:R-:W3:Y:S01]  /*2cf90*/  LDL R3, [R1+0xc] ;  /* 0x00000c0001037983 */ /* 0x000ee20000100800 */
[----:B------:R-:W-:Y:S01]  /*2cfa0*/  ULDC.64 UR6, c[0x0][0x208] ;  /* 0x0000820000067ab9 */ /* 0x000fe20000000a00 */
[----:B-1----:R-:W-:Y:S02]  /*2cfb0*/  IMAD.MOV.U32 R10, RZ, RZ, R2 ;  /* 0x000000ffff0a7224 */ /* 0x002fe400078e0002 */
[----:B---3--:R-:W-:-:S05]  /*2cfc0*/  IMAD.IADD R0, R3, 0x1, R16 ;  /* 0x0000000103007824 */ /* 0x008fca00078e0210 */
[----:B------:R-:W-:-:S13]  /*2cfd0*/  ISETP.GE.OR P1, PT, R0, UR4, !P0 ;  /* 0x0000000400007c0c */ /* 0x000fda000c726670 */
[----:B------:R-:W1:Y:S08]  /*2cfe0*/  @!P1 LDC.64 R2, c[0x0][0xc80] ;  /* 0x00032000ff029b82 */ /* 0x000e700000000a00 */
[----:B------:R-:W3:Y:S01]  /*2cff0*/  @!P1 LDC.64 R6, c[0x0][0xc78] ;  /* 0x00031e00ff069b82 */ /* 0x000ee20000000a00 */
[----:B-1----:R-:W-:-:S05]  /*2d000*/  @!P1 IMAD.WIDE R2, R0, 0x4, R2 ;  /* 0x0000000400029825 */ /* 0x002fca00078e0202 */
[----:B0-----:R3:W4:Y:S02]  /*2d010*/  @!P1 LDG.E R8, desc[UR6][R2.64] ;  /* 0x0000000602089981 */ /* 0x001724000c1e1900 */
[----:B---3--:R-:W-:-:S06]  /*2d020*/  @!P1 IMAD.WIDE R2, R0, 0x4, R6 ;  /* 0x0000000400029825 */ /* 0x008fcc00078e0206 */
[----:B------:R-:W3:Y:S01]  /*2d030*/  @!P1 LDG.E R2, desc[UR6][R2.64] ;  /* 0x0000000602029981 */ /* 0x000ee2000c1e1900 */
        /* <DEDUP_REMOVED lines=8> */
[----:B----4-:R-:W-:-:S02]  /*2d0c0*/  @!P1 IMAD.MOV.U32 R4, RZ, RZ, R8 ;  /* 0x000000ffff049224 */ /* 0x010fc400078e0008 */
[----:B------:R-:W-:Y:S02]  /*2d0d0*/  IMAD.MOV.U32 R8, RZ, RZ, RZ ;  /* 0x000000ffff087224 */ /* 0x000fe400078e00ff */
        /* <DEDUP_REMOVED lines=19> */
.L_x_2125:
[----:B------:R-:W-:Y:S02]  /*2d210*/  ULDC UR4, c[0x0][0xc38] ;  /* 0x00030e0000047ab9 */ /* 0x000fe40000000800 */
[----:B------:R-:W-:-:S04]  /*2d220*/  IMAD.U32 R2, RZ, RZ, UR4 ;  /* 0x00000004ff027e24 */ /* 0x000fc8000f8e00ff */
[----:B-1----:R-:W-:-:S04]  /*2d230*/  IMAD R9, R9, R2, RZ ;  /* 0x0000000209097224 */ /* 0x002fc800078e02ff */
[----:B------:R-:W-:-:S05]  /*2d240*/  IMAD.IADD R0, R0, 0x1, R9 ;  /* 0x0000000100007824 */ /* 0x000fca00078e0209 */
[----:B------:R-:W-:-:S13]  /*2d250*/  ISETP.GT.AND P6, PT, R0, R5, PT ;  /* 0x000000050000720c */ /* 0x000fda0003fc4270 */
[----:B------:R-:W-:Y:S05]  /*2d260*/  @P6 BRA `(.L_x_1999) ;  /* 0x0000000000b06947 */ /* 0x000fea0003800000 */
.L_x_2002:
        /* <DEDUP_REMOVED lines=38> */
.L_x_2133:
[----:B------:R-:W-:Y:S02]  /*2d4d0*/  ULDC UR4, c[0x0][0xc38] ;  /* 0x00030e0000047ab9 */ /* 0x000fe40000000800 */
[----:B------:R-:W-:-:S04]  /*2d4e0*/  IMAD.U32 R2, RZ, RZ, UR4 ;  /* 0x00000004ff027e24 */ /* 0x000fc8000f8e00ff */
[----:B-1----:R-:W-:-:S04]  /*2d4f0*/  IMAD R9, R9, R2, RZ ;  /* 0x0000000209097224 */ /* 0x002fc800078e02ff */
[----:B------:R-:W-:-:S05]  /*2d500*/  IMAD.IADD R0, R9, 0x1, R0 ;  /* 0x0000000109007824 */ /* 0x000fca00078e0200 */
[----:B------:R-:W-:-:S13]  /*2d510*/  ISETP.GT.AND P6, PT, R0, R5, PT ;  /* 0x000000050000720c */ /* 0x000fda0003fc4270 */
[----:B------:R-:W-:Y:S05]  /*2d520*/  @!P6 BRA `(.L_x_2002) ;  /* 0xfffffffc0050e947 */ /* 0x000fea000383ffff */
.L_x_1999:
        /* <DEDUP_REMOVED lines=8> */
[----:B-1----:R1:W3:Y:S04]  /*2d5b0*/  SHFL.IDX PT, R4, R4, R3, 0x1f ;  /* 0x00001f0304047589 */ /* 0x0022e800000e0000 */
[----:B------:R1:W4:Y:S01]  /*2d5c0*/  SHFL.IDX PT, R6, R6, R3, 0x1f ;  /* 0x00001f0306067589 */ /* 0x00032200000e0000 */
[----:B--2---:R-:W-:-:S05]  /*2d5d0*/  IMAD.IADD R10, R3, 0x1, R10 ;  /* 0x00000001030a7824 */ /* 0x004fca00078e020a */
[----:B---34-:R1:W-:Y:S02]  /*2d5e0*/  STL [R1+0xc], R10 ;  /* 0x00000c0a01007387 */ /* 0x0183e40000100800 */
.L_x_2138:
[----:B------:R-:W-:-:S13]  /*2d5f0*/  ISETP.NE.AND P0, PT, R0, RZ, PT ;  /* 0x000000ff0000720c */ /* 0x000fda0003f05270 */
[----:B------:R-:W-:Y:S05]  /*2d600*/  @!P0 BRA `(.L_x_2004) ;  /* 0x0000000000148947 */ /* 0x000fea0003800000 */
[----:B------:R-:W-:Y:S01]  /*2d610*/  UMOV UR4, 0xffffffff ;  /* 0xffffffff00047882 */ /* 0x000fe20000000000 */
[----:B-1----:R-:W-:Y:S02]  /*2d620*/  VIADD R3, R3, 0xffffffff ;  /* 0xffffffff03037836 */ /* 0x002fe40000000000 */
[----:B------:R-:W-:Y:S05]  /*2d630*/  BRA.DIV UR4, `(.L_x_2005) ;  /* 0x0000003e04987947 */ /* 0x000fea000b800000 */
[----:B------:R1:W3:Y:S02]  /*2d640*/  SHFL.IDX PT, R3, R7, R3, 0x1f ;  /* 0x00001f0307037589 */ /* 0x0002e400000e0000 */
.L_x_2141:
[----:B---3--:R-:W-:-:S07]  /*2d650*/  IMAD.MOV.U32 R8, RZ, RZ, R3 ;  /* 0x000000ffff087224 */ /* 0x008fce00078e0003 */
.L_x_2004:
[----:B------:R-:W-:Y:S01]  /*2d660*/  ISETP.NE.AND P0, PT, R6, 0x1, PT ;  /* 0x000000010600780c */ /* 0x000fe20003f05270 */
[----:B------:R-:W-:-:S05]  /*2d670*/  IMAD R0, R8, R2, R9 ;  /* 0x0000000208007224 */ /* 0x000fca00078e0209 */
[----:B------:R3:W-:Y:S02]  /*2d680*/  STL [R1], R0 ;  /* 0x0000000001007387 */ /* 0x0007e40000100800 */
[----:B---3--:R-:W-:-:S05]  /*2d690*/  IMAD.IADD R0, R5, 0x1, -R0 ;  /* 0x0000000105007824 */ /* 0x008fca00078e0a00 */
[----:B------:R-:W-:Y:S05]  /*2d6a0*/  @!P0 BRA `(.L_x_2006) ;  /* 0x0000000000e48947 */ /* 0x000fea0003800000 */
[----:B------:R-:W-:-:S04]  /*2d6b0*/  IABS R5, R4 ;  /* 0x0000000400057213 */ /* 0x000fc80000000000 */
[----:B------:R-:W3:Y:S08]  /*2d6c0*/  I2F.RP R2, R5 ;  /* 0x0000000500027306 */ /* 0x000ef00000209400 */
[----:B---3--:R-:W3:Y:S02]  /*2d6d0*/  MUFU.RCP R2, R2 ;  /* 0x0000000200027308 */ /* 0x008ee40000001000 */
[----:B---3--:R-:W-:-:S06]  /*2d6e0*/  VIADD R2, R2, 0xffffffe ;  /* 0x0ffffffe02027836 */ /* 0x008fcc0000000000 */
[----:B-1----:R-:W1:Y:S02]  /*2d6f0*/  F2I.FTZ.U32.TRUNC.NTZ R3, R2 ;  /* 0x0000000200037305 */ /* 0x002e64000021f000 */
[----:B-1----:R-:W-:-:S04]  /*2d700*/  IMAD.MOV R2, RZ, RZ, -R3 ;  /* 0x000000ffff027224 */ /* 0x002fc800078e0a03 */
        /* <DEDUP_REMOVED lines=14> */
[----:B------:R-:W1:Y:S07]  /*2d7f0*/  I2F.RP R2, R5 ;  /* 0x0000000500027306 */ /* 0x000e6e0000209400 */
[----:B------:R-:W-:Y:S01]  /*2d800*/  @P0 VIADD R8, R8, 0x1 ;  /* 0x0000000108080836 */ /* 0x000fe20000000000 */
[----:B-1----:R-:W1:Y:S02]  /*2d810*/  MUFU.RCP R2, R2 ;  /* 0x0000000200027308 */ /* 0x002e640000001000 */
[----:B-1----:R-:W-:-:S06]  /*2d820*/  VIADD R2, R2, 0xffffffe ;  /* 0x0ffffffe02027836 */ /* 0x002fcc0000000000 */
[----:B------:R-:W1:Y:S02]  /*2d830*/  F2I.FTZ.U32.TRUNC.NTZ R3, R2 ;  /* 0x0000000200037305 */ /* 0x000e64000021f000 */
[----:B-1----:R-:W-:-:S04]  /*2d840*/  IMAD.MOV R2, RZ, RZ, -R3 ;  /* 0x000000ffff027224 */ /* 0x002fc800078e0a03 */
[----:B0-----:R-:W-:Y:S02]  /*2d850*/  IMAD R7, R2, R5, RZ ;  /* 0x0000000502077224 */ /* 0x001fe400078e02ff */
        /* <DEDUP_REMOVED lines=24> */
[----:B------:R-:W-:-:S04]  /*2d9e0*/  IMAD.MOV R2, RZ, RZ, -R7 ;  /* 0x000000ffff027224 */ /* 0x000fc800078e0a07 */
[C---:B------:R-:W-:Y:S02]  /*2d9f0*/  IMAD R2, R6.reuse, R2, R3 ;  /* 0x0000000206027224 */ /* 0x040fe400078e0203 */
[----:B------:R-:W-:-:S04]  /*2da00*/  IMAD R6, R6, 0x1000000, R7 ;  /* 0x0100000006067824 */ /* 0x000fc800078e0207 */
[----:B------:R-:W-:-:S05]  /*2da10*/  IMAD R2, R2, 0x10000, R6 ;  /* 0x0001000002027824 */ /* 0x000fca00078e0206 */
[----:B------:R1:W-:Y:S01]  /*2da20*/  STL [R1+0x8], R2 ;  /* 0x0000080201007387 */ /* 0x0003e20000100800 */
[----:B------:R-:W-:Y:S05]  /*2da30*/  BRA `(.L_x_2007) ;  /* 0x0000000400007947 */ /* 0x000fea0003800000 */
.L_x_2006:
[----:B-1----:R-:W3:Y:S01]  /*2da40*/  LDL R3, [R1+0xc] ;  /* 0x00000c0001037983 */ /* 0x002ee20000100800 */
[----:B0-----:R-:W3:Y:S01]  /*2da50*/  LDC.64 R6, c[0x0][0xc90] ;  /* 0x00032400ff067b82 */ /* 0x001ee20000000a00 */
[----:B------:R-:W-:Y:S01]  /*2da60*/  ULDC.64 UR4, c[0x0][0x208] ;  /* 0x0000820000047ab9 */ /* 0x000fe20000000a00 */
[----:B---3--:R-:W-:-:S05]  /*2da70*/  IMAD.WIDE R6, R3, 0x4, R6 ;  /* 0x0000000403067825 */ /* 0x008fca00078e0206 */
[----:B------:R-:W3:Y:S02]  /*2da80*/  LDG.E R3, desc[UR4][R6.64] ;  /* 0x0000000406037981 */ /* 0x000ee4000c1e1900 */
[----:B---3--:R-:W-:-:S05]  /*2da90*/  IMAD R5, R4, R3, RZ ;  /* 0x0000000304057224 */ /* 0x008fca00078e02ff */
        /* <DEDUP_REMOVED lines=33> */
[----:B------:R0:W1:Y:S02]  /*2dcb0*/  F2I.FTZ.U32.TRUNC.NTZ R3, R2 ;  /* 0x0000000200037305 */ /* 0x000064000021f000 */
[----:B0-----:R-:W-:Y:S02]  /*2dcc0*/  IMAD.MOV.U32 R2, RZ, RZ, RZ ;  /* 0x000000ffff027224 */ /* 0x001fe400078e00ff */
[----:B-1----:R-:W-:-:S04]  /*2dcd0*/  IMAD.MOV R0, RZ, RZ, -R3 ;  /* 0x000000ffff007224 */ /* 0x002fc800078e0a03 */
[----:B------:R-:W-:-:S04]  /*2dce0*/  IMAD R0, R0, R9, RZ ;  /* 0x0000000900007224 */ /* 0x000fc800078e02ff */
        /* <DEDUP_REMOVED lines=14> */
[----:B------:R-:W-:-:S04]  /*2ddd0*/  @P0 VIADD R2, R2, 0x1 ;  /* 0x0000000102020836 */ /* 0x000fc80000000000 */
[----:B------:R-:W-:-:S04]  /*2dde0*/  IMAD.MOV.U32 R0, RZ, RZ, R2 ;  /* 0x000000ffff007224 */ /* 0x000fc800078e0002 */
[----:B------:R-:W-:Y:S01]  /*2ddf0*/  @!P2 IMAD.MOV R0, RZ, RZ, -R0 ;  /* 0x000000ffff00a224 */ /* 0x000fe200078e0a00 */
[----:B------:R-:W-:Y:S01]  /*2de00*/  @!P1 LOP3.LUT R0, RZ, R8, RZ, 0x33, !PT ;  /* 0x00000008ff009212 */ /* 0x000fe200078e33ff */
[----:B------:R-:W-:-:S04]  /*2de10*/  IMAD.MOV R8, RZ, RZ, -R8 ;  /* 0x000000ffff087224 */ /* 0x000fc800078e0a08 */
[----:B------:R-:W-:-:S05]  /*2de20*/  IMAD R2, R0, R8, R6 ;  /* 0x0000000800027224 */ /* 0x000fca00078e0206 */
[----:B------:R0:W-:Y:S02]  /*2de30*/  STL [R1+0x8], R2 ;  /* 0x0000080201007387 */ /* 0x0001e40000100800 */
.L_x_2007:
[----:B------:R-:W-:-:S05]  /*2de40*/  LOP3.LUT R0, RZ, R0, RZ, 0x33, !PT ;  /* 0x00000000ff007212 */ /* 0x000fca00078e33ff */
[----:B------:R-:W-:-:S05]  /*2de50*/  IMAD.IADD R0, R4, 0x1, R0 ;  /* 0x0000000104007824 */ /* 0x000fca00078e0200 */
[----:B------:R3:W-:Y:S01]  /*2de60*/  STL [R1+0x4], R0 ;  /* 0x0000040001007387 */ /* 0x0007e20000100800 */
[----:B------:R-:W-:Y:S05]  /*2de70*/  BRA `(.L_x_2008) ;  /* 0x0000000000287947 */ /* 0x000fea0003800000 */
.L_x_2000:
        /* <DEDUP_REMOVED lines=10> */
.L_x_2008:
[----:B01--4-:R-:W4:Y:S04]  /*2df20*/  LDL R2, [R1+0xc] ;  /* 0x00000c0001027983 */ /* 0x013f280000100800 */
[----:B------:R-:W5:Y:S04]  /*2df30*/  LDL R3, [R1+0x8] ;  /* 0x0000080001037983 */ /* 0x000f680000100800 */
[----:B------:R-:W2:Y:S04]  /*2df40*/  LDL R5, [R1+0x4] ;  /* 0x0000040001057983 */ /* 0x000ea80000100800 */
[----:B------:R-:W2:Y:S01]  /*2df50*/  LDL R4, [R1] ;  /* 0x0000000001047983 */ /* 0x000ea20000100800 */
[----:B---3--:R-:W0:Y:S01]  /*2df60*/  S2R R0, SR_TID.X ;  /* 0x0000000000007919 */ /* 0x008e220000002100 */
[----:B------:R-:W-:Y:S05]  /*2df70*/  WARPSYNC.ALL ;  /* 0x0000000000007948 */ /* 0x000fea0003800000 */
[----:B0-----:R-:W-:Y:S01]  /*2df80*/  LOP3.LUT R0, R0, 0x1f, RZ, 0xc0, !PT ;  /* 0x0000001f00007812 */ /* 0x001fe200078ec0ff */
[----:B------:R-:W-:Y:S03]  /*2df90*/  BAR.SYNC.DEFER_BLOCKING 0x4, 0x180 ;  /* 0x0106000000007b1d */ /* 0x000fe60000010000 */
[----:B------:R-:W-:-:S13]  /*2dfa0*/  ISETP.NE.AND P0, PT, R0, RZ, PT ;  /* 0x000000ff0000720c */ /* 0x000fda0003f05270 */
[----:B------:R-:W0:Y:S01]  /*2dfb0*/  @!P0 S2R R0, SR_CgaCtaId ;  /* 0x0000000000008919 */ /* 0x000e220000008800 */
[----:B----4-:R-:W-:Y:S01]  /*2dfc0*/  IMAD.MOV.U32 R7, RZ, RZ, R2 ;  /* 0x000000ffff077224 */ /* 0x010fe200078e0002 */
[----:B------:R-:W-:Y:S01]  /*2dfd0*/  @!P0 MOV R2, 0x400 ;  /* 0x0000040000028802 */ /* 0x000fe20000000f00 */
[----:B-----5:R-:W-:-:S03]  /*2dfe0*/  IMAD.MOV.U32 R6, RZ, RZ, R3 ;  /* 0x000000ffff067224 */ /* 0x020fc600078e0003 */
[----:B0-----:R-:W-:-:S05]  /*2dff0*/  @!P0 LEA R18, R0, R2, 0x18 ;  /* 0x0000000200128211 */ /* 0x001fca00078ec0ff */
[----:B--2---:R2:W-:Y:S01]  /*2e000*/  @!P0 STS.128 [R18+0x308d0], R4 ;  /* 0x0308d00412008388 */ /* 0x0045e20000000c00 */
[----:B------:R-:W-:Y:S06]  /*2e010*/  BAR.ARV 0x5, 0x180 ;  /* 0x0146000000007b1d */ /* 0x000fec0000002000 */
.L_x_1997:
[----:B------:R-:W3:Y:S01]  /*2e020*/  LDL R0, [R1+0xc] ;  /* 0x00000c0001007983 */ /* 0x000ee20000100800 */
[----:B------:R-:W-:Y:S02]  /*2e030*/  ULDC UR4, c[0x0][0xc3c] ;  /* 0x00030f0000047ab9 */ /* 0x000fe40000000800 */
[----:B---3--:R-:W-:-:S13]  /*2e040*/  ISETP.GE.AND P0, PT, R0, UR4, PT ;  /* 0x0000000400007c0c */ /* 0x008fda000bf06270 */
[----:B------:R-:W-:Y:S05]  /*2e050*/  @!P0 BRA `(.L_x_2009) ;  /* 0xffffff7000e88947 */ /* 0x000fea000383ffff */
[----:B------:R-:W-:Y:S05]  /*2e060*/  BSYNC B8 ;  /* 0x0000000000087941 */ /* 0x000fea0003800000 */
.L_x_1832:
[----:B--2---:R-:W2:Y:S01]  /*2e070*/  LDL.LU R0, [R1+0x58] ;  /* 0x0000580001007983 */ /* 0x004ea20000300800 */
[----:B------:R-:W-:Y:S01]  /*2e080*/  BSSY B0, `(.L_x_2010) ;  /* 0x000000b000007945 */ /* 0x000fe20003800000 */
[----:B-1----:R-:W1:Y:S01]  /*2e090*/  S2R R5, SR_CgaCtaId ;  /* 0x0000000000057919 */ /* 0x002e620000008800 */
[----:B--2---:R-:W-:-:S05]  /*2e0a0*/  VIADD R0, R0, 0x1 ;  /* 0x0000000100007836 */ /* 0x004fca0000000000 */
[----:B0-----:R-:W-:-:S04]  /*2e0b0*/  LEA.HI R2, R0, R0, RZ, 0x1 ;  /* 0x0000000000027211 */ /* 0x001fc800078f08ff */
[----:B------:R-:W-:-:S05]  /*2e0c0*/  LOP3.LUT R3, R2, 0xfffffffe, RZ, 0xc0, !PT ;  /* 0xfffffffe02037812 */ /* 0x000fca00078ec0ff */
[----:B------:R-:W-:Y:S01]  /*2e0d0*/  IMAD.IADD R3, R0, 0x1, -R3 ;  /* 0x0000000100037824 */ /* 0x000fe200078e0a03 */
[----:B------:R-:W-:-:S04]  /*2e0e0*/  MOV R0, 0x400 ;  /* 0x0000040000007802 */ /* 0x000fc80000000f00 */
[----:B-1----:R-:W-:Y:S02]  /*2e0f0*/  LEA R0, R5, R0, 0x18 ;  /* 0x0000000005007211 */ /* 0x002fe400078ec0ff */
[----:B------:R-:W-:-:S04]  /*2e100*/  SHF.L.U32 R3, R3, 0x1f, RZ ;  /* 0x0000001f03037819 */ /* 0x000fc800000006ff */
[----:B------:R-:W0:Y:S02]  /*2e110*/  SYNCS.PHASECHK.TRANS64.TRYWAIT P0, [R0+URZ+0x30820], R3 ;  /* 0x03082003000075a7 */ /* 0x000e24000800017f */
[----:B0-----:R-:W-:Y:S05]  /*2e120*/  @!P0 BRA `(.L_x_2011) ;  /* 0x0000003400088947 */ /* 0x001fea0003800000 */
.L_x_2142:
[----:B------:R-:W-:Y:S05]  /*2e130*/  BSYNC B0 ;  /* 0x0000000000007941 */ /* 0x000fea0003800000 */
.L_x_2010:
[----:B------:R-:W-:-:S03]  /*2e140*/  UMOV UR4, 0xffffffff ;  /* 0xffffffff00047882 */ /* 0x000fc60000000000 */
[----:B------:R-:W-:Y:S05]  /*2e150*/  BRA.DIV UR4, `(.L_x_2012) ;  /* 0x0000003604107947 */ /* 0x000fea000b800000 */
[----:B------:R-:W1:Y:S02]  /*2e160*/  S2R R2, SR_TID.X ;  /* 0x0000000000027919 */ /* 0x000e640000002100 */
[----:B-1----:R-:W-:-:S04]  /*2e170*/  SHF.R.U32.HI R2, RZ, 0x5, R2 ;  /* 0x00000005ff027819 */ /* 0x002fc80000011602 */
[----:B------:R-:W-:-:S05]  /*2e180*/  LOP3.LUT R2, R2, 0x3, RZ, 0xc0, !PT ;  /* 0x0000000302027812 */ /* 0x000fca00078ec0ff */
[----:B------:R1:W2:Y:S02]  /*2e190*/  SHFL.IDX PT, R14, R2, RZ, 0x1f ;  /* 0x00001fff020e7589 */ /* 0x0002a400000e0000 */
.L_x_2145:
[----:B--2---:R-:W-:-:S13]  /*2e1a0*/  ISETP.NE.AND P0, PT, R14, RZ, PT ;  /* 0x000000ff0e00720c */ /* 0x004fda0003f05270 */
[----:B------:R-:W-:Y:S05]  /*2e1b0*/  @P0 BRA `(.L_x_1526) ;  /* 0x0000000000940947 */ /* 0x000fea0003800000 */
[----:B------:R-:W-:-:S03]  /*2e1c0*/  UMOV UR4, 0xffffffff ;  /* 0xffffffff00047882 */ /* 0x000fc60000000000 */
[----:B------:R-:W-:Y:S05]  /*2e1d0*/  BRA.DIV UR4, `(.L_x_2013) ;  /* 0x0000003604247947 */ /* 0x000fea000b800000 */
[----:B------:R-:W-:-:S13]  /*2e1e0*/  ELECT P6, URZ, PT ;  /* 0x00000000003f782f */ /* 0x000fda00038c0000 */
.L_x_2148:
        /* <DEDUP_REMOVED lines=8> */
.L_x_2014:
        /* <DEDUP_REMOVED lines=13> */
.L_x_2149:
[----:B------:R-:W1:Y:S02]  /*2e340*/  SYNCS.PHASECHK.TRANS64.TRYWAIT P0, [R7+URZ], R2 ;  /* 0x00000002070075a7 */ /* 0x000e64000800017f */
[----:B-1----:R-:W-:Y:S05]  /*2e350*/  @!P0 BRA `(.L_x_2016) ;  /* 0x0000003000f88947 */ /* 0x002fea0003800000 */
.L_x_2150:
[----:B------:R-:W-:Y:S05]  /*2e360*/  @!P2 BRA `(.L_x_2017) ;  /* 0x000000000004a947 */ /* 0x000fea0003800000 */
[----:B------:R-:W-:Y:S01]  /*2e370*/  BPT.TRAP 0x1 ;  /* 0x000000040000795c */ /* 0x000fe20000300000 */
.L_x_2017:
[----:B------:R-:W-:-:S04]  /*2e380*/  VIADD R0, R0, 0x30860 ;  /* 0x0003086000007836 */ /* 0x000fc80000000000 */
[----:B------:R-:W-:-:S04]  /*2e390*/  IMAD R4, R19, 0x8, R0 ;  /* 0x0000000813047824 */ /* 0x000fc800078e0200 */
[----:B------:R-:W2:Y:S02]  /*2e3a0*/  SYNCS.PHASECHK.TRANS64.TRYWAIT P0, [R4+URZ], R5 ;  /* 0x00000005040075a7 */ /* 0x000ea4000800017f */
[----:B--2---:R-:W-:Y:S05]  /*2e3b0*/  @!P0 BRA `(.L_x_2018) ;  /* 0x0000003000f48947 */ /* 0x004fea0003800000 */
.L_x_2151:
[----:B------:R-:W-:-:S07]  /*2e3c0*/  IMAD R3, R3, 0x8, R0 ;  /* 0x0000000803037824 */ /* 0x000fce00078e0200 */
.L_x_2019:
[----:B---3--:R3:W4:Y:S02]  /*2e3d0*/  SYNCS.PHASECHK.TRANS64.TRYWAIT P0, [R3+URZ], R2 ;  /* 0x00000002030075a7 */ /* 0x008724000800017f */
[----:B----4-:R-:W-:Y:S05]  /*2e3e0*/  @!P0 NANOSLEEP.SYNCS 0x989680 ;  /* 0x009896800000895d */ /* 0x010fea0003900000 */
[----:B------:R-:W4:Y:S02]  /*2e3f0*/  @!P0 SYNCS.PHASECHK.TRANS64 P0, [R3+URZ], R2 ;  /* 0x00000002030085a7 */ /* 0x000f24000800007f */
[----:B----4-:R-:W-:Y:S05]  /*2e400*/  @!P0 BRA `(.L_x_2019) ;  /* 0xfffffffc00f08947 */ /* 0x010fea000383ffff */
.L_x_1526:
[----:B------:R-:W-:Y:S05]  /*2e410*/  BSYNC B9 ;  /* 0x0000000000097941 */ /* 0x000fea0003800000 */
.L_x_1523:
[----:B------:R-:W-:Y:S05]  /*2e420*/  EXIT ;  /* 0x000000000000794d */ /* 0x000fea0003800000 */
.L_x_1554:
[----:B0-----:R0:W1:Y:S02]  /*2e430*/  SYNCS.PHASECHK.TRANS64.TRYWAIT P5, [R99+URZ+0x30890], R109 ;  /* 0x0308906d630075a7 */ /* 0x00106400080a017f */
[----:B-1----:R-:W-:Y:S05]  /*2e440*/  @!P5 NANOSLEEP.SYNCS 0x989680 ;  /* 0x009896800000d95d */ /* 0x002fea0003900000 */
[----:B------:R-:W1:Y:S02]  /*2e450*/  @!P5 SYNCS.PHASECHK.TRANS64 P5, [R99+URZ+0x30890], R109 ;  /* 0x0308906d6300d5a7 */ /* 0x000e6400080a007f */
[----:B-1----:R-:W-:Y:S05]  /*2e460*/  @!P5 BRA `(.L_x_1554) ;  /* 0xfffffffc00f0d947 */ /* 0x002fea000383ffff */
[----:B------:R-:W-:Y:S05]  /*2e470*/  BRA `(.L_x_2020) ;  /* 0xfffffd5800b87947 */ /* 0x000fea000383ffff */
.L_x_1592:
[----:B-1----:R1:W2:Y:S02]  /*2e480*/  SYNCS.PHASECHK.TRANS64.TRYWAIT P5, [R99+URZ+0x30890], R109 ;  /* 0x0308906d630075a7 */ /* 0x0022a400080a017f */
[----:B--2---:R-:W-:Y:S05]  /*2e490*/  @!P5 NANOSLEEP.SYNCS 0x989680 ;  /* 0x009896800000d95d */ /* 0x004fea0003900000 */
[----:B------:R-:W2:Y:S02]  /*2e4a0*/  @!P5 SYNCS.PHASECHK.TRANS64 P5, [R99+URZ+0x30890], R109 ;  /* 0x0308906d6300d5a7 */ /* 0x000ea400080a007f */
[----:B--2---:R-:W-:Y:S05]  /*2e4b0*/  @!P5 BRA `(.L_x_1592) ;  /* 0xfffffffc00f0d947 */ /* 0x004fea000383ffff */
[----:B------:R-:W-:Y:S05]  /*2e4c0*/  BRA `(.L_x_2021) ;  /* 0xfffffd7c00d07947 */ /* 0x000fea000383ffff */
.L_x_1609:
[----:B0-----:R0:W1:Y:S02]  /*2e4d0*/  SYNCS.PHASECHK.TRANS64.TRYWAIT P3, [R99+URZ+0x30890], R109 ;  /* 0x0308906d630075a7 */ /* 0x001064000806017f */
[----:B-1----:R-:W-:Y:S05]  /*2e4e0*/  @!P3 NANOSLEEP.SYNCS 0x989680 ;  /* 0x009896800000b95d */ /* 0x002fea0003900000 */
[----:B------:R-:W1:Y:S02]  /*2e4f0*/  @!P3 SYNCS.PHASECHK.TRANS64 P3, [R99+URZ+0x30890], R109 ;  /* 0x0308906d6300b5a7 */ /* 0x000e64000806007f */
[----:B-1----:R-:W-:Y:S05]  /*2e500*/  @!P3 BRA `(.L_x_1609) ;  /* 0xfffffffc00f0b947 */ /* 0x002fea000383ffff */
[----:B------:R-:W-:Y:S05]  /*2e510*/  BRA `(.L_x_2022) ;  /* 0xfffffda000d87947 */ /* 0x000fea000383ffff */
.L_x_1615:
[----:B-1----:R1:W2:Y:S02]  /*2e520*/  SYNCS.PHASECHK.TRANS64.TRYWAIT P2, [R99+URZ+0x308b0], R109 ;  /* 0x0308b06d630075a7 */ /* 0x0022a4000804017f */
[----:B--2---:R-:W-:Y:S05]  /*2e530*/  @!P2 NANOSLEEP.SYNCS 0x989680 ;  /* 0x009896800000a95d */ /* 0x004fea0003900000 */
[----:B------:R-:W2:Y:S02]  /*2e540*/  @!P2 SYNCS.PHASECHK.TRANS64 P2, [R99+URZ+0x308b0], R109 ;  /* 0x0308b06d6300a5a7 */ /* 0x000ea4000804007f */
[----:B--2---:R-:W-:Y:S05]  /*2e550*/  @!P2 BRA `(.L_x_1615) ;  /* 0xfffffffc00f0a947 */ /* 0x004fea000383ffff */
[----:B------:R-:W-:Y:S05]  /*2e560*/  BRA `(.L_x_2023) ;  /* 0xfffffda400c07947 */ /* 0x000fea000383ffff */
.L_x_1645:
        /* <DEDUP_REMOVED lines=8> */
.L_x_2025:
[----:B------:R-:W-:Y:S05]  /*2e5f0*/  BSYNC B1 ;  /* 0x0000000000017941 */ /* 0x000fea0003800000 */
.L_x_2024:
        /* <DEDUP_REMOVED lines=8> */
.L_x_2026:
[----:B------:R-:W-:Y:S02]  /*2e680*/  IMAD.MOV.U32 R13, RZ, RZ, R33 ;  /* 0x000000ffff0d7224 */ /* 0x000fe400078e0021 */
[----:B------:R-:W-:-:S07]  /*2e690*/  IMAD.MOV.U32 R8, RZ, RZ, R14 ;  /* 0x000000ffff087224 */ /* 0x000fce00078e000e */
[----:B------:R-:W-:Y:S05]  /*2e6a0*/  WARPSYNC.COLLECTIVE R15, `(.L_x_2027) ;  /* 0x000000000f087348 */ /* 0x000fea0003c00000 */
[----:B------:R0:W1:Y:S02]  /*2e6b0*/  SHFL.IDX P6, R14, R13, R12, R11 ;  /* 0x0000000c0d0e7389 */ /* 0x00006400000c000b */
[----:B01----:R-:W-:Y:S01]  /*2e6c0*/  ENDCOLLECTIVE ;  /* 0x000000000000791b */ /* 0x003fe20003800000 */
.L_x_2027:
[----:B------:R-:W-:Y:S02]  /*2e6d0*/  IMAD.MOV.U32 R13, RZ, RZ, R30 ;  /* 0x000000ffff0d7224 */ /* 0x000fe400078e001e */
[----:B------:R-:W-:-:S07]  /*2e6e0*/  IMAD.MOV.U32 R26, RZ, RZ, R14 ;  /* 0x000000ffff1a7224 */ /* 0x000fce00078e000e */
[----:B------:R-:W-:Y:S05]  /*2e6f0*/  WARPSYNC.COLLECTIVE R15, `(.L_x_2028) ;  /* 0x000000000f087348 */ /* 0x000fea0003c00000 */
[----:B------:R0:W1:Y:S02]  /*2e700*/  SHFL.IDX P6, R14, R13, R12, R11 ;  /* 0x0000000c0d0e7389 */ /* 0x00006400000c000b */
[----:B01----:R-:W-:Y:S01]  /*2e710*/  ENDCOLLECTIVE ;  /* 0x000000000000791b */ /* 0x003fe20003800000 */
.L_x_2028:
[----:B------:R-:W-:Y:S01]  /*2e720*/  IMAD.MOV.U32 R5, RZ, RZ, R14 ;  /* 0x000000ffff057224 */ /* 0x000fe200078e000e */
[----:B------:R-:W-:Y:S06]  /*2e730*/  BRA `(.L_x_2029) ;  /* 0xfffffdbc006c7947 */ /* 0x000fec000383ffff */
.L_x_1648:
[----:B------:R-:W-:Y:S01]  /*2e740*/  BSSY B1, `(.L_x_2030) ;  /* 0x0000008000017945 */ /* 0x000fe20003800000 */
[----:B------:R-:W-:Y:S02]  /*2e750*/  IMAD.MOV.U32 R13, RZ, RZ, R32 ;  /* 0x000000ffff0d7224 */ /* 0x000fe400078e0020 */
[----:B------:R-:W-:Y:S02]  /*2e760*/  IMAD.MOV.U32 R12, RZ, RZ, 0x1 ;  /* 0x00000001ff0c7424 */ /* 0x000fe400078e00ff */
[----:B------:R-:W-:Y:S02]  /*2e770*/  IMAD.MOV.U32 R11, RZ, RZ, 0x181f ;  /* 0x0000181fff0b7424 */ /* 0x000fe400078e00ff */
[----:B------:R-:W-:-:S07]  /*2e780*/  IMAD.MOV.U32 R15, RZ, RZ, -0x1 ;  /* 0xffffffffff0f7424 */ /* 0x000fce00078e00ff */
[----:B0-23--:R-:W-:Y:S05]  /*2e790*/  WARPSYNC.COLLECTIVE R15, `(.L_x_2031) ;  /* 0x000000000f087348 */ /* 0x00dfea0003c00000 */
[----:B------:R1:W4:Y:S02]  /*2e7a0*/  SHFL.IDX P6, R14, R13, R12, R11 ;  /* 0x0000000c0d0e7389 */ /* 0x00032400000c000b */
[----:B01234-:R-:W-:Y:S01]  /*2e7b0*/  ENDCOLLECTIVE ;  /* 0x000000000000791b */ /* 0x01ffe20003800000 */
.L_x_2031:
[----:B------:R-:W-:Y:S05]  /*2e7c0*/  BSYNC B1 ;  /* 0x0000000000017941 */ /* 0x000fea0003800000 */
.L_x_2030:
[----:B------:R-:W-:Y:S02]  /*2e7d0*/  IMAD.MOV.U32 R13, RZ, RZ, R31 ;  /* 0x000000ffff0d7224 */ /* 0x000fe400078e001f */
[----:B------:R-:W-:Y:S02]  /*2e7e0*/  IMAD.MOV.U32 R12, RZ, RZ, 0x1 ;  /* 0x00000001ff0c7424 */ /* 0x000fe400078e00ff */
[----:B------:R-:W-:Y:S02]  /*2e7f0*/  IMAD.MOV.U32 R11, RZ, RZ, 0x181f ;  /* 0x0000181fff0b7424 */ /* 0x000fe400078e00ff */
[----:B------:R-:W-:Y:S02]  /*2e800*/  IMAD.MOV.U32 R15, RZ, RZ, -0x1 ;  /* 0xffffffffff0f7424 */ /* 0x000fe400078e00ff */
[----:B------:R-:W-:-:S07]  /*2e810*/  IMAD.MOV.U32 R9, RZ, RZ, R14 ;  /* 0x000000ffff097224 */ /* 0x000fce00078e000e */
[----:B------:R-:W-:Y:S05]  /*2e820*/  WARPSYNC.COLLECTIVE R15, `(.L_x_2032) ;  /* 0x000000000f087348 */ /* 0x000fea0003c00000 */
[----:B------:R0:W1:Y:S02]  /*2e830*/  SHFL.IDX P6, R14, R13, R12, R11 ;  /* 0x0000000c0d0e7389 */ /* 0x00006400000c000b */
[----:B01----:R-:W-:Y:S01]  /*2e840*/  ENDCOLLECTIVE ;  /* 0x000000000000791b */ /* 0x003fe20003800000 */
.L_x_2032:
[----:B------:R-:W-:Y:S02]  /*2e850*/  IMAD.MOV.U32 R13, RZ, RZ, R33 ;  /* 0x000000ffff0d7224 */ /* 0x000fe400078e0021 */
[----:B------:R-:W-:-:S07]  /*2e860*/  IMAD.MOV.U32 R8, RZ, RZ, R14 ;  /* 0x000000ffff087224 */ /* 0x000fce00078e000e */
[----:B------:R-:W-:Y:S05]  /*2e870*/  WARPSYNC.COLLECTIVE R15, `(.L_x_2033) ;  /* 0x000000000f087348 */ /* 0x000fea0003c00000 */
[----:B------:R0:W1:Y:S02]  /*2e880*/  SHFL.IDX P6, R14, R13, R12, R11 ;  /* 0x0000000c0d0e7389 */ /* 0x00006400000c000b */
[----:B01----:R-:W-:Y:S01]  /*2e890*/  ENDCOLLECTIVE ;  /* 0x000000000000791b */ /* 0x003fe20003800000 */
.L_x_2033:
[----:B------:R-:W-:Y:S02]  /*2e8a0*/  IMAD.MOV.U32 R13, RZ, RZ, R30 ;  /* 0x000000ffff0d7224 */ /* 0x000fe400078e001e */
[----:B------:R-:W-:-:S07]  /*2e8b0*/  IMAD.MOV.U32 R26, RZ, RZ, R14 ;  /* 0x000000ffff1a7224 */ /* 0x000fce00078e000e */
[----:B------:R-:W-:Y:S05]  /*2e8c0*/  WARPSYNC.COLLECTIVE R15, `(.L_x_2034) ;  /* 0x000000000f087348 */ /* 0x000fea0003c00000 */
[----:B------:R0:W1:Y:S02]  /*2e8d0*/  SHFL.IDX P6, R14, R13, R12, R11 ;  /* 0x0000000c0d0e7389 */ /* 0x00006400000c000b */
[----:B01----:R-:W-:Y:S01]  /*2e8e0*/  ENDCOLLECTIVE ;  /* 0x000000000000791b */ /* 0x003fe20003800000 */
.L_x_2034:
[----:B------:R-:W-:Y:S01]  /*2e8f0*/  IMAD.MOV.U32 R5, RZ, RZ, R14 ;  /* 0x000000ffff057224 */ /* 0x000fe200078e000e */
[----:B------:R-:W-:Y:S06]  /*2e900*/  BRA `(.L_x_2035) ;  /* 0xfffffdc000747947 */ /* 0x000fec000383ffff */
.L_x_1651:
[----:B------:R-:W-:Y:S01]  /*2e910*/  BSSY B1, `(.L_x_2036) ;  /* 0x0000008000017945 */ /* 0x000fe20003800000 */
[----:B------:R-:W-:Y:S02]  /*2e920*/  IMAD.MOV.U32 R13, RZ, RZ, R32 ;  /* 0x000000ffff0d7224 */ /* 0x000fe400078e0020 */
[----:B------:R-:W-:Y:S02]  /*2e930*/  IMAD.MOV.U32 R12, RZ, RZ, 0x2 ;  /* 0x00000002ff0c7424 */ /* 0x000fe400078e00ff */
[----:B------:R-:W-:Y:S02]  /*2e940*/  IMAD.MOV.U32 R11, RZ, RZ, 0x181f ;  /* 0x0000181fff0b7424 */ /* 0x000fe400078e00ff */
[----:B------:R-:W-:-:S07]  /*2e950*/  IMAD.MOV.U32 R15, RZ, RZ, -0x1 ;  /* 0xffffffffff0f7424 */ /* 0x000fce00078e00ff */
[----:B-1234-:R-:W-:Y:S05]  /*2e960*/  WARPSYNC.COLLECTIVE R15, `(.L_x_2037) ;  /* 0x000000000f087348 */ /* 0x01efea0003c00000 */
[----:B------:R0:W0:Y:S02]  /*2e970*/  SHFL.IDX P6, R14, R13, R12, R11 ;  /* 0x0000000c0d0e7389 */ /* 0x00002400000c000b */
[----:B01234-:R-:W-:Y:S01]  /*2e980*/  ENDCOLLECTIVE ;  /* 0x000000000000791b */ /* 0x01ffe20003800000 */
.L_x_2037:
[----:B------:R-:W-:Y:S05]  /*2e990*/  BSYNC B1 ;  /* 0x0000000000017941 */ /* 0x000fea0003800000 */
.L_x_2036:
        /* <DEDUP_REMOVED lines=8> */
.L_x_2038:
[----:B------:R-:W-:Y:S02]  /*2ea20*/  IMAD.MOV.U32 R13, RZ, RZ, R33 ;  /* 0x000000ffff0d7224 */ /* 0x000fe400078e0021 */
[----:B------:R-:W-:-:S07]  /*2ea30*/  IMAD.MOV.U32 R8, RZ, RZ, R14 ;  /* 0x000000ffff087224 */ /* 0x000fce00078e000e */
[----:B------:R-:W-:Y:S05]  /*2ea40*/  WARPSYNC.COLLECTIVE R15, `(.L_x_2039) ;  /* 0x000000000f087348 */ /* 0x000fea0003c00000 */
[----:B------:R0:W1:Y:S02]  /*2ea50*/  SHFL.IDX P6, R14, R13, R12, R11 ;  /* 0x0000000c0d0e7389 */ /* 0x00006400000c000b */
[----:B01----:R-:W-:Y:S01]  /*2ea60*/  ENDCOLLECTIVE ;  /* 0x000000000000791b */ /* 0x003fe20003800000 */
.L_x_2039:
[----:B------:R-:W-:Y:S02]  /*2ea70*/  IMAD.MOV.U32 R13, RZ, RZ, R30 ;  /* 0x000000ffff0d7224 */ /* 0x000fe400078e001e */
[----:B------:R-:W-:-:S07]  /*2ea80*/  IMAD.MOV.U32 R78, RZ, RZ, R14 ;  /* 0x000000ffff4e7224 */ /* 0x000fce00078e000e */
[----:B------:R-:W-:Y:S05]  /*2ea90*/  WARPSYNC.COLLECTIVE R15, `(.L_x_2040) ;  /* 0x000000000f087348 */ /* 0x000fea0003c00000 */
[----:B------:R0:W1:Y:S02]  /*2eaa0*/  SHFL.IDX P6, R14, R13, R12, R11 ;  /* 0x0000000c0d0e7389 */ /* 0x00006400000c000b */
[----:B01----:R-:W-:Y:S01]  /*2eab0*/  ENDCOLLECTIVE ;  /* 0x000000000000791b */ /* 0x003fe20003800000 */
.L_x_2040:
[----:B------:R-:W-:Y:S01]  /*2eac0*/  IMAD.MOV.U32 R5, RZ, RZ, R14 ;  /* 0x000000ffff057224 */ /* 0x000fe200078e000e */
[----:B------:R-:W-:Y:S06]  /*2ead0*/  BRA `(.L_x_2041) ;  /* 0xfffffdc4006c7947 */ /* 0x000fec000383ffff */
.L_x_1654:
[----:B------:R-:W-:Y:S01]  /*2eae0*/  BSSY B1, `(.L_x_2042) ;  /* 0x0000008000017945 */ /* 0x000fe20003800000 */
[----:B------:R-:W-:Y:S02]  /*2eaf0*/  IMAD.MOV.U32 R13, RZ, RZ, R32 ;  /* 0x000000ffff0d7224 */ /* 0x000fe400078e0020 */
[----:B------:R-:W-:Y:S02]  /*2eb00*/  IMAD.MOV.U32 R12, RZ, RZ, 0x3 ;  /* 0x00000003ff0c7424 */ /* 0x000fe400078e00ff */
[----:B------:R-:W-:Y:S02]  /*2eb10*/  IMAD.MOV.U32 R11, RZ, RZ, 0x181f ;  /* 0x0000181fff0b7424 */ /* 0x000fe400078e00ff */
[----:B------:R-:W-:-:S07]  /*2eb20*/  IMAD.MOV.U32 R15, RZ, RZ, -0x1 ;  /* 0xffffffffff0f7424 */ /* 0x000fce00078e00ff */
[----:B-12-4-:R-:W-:Y:S05]  /*2eb30*/  WARPSYNC.COLLECTIVE R15, `(.L_x_2043) ;  /* 0x000000000f087348 */ /* 0x016fea0003c00000 */
[----:B------:R0:W3:Y:S02]  /*2eb40*/  SHFL.IDX P6, R14, R13, R12, R11 ;  /* 0x0000000c0d0e7389 */ /* 0x0000e400000c000b */
[----:B01234-:R-:W-:Y:S01]  /*2eb50*/  ENDCOLLECTIVE ;  /* 0x000000000000791b */ /* 0x01ffe20003800000 */
.L_x_2043:
[----:B------:R-:W-:Y:S05]  /*2eb60*/  BSYNC B1 ;  /* 0x0000000000017941 */ /* 0x000fea0003800000 */
.L_x_2042:
        /* <DEDUP_REMOVED lines=8> */
.L_x_2044:
[----:B------:R-:W-:Y:S02]  /*2ebf0*/  IMAD.MOV.U32 R13, RZ, RZ, R33 ;  /* 0x000000ffff0d7224 */ /* 0x000fe400078e0021 */
[----:B------:R-:W-:-:S07]  /*2ec00*/  IMAD.MOV.U32 R9, RZ, RZ, R14 ;  /* 0x000000ffff097224 */ /* 0x000fce00078e000e */
[----:B------:R-:W-:Y:S05]  /*2ec10*/  WARPSYNC.COLLECTIVE R15, `(.L_x_2045) ;  /* 0x000000000f087348 */ /* 0x000fea0003c00000 */
[----:B------:R0:W1:Y:S02]  /*2ec20*/  SHFL.IDX P6, R14, R13, R12, R11 ;  /* 0x0000000c0d0e7389 */ /* 0x00006400000c000b */
[----:B01----:R-:W-:Y:S01]  /*2ec30*/  ENDCOLLECTIVE ;  /* 0x000000000000791b */ /* 0x003fe20003800000 */
.L_x_2045:
[----:B------:R-:W-:Y:S02]  /*2ec40*/  IMAD.MOV.U32 R13, RZ, RZ, R30 ;  /* 0x000000ffff0d7224 */ /* 0x000fe400078e001e */
[----:B------:R-:W-:-:S07]  /*2ec50*/  IMAD.MOV.U32 R80, RZ, RZ, R14 ;  /* 0x000000ffff507224 */ /* 0x000fce00078e000e */
[----:B------:R-:W-:Y:S05]  /*2ec60*/  WARPSYNC.COLLECTIVE R15, `(.L_x_2046) ;  /* 0x000000000f087348 */ /* 0x000fea0003c00000 */
[----:B------:R0:W1:Y:S02]  /*2ec70*/  SHFL.IDX P6, R14, R13, R12, R11 ;  /* 0x0000000c0d0e7389 */ /* 0x00006400000c000b */
[----:B01----:R-:W-:Y:S01]  /*2ec80*/  ENDCOLLECTIVE ;  /* 0x000000000000791b */ /* 0x003fe20003800000 */
.L_x_2046:
[----:B------:R-:W-:Y:S01]  /*2ec90*/  IMAD.MOV.U32 R78, RZ, RZ, R14 ;  /* 0x000000ffff4e7224 */ /* 0x000fe200078e000e */
[----:B------:R-:W-:Y:S06]  /*2eca0*/  BRA `(.L_x_2047) ;  /* 0xfffffdc8006c7947 */ /* 0x000fec000383ffff */
.L_x_1658:
[----:B0-----:R0:W1:Y:S02]  /*2ecb0*/  SYNCS.PHASECHK.TRANS64.TRYWAIT P0, [R16+URZ+0x30800], R81 ;  /* 0x03080051100075a7 */ /* 0x001064000800017f */
[----:B-1----:R-:W-:Y:S05]  /*2ecc0*/  @!P0 NANOSLEEP.SYNCS 0x989680 ;  /* 0x009896800000895d */ /* 0x002fea0003900000 */
[----:B------:R-:W1:Y:S02]  /*2ecd0*/  @!P0 SYNCS.PHASECHK.TRANS64 P0, [R16+URZ+0x30800], R81 ;  /* 0x03080051100085a7 */ /* 0x000e64000800007f */
[----:B-1----:R-:W-:Y:S05]  /*2ece0*/  @!P0 BRA `(.L_x_1658) ;  /* 0xfffffffc00f08947 */ /* 0x002fea000383ffff */
[----:B------:R-:W-:Y:S05]  /*2ecf0*/  BRA `(.L_x_2048) ;  /* 0xfffffdcc00c87947 */ /* 0x000fea000383ffff */
.L_x_1690:
        /* <DEDUP_REMOVED lines=8> */
.L_x_2050:
[----:B------:R-:W-:Y:S05]  /*2ed80*/  BSYNC B1 ;  /* 0x0000000000017941 */ /* 0x000fea0003800000 */
.L_x_2049:
        /* <DEDUP_REMOVED lines=8> */
.L_x_2051:
[----:B------:R-:W-:Y:S02]  /*2ee10*/  IMAD.MOV.U32 R13, RZ, RZ, R73 ;  /* 0x000000ffff0d7224 */ /* 0x000fe400078e0049 */
[----:B------:R-:W-:-:S07]  /*2ee20*/  IMAD.MOV.U32 R8, RZ, RZ, R14 ;  /* 0x000000ffff087224 */ /* 0x000fce00078e000e */
[----:B------:R-:W-:Y:S05]  /*2ee30*/  WARPSYNC.COLLECTIVE R15, `(.L_x_2052) ;  /* 0x000000000f087348 */ /* 0x000fea0003c00000 */
[----:B------:R0:W1:Y:S02]  /*2ee40*/  SHFL.IDX P6, R14, R13, R12, R11 ;  /* 0x0000000c0d0e7389 */ /* 0x00006400000c000b */
[----:B01----:R-:W-:Y:S01]  /*2ee50*/  ENDCOLLECTIVE ;  /* 0x000000000000791b */ /* 0x003fe20003800000 */
.L_x_2052:
[----:B------:R-:W-:Y:S02]  /*2ee60*/  IMAD.MOV.U32 R13, RZ, RZ, R20 ;  /* 0x000000ffff0d7224 */ /* 0x000fe400078e0014 */
[----:B------:R-:W-:-:S07]  /*2ee70*/  IMAD.MOV.U32 R7, RZ, RZ, R14 ;  /* 0x000000ffff077224 */ /* 0x000fce00078e000e */
[----:B------:R-:W-:Y:S05]  /*2ee80*/  WARPSYNC.COLLECTIVE R15, `(.L_x_2053) ;  /* 0x000000000f087348 */ /* 0x000fea0003c00000 */
[----:B------:R0:W1:Y:S02]  /*2ee90*/  SHFL.IDX P6, R14, R13, R12, R11 ;  /* 0x0000000c0d0e7389 */ /* 0x00006400000c000b */
[----:B01----:R-:W-:Y:S01]  /*2eea0*/  ENDCOLLECTIVE ;  /* 0x000000000000791b */ /* 0x003fe20003800000 */
.L_x_2053:
[----:B------:R-:W-:Y:S05]  /*2eeb0*/  BRA `(.L_x_2054) ;  /* 0xfffffe0000ac7947 */ /* 0x000fea000383ffff */
.L_x_1693:
[----:B------:R-:W-:Y:S01]  /*2eec0*/  BSSY B1, `(.L_x_2055) ;  /* 0x0000008000017945 */ /* 0x000fe20003800000 */
[----:B------:R-:W-:Y:S02]  /*2eed0*/  IMAD.MOV.U32 R13, RZ, RZ, R72 ;  /* 0x000000ffff0d7224 */ /* 0x000fe400078e0048 */
[----:B------:R-:W-:Y:S02]  /*2eee0*/  IMAD.MOV.U32 R12, RZ, RZ, 0x1 ;  /* 0x00000001ff0c7424 */ /* 0x000fe400078e00ff */
[----:B------:R-:W-:Y:S02]  /*2eef0*/  IMAD.MOV.U32 R11, RZ, RZ, 0x181f ;  /* 0x0000181fff0b7424 */ /* 0x000fe400078e00ff */
[----:B------:R-:W-:-:S07]  /*2ef00*/  IMAD.MOV.U32 R15, RZ, RZ, -0x1 ;  /* 0xffffffffff0f7424 */ /* 0x000fce00078e00ff */
[----:B0-2-4-:R-:W-:Y:S05]  /*2ef10*/  WARPSYNC.COLLECTIVE R15, `(.L_x_2056) ;  /* 0x000000000f087348 */ /* 0x015fea0003c00000 */
[----:B----4-:R1:W3:Y:S02]  /*2ef20*/  SHFL.IDX P6, R14, R13, R12, R11 ;  /* 0x0000000c0d0e7389 */ /* 0x0102e400000c000b */
[----:B0123--:R-:W-:Y:S01]  /*2ef30*/  ENDCOLLECTIVE ;  /* 0x000000000000791b */ /* 0x00ffe20003800000 */
.L_x_2056:
[----:B------:R-:W-:Y:S05]  /*2ef40*/  BSYNC B1 ;  /* 0x0000000000017941 */ /* 0x000fea0003800000 */
.L_x_2055:
        /* <DEDUP_REMOVED lines=8> */
.L_x_2057:
[----:B------:R-:W-:Y:S02]  /*2efd0*/  IMAD.MOV.U32 R13, RZ, RZ, R73 ;  /* 0x000000ffff0d7224 */ /* 0x000fe400078e0049 */
[----:B------:R-:W-:-:S07]  /*2efe0*/  IMAD.MOV.U32 R8, RZ, RZ, R14 ;  /* 0x000000ffff087224 */ /* 0x000fce00078e000e */
[----:B------:R-:W-:Y:S05]  /*2eff0*/  WARPSYNC.COLLECTIVE R15, `(.L_x_2058) ;  /* 0x000000000f087348 */ /* 0x000fea0003c00000 */
[----:B------:R0:W1:Y:S02]  /*2f000*/  SHFL.IDX P6, R14, R13, R12, R11 ;  /* 0x0000000c0d0e7389 */ /* 0x00006400000c000b */
[----:B01----:R-:W-:Y:S01]  /*2f010*/  ENDCOLLECTIVE ;  /* 0x000000000000791b */ /* 0x003fe20003800000 */
.L_x_2058:
[----:B------:R-:W-:Y:S02]  /*2f020*/  IMAD.MOV.U32 R13, RZ, RZ, R20 ;  /* 0x000000ffff0d7224 */ /* 0x000fe400078e0014 */
[----:B------:R-:W-:-:S07]  /*2f030*/  IMAD.MOV.U32 R7, RZ, RZ, R14 ;  /* 0x000000ffff077224 */ /* 0x000fce00078e000e */
[----:B------:R-:W-:Y:S05]  /*2f040*/  WARPSYNC.COLLECTIVE R15, `(.L_x_2059) ;  /* 0x000000000f087348 */ /* 0x000fea0003c00000 */
[----:B------:R0:W1:Y:S02]  /*2f050*/  SHFL.IDX P6, R14, R13, R12, R11 ;  /* 0x0000000c0d0e7389 */ /* 0x00006400000c000b */
[----:B01----:R-:W-:Y:S01]  /*2f060*/  ENDCOLLECTIVE ;  /* 0x000000000000791b */ /* 0x003fe20003800000 */
.L_x_2059:
[----:B------:R-:W-:Y:S05]  /*2f070*/  BRA `(.L_x_2060) ;  /* 0xfffffe0400747947 */ /* 0x000fea000383ffff */
.L_x_1696:
[----:B------:R-:W-:Y:S01]  /*2f080*/  BSSY B1, `(.L_x_2061) ;  /* 0x0000008000017945 */ /* 0x000fe20003800000 */
[----:B------:R-:W-:Y:S02]  /*2f090*/  IMAD.MOV.U32 R13, RZ, RZ, R72 ;  /* 0x000000ffff0d7224 */ /* 0x000fe400078e0048 */
[----:B------:R-:W-:Y:S02]  /*2f0a0*/  IMAD.MOV.U32 R12, RZ, RZ, 0x2 ;  /* 0x00000002ff0c7424 */ /* 0x000fe400078e00ff */
[----:B------:R-:W-:Y:S02]  /*2f0b0*/  IMAD.MOV.U32 R11, RZ, RZ, 0x181f ;  /* 0x0000181fff0b7424 */ /* 0x000fe400078e00ff */
[----:B------:R-:W-:-:S07]  /*2f0c0*/  IMAD.MOV.U32 R15, RZ, RZ, -0x1 ;  /* 0xffffffffff0f7424 */ /* 0x000fce00078e00ff */
[----:B-1--4-:R-:W-:Y:S05]  /*2f0d0*/  WARPSYNC.COLLECTIVE R15, `(.L_x_2062) ;  /* 0x000000000f087348 */ /* 0x012fea0003c00000 */
[----:B----4-:R0:W2:Y:S02]  /*2f0e0*/  SHFL.IDX P6, R14, R13, R12, R11 ;  /* 0x0000000c0d0e7389 */ /* 0x0100a400000c000b */
[----:B012---:R-:W-:Y:S01]  /*2f0f0*/  ENDCOLLECTIVE ;  /* 0x000000000000791b */ /* 0x007fe20003800000 */
.L_x_2062:
[----:B------:R-:W-:Y:S05]  /*2f100*/  BSYNC B1 ;  /* 0x0000000000017941 */ /* 0x000fea0003800000 */
.L_x_2061:
        /* <DEDUP_REMOVED lines=8> */
.L_x_2063:
[----:B------:R-:W-:Y:S02]  /*2f190*/  IMAD.MOV.U32 R13, RZ, RZ, R73 ;  /* 0x000000ffff0d7224 */ /* 0x000fe400078e0049 */
[----:B------:R-:W-:-:S07]  /*2f1a0*/  IMAD.MOV.U32 R8, RZ, RZ, R14 ;  /* 0x000000ffff087224 */ /* 0x000fce00078e000e */
[----:B------:R-:W-:Y:S05]  /*2f1b0*/  WARPSYNC.COLLECTIVE R15, `(.L_x_2064) ;  /* 0x000000000f087348 */ /* 0x000fea0003c00000 */
[----:B------:R0:W1:Y:S02]  /*2f1c0*/  SHFL.IDX P6, R14, R13, R12, R11 ;  /* 0x0000000c0d0e7389 */ /* 0x00006400000c000b */
[----:B01----:R-:W-:Y:S01]  /*2f1d0*/  ENDCOLLECTIVE ;  /* 0x000000000000791b */ /* 0x003fe20003800000 */
.L_x_2064:
[----:B------:R-:W-:Y:S02]  /*2f1e0*/  IMAD.MOV.U32 R13, RZ, RZ, R20 ;  /* 0x000000ffff0d7224 */ /* 0x000fe400078e0014 */
[----:B------:R-:W-:-:S07]  /*2f1f0*/  IMAD.MOV.U32 R7, RZ, RZ, R14 ;  /* 0x000000ffff077224 */ /* 0x000fce00078e000e */
[----:B------:R-:W-:Y:S05]  /*2f200*/  WARPSYNC.COLLECTIVE R15, `(.L_x_2065) ;  /* 0x000000000f087348 */ /* 0x000fea0003c00000 */
[----:B------:R0:W1:Y:S02]  /*2f210*/  SHFL.IDX P6, R14, R13, R12, R11 ;  /* 0x0000000c0d0e7389 */ /* 0x00006400000c000b */
[----:B01----:R-:W-:Y:S01]  /*2f220*/  ENDCOLLECTIVE ;  /* 0x000000000000791b */ /* 0x003fe20003800000 */
.L_x_2065:
[----:B------:R-:W-:Y:S05]  /*2f230*/  BRA `(.L_x_2066) ;  /* 0xfffffe0800207947 */ /* 0x000fea000383ffff */
.L_x_1699:
[----:B------:R-:W-:Y:S01]  /*2f240*/  BSSY B1, `(.L_x_2067) ;  /* 0x0000008000017945 */ /* 0x000fe20003800000 */
[----:B------:R-:W-:Y:S02]  /*2f250*/  IMAD.MOV.U32 R13, RZ, RZ, R72 ;  /* 0x000000ffff0d7224 */ /* 0x000fe400078e0048 */
[----:B------:R-:W-:Y:S02]  /*2f260*/  IMAD.MOV.U32 R12, RZ, RZ, 0x3 ;  /* 0x00000003ff0c7424 */ /* 0x000fe400078e00ff */
[----:B------:R-:W-:Y:S02]  /*2f270*/  IMAD.MOV.U32 R11, RZ, RZ, 0x181f ;  /* 0x0000181fff0b7424 */ /* 0x000fe400078e00ff */
[----:B------:R-:W-:-:S07]  /*2f280*/  IMAD.MOV.U32 R15, RZ, RZ, -0x1 ;  /* 0xffffffffff0f7424 */ /* 0x000fce00078e00ff */
[----:B-1-34-:R-:W-:Y:S05]  /*2f290*/  WARPSYNC.COLLECTIVE R15, `(.L_x_2068) ;  /* 0x000000000f087348 */ /* 0x01afea0003c00000 */
[----:B------:R0:W2:Y:S02]  /*2f2a0*/  SHFL.IDX P6, R14, R13, R12, R11 ;  /* 0x0000000c0d0e7389 */ /* 0x0000a400000c000b */
[----:B01234-:R-:W-:Y:S01]  /*2f2b0*/  ENDCOLLECTIVE ;  /* 0x000000000000791b */ /* 0x01ffe20003800000 */
.L_x_2068:
[----:B------:R-:W-:Y:S05]  /*2f2c0*/  BSYNC B1 ;  /* 0x0000000000017941 */ /* 0x000fea0003800000 */
.L_x_2067:
        /* <DEDUP_REMOVED lines=8> */
.L_x_2069:
[----:B------:R-:W-:Y:S02]  /*2f350*/  IMAD.MOV.U32 R13, RZ, RZ, R73 ;  /* 0x000000ffff0d7224 */ /* 0x000fe400078e0049 */
[----:B------:R-:W-:-:S07]  /*2f360*/  IMAD.MOV.U32 R21, RZ, RZ, R14 ;  /* 0x000000ffff157224 */ /* 0x000fce00078e000e */
[----:B------:R-:W-:Y:S05]  /*2f370*/  WARPSYNC.COLLECTIVE R15, `(.L_x_2070) ;  /* 0x000000000f087348 */ /* 0x000fea0003c00000 */
[----:B------:R0:W1:Y:S02]  /*2f380*/  SHFL.IDX P6, R14, R13, R12, R11 ;  /* 0x0000000c0d0e7389 */ /* 0x00006400000c000b */
[----:B01----:R-:W-:Y:S01]  /*2f390*/  ENDCOLLECTIVE ;  /* 0x000000000000791b */ /* 0x003fe20003800000 */
.L_x_2070:
[----:B------:R-:W-:Y:S02]  /*2f3a0*/  IMAD.MOV.U32 R13, RZ, RZ, R20 ;  /* 0x000000ffff0d7224 */ /* 0x000fe400078e0014 */
[----:B------:R-:W-:-:S07]  /*2f3b0*/  IMAD.MOV.U32 R81, RZ, RZ, R14 ;  /* 0x000000ffff517224 */ /* 0x000fce00078e000e */
[----:B------:R-:W-:Y:S05]  /*2f3c0*/  WARPSYNC.COLLECTIVE R15, `(.L_x_2071) ;  /* 0x000000000f087348 */ /* 0x000fea0003c00000 */
[----:B------:R0:W1:Y:S02]  /*2f3d0*/  SHFL.IDX P6, R14, R13, R12, R11 ;  /* 0x0000000c0d0e7389 */ /* 0x00006400000c000b */
[----:B01----:R-:W-:Y:S01]  /*2f3e0*/  ENDCOLLECTIVE ;  /* 0x000000000000791b */ /* 0x003fe20003800000 */
.L_x_2071:
[----:B------:R-:W-:Y:S01]  /*2f3f0*/  IMAD.MOV.U32 R78, RZ, RZ, R14 ;  /* 0x000000ffff4e7224 */ /* 0x000fe200078e000e */
[----:B------:R-:W-:Y:S06]  /*2f400*/  BRA `(.L_x_2072) ;  /* 0xfffffe0800d07947 */ /* 0x000fec000383ffff */
.L_x_1703:
[----:B0-----:R0:W1:Y:S02]  /*2f410*/  SYNCS.PHASECHK.TRANS64.TRYWAIT P0, [R16+URZ+0x30800], R80 ;  /* 0x03080050100075a7 */ /* 0x001064000800017f */
[----:B-1----:R-:W-:Y:S05]  /*2f420*/  @!P0 NANOSLEEP.SYNCS 0x989680 ;  /* 0x009896800000895d */ /* 0x002fea0003900000 */
[----:B------:R-:W1:Y:S02]  /*2f430*/  @!P0 SYNCS.PHASECHK.TRANS64 P0, [R16+URZ+0x30800], R80 ;  /* 0x03080050100085a7 */ /* 0x000e64000800007f */
[----:B-1----:R-:W-:Y:S05]  /*2f440*/  @!P0 BRA `(.L_x_1703) ;  /* 0xfffffffc00f08947 */ /* 0x002fea000383ffff */
[----:B------:R-:W-:Y:S05]  /*2f450*/  BRA `(.L_x_2073) ;  /* 0xfffffe0c00e07947 */ /* 0x000fea000383ffff */
.L_x_1721:
[----:B0-----:R0:W2:Y:S02]  /*2f460*/  SYNCS.PHASECHK.TRANS64.TRYWAIT P2, [R59+URZ+0x30830], R0 ;  /* 0x030830003b0075a7 */ /* 0x0010a4000804017f */
[----:B--2---:R-:W-:Y:S05]  /*2f470*/  @!P2 NANOSLEEP.SYNCS 0x989680 ;  /* 0x009896800000a95d */ /* 0x004fea0003900000 */
[----:B------:R-:W2:Y:S02]  /*2f480*/  @!P2 SYNCS.PHASECHK.TRANS64 P2, [R59+URZ+0x30830], R0 ;  /* 0x030830003b00a5a7 */ /* 0x000ea4000804007f */
[----:B--2---:R-:W-:Y:S05]  /*2f490*/  @!P2 BRA `(.L_x_1721) ;  /* 0xfffffffc00f0a947 */ /* 0x004fea000383ffff */
[----:B------:R-:W-:Y:S05]  /*2f4a0*/  BRA `(.L_x_1720) ;  /* 0xfffffe4800a47947 */ /* 0x000fea000383ffff */
.L_x_1741:
[----:B-1----:R1:W2:Y:S02]  /*2f4b0*/  SYNCS.PHASECHK.TRANS64.TRYWAIT P4, [R232+URZ+0x30830], R152 ;  /* 0x03083098e80075a7 */ /* 0x0022a4000808017f */
[----:B--2---:R-:W-:Y:S05]  /*2f4c0*/  @!P4 NANOSLEEP.SYNCS 0x989680 ;  /* 0x009896800000c95d */ /* 0x004fea0003900000 */
[----:B------:R-:W2:Y:S02]  /*2f4d0*/  @!P4 SYNCS.PHASECHK.TRANS64 P4, [R232+URZ+0x30830], R152 ;  /* 0x03083098e800c5a7 */ /* 0x000ea4000808007f */
[----:B--2---:R-:W-:Y:S05]  /*2f4e0*/  @!P4 BRA `(.L_x_1741) ;  /* 0xfffffffc00f0c947 */ /* 0x004fea000383ffff */
[----:B------:R-:W-:Y:S05]  /*2f4f0*/  BRA `(.L_x_1740) ;  /* 0xfffffe7400207947 */ /* 0x000fea000383ffff */
.L_x_1746:
[----:B-1----:R1:W2:Y:S02]  /*2f500*/  SYNCS.PHASECHK.TRANS64.TRYWAIT P4, [R0+URZ+0x30850], R2 ;  /* 0x03085002000075a7 */ /* 0x0022a4000808017f */
[----:B--2---:R-:W-:Y:S05]  /*2f510*/  @!P4 NANOSLEEP.SYNCS 0x989680 ;  /* 0x009896800000c95d */ /* 0x004fea0003900000 */
[----:B------:R-:W2:Y:S02]  /*2f520*/  @!P4 SYNCS.PHASECHK.TRANS64 P4, [R0+URZ+0x30850], R2 ;  /* 0x030850020000c5a7 */ /* 0x000ea4000808007f */
[----:B--2---:R-:W-:Y:S05]  /*2f530*/  @!P4 BRA `(.L_x_1746) ;  /* 0xfffffffc00f0c947 */ /* 0x004fea000383ffff */
[----:B------:R-:W-:Y:S05]  /*2f540*/  BRA `(.L_x_1745) ;  /* 0xfffffe8400687947 */ /* 0x000fea000383ffff */
.L_x_1767:
[----:B-1----:R1:W2:Y:S02]  /*2f550*/  SYNCS.PHASECHK.TRANS64.TRYWAIT P2, [R4+URZ+0x30830], R5 ;  /* 0x03083005040075a7 */ /* 0x0022a4000804017f */
[----:B--2---:R-:W-:Y:S05]  /*2f560*/  @!P2 NANOSLEEP.SYNCS 0x989680 ;  /* 0x009896800000a95d */ /* 0x004fea0003900000 */
[----:B------:R-:W2:Y:S02]  /*2f570*/  @!P2 SYNCS.PHASECHK.TRANS64 P2, [R4+URZ+0x30830], R5 ;  /* 0x030830050400a5a7 */ /* 0x000ea4000804007f */
[----:B--2---:R-:W-:Y:S05]  /*2f580*/  @!P2 BRA `(.L_x_1767) ;  /* 0xfffffffc00f0a947 */ /* 0x004fea000383ffff */
[----:B------:R-:W-:Y:S05]  /*2f590*/  BRA `(.L_x_1766) ;  /* 0xfffffea000847947 */ /* 0x000fea000383ffff */
.L_x_1772:
[----:B-1----:R1:W2:Y:S02]  /*2f5a0*/  SYNCS.PHASECHK.TRANS64.TRYWAIT P2, [R204+URZ+0x30850], R0 ;  /* 0x03085000cc0075a7 */ /* 0x0022a4000804017f */
[----:B--2---:R-:W-:Y:S05]  /*2f5b0*/  @!P2 NANOSLEEP.SYNCS 0x989680 ;  /* 0x009896800000a95d */ /* 0x004fea0003900000 */
[----:B------:R-:W2:Y:S02]  /*2f5c0*/  @!P2 SYNCS.PHASECHK.TRANS64 P2, [R204+URZ+0x30850], R0 ;  /* 0x03085000cc00a5a7 */ /* 0x000ea4000804007f */
[----:B--2---:R-:W-:Y:S05]  /*2f5d0*/  @!P2 BRA `(.L_x_1772) ;  /* 0xfffffffc00f0a947 */ /* 0x004fea000383ffff */
[----:B------:R-:W-:Y:S05]  /*2f5e0*/  BRA `(.L_x_1771) ;  /* 0xfffffeb000cc7947 */ /* 0x000fea000383ffff */
.L_x_1780:
[----:B-1----:R1:W2:Y:S02]  /*2f5f0*/  SYNCS.PHASECHK.TRANS64.TRYWAIT P2, [R4+URZ+0x30830], R5 ;  /* 0x03083005040075a7 */ /* 0x0022a4000804017f */
[----:B--2---:R-:W-:Y:S05]  /*2f600*/  @!P2 NANOSLEEP.SYNCS 0x989680 ;  /* 0x009896800000a95d */ /* 0x004fea0003900000 */
[----:B------:R-:W2:Y:S02]  /*2f610*/  @!P2 SYNCS.PHASECHK.TRANS64 P2, [R4+URZ+0x30830], R5 ;  /* 0x030830050400a5a7 */ /* 0x000ea4000804007f */
[----:B--2---:R-:W-:Y:S05]  /*2f620*/  @!P2 BRA `(.L_x_1780) ;  /* 0xfffffffc00f0a947 */ /* 0x004fea000383ffff */
[----:B------:R-:W-:Y:S05]  /*2f630*/  BRA `(.L_x_1779) ;  /* 0xfffffec0007c7947 */ /* 0x000fea000383ffff */
.L_x_1785:
[----:B-1----:R1:W2:Y:S02]  /*2f640*/  SYNCS.PHASECHK.TRANS64.TRYWAIT P2, [R0+URZ+0x30850], R2 ;  /* 0x03085002000075a7 */ /* 0x0022a4000804017f */
[----:B--2---:R-:W-:Y:S05]  /*2f650*/  @!P2 NANOSLEEP.SYNCS 0x989680 ;  /* 0x009896800000a95d */ /* 0x004fea0003900000 */
[----:B------:R-:W2:Y:S02]  /*2f660*/  @!P2 SYNCS.PHASECHK.TRANS64 P2, [R0+URZ+0x30850], R2 ;  /* 0x030850020000a5a7 */ /* 0x000ea4000804007f */
[----:B--2---:R-:W-:Y:S05]  /*2f670*/  @!P2 BRA `(.L_x_1785) ;  /* 0xfffffffc00f0a947 */ /* 0x004fea000383ffff */
[----:B------:R-:W-:Y:S05]  /*2f680*/  BRA `(.L_x_1784) ;  /* 0xfffffed000c47947 */ /* 0x000fea000383ffff */
.L_x_1799:
[----:B-1----:R1:W2:Y:S02]  /*2f690*/  SYNCS.PHASECHK.TRANS64.TRYWAIT P0, [R3+URZ+0x30850], R0 ;  /* 0x03085000030075a7 */ /* 0x0022a4000800017f */
[----:B--2---:R-:W-:Y:S05]  /*2f6a0*/  @!P0 NANOSLEEP.SYNCS 0x989680 ;  /* 0x009896800000895d */ /* 0x004fea0003900000 */
[----:B------:R-:W2:Y:S02]  /*2f6b0*/  @!P0 SYNCS.PHASECHK.TRANS64 P0, [R3+URZ+0x30850], R0 ;  /* 0x03085000030085a7 */ /* 0x000ea4000800007f */
[----:B--2---:R-:W-:Y:S05]  /*2f6c0*/  @!P0 BRA `(.L_x_1799) ;  /* 0xfffffffc00f08947 */ /* 0x004fea000383ffff */
[----:B------:R-:W-:Y:S05]  /*2f6d0*/  BRA `(.L_x_1798) ;  /* 0xfffffef000e87947 */ /* 0x000fea000383ffff */
.L_x_1848:
[----:B------:R-:W1:Y:S01]  /*2f6e0*/  S2R R5, SR_TID.X ;  /* 0x0000000000057919 */ /* 0x000e620000002100 */
[----:B------:R-:W-:Y:S01]  /*2f6f0*/  BSSY B1, `(.L_x_2074) ;  /* 0x000000a000017945 */ /* 0x000fe20003800000 */
[----:B------:R-:W-:Y:S02]  /*2f700*/  IMAD.MOV.U32 R12, RZ, RZ, RZ ;  /* 0x000000ffff0c7224 */ /* 0x000fe400078e00ff */
[----:B------:R-:W-:Y:S02]  /*2f710*/  IMAD.MOV.U32 R11, RZ, RZ, 0x1f ;  /* 0x0000001fff0b7424 */ /* 0x000fe400078e00ff */
[----:B0-----:R-:W-:Y:S01]  /*2f720*/  IMAD.MOV.U32 R15, RZ, RZ, -0x1 ;  /* 0xffffffffff0f7424 */ /* 0x001fe200078e00ff */
[----:B-1----:R-:W-:-:S04]  /*2f730*/  SHF.R.U32.HI R5, RZ, 0x5, R5 ;  /* 0x00000005ff057819 */ /* 0x002fc80000011605 */
[----:B------:R-:W-:-:S05]  /*2f740*/  LOP3.LUT R5, R5, 0x3, RZ, 0xc0, !PT ;  /* 0x0000000305057812 */ /* 0x000fca00078ec0ff */
[----:B------:R-:W-:-:S07]  /*2f750*/  IMAD.MOV.U32 R13, RZ, RZ, R5 ;  /* 0x000000ffff0d7224 */ /* 0x000fce00078e0005 */
[----:B------:R-:W-:Y:S05]  /*2f760*/  WARPSYNC.COLLECTIVE R15, `(.L_x_2075) ;  /* 0x000000000f087348 */ /* 0x000fea0003c00000 */
[----:B------:R0:W1:Y:S02]  /*2f770*/  SHFL.IDX P6, R14, R13, R12, R11 ;  /* 0x0000000c0d0e7389 */ /* 0x00006400000c000b */
[----:B01----:R-:W-:Y:S01]  /*2f780*/  ENDCOLLECTIVE ;  /* 0x000000000000791b */ /* 0x003fe20003800000 */
.L_x_2075:
[----:B------:R-:W-:Y:S05]  /*2f790*/  BSYNC B1 ;  /* 0x0000000000017941 */ /* 0x000fea0003800000 */
.L_x_2074:
[----:B------:R-:W-:Y:S05]  /*2f7a0*/  BRA `(.L_x_2076) ;  /* 0xffffff6800907947 */ /* 0x000fea000383ffff */
.L_x_1850:
[----:B------:R-:W-:Y:S01]  /*2f7b0*/  BSSY B1, `(.L_x_2077) ;  /* 0x0000006000017945 */ /* 0x000fe20003800000 */
[----:B0-----:R-:W-:-:S07]  /*2f7c0*/  IMAD.MOV.U32 R15, RZ, RZ, -0x1 ;  /* 0xffffffffff0f7424 */ /* 0x001fce00078e00ff */
[----:B-1----:R-:W-:Y:S05]  /*2f7d0*/  WARPSYNC.COLLECTIVE R15, `(.L_x_2078) ;  /* 0x000000000f0c7348 */ /* 0x002fea0003c00000 */
[----:B------:R-:W-:Y:S02]  /*2f7e0*/  ELECT P6, UR62, PT ;  /* 0x00000000003e782f */ /* 0x000fe400038c0000 */
[----:B------:R-:W-:Y:S01]  /*2f7f0*/  MOV R14, UR62 ;  /* 0x0000003e000e7c02 */ /* 0x000fe20008000f00 */
[----:B-1----:R-:W-:Y:S10]  /*2f800*/  ENDCOLLECTIVE ;  /* 0x000000000000791b */ /* 0x002ff40003800000 */
.L_x_2078:
[----:B------:R-:W-:Y:S05]  /*2f810*/  BSYNC B1 ;  /* 0x0000000000017941 */ /* 0x000fea0003800000 */
.L_x_2077:
[----:B------:R-:W-:Y:S05]  /*2f820*/  BRA `(.L_x_1849) ;  /* 0xffffff6800887947 */ /* 0x000fea000383ffff */
.L_x_1852:
[----:B-1----:R1:W2:Y:S02]  /*2f830*/  SYNCS.PHASECHK.TRANS64.TRYWAIT P0, [R18+URZ+0x30820], R5 ;  /* 0x03082005120075a7 */ /* 0x0022a4000800017f */
[----:B--2---:R-:W-:Y:S05]  /*2f840*/  @!P0 NANOSLEEP.SYNCS 0x989680 ;  /* 0x009896800000895d */ /* 0x004fea0003900000 */
[----:B------:R-:W2:Y:S02]  /*2f850*/  @!P0 SYNCS.PHASECHK.TRANS64 P0, [R18+URZ+0x30820], R5 ;  /* 0x03082005120085a7 */ /* 0x000ea4000800007f */
[----:B--2---:R-:W-:Y:S05]  /*2f860*/  @!P0 BRA `(.L_x_1852) ;  /* 0xfffffffc00f08947 */ /* 0x004fea000383ffff */
[----:B------:R-:W-:Y:S05]  /*2f870*/  BRA `(.L_x_2079) ;  /* 0xffffff6800987947 */ /* 0x000fea000383ffff */
.L_x_1856:
[----:B--2---:R2:W3:Y:S02]  /*2f880*/  SYNCS.PHASECHK.TRANS64.TRYWAIT P0, [R7+URZ+0x308a0], R10 ;  /* 0x0308a00a070075a7 */ /* 0x0044e4000800017f */
[----:B---3--:R-:W-:Y:S05]  /*2f890*/  @!P0 NANOSLEEP.SYNCS 0x989680 ;  /* 0x009896800000895d */ /* 0x008fea0003900000 */
[----:B------:R-:W3:Y:S02]  /*2f8a0*/  @!P0 SYNCS.PHASECHK.TRANS64 P0, [R7+URZ+0x308a0], R10 ;  /* 0x0308a00a070085a7 */ /* 0x000ee4000800007f */
[----:B---3--:R-:W-:Y:S05]  /*2f8b0*/  @!P0 BRA `(.L_x_1856) ;  /* 0xfffffffc00f08947 */ /* 0x008fea000383ffff */
[----:B------:R-:W-:Y:S05]  /*2f8c0*/  BRA `(.L_x_2080) ;  /* 0xffffff6800b87947 */ /* 0x000fea000383ffff */
.L_x_1864:
[----:B0-----:R0:W1:Y:S02]  /*2f8d0*/  SYNCS.PHASECHK.TRANS64.TRYWAIT P0, [R7+URZ+0x308c0], R10 ;  /* 0x0308c00a070075a7 */ /* 0x001064000800017f */
[----:B-1----:R-:W-:Y:S05]  /*2f8e0*/  @!P0 NANOSLEEP.SYNCS 0x989680 ;  /* 0x009896800000895d */ /* 0x002fea0003900000 */
[----:B------:R-:W1:Y:S02]  /*2f8f0*/  @!P0 SYNCS.PHASECHK.TRANS64 P0, [R7+URZ+0x308c0], R10 ;  /* 0x0308c00a070085a7 */ /* 0x000e64000800007f */
[----:B-1----:R-:W-:Y:S05]  /*2f900*/  @!P0 BRA `(.L_x_1864) ;  /* 0xfffffffc00f08947 */ /* 0x002fea000383ffff */
[----:B------:R-:W-:Y:S05]  /*2f910*/  BRA `(.L_x_2081) ;  /* 0xffffff6c00fc7947 */ /* 0x000fea000383ffff */
.L_x_1874:
[----:B-1----:R1:W2:Y:S02]  /*2f920*/  SYNCS.PHASECHK.TRANS64.TRYWAIT P1, [R8+URZ+0x308a0], R7 ;  /* 0x0308a007080075a7 */ /* 0x0022a4000802017f */
[----:B--2---:R-:W-:Y:S05]  /*2f930*/  @!P1 NANOSLEEP.SYNCS 0x989680 ;  /* 0x009896800000995d */ /* 0x004fea0003900000 */
[----:B------:R-:W2:Y:S02]  /*2f940*/  @!P1 SYNCS.PHASECHK.TRANS64 P1, [R8+URZ+0x308a0], R7 ;  /* 0x0308a007080095a7 */ /* 0x000ea4000802007f */
[----:B--2---:R-:W-:Y:S05]  /*2f950*/  @!P1 BRA `(.L_x_1874) ;  /* 0xfffffffc00f09947 */ /* 0x004fea000383ffff */
[----:B------:R-:W-:Y:S05]  /*2f960*/  BRA `(.L_x_2082) ;  /* 0xffffff7400907947 */ /* 0x000fea000383ffff */
.L_x_1882:
[----:B0-----:R0:W2:Y:S02]  /*2f970*/  SYNCS.PHASECHK.TRANS64.TRYWAIT P1, [R8+URZ+0x308c0], R7 ;  /* 0x0308c007080075a7 */ /* 0x0010a4000802017f */
[----:B--2---:R-:W-:Y:S05]  /*2f980*/  @!P1 NANOSLEEP.SYNCS 0x989680 ;  /* 0x009896800000995d */ /* 0x004fea0003900000 */
[----:B------:R-:W2:Y:S02]  /*2f990*/  @!P1 SYNCS.PHASECHK.TRANS64 P1, [R8+URZ+0x308c0], R7 ;  /* 0x0308c007080095a7 */ /* 0x000ea4000802007f */
[----:B--2---:R-:W-:Y:S05]  /*2f9a0*/  @!P1 BRA `(.L_x_1882) ;  /* 0xfffffffc00f09947 */ /* 0x004fea000383ffff */
[----:B------:R-:W-:Y:S05]  /*2f9b0*/  BRA `(.L_x_2083) ;  /* 0xffffff7800cc7947 */ /* 0x000fea000383ffff */
.L_x_1908:
[----:B------:R-:W2:Y:S01]  /*2f9c0*/  S2R R4, SR_TID.X ;  /* 0x0000000000047919 */ /* 0x000ea20000002100 */
[----:B------:R-:W-:Y:S01]  /*2f9d0*/  BSSY B0, `(.L_x_2084) ;  /* 0x000000a000007945 */ /* 0x000fe20003800000 */
[----:B------:R-:W-:Y:S02]  /*2f9e0*/  IMAD.MOV.U32 R12, RZ, RZ, RZ ;  /* 0x000000ffff0c7224 */ /* 0x000fe400078e00ff */
[----:B------:R-:W-:Y:S02]  /*2f9f0*/  IMAD.MOV.U32 R11, RZ, RZ, 0x1f ;  /* 0x0000001fff0b7424 */ /* 0x000fe400078e00ff */
[----:B0-----:R-:W-:Y:S01]  /*2fa00*/  IMAD.MOV.U32 R15, RZ, RZ, -0x1 ;  /* 0xffffffffff0f7424 */ /* 0x001fe200078e00ff */
[----:B--2---:R-:W-:-:S04]  /*2fa10*/  SHF.R.U32.HI R4, RZ, 0x5, R4 ;  /* 0x00000005ff047819 */ /* 0x004fc80000011604 */
[----:B------:R-:W-:-:S05]  /*2fa20*/  LOP3.LUT R4, R4, 0x3, RZ, 0xc0, !PT ;  /* 0x0000000304047812 */ /* 0x000fca00078ec0ff */
[----:B------:R-:W-:-:S07]  /*2fa30*/  IMAD.MOV.U32 R13, RZ, RZ, R4 ;  /* 0x000000ffff0d7224 */ /* 0x000fce00078e0004 */
[----:B-1----:R-:W-:Y:S05]  /*2fa40*/  WARPSYNC.COLLECTIVE R15, `(.L_x_2085) ;  /* 0x000000000f087348 */ /* 0x002fea0003c00000 */
[----:B------:R0:W2:Y:S02]  /*2fa50*/  SHFL.IDX P6, R14, R13, R12, R11 ;  /* 0x0000000c0d0e7389 */ /* 0x0000a400000c000b */
[----:B012---:R-:W-:Y:S01]  /*2fa60*/  ENDCOLLECTIVE ;  /* 0x000000000000791b */ /* 0x007fe20003800000 */
.L_x_2085:
[----:B------:R-:W-:Y:S05]  /*2fa70*/  BSYNC B0 ;  /* 0x0000000000007941 */ /* 0x000fea0003800000 */
.L_x_2084:
[----:B------:R-:W-:Y:S05]  /*2fa80*/  BRA `(.L_x_2086) ;  /* 0xffffff8c00607947 */ /* 0x000fea000383ffff */
.L_x_1910:
[----:B------:R-:W-:Y:S01]  /*2fa90*/  BSSY B0, `(.L_x_2087) ;  /* 0x0000006000007945 */ /* 0x000fe20003800000 */
[----:B0-----:R-:W-:-:S07]  /*2faa0*/  IMAD.MOV.U32 R15, RZ, RZ, -0x1 ;  /* 0xffffffffff0f7424 */ /* 0x001fce00078e00ff */
[----:B-1-3--:R-:W-:Y:S05]  /*2fab0*/  WARPSYNC.COLLECTIVE R15, `(.L_x_2088) ;  /* 0x000000000f0c7348 */ /* 0x00afea0003c00000 */
[----:B------:R-:W-:Y:S02]  /*2fac0*/  ELECT P6, UR62, PT ;  /* 0x00000000003e782f */ /* 0x000fe400038c0000 */
[----:B------:R-:W-:Y:S01]  /*2fad0*/  MOV R14, UR62 ;  /* 0x0000003e000e7c02 */ /* 0x000fe20008000f00 */
[----:B-1-3--:R-:W-:Y:S10]  /*2fae0*/  ENDCOLLECTIVE ;  /* 0x000000000000791b */ /* 0x00aff40003800000 */
.L_x_2088:
[----:B------:R-:W-:Y:S05]  /*2faf0*/  BSYNC B0 ;  /* 0x0000000000007941 */ /* 0x000fea0003800000 */
.L_x_2087:
[----:B------:R-:W-:Y:S05]  /*2fb00*/  BRA `(.L_x_2089) ;  /* 0xffffff8c006c7947 */ /* 0x000fea000383ffff */
.L_x_1912:
[----:B--2---:R2:W3:Y:S02]  /*2fb10*/  SYNCS.PHASECHK.TRANS64.TRYWAIT P0, [R0+URZ+0x30840], R2 ;  /* 0x03084002000075a7 */ /* 0x0044e4000800017f */
[----:B---3--:R-:W-:Y:S05]  /*2fb20*/  @!P0 NANOSLEEP.SYNCS 0x989680 ;  /* 0x009896800000895d */ /* 0x008fea0003900000 */
[----:B------:R-:W3:Y:S02]  /*2fb30*/  @!P0 SYNCS.PHASECHK.TRANS64 P0, [R0+URZ+0x30840], R2 ;  /* 0x03084002000085a7 */ /* 0x000ee4000800007f */
[----:B---3--:R-:W-:Y:S05]  /*2fb40*/  @!P0 BRA `(.L_x_1912) ;  /* 0xfffffffc00f08947 */ /* 0x008fea000383ffff */
[----:B------:R-:W-:Y:S05]  /*2fb50*/  BRA `(.L_x_2090) ;  /* 0xffffff8c00d07947 */ /* 0x000fea000383ffff */
.L_x_1916:
        /* <DEDUP_REMOVED lines=15> */
.L_x_2091:
[----:B------:R-:W-:Y:S02]  /*2fc50*/  IMAD.MOV.U32 R13, RZ, RZ, R4 ;  /* 0x000000ffff0d7224 */ /* 0x000fe400078e0004 */
[----:B------:R-:W-:-:S07]  /*2fc60*/  IMAD.MOV.U32 R6, RZ, RZ, R14 ;  /* 0x000000ffff067224 */ /* 0x000fce00078e000e */
[----:B------:R-:W-:Y:S05]  /*2fc70*/  WARPSYNC.COLLECTIVE R15, `(.L_x_2092) ;  /* 0x000000000f087348 */ /* 0x000fea0003c00000 */
[----:B------:R0:W1:Y:S02]  /*2fc80*/  SHFL.IDX P6, R14, R13, R12, R11 ;  /* 0x0000000c0d0e7389 */ /* 0x00006400000c000b */
[----:B01----:R-:W-:Y:S01]  /*2fc90*/  ENDCOLLECTIVE ;  /* 0x000000000000791b */ /* 0x003fe20003800000 */
.L_x_2092:
        /* <DEDUP_REMOVED lines=20> */
.L_x_2093:
[----:B------:R-:W-:Y:S02]  /*2fde0*/  IMAD.MOV.U32 R13, RZ, RZ, R4 ;  /* 0x000000ffff0d7224 */ /* 0x000fe400078e0004 */
[----:B------:R-:W-:-:S07]  /*2fdf0*/  IMAD.MOV.U32 R6, RZ, RZ, R14 ;  /* 0x000000ffff067224 */ /* 0x000fce00078e000e */
[----:B------:R-:W-:Y:S05]  /*2fe00*/  WARPSYNC.COLLECTIVE R15, `(.L_x_2094) ;  /* 0x000000000f087348 */ /* 0x000fea0003c00000 */
[----:B------:R0:W1:Y:S02]  /*2fe10*/  SHFL.IDX P6, R14, R13, R12, R11 ;  /* 0x0000000c0d0e7389 */ /* 0x00006400000c000b */
[----:B01----:R-:W-:Y:S01]  /*2fe20*/  ENDCOLLECTIVE ;  /* 0x000000000000791b */ /* 0x003fe20003800000 */
.L_x_2094:
        /* <DEDUP_REMOVED lines=20> */
.L_x_2095:
[----:B------:R-:W-:Y:S02]  /*2ff70*/  IMAD.MOV.U32 R13, RZ, RZ, R4 ;  /* 0x000000ffff0d7224 */ /* 0x000fe400078e0004 */
[----:B------:R-:W-:-:S07]  /*2ff80*/  IMAD.MOV.U32 R6, RZ, RZ, R14 ;  /* 0x000000ffff067224 */ /* 0x000fce00078e000e */
[----:B------:R-:W-:Y:S05]  /*2ff90*/  WARPSYNC.COLLECTIVE R15, `(.L_x_2096) ;  /* 0x000000000f087348 */ /* 0x000fea0003c00000 */
[----:B------:R0:W1:Y:S02]  /*2ffa0*/  SHFL.IDX P6, R14, R13, R12, R11 ;  /* 0x0000000c0d0e7389 */ /* 0x00006400000c000b */
[----:B01----:R-:W-:Y:S01]  /*2ffb0*/  ENDCOLLECTIVE ;  /* 0x000000000000791b */ /* 0x003fe20003800000 */
.L_x_2096:
        /* <DEDUP_REMOVED lines=20> */
.L_x_2097:
[----:B------:R-:W-:Y:S02]  /*30100*/  IMAD.MOV.U32 R13, RZ, RZ, R4 ;  /* 0x000000ffff0d7224 */ /* 0x000fe400078e0004 */
[----:B------:R-:W-:-:S07]  /*30110*/  IMAD.MOV.U32 R6, RZ, RZ, R14 ;  /* 0x000000ffff067224 */ /* 0x000fce00078e000e */
[----:B------:R-:W-:Y:S05]  /*30120*/  WARPSYNC.COLLECTIVE R15, `(.L_x_2098) ;  /* 0x000000000f087348 */ /* 0x000fea0003c00000 */
[----:B------:R0:W1:Y:S02]  /*30130*/  SHFL.IDX P6, R14, R13, R12, R11 ;  /* 0x0000000c0d0e7389 */ /* 0x00006400000c000b */
[----:B01----:R-:W-:Y:S01]  /*30140*/  ENDCOLLECTIVE ;  /* 0x000000000000791b */ /* 0x003fe20003800000 */
.L_x_2098:
        /* <DEDUP_REMOVED lines=20> */
.L_x_2099:
[----:B------:R-:W-:Y:S02]  /*30290*/  IMAD.MOV.U32 R13, RZ, RZ, R4 ;  /* 0x000000ffff0d7224 */ /* 0x000fe400078e0004 */
[----:B------:R-:W-:-:S07]  /*302a0*/  IMAD.MOV.U32 R6, RZ, RZ, R14 ;  /* 0x000000ffff067224 */ /* 0x000fce00078e000e */
[----:B------:R-:W-:Y:S05]  /*302b0*/  WARPSYNC.COLLECTIVE R15, `(.L_x_2100) ;  /* 0x000000000f087348 */ /* 0x000fea0003c00000 */
[----:B------:R0:W1:Y:S02]  /*302c0*/  SHFL.IDX P6, R14, R13, R12, R11 ;  /* 0x0000000c0d0e7389 */ /* 0x00006400000c000b */
[----:B01----:R-:W-:Y:S01]  /*302d0*/  ENDCOLLECTIVE ;  /* 0x000000000000791b */ /* 0x003fe20003800000 */
.L_x_2100:
        /* <DEDUP_REMOVED lines=20> */
.L_x_2101:
[----:B------:R-:W-:Y:S02]  /*30420*/  IMAD.MOV.U32 R13, RZ, RZ, R4 ;  /* 0x000000ffff0d7224 */ /* 0x000fe400078e0004 */
[----:B------:R-:W-:-:S07]  /*30430*/  IMAD.MOV.U32 R6, RZ, RZ, R14 ;  /* 0x000000ffff067224 */ /* 0x000fce00078e000e */
[----:B------:R-:W-:Y:S05]  /*30440*/  WARPSYNC.COLLECTIVE R15, `(.L_x_2102) ;  /* 0x000000000f087348 */ /* 0x000fea0003c00000 */
[----:B------:R0:W1:Y:S02]  /*30450*/  SHFL.IDX P6, R14, R13, R12, R11 ;  /* 0x0000000c0d0e7389 */ /* 0x00006400000c000b */
[----:B01----:R-:W-:Y:S01]  /*30460*/  ENDCOLLECTIVE ;  /* 0x000000000000791b */ /* 0x003fe20003800000 */
.L_x_2102:
        /* <DEDUP_REMOVED lines=18> */
.L_x_2103:
[----:B------:R-:W-:-:S05]  /*30590*/  VIADD R7, R0, 0x60 ;  /* 0x0000006000077836 */ /* 0x000fca0000000000 */
[----:B------:R-:W-:Y:S01]  /*305a0*/  ISETP.GE.AND P5, PT, R7, R2, PT ;  /* 0x000000020700720c */ /* 0x000fe20003fa6270 */
[----:B------:R-:W-:Y:S02]  /*305b0*/  IMAD.MOV.U32 R13, RZ, RZ, R4 ;  /* 0x000000ffff0d7224 */ /* 0x000fe400078e0004 */
[----:B------:R-:W-:-:S10]  /*305c0*/  IMAD.MOV.U32 R8, RZ, RZ, R14 ;  /* 0x000000ffff087224 */ /* 0x000fd400078e000e */
[----:B------:R-:W-:Y:S05]  /*305d0*/  WARPSYNC.COLLECTIVE R15, `(.L_x_2104) ;  /* 0x000000000f087348 */ /* 0x000fea0003c00000 */
[----:B------:R0:W1:Y:S02]  /*305e0*/  SHFL.IDX P6, R14, R13, R12, R11 ;  /* 0x0000000c0d0e7389 */ /* 0x00006400000c000b */
[----:B01----:R-:W-:Y:S01]  /*305f0*/  ENDCOLLECTIVE ;  /* 0x000000000000791b */ /* 0x003fe20003800000 */
.L_x_2104:
        /* <DEDUP_REMOVED lines=18> */
.L_x_2105:
[----:B------:R-:W-:Y:S02]  /*30720*/  IMAD.MOV.U32 R13, RZ, RZ, R4 ;  /* 0x000000ffff0d7224 */ /* 0x000fe400078e0004 */
[----:B------:R-:W-:-:S07]  /*30730*/  IMAD.MOV.U32 R5, RZ, RZ, R14 ;  /* 0x000000ffff057224 */ /* 0x000fce00078e000e */
[----:B------:R-:W-:Y:S05]  /*30740*/  WARPSYNC.COLLECTIVE R15, `(.L_x_2106) ;  /* 0x000000000f087348 */ /* 0x000fea0003c00000 */
[----:B------:R0:W1:Y:S02]  /*30750*/  SHFL.IDX P6, R14, R13, R12, R11 ;  /* 0x0000000c0d0e7389 */ /* 0x00006400000c000b */
[----:B01----:R-:W-:Y:S01]  /*30760*/  ENDCOLLECTIVE ;  /* 0x000000000000791b */ /* 0x003fe20003800000 */
.L_x_2106:
[----:B------:R-:W-:Y:S01]  /*30770*/  IMAD.MOV.U32 R3, RZ, RZ, R14 ;  /* 0x000000ffff037224 */ /* 0x000fe200078e000e */
[----:B------:R-:W-:Y:S06]  /*30780*/  BRA `(.L_x_2107) ;  /* 0xffffff9000947947 */ /* 0x000fec000383ffff */
.L_x_1921:
[----:B---3--:R3:W4:Y:S02]  /*30790*/  SYNCS.PHASECHK.TRANS64.TRYWAIT P0, [R18+URZ+0x30820], R0 ;  /* 0x03082000120075a7 */ /* 0x008724000800017f */
[----:B----4-:R-:W-:Y:S05]  /*307a0*/  @!P0 NANOSLEEP.SYNCS 0x989680 ;  /* 0x009896800000895d */ /* 0x010fea0003900000 */
[----:B------:R-:W4:Y:S02]  /*307b0*/  @!P0 SYNCS.PHASECHK.TRANS64 P0, [R18+URZ+0x30820], R0 ;  /* 0x03082000120085a7 */ /* 0x000f24000800007f */
[----:B----4-:R-:W-:Y:S05]  /*307c0*/  @!P0 BRA `(.L_x_1921) ;  /* 0xfffffffc00f08947 */ /* 0x010fea000383ffff */
[----:B------:R-:W-:Y:S05]  /*307d0*/  BRA `(.L_x_2108) ;  /* 0xffffff9400107947 */ /* 0x000fea000383ffff */
.L_x_1930:
[----:B-1----:R1:W2:Y:S02]  /*307e0*/  SYNCS.PHASECHK.TRANS64.TRYWAIT P0, [R3+URZ+0x30840], R2 ;  /* 0x03084002030075a7 */ /* 0x0022a4000800017f */
[----:B--2---:R-:W-:Y:S05]  /*307f0*/  @!P0 NANOSLEEP.SYNCS 0x989680 ;  /* 0x009896800000895d */ /* 0x004fea0003900000 */
[----:B------:R-:W2:Y:S02]  /*30800*/  @!P0 SYNCS.PHASECHK.TRANS64 P0, [R3+URZ+0x30840], R2 ;  /* 0x03084002030085a7 */ /* 0x000ea4000800007f */
[----:B--2---:R-:W-:Y:S05]  /*30810*/  @!P0 BRA `(.L_x_1930) ;  /* 0xfffffffc00f08947 */ /* 0x004fea000383ffff */
[----:B------:R-:W-:Y:S05]  /*30820*/  BRA `(.L_x_2109) ;  /* 0xffffff9800087947 */ /* 0x000fea000383ffff */
.L_x_1938:
[----:B0-----:R0:W1:Y:S02]  /*30830*/  SYNCS.PHASECHK.TRANS64.TRYWAIT P0, [R3+URZ+0x60], R2 ;  /* 0x00006002030075a7 */ /* 0x001064000800017f */
[----:B-1----:R-:W-:Y:S05]  /*30840*/  @!P0 NANOSLEEP.SYNCS 0x989680 ;  /* 0x009896800000895d */ /* 0x002fea0003900000 */
[----:B------:R-:W1:Y:S02]  /*30850*/  @!P0 SYNCS.PHASECHK.TRANS64 P0, [R3+URZ+0x60], R2 ;  /* 0x00006002030085a7 */ /* 0x000e64000800007f */
[----:B-1----:R-:W-:Y:S05]  /*30860*/  @!P0 BRA `(.L_x_1938) ;  /* 0xfffffffc00f08947 */ /* 0x002fea000383ffff */
[----:B------:R-:W-:Y:S05]  /*30870*/  BRA `(.L_x_2110) ;  /* 0xffffff9c005c7947 */ /* 0x000fea000383ffff */
.L_x_1949:
[----:B-1----:R1:W2:Y:S02]  /*30880*/  SYNCS.PHASECHK.TRANS64.TRYWAIT P0, [R3+URZ+0x30840], R2 ;  /* 0x03084002030075a7 */ /* 0x0022a4000800017f */
[----:B--2---:R-:W-:Y:S05]  /*30890*/  @!P0 NANOSLEEP.SYNCS 0x989680 ;  /* 0x009896800000895d */ /* 0x004fea0003900000 */
[----:B------:R-:W2:Y:S02]  /*308a0*/  @!P0 SYNCS.PHASECHK.TRANS64 P0, [R3+URZ+0x30840], R2 ;  /* 0x03084002030085a7 */ /* 0x000ea4000800007f */
[----:B--2---:R-:W-:Y:S05]  /*308b0*/  @!P0 BRA `(.L_x_1949) ;  /* 0xfffffffc00f08947 */ /* 0x004fea000383ffff */
[----:B------:R-:W-:Y:S05]  /*308c0*/  BRA `(.L_x_2111) ;  /* 0xffffffa400647947 */ /* 0x000fea000383ffff */
.L_x_1957:
[----:B0-----:R0:W1:Y:S02]  /*308d0*/  SYNCS.PHASECHK.TRANS64.TRYWAIT P0, [R2+URZ+0x60], R3 ;  /* 0x00006003020075a7 */ /* 0x001064000800017f */
[----:B-1----:R-:W-:Y:S05]  /*308e0*/  @!P0 NANOSLEEP.SYNCS 0x989680 ;  /* 0x009896800000895d */ /* 0x002fea0003900000 */
[----:B------:R-:W1:Y:S02]  /*308f0*/  @!P0 SYNCS.PHASECHK.TRANS64 P0, [R2+URZ+0x60], R3 ;  /* 0x00006003020085a7 */ /* 0x000e64000800007f */
[----:B-1----:R-:W-:Y:S05]  /*30900*/  @!P0 BRA `(.L_x_1957) ;  /* 0xfffffffc00f08947 */ /* 0x002fea000383ffff */
[----:B------:R-:W-:Y:S05]  /*30910*/  BRA `(.L_x_2112) ;  /* 0xffffffa800b87947 */ /* 0x000fea000383ffff */
.L_x_1968:
[----:B---3--:R3:W4:Y:S02]  /*30920*/  SYNCS.PHASECHK.TRANS64.TRYWAIT P0, [R2+URZ+0x30840], R3 ;  /* 0x03084003020075a7 */ /* 0x008724000800017f */
[----:B----4-:R-:W-:Y:S05]  /*30930*/  @!P0 NANOSLEEP.SYNCS 0x989680 ;  /* 0x009896800000895d */ /* 0x010fea0003900000 */
[----:B------:R-:W4:Y:S02]  /*30940*/  @!P0 SYNCS.PHASECHK.TRANS64 P0, [R2+URZ+0x30840], R3 ;  /* 0x03084003020085a7 */ /* 0x000f24000800007f */
[----:B----4-:R-:W-:Y:S05]  /*30950*/  @!P0 BRA `(.L_x_1968) ;  /* 0xfffffffc00f08947 */ /* 0x010fea000383ffff */
[----:B------:R-:W-:Y:S05]  /*30960*/  BRA `(.L_x_2113) ;  /* 0xffffffb000947947 */ /* 0x000fea000383ffff */
.L_x_1976:
[----:B0-----:R0:W1:Y:S02]  /*30970*/  SYNCS.PHASECHK.TRANS64.TRYWAIT P0, [R2+URZ+0x60], R5 ;  /* 0x00006005020075a7 */ /* 0x001064000800017f */
[----:B-1----:R-:W-:Y:S05]  /*30980*/  @!P0 NANOSLEEP.SYNCS 0x989680 ;  /* 0x009896800000895d */ /* 0x002fea0003900000 */
[----:B------:R-:W1:Y:S02]  /*30990*/  @!P0 SYNCS.PHASECHK.TRANS64 P0, [R2+URZ+0x60], R5 ;  /* 0x00006005020085a7 */ /* 0x000e64000800007f */
[----:B-1----:R-:W-:Y:S05]  /*309a0*/  @!P0 BRA `(.L_x_1976) ;  /* 0xfffffffc00f08947 */ /* 0x002fea000383ffff */
[----:B------:R-:W-:Y:S05]  /*309b0*/  BRA `(.L_x_2114) ;  /* 0xffffffb400e87947 */ /* 0x000fea000383ffff */
.L_x_1989:
[----:B--2---:R2:W3:Y:S02]  /*309c0*/  SYNCS.PHASECHK.TRANS64.TRYWAIT P0, [R0+URZ+0x30860], R2 ;  /* 0x03086002000075a7 */ /* 0x0044e4000800017f */
[----:B---3--:R-:W-:Y:S05]  /*309d0*/  @!P0 NANOSLEEP.SYNCS 0x989680 ;  /* 0x009896800000895d */ /* 0x008fea0003900000 */
[----:B------:R-:W3:Y:S02]  /*309e0*/  @!P0 SYNCS.PHASECHK.TRANS64 P0, [R0+URZ+0x30860], R2 ;  /* 0x03086002000085a7 */ /* 0x000ee4000800007f */
[----:B---3--:R-:W-:Y:S05]  /*309f0*/  @!P0 BRA `(.L_x_1989) ;  /* 0xfffffffc00f08947 */ /* 0x008fea000383ffff */
[----:B------:R-:W-:Y:S05]  /*30a00*/  BRA `(.L_x_2115) ;  /* 0xffffffbc00b07947 */ /* 0x000fea000383ffff */
.L_x_1998:
[----:B------:R-:W3:Y:S01]  /*30a10*/  LDL R0, [R1] ;  /* 0x0000000001007983 */ /* 0x000ee20000100800 */
[----:B------:R-:W-:Y:S01]  /*30a20*/  BSSY B0, `(.L_x_2116) ;  /* 0x0000008000007945 */ /* 0x000fe20003800000 */
[----:B------:R-:W-:Y:S02]  /*30a30*/  IMAD.MOV.U32 R12, RZ, RZ, RZ ;  /* 0x000000ffff0c7224 */ /* 0x000fe400078e00ff */
[----:B------:R-:W-:Y:S02]  /*30a40*/  IMAD.MOV.U32 R11, RZ, RZ, 0x1f ;  /* 0x0000001fff0b7424 */ /* 0x000fe400078e00ff */
[----:B0-----:R-:W-:Y:S02]  /*30a50*/  IMAD.MOV.U32 R15, RZ, RZ, -0x1 ;  /* 0xffffffffff0f7424 */ /* 0x001fe400078e00ff */
[----:B---3--:R-:W-:-:S07]  /*30a60*/  IMAD.MOV.U32 R13, RZ, RZ, R0 ;  /* 0x000000ffff0d7224 */ /* 0x008fce00078e0000 */
[----:B-12---:R-:W-:Y:S05]  /*30a70*/  WARPSYNC.COLLECTIVE R15, `(.L_x_2117) ;  /* 0x000000000f087348 */ /* 0x006fea0003c00000 */
[----:B------:R0:W3:Y:S02]  /*30a80*/  SHFL.IDX P6, R14, R13, R12, R11 ;  /* 0x0000000c0d0e7389 */ /* 0x0000e400000c000b */
[----:B0123--:R-:W-:Y:S01]  /*30a90*/  ENDCOLLECTIVE ;  /* 0x000000000000791b */ /* 0x00ffe20003800000 */
.L_x_2117:
[----:B------:R-:W-:Y:S05]  /*30aa0*/  BSYNC B0 ;  /* 0x0000000000007941 */ /* 0x000fea0003800000 */
.L_x_2116:
        /* <DEDUP_REMOVED lines=9> */
.L_x_2118:
        /* <DEDUP_REMOVED lines=27> */
.L_x_2119:
        /* <DEDUP_REMOVED lines=8> */
.L_x_2120:
        /* <DEDUP_REMOVED lines=8> */
.L_x_2121:
        /* <DEDUP_REMOVED lines=8> */
.L_x_2122:
        /* <DEDUP_REMOVED lines=8> */
.L_x_2123:
        /* <DEDUP_REMOVED lines=9> */
.L_x_2124:
[----:B------:R-:W-:Y:S01]  /*30f80*/  IMAD.MOV.U32 R9, RZ, RZ, R14 ;  /* 0x000000ffff097224 */ /* 0x000fe200078e000e */
[----:B------:R-:W-:Y:S06]  /*30f90*/  BRA `(.L_x_2125) ;  /* 0xffffffc0009c7947 */ /* 0x000fec000383ffff */
.L_x_2001:
        /* <DEDUP_REMOVED lines=8> */
.L_x_2127:
[----:B------:R-:W-:Y:S05]  /*31020*/  BSYNC B0 ;  /* 0x0000000000007941 */ /* 0x000fea0003800000 */
.L_x_2126:
        /* <DEDUP_REMOVED lines=10> */
.L_x_2128:
        /* <DEDUP_REMOVED lines=8> */
.L_x_2129:
        /* <DEDUP_REMOVED lines=8> */
.L_x_2130:
        /* <DEDUP_REMOVED lines=8> */
.L_x_2131:
        /* <DEDUP_REMOVED lines=9> */
.L_x_2132:
[----:B------:R-:W-:Y:S01]  /*312e0*/  IMAD.MOV.U32 R9, RZ, RZ, R14 ;  /* 0x000000ffff097224 */ /* 0x000fe200078e000e */
[----:B------:R-:W-:Y:S06]  /*312f0*/  BRA `(.L_x_2133) ;  /* 0xffffffc000747947 */ /* 0x000fec000383ffff */
.L_x_2003:
[----:B------:R-:W-:Y:S01]  /*31300*/  BSSY B0, `(.L_x_2134) ;  /* 0x0000006000007945 */ /* 0x000fe20003800000 */
[----:B------:R-:W-:Y:S01]  /*31310*/  PLOP3.LUT P6, PT, P6, PT, PT, 0x8, 0x0 ;  /* 0x000000000000781c */ /* 0x000fe200037ce170 */
[----:B------:R-:W-:-:S12]  /*31320*/  IMAD.MOV.U32 R15, RZ, RZ, -0x1 ;  /* 0xffffffffff0f7424 */ /* 0x000fd800078e00ff */
[----:B0-----:R-:W-:Y:S05]  /*31330*/  WARPSYNC.COLLECTIVE R15, `(.L_x_2135) ;  /* 0x000000000f087348 */ /* 0x001fea0003c00000 */
[----:B------:R-:W-:Y:S01]  /*31340*/  VOTE.ANY R14, PT, P6 ;  /* 0x00000000000e7806 */ /* 0x000fe200030e0100 */
[----:B0-----:R-:W-:Y:S06]  /*31350*/  ENDCOLLECTIVE ;  /* 0x000000000000791b */ /* 0x001fec0003800000 */
.L_x_2135:
[----:B------:R-:W-:Y:S05]  /*31360*/  BSYNC B0 ;  /* 0x0000000000007941 */ /* 0x000fea0003800000 */
.L_x_2134:
        /* <DEDUP_REMOVED lines=10> */
.L_x_2136:
[----:B------:R-:W-:Y:S02]  /*31410*/  IMAD.MOV.U32 R13, RZ, RZ, R6 ;  /* 0x000000ffff0d7224 */ /* 0x000fe400078e0006 */
[----:B------:R-:W-:-:S07]  /*31420*/  IMAD.MOV.U32 R4, RZ, RZ, R14 ;  /* 0x000000ffff047224 */ /* 0x000fce00078e000e */
[----:B------:R-:W-:Y:S05]  /*31430*/  WARPSYNC.COLLECTIVE R15, `(.L_x_2137) ;  /* 0x000000000f087348 */ /* 0x000fea0003c00000 */
[----:B------:R0:W1:Y:S02]  /*31440*/  SHFL.IDX P6, R14, R13, R12, R11 ;  /* 0x0000000c0d0e7389 */ /* 0x00006400000c000b */
[----:B01----:R-:W-:Y:S01]  /*31450*/  ENDCOLLECTIVE ;  /* 0x000000000000791b */ /* 0x003fe20003800000 */
.L_x_2137:
[----:B------:R-:W-:Y:S02]  /*31460*/  IMAD.MOV.U32 R6, RZ, RZ, R14 ;  /* 0x000000ffff067224 */ /* 0x000fe400078e000e */
[----:B------:R-:W-:-:S05]  /*31470*/  IMAD.IADD R10, R3, 0x1, R10 ;  /* 0x00000001030a7824 */ /* 0x000fca00078e020a */
[----:B------:R2:W-:Y:S01]  /*31480*/  STL [R1+0xc], R10 ;  /* 0x00000c0a01007387 */ /* 0x0005e20000100800 */
[----:B------:R-:W-:Y:S05]  /*31490*/  BRA `(.L_x_2138) ;  /* 0xffffffc000547947 */ /* 0x000fea000383ffff */
.L_x_2005:
[----:B------:R-:W-:Y:S01]  /*314a0*/  BSSY B0, `(.L_x_2139) ;  /* 0x0000008000007945 */ /* 0x000fe20003800000 */
[----:B------:R-:W-:Y:S02]  /*314b0*/  IMAD.MOV.U32 R13, RZ, RZ, R7 ;  /* 0x000000ffff0d7224 */ /* 0x000fe400078e0007 */
[----:B------:R-:W-:Y:S02]  /*314c0*/  IMAD.MOV.U32 R12, RZ, RZ, R3 ;  /* 0x000000ffff0c7224 */ /* 0x000fe400078e0003 */
[----:B------:R-:W-:Y:S02]  /*314d0*/  IMAD.MOV.U32 R11, RZ, RZ, 0x1f ;  /* 0x0000001fff0b7424 */ /* 0x000fe400078e00ff */
[----:B------:R-:W-:-:S07]  /*314e0*/  IMAD.MOV.U32 R15, RZ, RZ, -0x1 ;  /* 0xffffffffff0f7424 */ /* 0x000fce00078e00ff */
[----:B0-2---:R-:W-:Y:S05]  /*314f0*/  WARPSYNC.COLLECTIVE R15, `(.L_x_2140) ;  /* 0x000000000f087348 */ /* 0x005fea0003c00000 */
[----:B------:R1:W3:Y:S02]  /*31500*/  SHFL.IDX P6, R14, R13, R12, R11 ;  /* 0x0000000c0d0e7389 */ /* 0x0002e400000c000b */
[----:B0123--:R-:W-:Y:S01]  /*31510*/  ENDCOLLECTIVE ;  /* 0x000000000000791b */ /* 0x00ffe20003800000 */
.L_x_2140:
[----:B------:R-:W-:Y:S05]  /*31520*/  BSYNC B0 ;  /* 0x0000000000007941 */ /* 0x000fea0003800000 */
.L_x_2139:
[----:B------:R-:W-:Y:S01]  /*31530*/  IMAD.MOV.U32 R3, RZ, RZ, R14 ;  /* 0x000000ffff037224 */ /* 0x000fe200078e000e */
[----:B------:R-:W-:Y:S06]  /*31540*/  BRA `(.L_x_2141) ;  /* 0xffffffc000407947 */ /* 0x000fec000383ffff */
.L_x_2011:
[----:B0-----:R0:W1:Y:S02]  /*31550*/  SYNCS.PHASECHK.TRANS64.TRYWAIT P0, [R0+URZ+0x30820], R3 ;  /* 0x03082003000075a7 */ /* 0x001064000800017f */
[----:B-1----:R-:W-:Y:S05]  /*31560*/  @!P0 NANOSLEEP.SYNCS 0x989680 ;  /* 0x009896800000895d */ /* 0x002fea0003900000 */
[----:B------:R-:W1:Y:S02]  /*31570*/  @!P0 SYNCS.PHASECHK.TRANS64 P0, [R0+URZ+0x30820], R3 ;  /* 0x03082003000085a7 */ /* 0x000e64000800007f */
[----:B-1----:R-:W-:Y:S05]  /*31580*/  @!P0 BRA `(.L_x_2011) ;  /* 0xfffffffc00f08947 */ /* 0x002fea000383ffff */
[----:B------:R-:W-:Y:S05]  /*31590*/  BRA `(.L_x_2142) ;  /* 0xffffffc800e47947 */ /* 0x000fea000383ffff */
.L_x_2012:
        /* <DEDUP_REMOVED lines=11> */
.L_x_2144:
[----:B------:R-:W-:Y:S05]  /*31650*/  BSYNC B0 ;  /* 0x0000000000007941 */ /* 0x000fea0003800000 */
.L_x_2143:
[----:B------:R-:W-:Y:S05]  /*31660*/  BRA `(.L_x_2145) ;  /* 0xffffffc800cc7947 */ /* 0x000fea000383ffff */
.L_x_2013:
[----:B------:R-:W-:Y:S01]  /*31670*/  BSSY B0, `(.L_x_2146) ;  /* 0x0000006000007945 */ /* 0x000fe20003800000 */
[----:B------:R-:W-:-:S07]  /*31680*/  IMAD.MOV.U32 R15, RZ, RZ, -0x1 ;  /* 0xffffffffff0f7424 */ /* 0x000fce00078e00ff */
[----:B01----:R-:W-:Y:S05]  /*31690*/  WARPSYNC.COLLECTIVE R15, `(.L_x_2147) ;  /* 0x000000000f0c7348 */ /* 0x003fea0003c00000 */
[----:B------:R-:W-:Y:S02]  /*316a0*/  ELECT P6, UR62, PT ;  /* 0x00000000003e782f */ /* 0x000fe400038c0000 */
[----:B------:R-:W-:Y:S01]  /*316b0*/  MOV R14, UR62 ;  /* 0x0000003e000e7c02 */ /* 0x000fe20008000f00 */
[----:B01----:R-:W-:Y:S10]  /*316c0*/  ENDCOLLECTIVE ;  /* 0x000000000000791b */ /* 0x003ff40003800000 */
.L_x_2147:
[----:B------:R-:W-:Y:S05]  /*316d0*/  BSYNC B0 ;  /* 0x0000000000007941 */ /* 0x000fea0003800000 */
.L_x_2146:
[----:B------:R-:W-:Y:S05]  /*316e0*/  BRA `(.L_x_2148) ;  /* 0xffffffc800c07947 */ /* 0x000fea000383ffff */
.L_x_2015:
[----:B0-----:R0:W1:Y:S02]  /*316f0*/  SYNCS.PHASECHK.TRANS64.TRYWAIT P0, [R6+URZ], R5 ;  /* 0x00000005060075a7 */ /* 0x001064000800017f */
[----:B-1----:R-:W-:Y:S05]  /*31700*/  @!P0 NANOSLEEP.SYNCS 0x989680 ;  /* 0x009896800000895d */ /* 0x002fea0003900000 */
[----:B------:R-:W1:Y:S02]  /*31710*/  @!P0 SYNCS.PHASECHK.TRANS64 P0, [R6+URZ], R5 ;  /* 0x00000005060085a7 */ /* 0x000e64000800007f */
[----:B-1----:R-:W-:Y:S05]  /*31720*/  @!P0 BRA `(.L_x_2015) ;  /* 0xfffffffc00f08947 */ /* 0x002fea000383ffff */
[----:B------:R-:W-:Y:S05]  /*31730*/  BRA `(.L_x_2149) ;  /* 0xffffffcc00007947 */ /* 0x000fea000383ffff */
.L_x_2016:
[----:B-1----:R1:W2:Y:S02]  /*31740*/  SYNCS.PHASECHK.TRANS64.TRYWAIT P0, [R7+URZ], R2 ;  /* 0x00000002070075a7 */ /* 0x0022a4000800017f */
[----:B--2---:R-:W-:Y:S05]  /*31750*/  @!P0 NANOSLEEP.SYNCS 0x989680 ;  /* 0x009896800000895d */ /* 0x004fea0003900000 */
[----:B------:R-:W2:Y:S02]  /*31760*/  @!P0 SYNCS.PHASECHK.TRANS64 P0, [R7+URZ], R2 ;  /* 0x00000002070085a7 */ /* 0x000ea4000800007f */
[----:B--2---:R-:W-:Y:S05]  /*31770*/  @!P0 BRA `(.L_x_2016) ;  /* 0xfffffffc00f08947 */ /* 0x004fea000383ffff */
[----:B------:R-:W-:Y:S05]  /*31780*/  BRA `(.L_x_2150) ;  /* 0xffffffc800f47947 */ /* 0x000fea000383ffff */
.L_x_2018:
[----:B--2---:R2:W3:Y:S02]  /*31790*/  SYNCS.PHASECHK.TRANS64.TRYWAIT P0, [R4+URZ], R5 ;  /* 0x00000005040075a7 */ /* 0x0044e4000800017f */
[----:B---3--:R-:W-:Y:S05]  /*317a0*/  @!P0 NANOSLEEP.SYNCS 0x989680 ;  /* 0x009896800000895d */ /* 0x008fea0003900000 */
[----:B------:R-:W3:Y:S02]  /*317b0*/  @!P0 SYNCS.PHASECHK.TRANS64 P0, [R4+URZ], R5 ;  /* 0x00000005040085a7 */ /* 0x000ee4000800007f */
[----:B---3--:R-:W-:Y:S05]  /*317c0*/  @!P0 BRA `(.L_x_2018) ;  /* 0xfffffffc00f08947 */ /* 0x008fea000383ffff */
[----:B------:R-:W-:Y:S05]  /*317d0*/  BRA `(.L_x_2151) ;  /* 0xffffffc800f87947 */ /* 0x000fea000383ffff */
.L_x_2152:
        /* <DEDUP_REMOVED lines=10> */
.L_x_3205:


//--------------------- .text._ZN7cutlass13device_kernelIN5flash11enable_sm90INS1_16FlashAttnFwdSm90INS1_25CollectiveMainloopFwdSm90ILi2EN4cute5tupleIJNS5_1CILi1EEES8_S8_EEENS6_IJNS7_ILi128EEENS7_ILi80EEENS7_ILi256EEEEEELi256ENS_10bfloat16_tEfNS_4arch4Sm90ELb1ELb0ELb0ELb0ELb0ELb0ELb0ELb1ELb1ELb1ELb1ELb0EEENS1_21CollectiveEpilogueFwdINS6_IJSA_SC_SB_EEES9_SE_SG_Li256ELb0ELb1ELb1ELb0EEENS1_19SingleTileSchedulerILb0ELb1ELb1ELi128EEEEEEEEEvNT_6ParamsE --------------------------
	.section	.text._ZN7cutlass13device_kernelIN5flash11enable_sm90INS1_16FlashAttnFwdSm90INS1_25CollectiveMainloopFwdSm90ILi2EN4cute5tupleIJNS5_1CILi1EEES8_S8_EEENS6_IJNS7_ILi128EEENS7_ILi80EEENS7_ILi256EEEEEELi256ENS_10bfloat16_tEfNS_4arch4Sm90ELb1ELb0ELb0ELb0ELb0ELb0ELb0ELb1ELb1ELb1ELb1ELb0EEENS1_21CollectiveEpilogueFwdINS6_IJSA_SC_SB_EEES9_SE_SG_Li256ELb0ELb1ELb1ELb0EEENS1_19SingleTileSchedulerILb0ELb1ELb1ELi128EEEEEEEEEvNT_6ParamsE,"ax",@progbits
	.align	128
.text._ZN7cutlass13device_kernelIN5flash11enable_sm90INS1_16FlashAttnFwdSm90INS1_25CollectiveMainloopFwdSm90ILi2EN4cute5tupleIJNS5_1CILi1EEES8_S8_EEENS6_IJNS7_ILi128EEENS7_ILi80EEENS7_ILi256EEEEEELi256ENS_10bfloat16_tEfNS_4arch4Sm90ELb1ELb0ELb0ELb0ELb0ELb0ELb0ELb1ELb1ELb1ELb1ELb0EEENS1_21CollectiveEpilogueFwdINS6_IJSA_SC_SB_EEES9_SE_SG_Li256ELb0ELb1ELb1ELb0EEENS1_19SingleTileSchedulerILb0ELb1ELb1ELi128EEEEEEEEEvNT_6ParamsE:
        .type           _ZN7cutlass13device_kernelIN5flash11enable_sm90INS1_16FlashAttnFwdSm90INS1_25CollectiveMainloopFwdSm90ILi2EN4cute5tupleIJNS5_1CILi1EEES8_S8_EEENS6_IJNS7_ILi128EEENS7_ILi80EEENS7_ILi256EEEEEELi256ENS_10bfloat16_tEfNS_4arch4Sm90ELb1ELb0ELb0ELb0ELb0ELb0ELb0ELb1ELb1ELb1ELb1ELb0EEENS1_21CollectiveEpilogueFwdINS6_IJSA_SC_SB_EEES9_SE_SG_Li256ELb0ELb1ELb1ELb0EEENS1_19SingleTileSchedulerILb0ELb1ELb1ELi128EEEEEEEEEvNT_6ParamsE,@function
        .size           _ZN7cutlass13device_kernelIN5flash11enable_sm90INS1_16FlashAttnFwdSm90INS1_25CollectiveMainloopFwdSm90ILi2EN4cute5tupleIJNS5_1CILi1EEES8_S8_EEENS6_IJNS7_ILi128EEENS7_ILi80EEENS7_ILi256EEEEEELi256ENS_10bfloat16_tEfNS_4arch4Sm90ELb1ELb0ELb0ELb0ELb0ELb0ELb0ELb1ELb1ELb1ELb1ELb0EEENS1_21CollectiveEpilogueFwdINS6_IJSA_SC_SB_EEES9_SE_SG_Li256ELb0ELb1ELb1ELb0EEENS1_19SingleTileSchedulerILb0ELb1ELb1ELi128EEEEEEEEEvNT_6ParamsE,(.L_x_3206 - _ZN7cutlass13device_kernelIN5flash11enable_sm90INS1_16FlashAttnFwdSm90INS1_25CollectiveMainloopFwdSm90ILi2EN4cute5tupleIJNS5_1CILi1EEES8_S8_EEENS6_IJNS7_ILi128EEENS7_ILi80EEENS7_ILi256EEEEEELi256ENS_10bfloat16_tEfNS_4arch4Sm90ELb1ELb0ELb0ELb0ELb0ELb0ELb0ELb1ELb1ELb1ELb1ELb0EEENS1_21CollectiveEpilogueFwdINS6_IJSA_SC_SB_EEES9_SE_SG_Li256ELb0ELb1ELb1ELb0EEENS1_19SingleTileSchedulerILb0ELb1ELb1ELi128EEEEEEEEEvNT_6ParamsE)
        .other          _ZN7cutlass13device_kernelIN5flash11enable_sm90INS1_16FlashAttnFwdSm90INS1_25CollectiveMainloopFwdSm90ILi2EN4cute5tupleIJNS5_1CILi1EEES8_S8_EEENS6_IJNS7_ILi128EEENS7_ILi80EEENS7_ILi256EEEEEELi256ENS_10bfloat16_tEfNS_4arch4Sm90ELb1ELb0ELb0ELb0ELb0ELb0ELb0ELb1ELb1ELb1ELb1ELb0EEENS1_21CollectiveEpilogueFwdINS6_IJSA_SC_SB_EEES9_SE_SG_Li256ELb0ELb1ELb1ELb0EEENS1_19SingleTileSchedulerILb0ELb1ELb1ELi128EEEEEEEEEvNT_6ParamsE,@"STO_CUDA_ENTRY STV_DEFAULT"
_ZN7cutlass13device_kernelIN5flash11enable_sm90INS1_16FlashAttnFwdSm90INS1_25CollectiveMainloopFwdSm90ILi2EN4cute5tupleIJNS5_1CILi1EEES8_S8_EEENS6_IJNS7_ILi128EEENS7_ILi80EEENS7_ILi256EEEEEELi256ENS_10bfloat16_tEfNS_4arch4Sm90ELb1ELb0ELb0ELb0ELb0ELb0ELb0ELb1ELb1ELb1ELb1ELb0EEENS1_21CollectiveEpilogueFwdINS6_IJSA_SC_SB_EEES9_SE_SG_Li256ELb0ELb1ELb1ELb0EEENS1_19SingleTileSchedulerILb0ELb1ELb1ELi128EEEEEEEEEvNT_6ParamsE:
        /* <DEDUP_REMOVED lines=17> */
.L_x_2154:
[----:B------:R-:W-:Y:S05]  /*0110*/  BSYNC B0 ;  /* 0x0000000000007941 */ /* 0x000fea0003800000 */
.L_x_2153:
        /* <DEDUP_REMOVED lines=40> */
.L_x_2155:
        /* <DEDUP_REMOVED lines=22> */
.L_x_2156:
        /* <DEDUP_REMOVED lines=18> */
.L_x_2157:
        /* <DEDUP_REMOVED lines=22> */
.L_x_2158:
        /* <DEDUP_REMOVED lines=22> */
.L_x_2159:
        /* <DEDUP_REMOVED lines=8> */
.L_x_2162:
        /* <DEDUP_REMOVED lines=18> */
[----:B------:R-:W0:Y:S01]  /*0a80*/  LDC R0, c[0x0][0x448] ;  /* 0x00011200ff007b82 */ /* 0x000e220000000800 */
[----:B------:R-:W1:Y:S01]  /*0a90*/  S2R R152, SR_CTAID.X ;  /* 0x0000000000987919 */ /* 0x000e620000002500 */
[----:B------:R-:W-:Y:S01]  /*0aa0*/  SHF.R.U32.HI R4, RZ, 0x10, R22 ;  /* 0x00000010ff047819 */ /* 0x000fe20000011616 */
[----:B------:R-:W-:Y:S01]  /*0ab0*/  IMAD.MOV.U32 R213, RZ, RZ, RZ ;  /* 0x000000ffffd57224 */ /* 0x000fe200078e00ff */
[----:B------:R-:W-:-:S04]  /*0ac0*/  LOP3.LUT R22, R22, 0xffff, RZ, 0xc0, !PT ;  /* 0x0000ffff16167812 */ /* 0x000fc800078ec0ff */
[----:B------:R-:W2:Y:S08]  /*0ad0*/  LDC.64 R8, c[0x0][0x418] ;  /* 0x00010600ff087b82 */ /* 0x000eb00000000a00 */
[----:B------:R-:W3:Y:S01]  /*0ae0*/  LDC R3, c[0x0][0x288] ;  /* 0x0000a200ff037b82 */ /* 0x000ee20000000800 */
[----:B0-----:R-:W-:-:S07]  /*0af0*/  ISETP.NE.AND P1, PT, R0, 0x1, PT ;  /* 0x000000010000780c */ /* 0x001fce0003f25270 */
[----:B------:R-:W0:Y:S01]  /*0b00*/  LDC R18, c[0x0][0x424] ;  /* 0x00010900ff127b82 */ /* 0x000e220000000800 */
[----:B--2---:R-:W-:-:S07]  /*0b10*/  ISETP.NE.U32.AND P0, PT, R8, RZ, PT ;  /* 0x000000ff0800720c */ /* 0x004fce0003f05070 */
[----:B------:R-:W2:Y:S01]  /*0b20*/  LDC R153, c[0x0][0x2f0] ;  /* 0x0000bc00ff997b82 */ /* 0x000ea20000000800 */
[----:B-1----:R-:W-:Y:S01]  /*0b30*/  IMAD.SHL.U32 R152, R152, 0x80, RZ ;  /* 0x0000008098987824 */ /* 0x002fe200078e00ff */
[----:B------:R-:W-:-:S03]  /*0b40*/  ISETP.NE.AND.EX P0, PT, R9, RZ, PT, P0 ;  /* 0x000000ff0900720c */ /* 0x000fc60003f05300 */
[----:B------:R-:W-:Y:S01]  /*0b50*/  @P1 VIADD R0, R152, 0x7f ;  /* 0x0000007f98001836 */ /* 0x000fe20000000000 */
[----:B---3--:R-:W-:Y:S02]  /*0b60*/  IADD3 R3, -R3, 0x50, RZ ;  /* 0x0000005003037810 */ /* 0x008fe40007ffe1ff */
[----:B------:R-:W1:Y:S08]  /*0b70*/  @P1 LDC R5, c[0x0][0x44c] ;  /* 0x00011300ff051b82 */ /* 0x000e700000000800 */
[----:B------:R-:W3:Y:S01]  /*0b80*/  @P1 LDC R7, c[0x0][0x450] ;  /* 0x00011400ff071b82 */ /* 0x000ee20000000800 */
[----:B0-----:R-:W-:-:S02]  /*0b90*/  SEL R18, R18, 0x1, P0 ;  /* 0x0000000112127807 */ /* 0x001fc40000000000 */
[----:B------:R-:W-:-:S03]  /*0ba0*/  ISETP.NE.AND P0, PT, R4, RZ, PT ;  /* 0x000000ff0400720c */ /* 0x000fc60003f05270 */
[----:B--2---:R-:W-:Y:S02]  /*0bb0*/  IMAD R3, R18, R153, R3 ;  /* 0x0000009912037224 */ /* 0x004fe400078e0203 */
[----:B-1----:R-:W-:-:S08]  /*0bc0*/  @P1 IMAD.HI.U32 R2, R0, R5, RZ ;  /* 0x0000000500021227 */ /* 0x002fd000078e00ff */
[----:B------:R-:W0:Y:S01]  /*0bd0*/  @!P0 LDC R4, c[0x0][0x9f0] ;  /* 0x00027c00ff048b82 */ /* 0x000e220000000800 */
[----:B------:R-:W-:Y:S01]  /*0be0*/  VIADD R0, R152, 0x7f ;  /* 0x0000007f98007836 */ /* 0x000fe20000000000 */
[----:B---3--:R-:W-:Y:S01]  /*0bf0*/  @P1 SHF.R.U32.HI R0, RZ, R7, R2 ;  /* 0x00000007ff001219 */ /* 0x008fe20000011602 */
[----:B------:R-:W-:-:S04]  /*0c00*/  IMAD R2, R18, R153, 0x4f ;  /* 0x0000004f12027424 */ /* 0x000fc800078e0299 */
[----:B------:R-:W-:Y:S02]  /*0c10*/  IMAD.IADD R0, R3, 0x1, R0 ;  /* 0x0000000103007824 */ /* 0x000fe400078e0200 */
[----:B------:R-:W-:-:S04]  /*0c20*/  IMAD.HI R2, R2, 0x66666667, RZ ;  /* 0x6666666702027827 */ /* 0x000fc800078e02ff */
[----:B------:R-:W-:Y:S01]  /*0c30*/  IMAD.HI R0, R0, 0x66666667, RZ ;  /* 0x6666666700007827 */ /* 0x000fe200078e02ff */
[----:B------:R-:W-:-:S04]  /*0c40*/  SHF.R.U32.HI R3, RZ, 0x1f, R2 ;  /* 0x0000001fff037819 */ /* 0x000fc80000011602 */
[----:B------:R-:W-:Y:S02]  /*0c50*/  SHF.R.U32.HI R5, RZ, 0x1f, R0 ;  /* 0x0000001fff057819 */ /* 0x000fe40000011600 */
[----:B------:R-:W-:Y:S02]  /*0c60*/  LEA.HI.SX32 R3, R2, R3, 0x1b ;  /* 0x0000000302037211 */ /* 0x000fe400078fdaff */
[----:B------:R-:W-:-:S04]  /*0c70*/  LEA.HI.SX32 R0, R0, R5, 0x1b ;  /* 0x0000000500007211 */ /* 0x000fc800078fdaff */
[----:B------:R-:W-:-:S04]  /*0c80*/  VIMNMX R11, R3, R0, PT ;  /* 0x00000000030b7248 */ /* 0x000fc80003fe0100 */
[----:B------:R-:W-:-:S13]  /*0c90*/  ISETP.GE.AND P1, PT, R11, 0x1, PT ;  /* 0x000000010b00780c */ /* 0x000fda0003f26270 */
[----:B0-----:R-:W-:Y:S05]  /*0ca0*/  @!P1 BRA `(.L_x_2164) ;  /* 0x00000000006c9947 */ /* 0x001fea0003800000 */
[-C--:B------:R-:W-:Y:S02]  /*0cb0*/  IABS R7, R4.reuse ;  /* 0x0000000400077213 */ /* 0x080fe40000000000 */
[----:B------:R-:W-:Y:S02]  /*0cc0*/  IADD3 R5, R4, -0x1, R11 ;  /* 0xffffffff04057810 */ /* 0x000fe40007ffe00b */
[----:B------:R-:W0:Y:S01]  /*0cd0*/  I2F.RP R0, R7 ;  /* 0x0000000700007306 */ /* 0x000e220000209400 */
        /* <DEDUP_REMOVED lines=24> */
.L_x_2164:
[----:B------:R-:W0:Y:S01]  /*0e60*/  S2R R0, SR_TID.X ;  /* 0x0000000000007919 */ /* 0x000e220000002100 */
[-C--:B------:R-:W-:Y:S01]  /*0e70*/  IMAD R22, R22, R213.reuse, RZ ;  /* 0x000000d516167224 */ /* 0x080fe200078e02ff */
[----:B------:R-:W-:Y:S01]  /*0e80*/  PLOP3.LUT P0, PT, PT, PT, PT, 0x80, 0x0 ;  /* 0x000000000000781c */ /* 0x000fe20003f0f070 */
[----:B------:R-:W-:Y:S01]  /*0e90*/  IMAD.MOV.U32 R2, RZ, RZ, RZ ;  /* 0x000000ffff027224 */ /* 0x000fe200078e00ff */
[----:B------:R-:W-:Y:S02]  /*0ea0*/  CS2R R150, SRZ ;  /* 0x0000000000967805 */ /* 0x000fe4000001ff00 */
[----:B------:R-:W-:Y:S02]  /*0eb0*/  CS2R R148, SRZ ;  /* 0x0000000000947805 */ /* 0x000fe4000001ff00 */
[----:B------:R-:W-:Y:S02]  /*0ec0*/  VIADDMNMX R213, R22, R213, R11, PT ;  /* 0x000000d516d57246 */ /* 0x000fe4000380010b */
[----:B------:R-:W-:-:S02]  /*0ed0*/  CS2R R146, SRZ ;  /* 0x0000000000927805 */ /* 0x000fc4000001ff00 */
[----:B------:R-:W-:Y:S02]  /*0ee0*/  CS2R R144, SRZ ;  /* 0x0000000000907805 */ /* 0x000fe4000001ff00 */
[----:B------:R-:W-:Y:S02]  /*0ef0*/  CS2R R142, SRZ ;  /* 0x00000000008e7805 */ /* 0x000fe4000001ff00 */
[----:B------:R-:W-:Y:S02]  /*0f00*/  ISETP.GT.AND P1, PT, R213, R22, PT ;  /* 0x00000016d500720c */ /* 0x000fe40003f24270 */
        /* <DEDUP_REMOVED lines=21> */
[----:B0-----:R-:W-:Y:S01]  /*1060*/  VIADD R19, R0, 0xffffff80 ;  /* 0xffffff8000137836 */ /* 0x001fe20000000000 */
[----:B------:R-:W-:Y:S01]  /*1070*/  CS2R R98, SRZ ;  /* 0x0000000000627805 */ /* 0x000fe2000001ff00 */
[----:B------:R-:W-:Y:S01]  /*1080*/  IMAD.MOV.U32 R0, RZ, RZ, RZ ;  /* 0x000000ffff007224 */ /* 0x000fe200078e00ff */
        /* <DEDUP_REMOVED lines=37> */
[----:B------:R-:W-:Y:S01]  /*12e0*/  IMAD R153, R18, R153, RZ ;  /* 0x0000009912997224 */ /* 0x000fe200078e02ff */
        /* <DEDUP_REMOVED lines=36> */
.L_x_2166:
[----:B------:R-:W2:Y:S01]  /*1530*/  LDL.LU R17, [R1+0x14] ;  /* 0x0000140001117983 */ /* 0x000ea20000300800 */
[----:B------:R-:W-:Y:S02]  /*1540*/  R2UR UR4, R16 ;  /* 0x00000000100472ca */ /* 0x000fe400000e0000 */
[----:B------:R-:W-:-:S11]  /*1550*/  SHF.L.U32 R2, RZ, 0x1f, RZ ;  /* 0x0000001fff027819 */ /* 0x000fd600000006ff */
[----:B------:R-:W0:Y:S01]  /*1560*/  SYNCS.PHASECHK.TRANS64.TRYWAIT P1, [UR4+0x38800], R2 ;  /* 0x03880002ff0075a7 */ /* 0x000e220008020144 */
[----:B--2---:R-:W-:-:S04]  /*1570*/  LOP3.LUT R0, R17, 0x1, RZ, 0xfc, !PT ;  /* 0x0000000111007812 */ /* 0x004fc800078efcff */
[----:B------:R-:W-:Y:S01]  /*1580*/  ISETP.NE.AND P0, PT, R0, 0x3, PT ;  /* 0x000000030000780c */ /* 0x000fe20003f05270 */
[----:B0-----:R-:W-:-:S12]  /*1590*/  @!P1 BRA `(.L_x_2167) ;  /* 0x0000013400ac9947 */ /* 0x001fd80003800000 */
.L_x_2295:
[----:B------:R-:W-:Y:S05]  /*15a0*/  @!P0 BRA `(.L_x_2168) ;  /* 0x0000000000048947 */ /* 0x000fea0003800000 */
[----:B------:R-:W-:Y:S01]  /*15b0*/  BPT.TRAP 0x1 ;  /* 0x000000040000795c */ /* 0x000fe20000300000 */
.L_x_2168:
[----:B------:R-:W-:-:S13]  /*15c0*/  R2UR UR4, R16 ;  /* 0x00000000100472ca */ /* 0x000fda00000e0000 */
[----:B------:R1:W2:Y:S01]  /*15d0*/  SYNCS.PHASECHK.TRANS64.TRYWAIT P2, [UR4+0x38830], R2 ;  /* 0x03883002ff0075a7 */ /* 0x0002a20008040144 */
[----:B------:R-:W-:Y:S05]  /*15e0*/  @!P0 BRA `(.L_x_2169) ;  /* 0x0000000000048947 */ /* 0x000fea0003800000 */
[----:B------:R-:W-:Y:S01]  /*15f0*/  BPT.TRAP 0x1 ;  /* 0x000000040000795c */ /* 0x000fe20000300000 */
.L_x_2169:
[----:B------:R-:W3:Y:S01]  /*1600*/  S2R R0, SR_TID.X ;  /* 0x0000000000007919 */ /* 0x000ee20000002100 */
[----:B------:R-:W-:-:S04]  /*1610*/  MOV R4, UR36 ;  /* 0x0000002400047c02 */ /* 0x000fc80008000f00 */
[----:B------:R-:W-:Y:S02]  /*1620*/  LOP3.LUT R4, R4, 0x10000, RZ, 0xfc, !PT ;  /* 0x0001000004047812 */ /* 0x000fe400078efcff */
[----:B---3--:R-:W-:-:S04]  /*1630*/  LOP3.LUT R0, R0, 0x7f, RZ, 0xc0, !PT ;  /* 0x0000007f00007812 */ /* 0x008fc800078ec0ff */
[----:B------:R-:W-:Y:S01]  /*1640*/  ISETP.NE.AND P1, PT, R0, RZ, PT ;  /* 0x000000ff0000720c */ /* 0x000fe20003f25270 */
[----:B--2---:R-:W-:-:S12]  /*1650*/  @P2 BRA `(.L_x_2170) ;  /* 0x00000000000c2947 */ /* 0x004fd80003800000 */
[----:B------:R-:W-:-:S13]  /*1660*/  R2UR UR4, R16 ;  /* 0x00000000100472ca */ /* 0x000fda00000e0000 */
[----:B------:R-:W2:Y:S02]  /*1670*/  SYNCS.PHASECHK.TRANS64.TRYWAIT P2, [UR4+0x38830], R2 ;  /* 0x03883002ff0075a7 */ /* 0x000ea40008040144 */
[----:B--2---:R-:W-:Y:S05]  /*1680*/  @!P2 BRA `(.L_x_2171) ;  /* 0x00000134008ca947 */ /* 0x004fea0003800000 */
.L_x_2170:
[----:B------:R-:W-:Y:S05]  /*1690*/  WARPSYNC.ALL ;  /* 0x0000000000007948 */ /* 0x000fea0003800000 */
        /* <DEDUP_REMOVED lines=12> */
[----:B------:R-:W-:Y:S01]  /*1760*/  IMAD.U32 R13, RZ, RZ, UR21 ;  /* 0x00000015ff0d7e24 */ /* 0x000fe2000f8e00ff */
[----:B------:R-:W-:Y:S01]  /*1770*/  R2UR UR17, R5 ;  /* 0x00000000051172ca */ /* 0x000fe200000e0000 */
[----:B------:R-:W-:Y:S01]  /*1780*/  UIADD3 UR4, UR60, 0x24400, URZ ;  /* 0x000244003c047890 */ /* 0x000fe2000fffe03f */
[----:B------:R-:W-:Y:S01]  /*1790*/  R2UR UR6, R4 ;  /* 0x00000000040672ca */ /* 0x000fe200000e0000 */
[----:B------:R-:W-:Y:S01]  /*17a0*/  UMOV UR23, 0x40000040 ;  /* 0x4000004000177882 */ /* 0x000fe20000000000 */
[----:B------:R-:W-:Y:S01]  /*17b0*/  UMOV UR25, 0x40000040 ;  /* 0x4000004000197882 */ /* 0x000fe20000000000 */
[----:B------:R-:W-:Y:S01]  /*17c0*/  USHF.R.U32.HI UR4, URZ, 0x4, UR4 ;  /* 0x000000043f047899 */ /* 0x000fe20008011604 */
[----:B01----:R-:W0:Y:S01]  /*17d0*/  LDC R2, c[0x0][0x448] ;  /* 0x00011200ff027b82 */ /* 0x003e220000000800 */
[----:B------:R-:W-:Y:S01]  /*17e0*/  UMOV UR27, 0x40000040 ;  /* 0x40000040001b7882 */ /* 0x000fe20000000000 */
[----:B------:R-:W-:Y:S01]  /*17f0*/  UMOV UR29, 0x40000040 ;  /* 0x40000040001d7882 */ /* 0x000fe20000000000 */
[----:B------:R-:W-:Y:S01]  /*1800*/  ULOP3.LUT UR4, UR4, 0x3fff, URZ, 0xc0, !UPT ;  /* 0x00003fff04047892 */ /* 0x000fe2000f8ec03f */
[----:B------:R-:W-:Y:S01]  /*1810*/  LOP3.LUT R0, R65, 0xffffff80, RZ, 0xc0, !PT ;  /* 0xffffff8041007812 */ /* 0x000fe200078ec0ff */
[----:B------:R-:W-:Y:S01]  /*1820*/  UMOV UR31, 0x40000040 ;  /* 0x40000040001f7882 */ /* 0x000fe20000000000 */
[----:B------:R-:W-:Y:S01]  /*1830*/  UMOV UR33, 0x40000040 ;  /* 0x4000004000217882 */ /* 0x000fe20000000000 */
[----:B------:R-:W-:Y:S01]  /*1840*/  ULOP3.LUT UR61, UR4, 0x10000, URZ, 0xfc, !UPT ;  /* 0x00010000043d7892 */ /* 0x000fe2000f8efc3f */
[----:B------:R-:W-:Y:S01]  /*1850*/  LEA.HI R6, R66, R66, RZ, 0x1 ;  /* 0x0000004242067211 */ /* 0x000fe200078f08ff */
[----:B------:R-:W-:Y:S01]  /*1860*/  UIADD3 UR5, UR6, 0x2, URZ ;  /* 0x0000000206057890 */ /* 0x000fe2000fffe03f */
[----:B------:R-:W-:Y:S01]  /*1870*/  IMAD.IADD R0, R19, 0x1, -R0 ;  /* 0x0000000113007824 */ /* 0x000fe200078e0a00 */
[----:B------:R-:W-:Y:S01]  /*1880*/  UIADD3 UR4, UR61, 0x80, URZ ;  /* 0x000000803d047890 */ /* 0x000fe2000fffe03f */
[----:B------:R-:W-:Y:S01]  /*1890*/  LOP3.LUT R9, R6, 0x3fffffe, RZ, 0xc0, !PT ;  /* 0x03fffffe06097812 */ /* 0x000fe200078ec0ff */
[----:B------:R-:W-:Y:S01]  /*18a0*/  UIADD3 UR7, UR6, 0x4, URZ ;  /* 0x0000000406077890 */ /* 0x000fe2000fffe03f */
[----:B------:R-:W-:Y:S01]  /*18b0*/  LEA.HI R64, R64, R19, RZ, 0x2 ;  /* 0x0000001340407211 */ /* 0x000fe200078f10ff */
        /* <DEDUP_REMOVED lines=11> */
[----:B------:R-:W-:Y:S01]  /*1970*/  SHF.R.S32.HI R3, RZ, 0x1f, R0 ;  /* 0x0000001fff037819 */ /* 0x000fe20000011400 */
[----:B------:R-:W-:Y:S01]  /*1980*/  UMOV UR10, UR4 ;  /* 0x00000004000a7c82 */ /* 0x000fe20008000000 */
[----:B------:R-:W-:Y:S01]  /*1990*/  UIADD3 UR4, UR61, 0x180, URZ ;  /* 0x000001803d047890 */ /* 0x000fe2000fffe03f */
[----:B0-----:R-:W-:Y:S01]  /*19a0*/  ISETP.NE.AND P2, PT, R2, 0x1, PT ;  /* 0x000000010200780c */ /* 0x001fe20003f45270 */
[----:B------:R-:W-:Y:S01]  /*19b0*/  UIADD3 UR24, UR6, 0x406, URZ ;  /* 0x0000040606187890 */ /* 0x000fe2000fffe03f */
[CC--:B------:R-:W-:Y:S01]  /*19c0*/  LEA.HI R2, R3.reuse, R0.reuse, RZ, 0x2 ;  /* 0x0000000003027211 */ /* 0x0c0fe200078f10ff */
[----:B------:R-:W-:Y:S01]  /*19d0*/  UIADD3 UR26, UR61, 0x286, URZ ;  /* 0x000002863d1a7890 */ /* 0x000fe2000fffe03f */
[----:B------:R-:W-:Y:S01]  /*19e0*/  LEA.HI R6, R3, R0, RZ, 0x5 ;  /* 0x0000000003067211 */ /* 0x000fe200078f28ff */
[----:B------:R-:W-:Y:S01]  /*19f0*/  UIADD3 UR28, UR6, 0x800, URZ ;  /* 0x00000800061c7890 */ /* 0x000fe2000fffe03f */
[--C-:B------:R-:W-:Y:S01]  /*1a00*/  SHF.R.S32.HI R3, RZ, 0x2, R2.reuse ;  /* 0x00000002ff037819 */ /* 0x100fe20000011402 */
[----:B------:R-:W-:Y:S01]  /*1a10*/  UIADD3 UR30, UR61, 0x500, URZ ;  /* 0x000005003d1e7890 */ /* 0x000fe2000fffe03f */
[----:B------:R-:W-:Y:S01]  /*1a20*/  SHF.R.S32.HI R8, RZ, 0x1f, R2 ;  /* 0x0000001fff087819 */ /* 0x000fe20000011402 */
[----:B------:R-:W-:Y:S01]  /*1a30*/  UIADD3 UR32, UR6, 0x802, URZ ;  /* 0x0000080206207890 */ /* 0x000fe2000fffe03f */
[----:B------:R-:W-:Y:S01]  /*1a40*/  SHF.R.S32.HI R7, RZ, 0x5, R6 ;  /* 0x00000005ff077819 */ /* 0x000fe20000011406 */
[----:B------:R-:W-:Y:S01]  /*1a50*/  UIADD3 UR34, UR61, 0x502, URZ ;  /* 0x000005023d227890 */ /* 0x000fe2000fffe03f */
[-C--:B------:R-:W-:Y:S01]  /*1a60*/  LEA.HI R8, R8, R3.reuse, RZ, 0x3 ;  /* 0x0000000308087211 */ /* 0x080fe200078f18ff */
[----:B------:R-:W-:Y:S01]  /*1a70*/  UMOV UR35, 0x40000040 ;  /* 0x4000004000237882 */ /* 0x000fe20000000000 */
[----:B------:R-:W-:Y:S01]  /*1a80*/  UIADD3 UR36, UR6, 0x804, URZ ;  /* 0x0000080406247890 */ /* 0x000fe2000fffe03f */
[----:B------:R-:W-:Y:S01]  /*1a90*/  IMAD R6, R7, 0x10, R152 ;  /* 0x0000001007067824 */ /* 0x000fe200078e0298 */
[----:B------:R-:W-:Y:S01]  /*1aa0*/  UIADD3 UR38, UR61, 0x504, URZ ;  /* 0x000005043d267890 */ /* 0x000fe2000fffe03f */
[----:B------:R-:W-:Y:S01]  /*1ab0*/  LOP3.LUT R8, R8, 0xfffffff8, RZ, 0xc0, !PT ;  /* 0xfffffff808087812 */ /* 0x000fe200078ec0ff */
[----:B------:R-:W-:Y:S01]  /*1ac0*/  UMOV UR37, 0x40000040 ;  /* 0x4000004000257882 */ /* 0x000fe20000000000 */
[----:B------:R-:W-:Y:S01]  /*1ad0*/  UMOV UR39, 0x40000040 ;  /* 0x4000004000277882 */ /* 0x000fe20000000000 */
[----:B------:R-:W-:Y:S01]  /*1ae0*/  UIADD3 UR40, UR6, 0x806, URZ ;  /* 0x0000080606287890 */ /* 0x000fe2000fffe03f */
[----:B------:R-:W-:Y:S01]  /*1af0*/  LOP3.LUT R64, R64, 0xfffffffc, RZ, 0xc0, !PT ;  /* 0xfffffffc40407812 */ /* 0x000fe200078ec0ff */
[----:B------:R-:W-:Y:S01]  /*1b00*/  UIADD3 UR42, UR61, 0x506, URZ ;  /* 0x000005063d2a7890 */ /* 0x000fe2000fffe03f */
[----:B------:R-:W-:Y:S01]  /*1b10*/  IMAD.IADD R9, R66, 0x1, -R9 ;  /* 0x0000000142097824 */ /* 0x000fe200078e0a09 */
[----:B------:R-:W-:Y:S01]  /*1b20*/  UMOV UR41, 0x40000040 ;  /* 0x4000004000297882 */ /* 0x000fe20000000000 */
[----:B------:R-:W-:Y:S01]  /*1b30*/  UMOV UR43, 0x40000040 ;  /* 0x40000040002b7882 */ /* 0x000fe20000000000 */
[----:B------:R-:W-:Y:S01]  /*1b40*/  UIADD3 UR44, UR6, 0xc00, URZ ;  /* 0x00000c00062c7890 */ /* 0x000fe2000fffe03f */
[----:B------:R-:W-:Y:S01]  /*1b50*/  IADD3 R6, R6, R3, -R8 ;  /* 0x0000000306067210 */ /* 0x000fe20007ffe808 */
[----:B------:R-:W-:Y:S01]  /*1b60*/  UIADD3 UR46, UR61, 0x780, URZ ;  /* 0x000007803d2e7890 */ /* 0x000fe2000fffe03f */
[----:B------:R-:W0:Y:S01]  /*1b70*/  @P2 LDC R8, c[0x0][0x44c] ;  /* 0x00011300ff082b82 */ /* 0x000e220000000800 */
[----:B------:R-:W-:Y:S01]  /*1b80*/  UMOV UR45, 0x40000040 ;  /* 0x40000040002d7882 */ /* 0x000fe20000000000 */
[----:B------:R-:W-:Y:S01]  /*1b90*/  UMOV UR47, 0x40000040 ;  /* 0x40000040002f7882 */ /* 0x000fe20000000000 */
[----:B------:R-:W-:Y:S01]  /*1ba0*/  UIADD3 UR48, UR6, 0xc02, URZ ;  /* 0x00000c0206307890 */ /* 0x000fe2000fffe03f */
[----:B------:R-:W-:Y:S01]  /*1bb0*/  IMAD.IADD R64, R19, 0x1, -R64 ;  /* 0x0000000113407824 */ /* 0x000fe200078e0a40 */
[----:B------:R-:W-:Y:S01]  /*1bc0*/  UIADD3 UR50, UR61, 0x782, URZ ;  /* 0x000007823d327890 */ /* 0x000fe2000fffe03f */
[----:B------:R-:W-:Y:S01]  /*1bd0*/  IMAD R6, R9, 0x40, R6 ;  /* 0x0000004009067824 */ /* 0x000fe200078e0206 */
[----:B------:R-:W-:Y:S01]  /*1be0*/  UMOV UR49, 0x40000040 ;  /* 0x4000004000317882 */ /* 0x000fe20000000000 */
[----:B------:R-:W-:Y:S01]  /*1bf0*/  UMOV UR51, 0x40000040 ;  /* 0x4000004000337882 */ /* 0x000fe20000000000 */
[----:B------:R-:W-:Y:S01]  /*1c00*/  UIADD3 UR52, UR6, 0xc04, URZ ;  /* 0x00000c0406347890 */ /* 0x000fe2000fffe03f */
[----:B------:R-:W1:Y:S01]  /*1c10*/  @P2 LDC R9, c[0x0][0x450] ;  /* 0x00011400ff092b82 */ /* 0x000e620000000800 */
[----:B------:R-:W-:-:S02]  /*1c20*/  WARPGROUP.DEPBAR.LE gsb0, 0x0 ;  /* 0x00008000000079c5 */ /* 0x000fc40000010000 */
[----:B------:R-:W-:Y:S01]  /*1c30*/  WARPGROUP.ARRIVE ;  /* 0x00000000000079c5 */ /* 0x000fe20000000000 */
[----:B------:R-:W-:Y:S01]  /*1c40*/  UIADD3 UR54, UR61, 0x784, URZ ;  /* 0x000007843d367890 */ /* 0x000fe2000fffe03f */
[----:B------:R-:W-:Y:S01]  /*1c50*/  LEA.HI R10, R64, R64, RZ, 0x1 ;  /* 0x00000040400a7211 */ /* 0x000fe200078f08ff */
        /* <DEDUP_REMOVED lines=9> */
[----:B------:R-:W-:Y:S01]  /*1cf0*/  LOP3.LUT R7, R10, 0x1ffffffe, RZ, 0xc0, !PT ;  /* 0x1ffffffe0a077812 */ /* 0x000fe200078ec0ff */
[----:B------:R-:W-:Y:S01]  /*1d00*/  UMOV UR59, 0x40000040 ;  /* 0x40000040003b7882 */ /* 0x000fe20000000000 */
[----:B------:R-:W2:Y:S01]  /*1d10*/  LDC R65, c[0x0][0x288] ;  /* 0x0000a200ff417b82 */ /* 0x000ea20000000800 */
[----:B------:R-:W-:Y:S01]  /*1d20*/  LOP3.LUT R19, R2, 0x7ffffffc, RZ, 0xc0, !PT ;  /* 0x7ffffffc02137812 */ /* 0x000fe200078ec0ff */
[----:B------:R-:W-:Y:S01]  /*1d30*/  IMAD.MOV.U32 R14, RZ, RZ, -0x50 ;  /* 0xffffffb0ff0e7424 */ /* 0x000fe200078e00ff */
[----:B------:R-:W-:Y:S01]  /*1d40*/  CS2R R150, SRZ ;  /* 0x0000000000967805 */ /* 0x000fe2000001ff00 */
[----:B------:R-:W-:Y:S01]  /*1d50*/  IMAD.IADD R7, R64, 0x1, -R7 ;  /* 0x0000000140077824 */ /* 0x000fe200078e0a07 */
[----:B------:R-:W-:Y:S01]  /*1d60*/  IADD3 R19, R0, -R19, RZ ;  /* 0x8000001300137210 */ /* 0x000fe20007ffe0ff */
[----:B------:R-:W-:Y:S01]  /*1d70*/  IMAD R0, R213, R14, 0x51 ;  /* 0x00000051d5007424 */ /* 0x000fe200078e020e */
[----:B------:R-:W-:Y:S01]  /*1d80*/  CS2R R148, SRZ ;  /* 0x0000000000947805 */ /* 0x000fe2000001ff00 */
[----:B------:R-:W-:Y:S01]  /*1d90*/  IMAD R15, R7, 0x8, R6 ;  /* 0x00000008070f7824 */ /* 0x000fe200078e0206 */
[----:B------:R-:W-:Y:S01]  /*1da0*/  CS2R R146, SRZ ;  /* 0x0000000000927805 */ /* 0x000fe2000001ff00 */
[----:B------:R-:W-:Y:S01]  /*1db0*/  IMAD R0, R19, -0x2, R0 ;  /* 0xfffffffe13007824 */ /* 0x000fe200078e0200 */
[----:B------:R-:W-:Y:S01]  /*1dc0*/  CS2R R144, SRZ ;  /* 0x0000000000907805 */ /* 0x000fe2000001ff00 */
[----:B0-----:R-:W-:Y:S01]  /*1dd0*/  @P2 IMAD.HI.U32 R6, R15, R8, RZ ;  /* 0x000000080f062227 */ /* 0x001fe200078e00ff */
[----:B------:R-:W-:-:S02]  /*1de0*/  CS2R R142, SRZ ;  /* 0x00000000008e7805 */ /* 0x000fc4000001ff00 */
[----:B------:R-:W-:Y:S02]  /*1df0*/  CS2R R140, SRZ ;  /* 0x00000000008c7805 */ /* 0x000fe4000001ff00 */
[----:B------:R-:W-:Y:S01]  /*1e00*/  CS2R R138, SRZ ;  /* 0x00000000008a7805 */ /* 0x000fe2000001ff00 */
[----:B------:R-:W-:Y:S01]  /*1e10*/  IMAD.MOV.U32 R3, RZ, RZ, R15 ;  /* 0x000000ffff037224 */ /* 0x000fe200078e000f */
[----:B-1----:R-:W-:Y:S01]  /*1e20*/  @P2 SHF.R.U32.HI R3, RZ, R9, R6 ;  /* 0x00000009ff032219 */ /* 0x002fe20000011606 */
[C-C-:B------:R-:W-:Y:S01]  /*1e30*/  IMAD R6, R213.reuse, -0x50, R153.reuse ;  /* 0xffffffb0d5067824 */ /* 0x140fe200078e0299 */
[----:B------:R-:W-:Y:S01]  /*1e40*/  CS2R R136, SRZ ;  /* 0x0000000000887805 */ /* 0x000fe2000001ff00 */
[----:B------:R-:W-:Y:S01]  /*1e50*/  VIADD R213, R213, 0xfffffffe ;  /* 0xfffffffed5d57836 */ /* 0x000fe20000000000 */
[----:B------:R-:W-:Y:S01]  /*1e60*/  CS2R R134, SRZ ;  /* 0x0000000000867805 */ /* 0x000fe2000001ff00 */
[----:B------:R-:W0:Y:S01]  /*1e70*/  SHFL.IDX PT, R8, R3, 0x1, 0x1c1f ;  /* 0x003c1f0003087f89 */ /* 0x000e2200000e0000 */
[----:B------:R-:W-:Y:S01]  /*1e80*/  VIADD R6, R6, 0x50 ;  /* 0x0000005006067836 */ /* 0x000fe20000000000 */
[----:B--2---:R-:W-:Y:S01]  /*1e90*/  IADD3 R7, R0, -R65, R153 ;  /* 0x8000004100077210 */ /* 0x004fe20007ffe099 */
[----:B------:R-:W-:Y:S01]  /*1ea0*/  IMAD.U32 R17, RZ, RZ, UR61 ;  /* 0x0000003dff117e24 */ /* 0x000fe2000f8e00ff */
[----:B------:R-:W1:Y:S01]  /*1eb0*/  SHFL.IDX PT, R0, R3, RZ, 0x1c1f ;  /* 0x001c1fff03007589 */ /* 0x000e6200000e0000 */
[----:B------:R-:W-:Y:S01]  /*1ec0*/  IMAD R6, R19, -0x2, R6 ;  /* 0xfffffffe13067824 */ /* 0x000fe200078e0206 */
        /* <DEDUP_REMOVED lines=16> */
[----:B------:R-:W-:Y:S02]  /*1fd0*/  WARPGROUP.DEPBAR.LE gsb0, 0x0 ;  /* 0x00008000000079c5 */ /* 0x000fe40000010000 */
[----:B------:R-:W-:Y:S01]  /*1fe0*/  WARPGROUP.ARRIVE ;  /* 0x00000000000079c5 */ /* 0x000fe20000000000 */
[----:B0-----:R-:W-:Y:S02]  /*1ff0*/  VIADDMNMX R8, R8, R7, R6, PT ;  /* 0x0000000708087246 */ /* 0x001fe40003800106 */
[----:B------:R-:W-:-:S02]  /*2000*/  CS2R R100, SRZ ;  /* 0x0000000000647805 */ /* 0x000fc4000001ff00 */
[----:B------:R-:W-:Y:S02]  /*2010*/  CS2R R98, SRZ ;  /* 0x0000000000627805 */ /* 0x000fe4000001ff00 */
[----:B-1----:R-:W-:Y:S02]  /*2020*/  VIADDMNMX R0, R0, R7, R6, PT ;  /* 0x0000000700007246 */ /* 0x002fe40003800106 */
[----:B------:R-:W-:Y:S01]  /*2030*/  CS2R R96, SRZ ;  /* 0x0000000000607805 */ /* 0x000fe2000001ff00 */
[----:B------:R-:W-:Y:S01]  /*2040*/  HGMMA.64x16x16.F32.BF16 R40, gdesc[UR8], RZ, !UPT, gsb0 ;  /* 0x00200000082879f0 */ /* 0x000fe2000c0018ff */
[----:B------:R-:W-:Y:S01]  /*2050*/  UIADD3 UR8, UR61, 0x200, URZ ;  /* 0x000002003d087890 */ /* 0x000fe2000fffe03f */
[C---:B------:R-:W-:Y:S01]  /*2060*/  ISETP.GT.AND P3, PT, R8.reuse, RZ, PT ;  /* 0x000000ff0800720c */ /* 0x040fe20003f64270 */
[----:B------:R-:W-:Y:S01]  /*2070*/  UIADD3 UR10, UR61, 0x2, URZ ;  /* 0x000000023d0a7890 */ /* 0x000fe2000fffe03f */
[C---:B------:R-:W-:Y:S01]  /*2080*/  ISETP.GT.AND P4, PT, R8.reuse, 0x1, PT ;  /* 0x000000010800780c */ /* 0x040fe20003f84270 */
[----:B------:R-:W-:Y:S01]  /*2090*/  UMOV UR9, UR21 ;  /* 0x0000001500097c82 */ /* 0x000fe20008000000 */
[----:B------:R-:W-:Y:S01]  /*20a0*/  UMOV UR11, 0x40000040 ;  /* 0x40000040000b7882 */ /* 0x000fe20000000000 */
[----:B------:R-:W-:Y:S01]  /*20b0*/  ISETP.GT.AND P5, PT, R8, 0x8, PT ;  /* 0x000000080800780c */ /* 0x000fe20003fa4270 */
[----:B------:R-:W-:Y:S01]  /*20c0*/  UMOV UR18, UR8 ;  /* 0x0000000800127c82 */ /* 0x000fe20008000000 */
[----:B------:R-:W-:Y:S01]  /*20d0*/  UMOV UR8, UR20 ;  /* 0x0000001400087c82 */ /* 0x000fe20008000000 */
[----:B------:R-:W-:-:S02]  /*20e0*/  ISETP.GT.AND P6, PT, R0, 0x9, PT ;  /* 0x000000090000780c */ /* 0x000fc40003fc4270 */
[----:B------:R-:W-:Y:S02]  /*20f0*/  CS2R R94, SRZ ;  /* 0x00000000005e7805 */ /* 0x000fe4000001ff00 */
[----:B------:R-:W-:Y:S01]  /*2100*/  CS2R R92, SRZ ;  /* 0x00000000005c7805 */ /* 0x000fe2000001ff00 */
[----:B------:R-:W-:Y:S02]  /*2110*/  WARPGROUP.DEPBAR.LE gsb0, 0x0 ;  /* 0x00008000000079c5 */ /* 0x000fe40000010000 */
[----:B------:R-:W-:-:S06]  /*2120*/  WARPGROUP.ARRIVE ;  /* 0x00000000000079c5 */ /* 0x000fcc0000000000 */
[----:B------:R-:W-:Y:S01]  /*2130*/  HGMMA.64x16x16.F32.BF16 R32, gdesc[UR12], RZ, !UPT, gsb0 ;  /* 0x002000000c2079f0 */ /* 0x000fe2000c0018ff */
[----:B------:R-:W-:Y:S02]  /*2140*/  UIADD3 UR12, UR61, 0x4, URZ ;  /* 0x000000043d0c7890 */ /* 0x000fe4000fffe03f */
[----:B------:R-:W-:Y:S02]  /*2150*/  UIADD3 UR13, UR61, 0x6, URZ ;  /* 0x000000063d0d7890 */ /* 0x000fe4000fffe03f */
[----:B------:R-:W-:Y:S01]  /*2160*/  UIADD3 UR14, UR61, 0x280, URZ ;  /* 0x000002803d0e7890 */ /* 0x000fe2000fffe03f */
[----:B------:R-:W-:Y:S01]  /*2170*/  UMOV UR15, 0x40000040 ;  /* 0x40000040000f7882 */ /* 0x000fe20000000000 */
[----:B------:R-:W-:Y:S02]  /*2180*/  WARPGROUP.DEPBAR.LE gsb0, 0x0 ;  /* 0x00008000000079c5 */ /* 0x000fe40000010000 */
        /* <DEDUP_REMOVED lines=375> */
[----:B------:R-:W-:Y:S01]  /*3900*/  ULDC UR6, c[0x0][0x988] ;  /* 0x0002620000067ab9 */ /* 0x000fe20000000800 */
        /* <DEDUP_REMOVED lines=12> */
[----:B------:R-:W-:Y:S02]  /*39d0*/  FSEL R58, R58, -INF , P3 ;  /* 0xff8000003a3a7808 */ /* 0x000fe40001800000 */
[----:B------:R-:W-:-:S02]  /*39e0*/  FSEL R59, R59, -INF , P4 ;  /* 0xff8000003b3b7808 */ /* 0x000fc40002000000 */
[----:B------:R-:W-:Y:S01]  /*39f0*/  ISETP.GT.AND P3, PT, R8, 0x9, PT ;  /* 0x000000090800780c */ /* 0x000fe20003f64270 */
[----:B------:R-:W-:Y:S01]  /*3a00*/  HGMMA.64x16x16.F32.BF16 R48, gdesc[UR56], R48, gsb0 ;  /* 0x00200000383079f0 */ /* 0x000fe20008001830 */
[----:B------:R-:W-:Y:S01]  /*3a10*/  UIADD3 UR58, UR61, 0x886, URZ ;  /* 0x000008863d3a7890 */ /* 0x000fe2000fffe03f */
[----:B------:R-:W-:Y:S01]  /*3a20*/  FSEL R62, R62, -INF , P5 ;  /* 0xff8000003e3e7808 */ /* 0x000fe20002800000 */
[----:B------:R-:W-:Y:S01]  /*3a30*/  UMOV UR56, UR10 ;  /* 0x0000000a00387c82 */ /* 0x000fe20008000000 */
[----:B------:R-:W-:Y:S01]  /*3a40*/  UMOV UR57, UR11 ;  /* 0x0000000b00397c82 */ /* 0x000fe20008000000 */
[----:B------:R-:W-:Y:S01]  /*3a50*/  UMOV UR59, 0x40000040 ;  /* 0x40000040003b7882 */ /* 0x000fe20000000000 */
[----:B------:R-:W-:Y:S02]  /*3a60*/  FMNMX.FTZ R9, R58, R59, !PT ;  /* 0x0000003b3a097209 */ /* 0x000fe40007810000 */
[----:B------:R-:W-:Y:S02]  /*3a70*/  ISETP.GT.AND P4, PT, R8, 0x10, PT ;  /* 0x000000100800780c */ /* 0x000fe40003f84270 */
[----:B------:R-:W-:-:S02]  /*3a80*/  FSEL R64, R63, -INF , P3 ;  /* 0xff8000003f407808 */ /* 0x000fc40001800000 */
[----:B------:R-:W-:Y:S02]  /*3a90*/  FMNMX.FTZ R9, R62, R9, !PT ;  /* 0x000000093e097209 */ /* 0x000fe40007810000 */
[----:B------:R-:W-:Y:S02]  /*3aa0*/  ISETP.GT.AND P3, PT, R8, 0x11, PT ;  /* 0x000000110800780c */ /* 0x000fe40003f64270 */
[----:B------:R-:W-:Y:S02]  /*3ab0*/  FMNMX.FTZ R9, R64, R9, !PT ;  /* 0x0000000940097209 */ /* 0x000fe40007810000 */
[----:B------:R-:W-:-:S04]  /*3ac0*/  ISETP.GT.AND P5, PT, R0, 0x8, PT ;  /* 0x000000080000780c */ /* 0x000fc80003fa4270 */
[----:B------:R-:W-:Y:S02]  /*3ad0*/  FSEL R60, R60, -INF , P5 ;  /* 0xff8000003c3c7808 */ /* 0x000fe40002800000 */
[----:B------:R-:W-:Y:S01]  /*3ae0*/  ISETP.GT.AND P5, PT, R0, 0x18, PT ;  /* 0x000000180000780c */ /* 0x000fe20003fa4270 */
[----:B------:R-:W-:Y:S02]  /*3af0*/  WARPGROUP.DEPBAR.LE gsb0, 0x0 ;  /* 0x00008000000079c5 */ /* 0x000fe40000010000 */
[----:B------:R-:W-:Y:S01]  /*3b00*/  WARPGROUP.ARRIVE ;  /* 0x00000000000079c5 */ /* 0x000fe20000000000 */
[----:B------:R-:W-:Y:S02]  /*3b10*/  FSEL R50, R50, -INF , P4 ;  /* 0xff80000032327808 */ /* 0x000fe40002000000 */
[----:B------:R-:W-:Y:S02]  /*3b20*/  ISETP.GT.AND P4, PT, R8, 0x18, PT ;  /* 0x000000180800780c */ /* 0x000fe40003f84270 */
[----:B------:R-:W-:Y:S01]  /*3b30*/  FSEL R66, R51, -INF , P3 ;  /* 0xff80000033427808 */ /* 0x000fe20001800000 */
[----:B------:R-:W-:Y:S01]  /*3b40*/  HGMMA.64x16x16.F32.BF16 R40, gdesc[UR56], R40, gsb0 ;  /* 0x00200000382879f0 */ /* 0x000fe20008001828 */
[----:B------:R-:W-:Y:S01]  /*3b50*/  UIADD3 UR58, UR61, 0x906, URZ ;  /* 0x000009063d3a7890 */ /* 0x000fe2000fffe03f */
[----:B------:R-:W-:Y:S01]  /*3b60*/  FMNMX.FTZ R9, R50, R9, !PT ;  /* 0x0000000932097209 */ /* 0x000fe20007810000 */
[----:B------:R-:W-:Y:S01]  /*3b70*/  UMOV UR56, UR10 ;  /* 0x0000000a00387c82 */ /* 0x000fe20008000000 */
[----:B------:R-:W-:Y:S01]  /*3b80*/  UMOV UR57, UR11 ;  /* 0x0000000b00397c82 */ /* 0x000fe20008000000 */
[----:B------:R-:W-:Y:S01]  /*3b90*/  UMOV UR59, 0x40000040 ;  /* 0x40000040003b7882 */ /* 0x000fe20000000000 */
[----:B------:R-:W-:-:S02]  /*3ba0*/  ISETP.GT.AND P3, PT, R8, 0x19, PT ;  /* 0x000000190800780c */ /* 0x000fc40003f64270 */
[----:B------:R-:W-:Y:S02]  /*3bb0*/  FSEL R54, R54, -INF , P4 ;  /* 0xff80000036367808 */ /* 0x000fe40002000000 */
[----:B------:R-:W-:Y:S02]  /*3bc0*/  FMNMX.FTZ R9, R66, R9, !PT ;  /* 0x0000000942097209 */ /* 0x000fe40007810000 */
[----:B------:R-:W-:Y:S02]  /*3bd0*/  ISETP.GT.AND P4, PT, R8, 0x20, PT ;  /* 0x000000200800780c */ /* 0x000fe40003f84270 */
[----:B------:R-:W-:Y:S02]  /*3be0*/  FSEL R68, R55, -INF , P3 ;  /* 0xff80000037447808 */ /* 0x000fe40001800000 */
[----:B------:R-:W-:Y:S02]  /*3bf0*/  FMNMX.FTZ R9, R54, R9, !PT ;  /* 0x0000000936097209 */ /* 0x000fe40007810000 */
[----:B------:R-:W-:-:S02]  /*3c00*/  ISETP.GT.AND P3, PT, R8, 0x21, PT ;  /* 0x000000210800780c */ /* 0x000fc40003f64270 */
[----:B------:R-:W-:Y:S02]  /*3c10*/  FMNMX.FTZ R9, R68, R9, !PT ;  /* 0x0000000944097209 */ /* 0x000fe40007810000 */
[----:B------:R-:W-:Y:S01]  /*3c20*/  FSEL R52, R52, -INF , P5 ;  /* 0xff80000034347808 */ /* 0x000fe20002800000 */
        /* <DEDUP_REMOVED lines=11> */
[----:B------:R-:W-:Y:S01]  /*3ce0*/  ISETP.GT.AND P3, PT, R8, 0x29, PT ;  /* 0x000000290800780c */ /* 0x000fe20003f64270 */
[----:B------:R-:W-:Y:S01]  /*3cf0*/  UMOV UR61, URZ ;  /* 0x0000003f003d7c82 */ /* 0x000fe20008000000 */
[----:B------:R-:W-:-:S02]  /*3d00*/  FSEL R46, R46, -INF , P4 ;  /* 0xff8000002e2e7808 */ /* 0x000fc40002000000 */
[----:B------:R-:W-:Y:S02]  /*3d10*/  FMNMX.FTZ R9, R72, R9, !PT ;  /* 0x0000000948097209 */ /* 0x000fe40007810000 */
[----:B------:R-:W-:Y:S02]  /*3d20*/  ISETP.GT.AND P4, PT, R8, 0x30, PT ;  /* 0x000000300800780c */ /* 0x000fe40003f84270 */
[----:B------:R-:W-:Y:S02]  /*3d30*/  FSEL R74, R47, -INF , P3 ;  /* 0xff8000002f4a7808 */ /* 0x000fe40001800000 */
[----:B------:R-:W-:Y:S02]  /*3d40*/  FMNMX.FTZ R9, R46, R9, !PT ;  /* 0x000000092e097209 */ /* 0x000fe40007810000 */
[----:B------:R-:W-:Y:S02]  /*3d50*/  ISETP.GT.AND P3, PT, R8, 0x31, PT ;  /* 0x000000310800780c */ /* 0x000fe40003f64270 */
[----:B------:R-:W-:Y:S01]  /*3d60*/  FMNMX.FTZ R9, R74, R9, !PT ;  /* 0x000000094a097209 */ /* 0x000fe20007810000 */
[----:B------:R-:W-:-:S02]  /*3d70*/  WARPGROUP.DEPBAR.LE gsb0, 0x0 ;  /* 0x00008000000079c5 */ /* 0x000fc40000010000 */
[----:B------:R-:W-:Y:S01]  /*3d80*/  WARPGROUP.ARRIVE ;  /* 0x00000000000079c5 */ /* 0x000fe20000000000 */
[----:B------:R-:W-:Y:S02]  /*3d90*/  FSEL R76, R34, -INF , P4 ;  /* 0xff800000224c7808 */ /* 0x000fe40002000000 */
[----:B------:R-:W-:Y:S02]  /*3da0*/  ISETP.GT.AND P4, PT, R8, 0x38, PT ;  /* 0x000000380800780c */ /* 0x000fe40003f84270 */
[----:B------:R-:W-:Y:S01]  /*3db0*/  FSEL R78, R35, -INF , P3 ;  /* 0xff800000234e7808 */ /* 0x000fe20001800000 */
[----:B------:R-:W-:Y:S01]  /*3dc0*/  HGMMA.64x16x16.F32.BF16 R24, gdesc[UR56], R24, gsb0 ;  /* 0x00200000381879f0 */ /* 0x000fe20008001818 */
[----:B------:R-:W-:Y:S02]  /*3dd0*/  FMNMX.FTZ R9, R76, R9, !PT ;  /* 0x000000094c097209 */ /* 0x000fe40007810000 */
[----:B------:R-:W-:Y:S02]  /*3de0*/  ISETP.GT.AND P3, PT, R8, 0x39, PT ;  /* 0x000000390800780c */ /* 0x000fe40003f64270 */
        /* <DEDUP_REMOVED lines=8> */
[----:B------:R-:W-:Y:S02]  /*3e70*/  FSEL R84, R26, -INF , P4 ;  /* 0xff8000001a547808 */ /* 0x000fe40002000000 */
[----:B------:R-:W-:Y:S02]  /*3e80*/  ISETP.GT.AND P4, PT, R8, 0x48, PT ;  /* 0x000000480800780c */ /* 0x000fe40003f84270 */
[----:B------:R-:W-:Y:S02]  /*3e90*/  FSEL R86, R27, -INF , P3 ;  /* 0xff8000001b567808 */ /* 0x000fe40001800000 */
[----:B------:R-:W-:Y:S02]  /*3ea0*/  FMNMX.FTZ R9, R84, R9, !PT ;  /* 0x0000000954097209 */ /* 0x000fe40007810000 */
[----:B------:R-:W-:Y:S02]  /*3eb0*/  ISETP.GT.AND P3, PT, R8, 0x49, PT ;  /* 0x000000490800780c */ /* 0x000fe40003f64270 */
[----:B------:R-:W-:-:S02]  /*3ec0*/  FSEL R88, R30, -INF , P4 ;  /* 0xff8000001e587808 */ /* 0x000fc40002000000 */
[----:B------:R-:W-:Y:S02]  /*3ed0*/  FMNMX.FTZ R9, R86, R9, !PT ;  /* 0x0000000956097209 */ /* 0x000fe40007810000 */
[----:B------:R-:W-:Y:S02]  /*3ee0*/  FSEL R90, R31, -INF , P3 ;  /* 0xff8000001f5a7808 */ /* 0x000fe40001800000 */
[----:B------:R-:W-:Y:S01]  /*3ef0*/  FMNMX.FTZ R9, R88, R9, !PT ;  /* 0x0000000958097209 */ /* 0x000fe20007810000 */
[----:B------:R-:W0:Y:S01]  /*3f00*/  @P2 LDC R31, c[0x0][0x44c] ;  /* 0x00011300ff1f2b82 */ /* 0x000e220000000800 */
[----:B------:R-:W-:Y:S02]  /*3f10*/  ISETP.GT.AND P3, PT, R0, RZ, PT ;  /* 0x000000ff0000720c */ /* 0x000fe40003f64270 */
[----:B------:R-:W-:Y:S02]  /*3f20*/  FMNMX.FTZ R9, R90, R9, !PT ;  /* 0x000000095a097209 */ /* 0x000fe40007810000 */
[----:B------:R-:W-:-:S02]  /*3f30*/  ISETP.GT.AND P4, PT, R0, 0x1, PT ;  /* 0x000000010000780c */ /* 0x000fc40003f84270 */
[----:B------:R-:W-:Y:S01]  /*3f40*/  FSEL R56, R56, -INF , P3 ;  /* 0xff80000038387808 */ /* 0x000fe20001800000 */
[----:B------:R-:W1:Y:S01]  /*3f50*/  SHFL.BFLY PT, R2, R9, 0x2, 0x1f ;  /* 0x0c401f0009027f89 */ /* 0x000e6200000e0000 */
[----:B------:R-:W-:Y:S02]  /*3f60*/  FSEL R57, R57, -INF , P4 ;  /* 0xff80000039397808 */ /* 0x000fe40002000000 */
[----:B------:R-:W-:Y:S02]  /*3f70*/  ISETP.GT.AND P3, PT, R0, 0x10, PT ;  /* 0x000000100000780c */ /* 0x000fe40003f64270 */
[----:B------:R-:W-:Y:S02]  /*3f80*/  FMNMX.FTZ R3, R56, R57, !PT ;  /* 0x0000003938037209 */ /* 0x000fe40007810000 */
[----:B------:R-:W-:Y:S02]  /*3f90*/  ISETP.GT.AND P4, PT, R0, 0x11, PT ;  /* 0x000000110000780c */ /* 0x000fe40003f84270 */
[----:B------:R-:W-:-:S02]  /*3fa0*/  FSEL R48, R48, -INF , P3 ;  /* 0xff80000030307808 */ /* 0x000fc40001800000 */
[----:B------:R-:W-:-:S04]  /*3fb0*/  ISETP.GT.AND P3, PT, R0, 0x19, PT ;  /* 0x000000190000780c */ /* 0x000fc80003f64270 */
[----:B------:R-:W-:Y:S02]  /*3fc0*/  FSEL R14, R53, -INF , P3 ;  /* 0xff800000350e7808 */ /* 0x000fe40001800000 */
[----:B------:R-:W-:-:S04]  /*3fd0*/  ISETP.GT.AND P3, PT, R0, 0x21, PT ;  /* 0x000000210000780c */ /* 0x000fc80003f64270 */
[----:B------:R-:W-:Y:S02]  /*3fe0*/  FSEL R20, R41, -INF , P3 ;  /* 0xff80000029147808 */ /* 0x000fe40001800000 */
[----:B------:R-:W-:Y:S02]  /*3ff0*/  ISETP.GT.AND P3, PT, R0, 0x29, PT ;  /* 0x000000290000780c */ /* 0x000fe40003f64270 */
[----:B-1----:R-:W-:Y:S02]  /*4000*/  FMNMX.FTZ R8, R9, R2, !PT ;  /* 0x0000000209087209 */ /* 0x002fe40007810000 */
[----:B------:R-:W-:Y:S02]  /*4010*/  FSEL R2, R61, -INF , P6 ;  /* 0xff8000003d027808 */ /* 0x000fe40003000000 */
[----:B------:R-:W-:Y:S01]  /*4020*/  FMNMX.FTZ R9, R60, R3, !PT ;  /* 0x000000033c097209 */ /* 0x000fe20007810000 */
[----:B------:R-:W1:Y:S01]  /*4030*/  SHFL.BFLY PT, R21, R8, 0x1, 0x1f ;  /* 0x0c201f0008157f89 */ /* 0x000e6200000e0000 */
[----:B------:R-:W-:Y:S01]  /*4040*/  FSEL R26, R45, -INF , P3 ;  /* 0xff8000002d1a7808 */ /* 0x000fe20001800000 */
[----:B------:R-:W-:Y:S01]  /*4050*/  IMAD.U32 R3, RZ, RZ, UR6 ;  /* 0x00000006ff037e24 */ /* 0x000fe2000f8e00ff */
[----:B------:R-:W-:-:S02]  /*4060*/  FMNMX.FTZ R9, R2, R9, !PT ;  /* 0x0000000902097209 */ /* 0x000fc40007810000 */
[----:B------:R-:W-:Y:S02]  /*4070*/  ISETP.GT.AND P3, PT, R0, 0x30, PT ;  /* 0x000000300000780c */ /* 0x000fe40003f64270 */
[----:B------:R-:W-:Y:S02]  /*4080*/  FMNMX.FTZ R9, R48, R9, !PT ;  /* 0x0000000930097209 */ /* 0x000fe40007810000 */
[----:B------:R-:W-:Y:S02]  /*4090*/  FSEL R32, R32, -INF , P3 ;  /* 0xff80000020207808 */ /* 0x000fe40001800000 */
[----:B------:R-:W-:-:S04]  /*40a0*/  ISETP.GT.AND P3, PT, R0, 0x38, PT ;  /* 0x000000380000780c */ /* 0x000fc80003f64270 */
[----:B------:R-:W-:Y:S02]  /*40b0*/  FSEL R36, R36, -INF , P3 ;  /* 0xff80000024247808 */ /* 0x000fe40001800000 */
[----:B------:R-:W-:-:S04]  /*40c0*/  ISETP.GT.AND P3, PT, R0, 0x40, PT ;  /* 0x000000400000780c */ /* 0x000fc80003f64270 */
[----:B------:R-:W-:Y:S02]  /*40d0*/  FSEL R24, R24, -INF , P3 ;  /* 0xff80000018187808 */ /* 0x000fe40001800000 */
[----:B------:R-:W-:Y:S02]  /*40e0*/  ISETP.GT.AND P3, PT, R0, 0x48, PT ;  /* 0x000000480000780c */ /* 0x000fe40003f64270 */
[----:B-1----:R-:W-:Y:S02]  /*40f0*/  FMNMX.FTZ R7, R8, R21, !PT ;  /* 0x0000001508077209 */ /* 0x002fe40007810000 */
[----:B------:R-:W-:Y:S02]  /*4100*/  FSEL R8, R49, -INF , P4 ;  /* 0xff80000031087808 */ /* 0x000fe40002000000 */
[----:B------:R-:W-:Y:S01]  /*4110*/  ISETP.GT.AND P4, PT, R0, 0x20, PT ;  /* 0x000000200000780c */ /* 0x000fe20003f84270 */
[----:B------:R-:W-:Y:S01]  /*4120*/  FMUL.FTZ R6, R7, R3 ;  /* 0x0000000307067220 */ /* 0x000fe20000410000 */
[----:B------:R-:W-:-:S02]  /*4130*/  FMNMX.FTZ R9, R8, R9, !PT ;  /* 0x0000000908097209 */ /* 0x000fc40007810000 */
[----:B------:R-:W-:Y:S02]  /*4140*/  FSEL R40, R40, -INF , P4 ;  /* 0xff80000028287808 */ /* 0x000fe40002000000 */
[----:B------:R-:W-:Y:S02]  /*4150*/  FMNMX.FTZ R9, R52, R9, !PT ;  /* 0x0000000934097209 */ /* 0x000fe40007810000 */
[----:B------:R-:W-:Y:S02]  /*4160*/  ISETP.GT.AND P4, PT, R0, 0x28, PT ;  /* 0x000000280000780c */ /* 0x000fe40003f84270 */
[----:B------:R-:W-:Y:S02]  /*4170*/  FMNMX.FTZ R9, R14, R9, !PT ;  /* 0x000000090e097209 */ /* 0x000fe40007810000 */
[----:B------:R-:W-:Y:S02]  /*4180*/  FSEL R44, R44, -INF , P4 ;  /* 0xff8000002c2c7808 */ /* 0x000fe40002000000 */
[----:B------:R-:W-:-:S02]  /*4190*/  FMNMX.FTZ R9, R40, R9, !PT ;  /* 0x0000000928097209 */ /* 0x000fc40007810000 */
[----:B------:R-:W-:Y:S02]  /*41a0*/  ISETP.GT.AND P4, PT, R0, 0x31, PT ;  /* 0x000000310000780c */ /* 0x000fe40003f84270 */
[----:B------:R-:W-:Y:S02]  /*41b0*/  FMNMX.FTZ R9, R20, R9, !PT ;  /* 0x0000000914097209 */ /* 0x000fe40007810000 */
[----:B------:R-:W-:Y:S02]  /*41c0*/  FSEL R30, R33, -INF , P4 ;  /* 0xff800000211e7808 */ /* 0x000fe40002000000 */
[----:B------:R-:W-:Y:S01]  /*41d0*/  FMNMX.FTZ R9, R44, R9, !PT ;  /* 0x000000092c097209 */ /* 0x000fe20007810000 */
[----:B------:R-:W1:Y:S01]  /*41e0*/  @P2 LDC R33, c[0x0][0x450] ;  /* 0x00011400ff212b82 */ /* 0x000e620000000800 */
[----:B------:R-:W-:Y:S02]  /*41f0*/  ISETP.GT.AND P4, PT, R0, 0x39, PT ;  /* 0x000000390000780c */ /* 0x000fe40003f84270 */
        /* <DEDUP_REMOVED lines=10> */
[----:B------:R-:W-:Y:S02]  /*42a0*/  FMNMX.FTZ R9, R24, R9, !PT ;  /* 0x0000000918097209 */ /* 0x000fe40007810000 */
[----:B------:R-:W-:Y:S02]  /*42b0*/  FSEL R42, R29, -INF , P4 ;  /* 0xff8000001d2a7808 */ /* 0x000fe40002000000 */
[----:B------:R-:W-:-:S02]  /*42c0*/  FMNMX.FTZ R9, R38, R9, !PT ;  /* 0x0000000926097209 */ /* 0x000fc40007810000 */
[----:B------:R-:W-:Y:S02]  /*42d0*/  FSETP.NEU.FTZ.AND P6, PT, R7, -INF , PT ;  /* 0xff8000000700780b */ /* 0x000fe40003fdd000 */
[----:B------:R-:W-:Y:S02]  /*42e0*/  FMNMX.FTZ R9, R28, R9, !PT ;  /* 0x000000091c097209 */ /* 0x000fe40007810000 */
[----:B------:R-:W-:Y:S02]  /*42f0*/  FSEL R21, R6, RZ, P6 ;  /* 0x000000ff06157208 */ /* 0x000fe40003000000 */
[----:B------:R-:W-:-:S03]  /*4300*/  FMNMX.FTZ R9, R42, R9, !PT ;  /* 0x000000092a097209 */ /* 0x000fc60007810000 */
[-CC-:B------:R-:W-:Y:S01]  /*4310*/  FFMA.FTZ R58, R58, R3.reuse, -R21.reuse ;  /* 0x000000033a3a7223 */ /* 0x180fe20000010815 */
[-CC-:B------:R-:W-:Y:S01]  /*4320*/  FFMA.FTZ R59, R59, R3.reuse, -R21.reuse ;  /* 0x000000033b3b7223 */ /* 0x180fe20000010815 */
[----:B------:R-:W2:Y:S01]  /*4330*/  SHFL.BFLY PT, R0, R9, 0x2, 0x1f ;  /* 0x0c401f0009007f89 */ /* 0x000ea200000e0000 */
[-CC-:B------:R-:W-:Y:S01]  /*4340*/  FFMA.FTZ R62, R62, R3.reuse, -R21.reuse ;  /* 0x000000033e3e7223 */ /* 0x180fe20000010815 */
[-CC-:B------:R-:W-:Y:S01]  /*4350*/  FFMA.FTZ R64, R64, R3.reuse, -R21.reuse ;  /* 0x0000000340407223 */ /* 0x180fe20000010815 */
[-CC-:B------:R-:W-:Y:S01]  /*4360*/  FFMA.FTZ R50, R50, R3.reuse, -R21.reuse ;  /* 0x0000000332327223 */ /* 0x180fe20000010815 */
[----:B------:R-:W-:Y:S01]  /*4370*/  MUFU.EX2 R58, R58 ;  /* 0x0000003a003a7308 */ /* 0x000fe20000000800 */
[-CC-:B------:R-:W-:Y:S01]  /*4380*/  FFMA.FTZ R66, R66, R3.reuse, -R21.reuse ;  /* 0x0000000342427223 */ /* 0x180fe20000010815 */
[-CC-:B------:R-:W-:Y:S01]  /*4390*/  FFMA.FTZ R54, R54, R3.reuse, -R21.reuse ;  /* 0x0000000336367223 */ /* 0x180fe20000010815 */
[-CC-:B------:R-:W-:Y:S01]  /*43a0*/  FFMA.FTZ R68, R68, R3.reuse, -R21.reuse ;  /* 0x0000000344447223 */ /* 0x180fe20000010815 */
[-CC-:B------:R-:W-:Y:S01]  /*43b0*/  FFMA.FTZ R70, R70, R3.reuse, -R21.reuse ;  /* 0x0000000346467223 */ /* 0x180fe20000010815 */
[-CC-:B------:R-:W-:Y:S01]  /*43c0*/  FFMA.FTZ R72, R72, R3.reuse, -R21.reuse ;  /* 0x0000000348487223 */ /* 0x180fe20000010815 */
[-CC-:B------:R-:W-:Y:S01]  /*43d0*/  FFMA.FTZ R46, R46, R3.reuse, -R21.reuse ;  /* 0x000000032e2e7223 */ /* 0x180fe20000010815 */
[-CC-:B------:R-:W-:Y:S01]  /*43e0*/  FFMA.FTZ R74, R74, R3.reuse, -R21.reuse ;  /* 0x000000034a4a7223 */ /* 0x180fe20000010815 */
[----:B------:R-:W3:Y:S01]  /*43f0*/  MUFU.EX2 R59, R59 ;  /* 0x0000003b003b7308 */ /* 0x000ee20000000800 */
[-CC-:B------:R-:W-:Y:S01]  /*4400*/  FFMA.FTZ R76, R76, R3.reuse, -R21.reuse ;  /* 0x000000034c4c7223 */ /* 0x180fe20000010815 */
[-CC-:B------:R-:W-:Y:S01]  /*4410*/  FFMA.FTZ R78, R78, R3.reuse, -R21.reuse ;  /* 0x000000034e4e7223 */ /* 0x180fe20000010815 */
[-CC-:B------:R-:W-:Y:S01]  /*4420*/  FFMA.FTZ R80, R80, R3.reuse, -R21.reuse ;  /* 0x0000000350507223 */ /* 0x180fe20000010815 */
[-CC-:B------:R-:W-:Y:S01]  /*4430*/  FFMA.FTZ R82, R82, R3.reuse, -R21.reuse ;  /* 0x0000000352527223 */ /* 0x180fe20000010815 */
[-CC-:B------:R-:W-:Y:S01]  /*4440*/  FFMA.FTZ R84, R84, R3.reuse, -R21.reuse ;  /* 0x0000000354547223 */ /* 0x180fe20000010815 */
[-CC-:B------:R-:W-:Y:S01]  /*4450*/  FFMA.FTZ R86, R86, R3.reuse, -R21.reuse ;  /* 0x0000000356567223 */ /* 0x180fe20000010815 */
[-CC-:B------:R-:W-:Y:S01]  /*4460*/  FFMA.FTZ R88, R88, R3.reuse, -R21.reuse ;  /* 0x0000000358587223 */ /* 0x180fe20000010815 */
[----:B------:R-:W-:Y:S01]  /*4470*/  MUFU.EX2 R62, R62 ;  /* 0x0000003e003e7308 */ /* 0x000fe20000000800 */
[----:B------:R-:W-:Y:S01]  /*4480*/  FFMA.FTZ R90, R90, R3, -R21 ;  /* 0x000000035a5a7223 */ /* 0x000fe20000010815 */
[----:B--2---:R-:W-:-:S06]  /*4490*/  FMNMX.FTZ R0, R9, R0, !PT ;  /* 0x0000000009007209 */ /* 0x004fcc0007810000 */
[----:B------:R-:W-:Y:S01]  /*44a0*/  MUFU.EX2 R211, R64 ;  /* 0x0000004000d37308 */ /* 0x000fe20000000800 */
[----:B------:R-:W2:Y:S01]  /*44b0*/  SHFL.BFLY PT, R9, R0, 0x1, 0x1f ;  /* 0x0c201f0000097f89 */ /* 0x000ea200000e0000 */
[----:B---3--:R-:W-:-:S06]  /*44c0*/  F2FP.BF16.F32.PACK_AB R209, R59, R58 ;  /* 0x0000003a3bd1723e */ /* 0x008fcc00000010ff */
[----:B------:R-:W-:Y:S08]  /*44d0*/  MUFU.EX2 R50, R50 ;  /* 0x0000003200327308 */ /* 0x000ff00000000800 */
[----:B------:R3:W-:Y:S08]  /*44e0*/  MUFU.EX2 R205, R66 ;  /* 0x0000004200cd7308 */ /* 0x0007f00000000800 */
[----:B------:R-:W-:Y:S01]  /*44f0*/  MUFU.EX2 R54, R54 ;  /* 0x0000003600367308 */ /* 0x000fe20000000800 */
[----:B--2---:R-:W-:-:S02]  /*4500*/  FMNMX.FTZ R6, R0, R9, !PT ;  /* 0x0000000900067209 */ /* 0x004fc40007810000 */
[----:B---3--:R-:W-:Y:S02]  /*4510*/  CS2R R66, SRZ ;  /* 0x0000000000427805 */ /* 0x008fe4000001ff00 */
[C---:B------:R-:W-:Y:S01]  /*4520*/  FSETP.NEU.FTZ.AND P3, PT, R6.reuse, -INF , PT ;  /* 0xff8000000600780b */ /* 0x040fe20003f7d000 */
[----:B------:R-:W-:Y:S02]  /*4530*/  FMUL.FTZ R0, R6, R3 ;  /* 0x0000000306007220 */ /* 0x000fe40000410000 */
[----:B------:R2:W-:Y:S03]  /*4540*/  MUFU.EX2 R207, R68 ;  /* 0x0000004400cf7308 */ /* 0x0005e60000000800 */
[----:B------:R-:W-:-:S05]  /*4550*/  FSEL R9, R0, RZ, P3 ;  /* 0x000000ff00097208 */ /* 0x000fca0001800000 */
[-CC-:B------:R-:W-:Y:S01]  /*4560*/  FFMA.FTZ R56, R56, R3.reuse, -R9.reuse ;  /* 0x0000000338387223 */ /* 0x180fe20000010809 */
[-CC-:B------:R-:W-:Y:S01]  /*4570*/  FFMA.FTZ R57, R57, R3.reuse, -R9.reuse ;  /* 0x0000000339397223 */ /* 0x180fe20000010809 */
[-CC-:B------:R-:W-:Y:S01]  /*4580*/  FFMA.FTZ R2, R2, R3.reuse, -R9.reuse ;  /* 0x0000000302027223 */ /* 0x180fe20000010809 */
        /* <DEDUP_REMOVED lines=18> */
[----:B------:R-:W-:Y:S01]  /*46b0*/  FFMA.FTZ R42, R42, R3, -R9 ;  /* 0x000000032a2a7223 */ /* 0x000fe20000010809 */
[----:B------:R0:W-:Y:S01]  /*46c0*/  MUFU.EX2 R21, R2 ;  /* 0x0000000200157308 */ /* 0x0001e20000000800 */
[----:B--2---:R-:W-:-:S07]  /*46d0*/  CS2R R68, SRZ ;  /* 0x0000000000447805 */ /* 0x004fce000001ff00 */
[----:B------:R-:W2:Y:S01]  /*46e0*/  MUFU.EX2 R60, R60 ;  /* 0x0000003c003c7308 */ /* 0x000ea20000000800 */
[----:B0-----:R-:W-:-:S04]  /*46f0*/  @P2 IMAD.HI.U32 R2, R152, R31, RZ ;  /* 0x0000001f98022227 */ /* 0x001fc800078e00ff */
[----:B------:R-:W-:Y:S01]  /*4700*/  FADD.FTZ R31, R58, R59 ;  /* 0x0000003b3a1f7221 */ /* 0x000fe20000010000 */
[----:B---3--:R-:W-:Y:S02]  /*4710*/  F2FP.BF16.F32.PACK_AB R208, R57, R56 ;  /* 0x0000003839d0723e */ /* 0x008fe400000010ff */
[----:B------:R-:W-:Y:S01]  /*4720*/  CS2R R58, SRZ ;  /* 0x00000000003a7805 */ /* 0x000fe2000001ff00 */
[----:B------:R-:W-:Y:S01]  /*4730*/  FADD.FTZ R0, R62, R31 ;  /* 0x0000001f3e007221 */ /* 0x000fe20000010000 */
[----:B-1----:R-:W-:Y:S01]  /*4740*/  @P2 SHF.R.U32.HI R152, RZ, R33, R2 ;  /* 0x00000021ff982219 */ /* 0x002fe20000011602 */
[----:B------:R-:W0:Y:S02]  /*4750*/  MUFU.EX2 R48, R48 ;  /* 0x0000003000307308 */ /* 0x000e240000000800 */
[----:B------:R-:W-:Y:S01]  /*4760*/  FADD.FTZ R33, R211, R0 ;  /* 0x00000000d3217221 */ /* 0x000fe20000010000 */
[----:B------:R-:W-:Y:S01]  /*4770*/  IMAD.U32 R0, RZ, RZ, UR60 ;  /* 0x0000003cff007e24 */ /* 0x000fe2000f8e00ff */
[----:B------:R-:W-:-:S02]  /*4780*/  IADD3 R152, R152, -R65, R153 ;  /* 0x8000004198987210 */ /* 0x000fc40007ffe099 */
[----:B------:R-:W-:Y:S01]  /*4790*/  CS2R R64, SRZ ;  /* 0x0000000000407805 */ /* 0x000fe2000001ff00 */
[----:B------:R-:W-:Y:S01]  /*47a0*/  FADD.FTZ R2, R50, R33 ;  /* 0x0000002132027221 */ /* 0x000fe20000010000 */
[----:B------:R-:W-:Y:S01]  /*47b0*/  FADD.FTZ R33, R56, R57 ;  /* 0x0000003938217221 */ /* 0x000fe20000010000 */
[----:B------:R-:W1:Y:S01]  /*47c0*/  MUFU.EX2 R70, R70 ;  /* 0x0000004600467308 */ /* 0x000e620000000800 */
[----:B------:R-:W-:Y:S02]  /*47d0*/  @!P1 VIADD R0, R0, 0x38840 ;  /* 0x0003884000009836 */ /* 0x000fe40000000000 */
[----:B------:R-:W-:Y:S01]  /*47e0*/  FADD.FTZ R35, R205, R2 ;  /* 0x00000002cd237221 */ /* 0x000fe20000010000 */
[----:B--2---:R-:W-:Y:S01]  /*47f0*/  FADD.FTZ R2, R60, R33 ;  /* 0x000000213c027221 */ /* 0x004fe20000010000 */
[----:B------:R-:W-:Y:S01]  /*4800*/  IMAD.HI R152, R152, 0x66666667, RZ ;  /* 0x6666666798987827 */ /* 0x000fe200078e02ff */
[----:B------:R-:W-:Y:S02]  /*4810*/  F2FP.BF16.F32.PACK_AB R210, R21, R60 ;  /* 0x0000003c15d2723e */ /* 0x000fe400000010ff */
[----:B------:R-:W-:-:S02]  /*4820*/  CS2R R60, SRZ ;  /* 0x00000000003c7805 */ /* 0x000fc4000001ff00 */
[----:B------:R-:W-:Y:S01]  /*4830*/  @!P1 PRMT R0, RZ, 0x654, R0 ;  /* 0x00000654ff009816 */ /* 0x000fe20000000000 */
[----:B------:R2:W3:Y:S01]  /*4840*/  MUFU.EX2 R25, R8 ;  /* 0x0000000800197308 */ /* 0x0004e20000000800 */
[----:B------:R-:W-:Y:S02]  /*4850*/  F2FP.BF16.F32.PACK_AB R211, R211, R62 ;  /* 0x0000003ed3d3723e */ /* 0x000fe400000010ff */
[----:B------:R-:W-:Y:S01]  /*4860*/  CS2R R62, SRZ ;  /* 0x00000000003e7805 */ /* 0x000fe2000001ff00 */
[----:B------:R0:W-:Y:S01]  /*4870*/  @!P1 SYNCS.ARRIVE.TRANS64.RED.A1T0 RZ, [R0+URZ], RZ ;  /* 0x000000ff00ff99a7 */ /* 0x0001e2000810043f */
[----:B------:R-:W-:Y:S02]  /*4880*/  F2FP.BF16.F32.PACK_AB R205, R205, R50 ;  /* 0x00000032cdcd723e */ /* 0x000fe400000010ff */
[----:B------:R-:W-:Y:S02]  /*4890*/  CS2R R56, SRZ ;  /* 0x0000000000387805 */ /* 0x000fe4000001ff00 */
[----:B------:R-:W-:Y:S01]  /*48a0*/  CS2R R50, SRZ ;  /* 0x0000000000327805 */ /* 0x000fe2000001ff00 */
[----:B------:R4:W5:Y:S01]  /*48b0*/  MUFU.EX2 R201, R72 ;  /* 0x0000004800c97308 */ /* 0x0009620000000800 */
[----:B--2---:R-:W-:Y:S01]  /*48c0*/  FADD.FTZ R8, R54, R35 ;  /* 0x0000002336087221 */ /* 0x004fe20000010000 */
[----:B------:R-:W-:-:S03]  /*48d0*/  FADD.FTZ R35, R21, R2 ;  /* 0x0000000215237221 */ /* 0x000fc60000010000 */
[C---:B------:R-:W-:Y:S01]  /*48e0*/  FADD.FTZ R37, R207.reuse, R8 ;  /* 0x00000008cf257221 */ /* 0x040fe20000010000 */
[----:B0-----:R-:W-:Y:S01]  /*48f0*/  FADD.FTZ R0, R48, R35 ;  /* 0x0000002330007221 */ /* 0x001fe20000010000 */
[----:B------:R-:W-:Y:S01]  /*4900*/  F2FP.BF16.F32.PACK_AB R207, R207, R54 ;  /* 0x00000036cfcf723e */ /* 0x000fe200000010ff */
[----:B------:R-:W0:Y:S01]  /*4910*/  MUFU.EX2 R52, R52 ;  /* 0x0000003400347308 */ /* 0x000e220000000800 */
[----:B-1----:R-:W-:Y:S01]  /*4920*/  FADD.FTZ R2, R70, R37 ;  /* 0x0000002546027221 */ /* 0x002fe20000010000 */
[C---:B---3--:R-:W-:Y:S01]  /*4930*/  FADD.FTZ R35, R25.reuse, R0 ;  /* 0x0000000019237221 */ /* 0x048fe20000010000 */
[----:B------:R-:W-:Y:S01]  /*4940*/  F2FP.BF16.F32.PACK_AB R204, R25, R48 ;  /* 0x0000003019cc723e */ /* 0x000fe200000010ff */
[----:B------:R-:W-:Y:S01]  /*4950*/  IMAD.MOV.U32 R8, RZ, RZ, RZ ;  /* 0x000000ffff087224 */ /* 0x000fe200078e00ff */
[----:B----4-:R-:W-:Y:S02]  /*4960*/  CS2R R72, SRZ ;  /* 0x0000000000487805 */ /* 0x010fe4000001ff00 */
[----:B------:R-:W-:-:S02]  /*4970*/  CS2R R54, SRZ ;  /* 0x0000000000367805 */ /* 0x000fc4000001ff00 */
[----:B------:R-:W-:Y:S01]  /*4980*/  CS2R R48, SRZ ;  /* 0x0000000000307805 */ /* 0x000fe2000001ff00 */
[----:B------:R-:W1:Y:S01]  /*4990*/  MUFU.EX2 R46, R46 ;  /* 0x0000002e002e7308 */ /* 0x000e620000000800 */
[C---:B-----5:R-:W-:Y:S01]  /*49a0*/  FADD.FTZ R37, R201.reuse, R2 ;  /* 0x00000002c9257221 */ /* 0x060fe20000010000 */
[----:B------:R-:W-:Y:S02]  /*49b0*/  F2FP.BF16.F32.PACK_AB R201, R201, R70 ;  /* 0x00000046c9c9723e */ /* 0x000fe400000010ff */
[----:B------:R-:W-:-:S04]  /*49c0*/  CS2R R70, SRZ ;  /* 0x0000000000467805 */ /* 0x000fc8000001ff00 */
[----:B------:R-:W2:Y:S01]  /*49d0*/  MUFU.EX2 R27, R14 ;  /* 0x0000000e001b7308 */ /* 0x000ea20000000800 */
[----:B0-----:R-:W-:-:S07]  /*49e0*/  FADD.FTZ R0, R52, R35 ;  /* 0x0000002334007221 */ /* 0x001fce0000010000 */
[----:B------:R0:W3:Y:S01]  /*49f0*/  MUFU.EX2 R203, R74 ;  /* 0x0000004a00cb7308 */ /* 0x0000e20000000800 */
[----:B-1----:R-:W-:-:S07]  /*4a00*/  FADD.FTZ R2, R46, R37 ;  /* 0x000000252e027221 */ /* 0x002fce0000010000 */
[----:B------:R-:W1:Y:S01]  /*4a10*/  MUFU.EX2 R40, R40 ;  /* 0x0000002800287308 */ /* 0x000e620000000800 */
[C---:B--2---:R-:W-:Y:S01]  /*4a20*/  FADD.FTZ R37, R27.reuse, R0 ;  /* 0x000000001b257221 */ /* 0x044fe20000010000 */
[----:B------:R-:W-:Y:S02]  /*4a30*/  F2FP.BF16.F32.PACK_AB R206, R27, R52 ;  /* 0x000000341bce723e */ /* 0x000fe400000010ff */
[----:B0-----:R-:W-:Y:S02]  /*4a40*/  CS2R R74, SRZ ;  /* 0x00000000004a7805 */ /* 0x001fe4000001ff00 */
[----:B------:R-:W-:Y:S02]  /*4a50*/  CS2R R52, SRZ ;  /* 0x0000000000347805 */ /* 0x000fe4000001ff00 */
[----:B------:R-:W0:Y:S01]  /*4a60*/  MUFU.EX2 R76, R76 ;  /* 0x0000004c004c7308 */ /* 0x000e220000000800 */
[C---:B---3--:R-:W-:Y:S01]  /*4a70*/  FADD.FTZ R39, R203.reuse, R2 ;  /* 0x00000002cb277221 */ /* 0x048fe20000010000 */
[----:B------:R-:W-:-:S02]  /*4a80*/  F2FP.BF16.F32.PACK_AB R203, R203, R46 ;  /* 0x0000002ecbcb723e */ /* 0x000fc400000010ff */
[----:B------:R-:W-:-:S04]  /*4a90*/  CS2R R46, SRZ ;  /* 0x00000000002e7805 */ /* 0x000fc8000001ff00 */
[----:B------:R-:W2:Y:S01]  /*4aa0*/  MUFU.EX2 R29, R20 ;  /* 0x00000014001d7308 */ /* 0x000ea20000000800 */
[----:B-1----:R-:W-:Y:S01]  /*4ab0*/  FADD.FTZ R0, R40, R37 ;  /* 0x0000002528007221 */ /* 0x002fe20000010000 */
[----:B------:R-:W-:-:S04]  /*4ac0*/  SHF.R.U32.HI R37, RZ, 0x1f, R152 ;  /* 0x0000001fff257819 */ /* 0x000fc80000011698 */
[----:B------:R-:W-:Y:S02]  /*4ad0*/  LEA.HI.SX32 R153, R152, R37, 0x1b ;  /* 0x0000002598997211 */ /* 0x000fe400078fdaff */
[----:B------:R1:W3:Y:S01]  /*4ae0*/  MUFU.EX2 R197, R78 ;  /* 0x0000004e00c57308 */ /* 0x0002e20000000800 */
[----:B0-----:R-:W-:Y:S01]  /*4af0*/  FADD.FTZ R2, R76, R39 ;  /* 0x000000274c027221 */ /* 0x001fe20000010000 */
[----:B------:R-:W-:-:S04]  /*4b00*/  VIMNMX R212, R22, R153, !PT ;  /* 0x0000009916d47248 */ /* 0x000fc80007fe0100 */
[----:B------:R-:W-:Y:S02]  /*4b10*/  ISETP.GE.AND P3, PT, R213, R212, PT ;  /* 0x000000d4d500720c */ /* 0x000fe40003f66270 */
[----:B------:R-:W0:Y:S01]  /*4b20*/  MUFU.EX2 R44, R44 ;  /* 0x0000002c002c7308 */ /* 0x000e220000000800 */
[C---:B--2---:R-:W-:Y:S01]  /*4b30*/  FADD.FTZ R9, R29.reuse, R0 ;  /* 0x000000001d097221 */ /* 0x044fe20000010000 */
[----:B------:R-:W-:Y:S02]  /*4b40*/  F2FP.BF16.F32.PACK_AB R200, R29, R40 ;  /* 0x000000281dc8723e */ /* 0x000fe400000010ff */
[----:B-1----:R-:W-:-:S04]  /*4b50*/  CS2R R78, SRZ ;  /* 0x00000000004e7805 */ /* 0x002fc8000001ff00 */
[----:B------:R-:W1:Y:S01]  /*4b60*/  MUFU.EX2 R80, R80 ;  /* 0x0000005000507308 */ /* 0x000e620000000800 */
[C---:B---3--:R-:W-:Y:S01]  /*4b70*/  FADD.FTZ R37, R197.reuse, R2 ;  /* 0x00000002c5257221 */ /* 0x048fe20000010000 */
[----:B------:R-:W-:Y:S02]  /*4b80*/  F2FP.BF16.F32.PACK_AB R197, R197, R76 ;  /* 0x0000004cc5c5723e */ /* 0x000fe400000010ff */
[----:B------:R-:W-:-:S04]  /*4b90*/  CS2R R76, SRZ ;  /* 0x00000000004c7805 */ /* 0x000fc8000001ff00 */
[----:B------:R2:W3:Y:S01]  /*4ba0*/  MUFU.EX2 R31, R26 ;  /* 0x0000001a001f7308 */ /* 0x0004e20000000800 */
[----:B0-----:R-:W-:-:S07]  /*4bb0*/  FADD.FTZ R0, R44, R9 ;  /* 0x000000092c007221 */ /* 0x001fce0000010000 */
[----:B------:R0:W4:Y:S01]  /*4bc0*/  MUFU.EX2 R199, R82 ;  /* 0x0000005200c77308 */ /* 0x0001220000000800 */
[----:B-1----:R-:W-:Y:S01]  /*4bd0*/  FADD.FTZ R2, R80, R37 ;  /* 0x0000002550027221 */ /* 0x002fe20000010000 */
[----:B--2---:R-:W-:-:S06]  /*4be0*/  CS2R R26, SRZ ;  /* 0x00000000001a7805 */ /* 0x004fcc000001ff00 */
[----:B------:R-:W1:Y:S01]  /*4bf0*/  MUFU.EX2 R32, R32 ;  /* 0x0000002000207308 */ /* 0x000e620000000800 */
[C---:B---3--:R-:W-:Y:S01]  /*4c00*/  FADD.FTZ R9, R31.reuse, R0 ;  /* 0x000000001f097221 */ /* 0x048fe20000010000 */
[----:B------:R-:W-:Y:S02]  /*4c10*/  F2FP.BF16.F32.PACK_AB R202, R31, R44 ;  /* 0x0000002c1fca723e */ /* 0x000fe400000010ff */
[----:B0-----:R-:W-:Y:S02]  /*4c20*/  CS2R R82, SRZ ;  /* 0x0000000000527805 */ /* 0x001fe4000001ff00 */
[----:B------:R-:W-:Y:S02]  /*4c30*/  CS2R R44, SRZ ;  /* 0x00000000002c7805 */ /* 0x000fe4000001ff00 */
[----:B------:R-:W0:Y:S01]  /*4c40*/  MUFU.EX2 R84, R84 ;  /* 0x0000005400547308 */ /* 0x000e220000000800 */
[C---:B----4-:R-:W-:Y:S01]  /*4c50*/  FADD.FTZ R39, R199.reuse, R2 ;  /* 0x00000002c7277221 */ /* 0x050fe20000010000 */
[----:B------:R-:W-:-:S02]  /*4c60*/  F2FP.BF16.F32.PACK_AB R199, R199, R80 ;  /* 0x00000050c7c7723e */ /* 0x000fc400000010ff */
[----:B------:R-:W-:-:S04]  /*4c70*/  CS2R R80, SRZ ;  /* 0x0000000000507805 */ /* 0x000fc8000001ff00 */
[----:B------:R2:W3:Y:S01]  /*4c80*/  MUFU.EX2 R33, R30 ;  /* 0x0000001e00217308 */ /* 0x0004e20000000800 */
[----:B-1----:R-:W-:-:S07]  /*4c90*/  FADD.FTZ R0, R32, R9 ;  /* 0x0000000920007221 */ /* 0x002fce0000010000 */
[----:B------:R1:W4:Y:S01]  /*4ca0*/  MUFU.EX2 R193, R86 ;  /* 0x0000005600c17308 */ /* 0x0003220000000800 */
[----:B0-----:R-:W-:Y:S01]  /*4cb0*/  FADD.FTZ R2, R84, R39 ;  /* 0x0000002754027221 */ /* 0x001fe20000010000 */
[----:B--2---:R-:W-:-:S06]  /*4cc0*/  CS2R R30, SRZ ;  /* 0x00000000001e7805 */ /* 0x004fcc000001ff00 */
[----:B------:R-:W0:Y:S01]  /*4cd0*/  MUFU.EX2 R36, R36 ;  /* 0x0000002400247308 */ /* 0x000e220000000800 */
[C---:B---3--:R-:W-:Y:S01]  /*4ce0*/  FADD.FTZ R9, R33.reuse, R0 ;  /* 0x0000000021097221 */ /* 0x048fe20000010000 */
[----:B------:R-:W-:Y:S02]  /*4cf0*/  F2FP.BF16.F32.PACK_AB R196, R33, R32 ;  /* 0x0000002021c4723e */ /* 0x000fe400000010ff */
[----:B-1----:R-:W-:Y:S02]  /*4d00*/  CS2R R86, SRZ ;  /* 0x0000000000567805 */ /* 0x002fe4000001ff00 */
[----:B------:R-:W-:Y:S02]  /*4d10*/  CS2R R32, SRZ ;  /* 0x0000000000207805 */ /* 0x000fe4000001ff00 */
[----:B------:R-:W1:Y:S01]  /*4d20*/  MUFU.EX2 R88, R88 ;  /* 0x0000005800587308 */ /* 0x000e620000000800 */
[C---:B----4-:R-:W-:Y:S01]  /*4d30*/  FADD.FTZ R39, R193.reuse, R2 ;  /* 0x00000002c1277221 */ /* 0x050fe20000010000 */
[----:B------:R-:W-:-:S02]  /*4d40*/  F2FP.BF16.F32.PACK_AB R193, R193, R84 ;  /* 0x00000054c1c1723e */ /* 0x000fc400000010ff */
[----:B------:R-:W-:-:S04]  /*4d50*/  CS2R R84, SRZ ;  /* 0x0000000000547805 */ /* 0x000fc8000001ff00 */
[----:B------:R-:W2:Y:S01]  /*4d60*/  MUFU.EX2 R35, R34 ;  /* 0x0000002200237308 */ /* 0x000ea20000000800 */
[----:B0-----:R-:W-:-:S07]  /*4d70*/  FADD.FTZ R0, R36, R9 ;  /* 0x0000000924007221 */ /* 0x001fce0000010000 */
[----:B------:R-:W0:Y:S01]  /*4d80*/  MUFU.EX2 R24, R24 ;  /* 0x0000001800187308 */ /* 0x000e220000000800 */
[----:B-1----:R-:W-:-:S07]  /*4d90*/  FADD.FTZ R2, R88, R39 ;  /* 0x0000002758027221 */ /* 0x002fce0000010000 */
[----:B------:R-:W1:Y:S01]  /*4da0*/  MUFU.EX2 R37, R38 ;  /* 0x0000002600257308 */ /* 0x000e620000000800 */
[C---:B--2---:R-:W-:Y:S01]  /*4db0*/  FADD.FTZ R41, R35.reuse, R0 ;  /* 0x0000000023297221 */ /* 0x044fe20000010000 */
[----:B------:R-:W-:Y:S02]  /*4dc0*/  F2FP.BF16.F32.PACK_AB R198, R35, R36 ;  /* 0x0000002423c6723e */ /* 0x000fe400000010ff */
[----:B------:R-:W-:-:S04]  /*4dd0*/  CS2R R34, SRZ ;  /* 0x0000000000227805 */ /* 0x000fc8000001ff00 */
[----:B------:R-:W2:Y:S01]  /*4de0*/  MUFU.EX2 R28, R28 ;  /* 0x0000001c001c7308 */ /* 0x000ea20000000800 */
[----:B0-----:R-:W-:Y:S01]  /*4df0*/  FADD.FTZ R0, R24, R41 ;  /* 0x0000002918007221 */ /* 0x001fe20000010000 */
[----:B------:R-:W-:-:S06]  /*4e00*/  CS2R R40, SRZ ;  /* 0x0000000000287805 */ /* 0x000fcc000001ff00 */
[----:B------:R0:W3:Y:S01]  /*4e10*/  MUFU.EX2 R195, R90 ;  /* 0x0000005a00c37308 */ /* 0x0000e20000000800 */
[C---:B-1----:R-:W-:Y:S01]  /*4e20*/  FADD.FTZ R21, R37.reuse, R0 ;  /* 0x0000000025157221 */ /* 0x042fe20000010000 */
[----:B------:R-:W-:Y:S01]  /*4e30*/  F2FP.BF16.F32.PACK_AB R192, R37, R24 ;  /* 0x0000001825c0723e */ /* 0x000fe200000010ff */
[----:B------:R-:W-:Y:S01]  /*4e40*/  IMAD.MOV.U32 R0, RZ, RZ, 0x3f800000 ;  /* 0x3f800000ff007424 */ /* 0x000fe200078e00ff */
[----:B------:R-:W-:Y:S02]  /*4e50*/  CS2R R36, SRZ ;  /* 0x0000000000247805 */ /* 0x000fe4000001ff00 */
[----:B------:R-:W-:Y:S02]  /*4e60*/  CS2R R24, SRZ ;  /* 0x0000000000187805 */ /* 0x000fe4000001ff00 */
[----:B------:R1:W4:Y:S01]  /*4e70*/  MUFU.EX2 R39, R42 ;  /* 0x0000002a00277308 */ /* 0x0003220000000800 */
[----:B--2---:R-:W-:Y:S01]  /*4e80*/  FADD.FTZ R14, R28, R21 ;  /* 0x000000151c0e7221 */ /* 0x004fe20000010000 */
[----:B0-----:R-:W-:Y:S01]  /*4e90*/  CS2R R90, SRZ ;  /* 0x00000000005a7805 */ /* 0x001fe2000001ff00 */
[C---:B---3--:R-:W-:Y:S01]  /*4ea0*/  FADD.FTZ R9, R195.reuse, R2 ;  /* 0x00000002c3097221 */ /* 0x048fe20000010000 */
[----:B------:R-:W-:Y:S01]  /*4eb0*/  F2FP.BF16.F32.PACK_AB R195, R195, R88 ;  /* 0x00000058c3c3723e */ /* 0x000fe200000010ff */
[----:B------:R-:W-:Y:S01]  /*4ec0*/  IMAD.MOV.U32 R2, RZ, RZ, 0x3f800000 ;  /* 0x3f800000ff027424 */ /* 0x000fe200078e00ff */
[----:B------:R-:W-:-:S02]  /*4ed0*/  CS2R R88, SRZ ;  /* 0x0000000000587805 */ /* 0x000fc4000001ff00 */
[----:B-1----:R-:W-:Y:S01]  /*4ee0*/  CS2R R42, SRZ ;  /* 0x00000000002a7805 */ /* 0x002fe2000001ff00 */
[C---:B----4-:R-:W-:Y:S01]  /*4ef0*/  FADD.FTZ R14, R39.reuse, R14 ;  /* 0x0000000e270e7221 */ /* 0x050fe20000010000 */
[----:B------:R-:W-:Y:S02]  /*4f00*/  F2FP.BF16.F32.PACK_AB R194, R39, R28 ;  /* 0x0000001c27c2723e */ /* 0x000fe400000010ff */
[----:B------:R-:W-:Y:S02]  /*4f10*/  CS2R R38, SRZ ;  /* 0x0000000000267805 */ /* 0x000fe4000001ff00 */
[----:B------:R-:W-:Y:S01]  /*4f20*/  CS2R R28, SRZ ;  /* 0x00000000001c7805 */ /* 0x000fe2000001ff00 */
[----:B------:R-:W-:Y:S06]  /*4f30*/  @!P3 BRA `(.L_x_2172) ;  /* 0x00000040002cb947 */ /* 0x000fec0003800000 */
[----:B------:R-:W-:Y:S01]  /*4f40*/  UMOV UR6, URZ ;  /* 0x0000003f00067c82 */ /* 0x000fe20008000000 */
[----:B------:R-:W-:Y:S02]  /*4f50*/  IMAD.MOV.U32 R20, RZ, RZ, R7 ;  /* 0x000000ffff147224 */ /* 0x000fe400078e0007 */
[----:B------:R-:W-:Y:S02]  /*4f60*/  IMAD.MOV.U32 R21, RZ, RZ, R6 ;  /* 0x000000ffff157224 */ /* 0x000fe400078e0006 */
[----:B------:R-:W-:Y:S02]  /*4f70*/  IMAD.MOV.U32 R214, RZ, RZ, RZ ;  /* 0x000000ffffd67224 */ /* 0x000fe400078e00ff */
[----:B------:R-:W-:Y:S02]  /*4f80*/  IMAD.MOV.U32 R2, RZ, RZ, 0x3f800000 ;  /* 0x3f800000ff027424 */ /* 0x000fe400078e00ff */
[----:B------:R-:W-:Y:S02]  /*4f90*/  IMAD.U32 R218, RZ, RZ, UR6 ;  /* 0x00000006ffda7e24 */ /* 0x000fe4000f8e00ff */
[----:B------:R-:W-:-:S02]  /*4fa0*/  IMAD.MOV.U32 R0, RZ, RZ, 0x3f800000 ;  /* 0x3f800000ff007424 */ /* 0x000fc400078e00ff */
[----:B------:R-:W-:-:S07]  /*4fb0*/  IMAD.MOV.U32 R151, RZ, RZ, RZ ;  /* 0x000000ffff977224 */ /* 0x000fce00078e00ff */
.L_x_2181:
[----:B------:R-:W-:-:S13]  /*4fc0*/  R2UR UR6, R218 ;  /* 0x00000000da0672ca */ /* 0x000fda00000e0000 */
[----:B------:R-:W-:-:S04]  /*4fd0*/  UIADD3 UR6, UR6, 0x1, URZ ;  /* 0x0000000106067890 */ /* 0x000fc8000fffe03f */
[----:B------:R-:W-:-:S04]  /*4fe0*/  UISETP.NE.AND UP0, UPT, UR6, 0x2, UPT ;  /* 0x000000020600788c */ /* 0x000fc8000bf05270 */
[----:B------:R-:W-:Y:S02]  /*4ff0*/  USEL UR7, URZ, 0x1, UP0 ;  /* 0x000000013f077887 */ /* 0x000fe40008000000 */
[----:B------:R-:W-:-:S04]  /*5000*/  USEL UR61, UR6, URZ, UP0 ;  /* 0x0000003f063d7287 */ /* 0x000fc80008000000 */
[----:B------:R-:W-:Y:S01]  /*5010*/  LOP3.LUT R8, R214, UR7, RZ, 0x3c, !PT ;  /* 0x00000007d6087c12 */ /* 0x000fe2000f8e3cff */
[----:B------:R-:W-:Y:S07]  /*5020*/  @!P0 BRA `(.L_x_2173) ;  /* 0x0000000000048947 */ /* 0x000fee0003800000 */
[----:B------:R-:W-:Y:S01]  /*5030*/  BPT.TRAP 0x1 ;  /* 0x000000040000795c */ /* 0x000fe20000300000 */
.L_x_2173:
[----:B------:R-:W-:Y:S02]  /*5040*/  R2UR UR6, R16 ;  /* 0x00000000100672ca */ /* 0x000fe400000e0000 */
[----:B------:R-:W-:-:S11]  /*5050*/  SHF.L.U32 R3, R8, 0x1f, RZ ;  /* 0x0000001f08037819 */ /* 0x000fd600000006ff */
[----:B------:R-:W-:-:S06]  /*5060*/  ULEA UR6, UR61, UR6, 0x3 ;  /* 0x000000063d067291 */ /* 0x000fcc000f8e183f */
[----:B------:R-:W-:-:S03]  /*5070*/  MOV R215, UR6 ;  /* 0x0000000600d77c02 */ /* 0x000fc60008000f00 */
[----:B------:R0:W1:Y:S01]  /*5080*/  SYNCS.PHASECHK.TRANS64.TRYWAIT P3, [UR6+0x38830], R3 ;  /* 0x03883003ff0075a7 */ /* 0x0000620008060146 */
[----:B------:R-:W-:Y:S05]  /*5090*/  @!P0 BRA `(.L_x_2174) ;  /* 0x0000000000048947 */ /* 0x000fea0003800000 */
[----:B------:R-:W-:Y:S01]  /*50a0*/  BPT.TRAP 0x1 ;  /* 0x000000040000795c */ /* 0x000fe20000300000 */
.L_x_2174:
[----:B-1----:R-:W-:Y:S05]  /*50b0*/  @P3 BRA `(.L_x_2175) ;  /* 0x00000000000c3947 */ /* 0x002fea0003800000 */
[----:B------:R-:W-:-:S13]  /*50c0*/  R2UR UR6, R215 ;  /* 0x00000000d70672ca */ /* 0x000fda00000e0000 */
[----:B------:R-:W1:Y:S02]  /*50d0*/  SYNCS.PHASECHK.TRANS64.TRYWAIT P3, [UR6+0x38830], R3 ;  /* 0x03883003ff0075a7 */ /* 0x000e640008060146 */
[----:B-1----:R-:W-:Y:S05]  /*50e0*/  @!P3 BRA `(.L_x_2176) ;  /* 0x000000fc0010b947 */ /* 0x002fea0003800000 */
.L_x_2175:
        /* <DEDUP_REMOVED lines=649> */
.L_x_2177:
[----:B------:R-:W-:Y:S02]  /*7980*/  R2UR UR7, R16 ;  /* 0x00000000100772ca */ /* 0x000fe400000e0000 */
[----:B------:R-:W-:Y:S02]  /*7990*/  R2UR UR6, R218 ;  /* 0x00000000da0672ca */ /* 0x000fe400000e0000 */
[----:B------:R-:W-:-:S11]  /*79a0*/  SHF.L.U32 R0, R214, 0x1f, RZ ;  /* 0x0000001fd6007819 */ /* 0x000fd600000006ff */
[----:B------:R-:W-:-:S09]  /*79b0*/  ULEA UR7, UR6, UR7, 0x3 ;  /* 0x0000000706077291 */ /* 0x000fd2000f8e183f */
[----:B------:R0:W1:Y:S01]  /*79c0*/  SYNCS.PHASECHK.TRANS64.TRYWAIT P3, [UR7+0x38850], R0 ;  /* 0x03885000ff0075a7 */ /* 0x0000620008060147 */
[----:B------:R-:W-:Y:S05]  /*79d0*/  @!P0 BRA `(.L_x_2178) ;  /* 0x0000000000048947 */ /* 0x000fea0003800000 */
[----:B------:R-:W-:Y:S01]  /*79e0*/  BPT.TRAP 0x1 ;  /* 0x000000040000795c */ /* 0x000fe20000300000 */
.L_x_2178:
[----:B-1----:R-:W-:Y:S05]  /*79f0*/  @P3 BRA `(.L_x_2179) ;  /* 0x0000000000083947 */ /* 0x002fea0003800000 */
[----:B------:R-:W1:Y:S02]  /*7a00*/  SYNCS.PHASECHK.TRANS64.TRYWAIT P3, [UR7+0x38850], R0 ;  /* 0x03885000ff0075a7 */ /* 0x000e640008060147 */
[----:B-1----:R-:W-:Y:S05]  /*7a10*/  @!P3 BRA `(.L_x_2180) ;  /* 0x000000d000e0b947 */ /* 0x002fea0003800000 */
.L_x_2179:
[----:B------:R-:W-:Y:S01]  /*7a20*/  R2UR UR6, R16 ;  /* 0x00000000100672ca */ /* 0x000fe200000e0000 */
[----:B------:R-:W-:Y:S01]  /*7a30*/  WARPGROUP.ARRIVE ;  /* 0x00000000000079c5 */ /* 0x000fe20000000000 */
[----:B------:R-:W-:Y:S01]  /*7a40*/  R2UR UR10, R218 ;  /* 0x00000000da0a72ca */ /* 0x000fe200000e0000 */
[----:B------:R-:W-:Y:S01]  /*7a50*/  UMOV UR11, 0x40000040 ;  /* 0x40000040000b7882 */ /* 0x000fe20000000000 */
[----:B01----:R-:W0:Y:S01]  /*7a60*/  @P2 LDC R0, c[0x0][0x44c] ;  /* 0x00011300ff002b82 */ /* 0x003e220000000800 */
[----:B------:R-:W-:Y:S01]  /*7a70*/  IMAD.MOV.U32 R3, RZ, RZ, R15 ;  /* 0x000000ffff037224 */ /* 0x000fe200078e000f */
[----:B------:R-:W-:Y:S01]  /*7a80*/  ULDC UR15, c[0x0][0x2f0] ;  /* 0x0000bc00000f7ab9 */ /* 0x000fe20000000800 */
[----:B------:R-:W-:-:S05]  /*7a90*/  ULDC UR14, c[0x0][0x288] ;  /* 0x0000a200000e7ab9 */ /* 0x000fca0000000800 */
[----:B------:R-:W1:Y:S01]  /*7aa0*/  @P2 LDC R7, c[0x0][0x450] ;  /* 0x00011400ff072b82 */ /* 0x000e620000000800 */
[----:B------:R-:W-:-:S04]  /*7ab0*/  UIADD3 UR6, UR6, 0x400, URZ ;  /* 0x0000040006067890 */ /* 0x000fc8000fffe03f */
[----:B------:R-:W-:-:S04]  /*7ac0*/  USHF.R.U32.HI UR6, URZ, 0x4, UR6 ;  /* 0x000000043f067899 */ /* 0x000fc80008011606 */
[----:B------:R-:W-:-:S04]  /*7ad0*/  ULOP3.LUT UR6, UR6, 0x3fff, URZ, 0xc0, !UPT ;  /* 0x00003fff06067892 */ /* 0x000fc8000f8ec03f */
[----:B------:R-:W-:Y:S01]  /*7ae0*/  ULOP3.LUT UR6, UR6, 0x2800000, URZ, 0xfc, !UPT ;  /* 0x0280000006067892 */ /* 0x000fe2000f8efc3f */
[----:B0-----:R-:W-:-:S03]  /*7af0*/  @P2 IMAD.HI.U32 R0, R15, R0, RZ ;  /* 0x000000000f002227 */ /* 0x001fc600078e00ff */
[----:B------:R-:W-:-:S07]  /*7b00*/  UIMAD UR6, UR10, 0xa00, UR6 ;  /* 0x00000a000a0678a4 */ /* 0x000fce000f8e0206 */
[----:B------:R-:W-:Y:S01]  /*7b10*/  UMOV UR10, UR6 ;  /* 0x00000006000a7c82 */ /* 0x000fe20008000000 */
[----:B-1----:R-:W-:Y:S01]  /*7b20*/  @P2 SHF.R.U32.HI R3, RZ, R7, R0 ;  /* 0x00000007ff032219 */ /* 0x002fe20000011600 */
[----:B------:R-:W-:Y:S01]  /*7b30*/  HGMMA.64x256x16.F32.BF16 R24, R208, gdesc[UR8].tnspB, R24, gsb0 ;  /* 0x43e00008d0187df0 */ /* 0x000fe20008001818 */
[----:B------:R-:W-:Y:S01]  /*7b40*/  UIADD3 UR10, UR6, 0x80, URZ ;  /* 0x00000080060a7890 */ /* 0x000fe2000fffe03f */
[----:B------:R-:W-:Y:S01]  /*7b50*/  IMAD.MOV.U32 R0, RZ, RZ, -0x50 ;  /* 0xffffffb0ff007424 */ /* 0x000fe200078e00ff */
[----:B------:R-:W-:Y:S01]  /*7b60*/  UMOV UR11, 0x40000040 ;  /* 0x40000040000b7882 */ /* 0x000fe20000000000 */
[----:B------:R-:W0:Y:S02]  /*7b70*/  SHFL.IDX PT, R2, R3, 0x1, 0x1c1f ;  /* 0x003c1f0003027f89 */ /* 0x000e2400000e0000 */
[----:B------:R-:W-:-:S04]  /*7b80*/  IMAD R0, R213, R0, 0x1 ;  /* 0x00000001d5007424 */ /* 0x000fc800078e0200 */
[----:B------:R-:W-:-:S04]  /*7b90*/  IMAD R7, R19, -0x2, R0 ;  /* 0xfffffffe13077824 */ /* 0x000fc800078e0200 */
[----:B------:R-:W-:Y:S01]  /*7ba0*/  IMAD R7, R18, UR15, R7 ;  /* 0x0000000f12077c24 */ /* 0x000fe2000f8e0207 */
[----:B------:R-:W-:Y:S02]  /*7bb0*/  WARPGROUP.DEPBAR.LE gsb0, 0x0 ;  /* 0x00008000000079c5 */ /* 0x000fe40000010000 */
[----:B------:R-:W-:Y:S01]  /*7bc0*/  WARPGROUP.ARRIVE ;  /* 0x00000000000079c5 */ /* 0x000fe20000000000 */
[----:B------:R-:W1:Y:S10]  /*7bd0*/  SHFL.IDX PT, R208, R3, RZ, 0x1c1f ;  /* 0x001c1fff03d07589 */ /* 0x000e7400000e0000 */
[----:B------:R-:W-:Y:S01]  /*7be0*/  HGMMA.64x256x16.F32.BF16 R24, R204, gdesc[UR8].tnspB, R24, gsb0 ;  /* 0x43e00008cc187df0 */ /* 0x000fe20008001818 */
[----:B------:R-:W-:Y:S01]  /*7bf0*/  UIADD3 UR10, UR6, 0x100, URZ ;  /* 0x00000100060a7890 */ /* 0x000fe2000fffe03f */
[----:B------:R-:W-:Y:S01]  /*7c00*/  UMOV UR11, 0x40000040 ;  /* 0x40000040000b7882 */ /* 0x000fe20000000000 */
[----:B------:R-:W-:-:S02]  /*7c10*/  WARPGROUP.DEPBAR.LE gsb0, 0x0 ;  /* 0x00008000000079c5 */ /* 0x000fc40000010000 */
[----:B------:R-:W-:-:S15]  /*7c20*/  WARPGROUP.ARRIVE ;  /* 0x00000000000079c5 */ /* 0x000fde0000000000 */
[----:B------:R-:W-:-:S08]  /*7c30*/  NOP ;  /* 0x0000000000007918 */ /* 0x000fd00000000000 */
[----:B------:R-:W-:Y:S01]  /*7c40*/  HGMMA.64x256x16.F32.BF16 R24, R200, gdesc[UR8].tnspB, R24, gsb0 ;  /* 0x43e00008c8187df0 */ /* 0x000fe20008001818 */
[----:B------:R-:W-:Y:S01]  /*7c50*/  UIADD3 UR10, UR6, 0x180, URZ ;  /* 0x00000180060a7890 */ /* 0x000fe2000fffe03f */
[----:B------:R-:W-:Y:S01]  /*7c60*/  UMOV UR11, 0x40000040 ;  /* 0x40000040000b7882 */ /* 0x000fe20000000000 */
[----:B------:R-:W-:Y:S01]  /*7c70*/  UIADD3 UR6, UR6, 0x200, URZ ;  /* 0x0000020006067890 */ /* 0x000fe2000fffe03f */
[----:B------:R-:W-:Y:S02]  /*7c80*/  WARPGROUP.DEPBAR.LE gsb0, 0x0 ;  /* 0x00008000000079c5 */ /* 0x000fe40000010000 */
[----:B------:R-:W-:Y:S01]  /*7c90*/  WARPGROUP.ARRIVE ;  /* 0x00000000000079c5 */ /* 0x000fe20000000000 */
[----:B0-----:R-:W-:-:S04]  /*7ca0*/  IADD3 R201, R2, -UR14, R7 ;  /* 0x8000000e02c97c10 */ /* 0x001fc8000fffe007 */
[----:B------:R-:W-:-:S15]  /*7cb0*/  ISETP.GT.AND P3, PT, R201, RZ, PT ;  /* 0x000000ffc900720c */ /* 0x000fde0003f64270 */
[----:B------:R-:W-:-:S02]  /*7cc0*/  NOP ;  /* 0x0000000000007918 */ /* 0x000fc40000000000 */
[----:B------:R-:W-:Y:S01]  /*7cd0*/  HGMMA.64x256x16.F32.BF16 R24, R196, gdesc[UR8].tnspB, R24, gsb0 ;  /* 0x43e00008c4187df0 */ /* 0x000fe20008001818 */
[----:B------:R-:W-:Y:S01]  /*7ce0*/  ISETP.GT.AND P4, PT, R201, 0x1, PT ;  /* 0x00000001c900780c */ /* 0x000fe20003f84270 */
[----:B------:R-:W-:Y:S01]  /*7cf0*/  UMOV UR10, UR6 ;  /* 0x00000006000a7c82 */ /* 0x000fe20008000000 */
[----:B------:R-:W-:Y:S01]  /*7d00*/  FSEL R216, R186, -INF , P3 ;  /* 0xff800000bad87808 */ /* 0x000fe20001800000 */
[----:B------:R-:W-:Y:S01]  /*7d10*/  UMOV UR11, 0x40000040 ;  /* 0x40000040000b7882 */ /* 0x000fe20000000000 */
[----:B------:R-:W-:Y:S02]  /*7d20*/  FSEL R214, R187, -INF , P4 ;  /* 0xff800000bbd67808 */ /* 0x000fe40002000000 */
[C---:B------:R-:W-:Y:S02]  /*7d30*/  ISETP.GT.AND P3, PT, R201.reuse, 0x8, PT ;  /* 0x00000008c900780c */ /* 0x040fe40003f64270 */
[----:B------:R-:W-:Y:S02]  /*7d40*/  FMNMX.FTZ R187, R216, R20, !PT ;  /* 0x00000014d8bb7209 */ /* 0x000fe40007810000 */
[----:B------:R-:W-:-:S02]  /*7d50*/  ISETP.GT.AND P4, PT, R201, 0x9, PT ;  /* 0x00000009c900780c */ /* 0x000fc40003f84270 */
[----:B------:R-:W-:Y:S02]  /*7d60*/  FSEL R210, R190, -INF , P3 ;  /* 0xff800000bed27808 */ /* 0x000fe40001800000 */
[----:B------:R-:W-:Y:S02]  /*7d70*/  FMNMX.FTZ R187, R214, R187, !PT ;  /* 0x000000bbd6bb7209 */ /* 0x000fe40007810000 */
[----:B------:R-:W-:Y:S02]  /*7d80*/  ISETP.GT.AND P3, PT, R201, 0x10, PT ;  /* 0x00000010c900780c */ /* 0x000fe40003f64270 */
[----:B------:R-:W-:Y:S02]  /*7d90*/  FSEL R0, R191, -INF , P4 ;  /* 0xff800000bf007808 */ /* 0x000fe40002000000 */
        /* <DEDUP_REMOVED lines=46> */
[----:B------:R-:W-:Y:S02]  /*8080*/  FSEL R158, R159, -INF , P4 ;  /* 0xff8000009f9e7808 */ /* 0x000fe40002000000 */
[----:B------:R-:W-:Y:S02]  /*8090*/  FMNMX.FTZ R187, R206, R187, !PT ;  /* 0x000000bbcebb7209 */ /* 0x000fe40007810000 */
[----:B-1----:R-:W-:Y:S02]  /*80a0*/  IADD3 R159, R208, -UR14, R7 ;  /* 0x8000000ed09f7c10 */ /* 0x002fe4000fffe007 */
[----:B------:R-:W-:-:S02]  /*80b0*/  FMNMX.FTZ R187, R158, R187, !PT ;  /* 0x000000bb9ebb7209 */ /* 0x000fc40007810000 */
[C---:B------:R-:W-:Y:S02]  /*80c0*/  ISETP.GT.AND P3, PT, R159.reuse, RZ, PT ;  /* 0x000000ff9f00720c */ /* 0x040fe40003f64270 */
[C---:B------:R-:W-:Y:S01]  /*80d0*/  ISETP.GT.AND P4, PT, R159.reuse, 0x1, PT ;  /* 0x000000019f00780c */ /* 0x040fe20003f84270 */
[----:B------:R-:W0:Y:S01]  /*80e0*/  SHFL.BFLY PT, R218, R187, 0x2, 0x1f ;  /* 0x0c401f00bbda7f89 */ /* 0x000e2200000e0000 */
[----:B------:R-:W-:Y:S02]  /*80f0*/  FSEL R184, R184, -INF , P3 ;  /* 0xff800000b8b87808 */ /* 0x000fe40001800000 */
[----:B------:R-:W-:Y:S02]  /*8100*/  ISETP.GT.AND P5, PT, R159, 0x8, PT ;  /* 0x000000089f00780c */ /* 0x000fe40003fa4270 */
[----:B------:R-:W-:Y:S02]  /*8110*/  FSEL R208, R185, -INF , P4 ;  /* 0xff800000b9d07808 */ /* 0x000fe40002000000 */
[----:B------:R-:W-:-:S02]  /*8120*/  FMNMX.FTZ R3, R184, R21, !PT ;  /* 0x00000015b8037209 */ /* 0x000fc40007810000 */
[C---:B------:R-:W-:Y:S02]  /*8130*/  ISETP.GT.AND P3, PT, R159.reuse, 0x9, PT ;  /* 0x000000099f00780c */ /* 0x040fe40003f64270 */
[----:B------:R-:W-:Y:S02]  /*8140*/  FSEL R188, R188, -INF , P5 ;  /* 0xff800000bcbc7808 */ /* 0x000fe40002800000 */
[----:B------:R-:W-:Y:S02]  /*8150*/  FMNMX.FTZ R7, R208, R3, !PT ;  /* 0x00000003d0077209 */ /* 0x000fe40007810000 */
[C---:B------:R-:W-:Y:S01]  /*8160*/  ISETP.GT.AND P4, PT, R159.reuse, 0x11, PT ;  /* 0x000000119f00780c */ /* 0x040fe20003f84270 */
[----:B------:R-:W1:Y:S01]  /*8170*/  LDC R3, c[0x0][0x988] ;  /* 0x00026200ff037b82 */ /* 0x000e620000000800 */
[----:B------:R-:W-:Y:S02]  /*8180*/  FMNMX.FTZ R7, R188, R7, !PT ;  /* 0x00000007bc077209 */ /* 0x000fe40007810000 */
[----:B------:R-:W-:-:S02]  /*8190*/  ISETP.GT.AND P5, PT, R159, 0x21, PT ;  /* 0x000000219f00780c */ /* 0x000fc40003fa4270 */
[----:B------:R-:W-:Y:S02]  /*81a0*/  R2UR UR14, R215 ;  /* 0x00000000d70e72ca */ /* 0x000fe400000e0000 */
[----:B------:R-:W-:Y:S02]  /*81b0*/  FSEL R226, R169, -INF , P5 ;  /* 0xff800000a9e27808 */ /* 0x000fe40002800000 */
[----:B0-----:R-:W-:Y:S02]  /*81c0*/  FMNMX.FTZ R163, R187, R218, !PT ;  /* 0x000000dabba37209 */ /* 0x001fe40007810000 */
[----:B------:R-:W-:Y:S02]  /*81d0*/  FSEL R218, R177, -INF , P4 ;  /* 0xff800000b1da7808 */ /* 0x000fe40002000000 */
[C---:B------:R-:W-:Y:S01]  /*81e0*/  ISETP.GT.AND P4, PT, R159.reuse, 0x19, PT ;  /* 0x000000199f00780c */ /* 0x040fe20003f84270 */
[----:B------:R-:W0:Y:S01]  /*81f0*/  SHFL.BFLY PT, R224, R163, 0x1, 0x1f ;  /* 0x0c201f00a3e07f89 */ /* 0x000e2200000e0000 */
[----:B------:R-:W-:-:S02]  /*8200*/  ISETP.GT.AND P5, PT, R159, 0x29, PT ;  /* 0x000000299f00780c */ /* 0x000fc40003fa4270 */
[----:B------:R-:W-:Y:S02]  /*8210*/  FSEL R222, R181, -INF , P4 ;  /* 0xff800000b5de7808 */ /* 0x000fe40002000000 */
[----:B------:R-:W-:Y:S01]  /*8220*/  ISETP.GT.AND P4, PT, R159, 0x20, PT ;  /* 0x000000209f00780c */ /* 0x000fe20003f84270 */
[----:B------:R-:W-:Y:S02]  /*8230*/  WARPGROUP.DEPBAR.LE gsb0, 0x0 ;  /* 0x00008000000079c5 */ /* 0x000fe40000010000 */
[----:B------:R-:W-:Y:S01]  /*8240*/  FSEL R196, R189, -INF , P3 ;  /* 0xff800000bdc47808 */ /* 0x000fe20001800000 */
[----:B------:R-:W-:Y:S01]  /*8250*/  WARPGROUP.ARRIVE ;  /* 0x00000000000079c5 */ /* 0x000fe20000000000 */
[C---:B------:R-:W-:Y:S02]  /*8260*/  ISETP.GT.AND P3, PT, R159.reuse, 0x10, PT ;  /* 0x000000109f00780c */ /* 0x040fe40003f64270 */
[----:B------:R-:W-:Y:S02]  /*8270*/  FMNMX.FTZ R7, R196, R7, !PT ;  /* 0x00000007c4077209 */ /* 0x000fe40007810000 */
[----:B------:R-:W-:Y:S01]  /*8280*/  FSEL R198, R176, -INF , P3 ;  /* 0xff800000b0c67808 */ /* 0x000fe20001800000 */
[----:B------:R-:W-:Y:S01]  /*8290*/  HGMMA.64x256x16.F32.BF16 R24, R192, gdesc[UR8].tnspB, R24, gsb0 ;  /* 0x43e00008c0187df0 */ /* 0x000fe20008001818 */
[----:B------:R-:W-:-:S02]  /*82a0*/  ISETP.GT.AND P3, PT, R159, 0x18, PT ;  /* 0x000000189f00780c */ /* 0x000fc40003f64270 */
[----:B------:R-:W-:Y:S02]  /*82b0*/  FMNMX.FTZ R7, R198, R7, !PT ;  /* 0x00000007c6077209 */ /* 0x000fe40007810000 */
[----:B------:R-:W-:Y:S02]  /*82c0*/  FSEL R220, R180, -INF , P3 ;  /* 0xff800000b4dc7808 */ /* 0x000fe40001800000 */
[----:B------:R-:W-:Y:S02]  /*82d0*/  FMNMX.FTZ R155, R218, R7, !PT ;  /* 0x00000007da9b7209 */ /* 0x000fe40007810000 */
[----:B0-----:R-:W-:Y:S02]  /*82e0*/  FMNMX.FTZ R7, R163, R224, !PT ;  /* 0x000000e0a3077209 */ /* 0x001fe40007810000 */
[----:B------:R-:W-:Y:S02]  /*82f0*/  FMNMX.FTZ R155, R220, R155, !PT ;  /* 0x0000009bdc9b7209 */ /* 0x000fe40007810000 */
[----:B------:R-:W-:Y:S01]  /*8300*/  FSEL R224, R168, -INF , P4 ;  /* 0xff800000a8e07808 */ /* 0x000fe20002000000 */
[----:B-1----:R-:W-:Y:S01]  /*8310*/  FMUL.FTZ R167, R7, R3 ;  /* 0x0000000307a77220 */ /* 0x002fe20000410000 */
[----:B------:R-:W-:-:S02]  /*8320*/  FMNMX.FTZ R155, R222, R155, !PT ;  /* 0x0000009bde9b7209 */ /* 0x000fc40007810000 */
[----:B------:R-:W-:Y:S02]  /*8330*/  ISETP.GT.AND P3, PT, R159, 0x28, PT ;  /* 0x000000289f00780c */ /* 0x000fe40003f64270 */
[----:B------:R-:W-:Y:S02]  /*8340*/  FMNMX.FTZ R163, R224, R155, !PT ;  /* 0x0000009be0a37209 */ /* 0x000fe40007810000 */
[----:B------:R-:W-:Y:S02]  /*8350*/  FSEL R228, R172, -INF , P3 ;  /* 0xff800000ace47808 */ /* 0x000fe40001800000 */
[----:B------:R-:W-:Y:S02]  /*8360*/  FMNMX.FTZ R163, R226, R163, !PT ;  /* 0x000000a3e2a37209 */ /* 0x000fe40007810000 */
[----:B------:R-:W-:Y:S02]  /*8370*/  FSEL R168, R173, -INF , P5 ;  /* 0xff800000ada87808 */ /* 0x000fe40002800000 */
[----:B------:R-:W-:-:S02]  /*8380*/  ISETP.GT.AND P3, PT, R159, 0x30, PT ;  /* 0x000000309f00780c */ /* 0x000fc40003f64270 */
[----:B------:R-:W-:Y:S02]  /*8390*/  FMNMX.FTZ R163, R228, R163, !PT ;  /* 0x000000a3e4a37209 */ /* 0x000fe40007810000 */
[C---:B------:R-:W-:Y:S02]  /*83a0*/  ISETP.GT.AND P5, PT, R159.reuse, 0x31, PT ;  /* 0x000000319f00780c */ /* 0x040fe40003fa4270 */
[----:B------:R-:W-:Y:S02]  /*83b0*/  FSEL R176, R160, -INF , P3 ;  /* 0xff800000a0b07808 */ /* 0x000fe40001800000 */
[----:B------:R-:W-:Y:S02]  /*83c0*/  FMNMX.FTZ R163, R168, R163, !PT ;  /* 0x000000a3a8a37209 */ /* 0x000fe40007810000 */
[----:B------:R-:W-:Y:S02]  /*83d0*/  ISETP.GT.AND P3, PT, R159, 0x38, PT ;  /* 0x000000389f00780c */ /* 0x000fe40003f64270 */
[----:B------:R-:W-:-:S02]  /*83e0*/  FSEL R172, R161, -INF , P5 ;  /* 0xff800000a1ac7808 */ /* 0x000fc40002800000 */
[----:B------:R-:W-:Y:S02]  /*83f0*/  FMNMX.FTZ R163, R176, R163, !PT ;  /* 0x000000a3b0a37209 */ /* 0x000fe40007810000 */
[----:B------:R-:W-:Y:S02]  /*8400*/  ISETP.GT.AND P5, PT, R159, 0x39, PT ;  /* 0x000000399f00780c */ /* 0x000fe40003fa4270 */
[----:B------:R-:W-:Y:S02]  /*8410*/  FSEL R180, R164, -INF , P3 ;  /* 0xff800000a4b47808 */ /* 0x000fe40001800000 */
[----:B------:R-:W-:Y:S02]  /*8420*/  FMNMX.FTZ R163, R172, R163, !PT ;  /* 0x000000a3aca37209 */ /* 0x000fe40007810000 */
[----:B------:R-:W-:Y:S02]  /*8430*/  FSETP.NEU.FTZ.AND P4, PT, R7, -INF , PT ;  /* 0xff8000000700780b */ /* 0x000fe40003f9d000 */
[----:B------:R-:W-:-:S02]  /*8440*/  FSEL R164, R165, -INF , P5 ;  /* 0xff800000a5a47808 */ /* 0x000fc40002800000 */
[----:B------:R-:W-:Y:S02]  /*8450*/  ISETP.GT.AND P3, PT, R159, 0x40, PT ;  /* 0x000000409f00780c */ /* 0x000fe40003f64270 */
[----:B------:R-:W-:Y:S02]  /*8460*/  FMNMX.FTZ R163, R180, R163, !PT ;  /* 0x000000a3b4a37209 */ /* 0x000fe40007810000 */
[----:B------:R-:W-:Y:S02]  /*8470*/  FSEL R155, R167, RZ, P4 ;  /* 0x000000ffa79b7208 */ /* 0x000fe40002000000 */
[C---:B------:R-:W-:Y:S02]  /*8480*/  ISETP.GT.AND P5, PT, R159.reuse, 0x41, PT ;  /* 0x000000419f00780c */ /* 0x040fe40003fa4270 */
[----:B------:R-:W-:Y:S01]  /*8490*/  FSEL R152, R152, -INF , P3 ;  /* 0xff80000098987808 */ /* 0x000fe20001800000 */
[--C-:B------:R-:W-:Y:S01]  /*84a0*/  FFMA.FTZ R211, R210, R3, -R155.reuse ;  /* 0x00000003d2d37223 */ /* 0x100fe2000001089b */
[----:B------:R-:W-:Y:S01]  /*84b0*/  FMNMX.FTZ R163, R164, R163, !PT ;  /* 0x000000a3a4a37209 */ /* 0x000fe20007810000 */
[-CC-:B------:R-:W-:Y:S01]  /*84c0*/  FFMA.FTZ R160, R214, R3.reuse, -R155.reuse ;  /* 0x00000003d6a07223 */ /* 0x180fe2000001089b */
[----:B------:R-:W-:Y:S01]  /*84d0*/  ISETP.GT.AND P3, PT, R159, 0x48, PT ;  /* 0x000000489f00780c */ /* 0x000fe20003f64270 */
[-CC-:B------:R-:W-:Y:S01]  /*84e0*/  FFMA.FTZ R209, R216, R3.reuse, -R155.reuse ;  /* 0x00000003d8d17223 */ /* 0x180fe2000001089b */
        /* <DEDUP_REMOVED lines=9> */
[----:B------:R0:W-:Y:S01]  /*8580*/  MUFU.EX2 R156, R153 ;  /* 0x00000099009c7308 */ /* 0x0001e20000000800 */
[----:B------:R-:W-:Y:S01]  /*8590*/  FSEL R216, R157, -INF , P5 ;  /* 0xff8000009dd87808 */ /* 0x000fe20002800000 */
[--C-:B------:R-:W-:Y:S01]  /*85a0*/  FFMA.FTZ R207, R182, R3, -R155.reuse ;  /* 0x00000003b6cf7223 */ /* 0x100fe2000001089b */
[----:B------:R-:W-:Y:S01]  /*85b0*/  FMNMX.FTZ R163, R214, R163, !PT ;  /* 0x000000a3d6a37209 */ /* 0x000fe20007810000 */
[-CC-:B------:R-:W-:Y:S01]  /*85c0*/  FFMA.FTZ R157, R206, R3.reuse, -R155.reuse ;  /* 0x00000003ce9d7223 */ /* 0x180fe2000001089b */
[----:B------:R-:W-:Y:S01]  /*85d0*/  FSEL R171, R7, RZ, P4 ;  /* 0x000000ff07ab7208 */ /* 0x000fe20002000000 */
[--C-:B------:R-:W-:Y:S01]  /*85e0*/  FFMA.FTZ R197, R162, R3, -R155.reuse ;  /* 0x00000003a2c57223 */ /* 0x100fe2000001089b */
[----:B------:R-:W-:Y:S01]  /*85f0*/  FMNMX.FTZ R163, R216, R163, !PT ;  /* 0x000000a3d8a37209 */ /* 0x000fe20007810000 */
[----:B------:R-:W-:Y:S01]  /*8600*/  MUFU.EX2 R209, R209 ;  /* 0x000000d100d17308 */ /* 0x000fe20000000800 */
[-CC-:B------:R-:W-:Y:S01]  /*8610*/  FFMA.FTZ R162, R200, R3.reuse, -R155.reuse ;  /* 0x00000003c8a27223 */ /* 0x180fe2000001089b */
[----:B------:R-:W-:Y:S01]  /*8620*/  FADD.FTZ R2, -R171, R20 ;  /* 0x00000014ab027221 */ /* 0x000fe20000010100 */
[----:B------:R-:W-:Y:S01]  /*8630*/  IMAD.U32 R20, RZ, RZ, UR14 ;  /* 0x0000000eff147e24 */ /* 0x000fe2000f8e00ff */
[----:B------:R-:W1:Y:S01]  /*8640*/  SHFL.BFLY PT, R0, R163, 0x2, 0x1f ;  /* 0x0c401f00a3007f89 */ /* 0x000e6200000e0000 */
[-CC-:B------:R-:W-:Y:S01]  /*8650*/  FFMA.FTZ R201, R186, R3.reuse, -R155.reuse ;  /* 0x00000003bac97223 */ /* 0x180fe2000001089b */
[-C--:B------:R-:W-:Y:S01]  /*8660*/  FMUL.FTZ R2, R2, R3.reuse ;  /* 0x0000000302027220 */ /* 0x080fe20000410000 */
[----:B------:R-:W-:Y:S01]  /*8670*/  @!P1 VIADD R20, R20, 0x38840 ;  /* 0x0003884014149836 */ /* 0x000fe20000000000 */
[----:B------:R-:W-:Y:S01]  /*8680*/  MUFU.EX2 R160, R160 ;  /* 0x000000a000a07308 */ /* 0x000fe20000000800 */
[-CC-:B------:R-:W-:Y:S01]  /*8690*/  FFMA.FTZ R170, R170, R3.reuse, -R155.reuse ;  /* 0x00000003aaaa7223 */ /* 0x180fe2000001089b */
[-CC-:B------:R-:W-:Y:S01]  /*86a0*/  FFMA.FTZ R199, R166, R3.reuse, -R155.reuse ;  /* 0x00000003a6c77223 */ /* 0x180fe2000001089b */
[-CC-:B------:R-:W-:Y:S01]  /*86b0*/  FFMA.FTZ R166, R202, R3.reuse, -R155.reuse ;  /* 0x00000003caa67223 */ /* 0x180fe2000001089b */
[----:B------:R-:W-:Y:S01]  /*86c0*/  @!P1 PRMT R20, RZ, 0x654, R20 ;  /* 0x00000654ff149816 */ /* 0x000fe20000000014 */
[-CC-:B------:R-:W-:Y:S01]  /*86d0*/  FFMA.FTZ R203, R174, R3.reuse, -R155.reuse ;  /* 0x00000003aecb7223 */ /* 0x180fe2000001089b */
[-CC-:B------:R-:W-:Y:S01]  /*86e0*/  FFMA.FTZ R174, R190, R3.reuse, -R155.reuse ;  /* 0x00000003beae7223 */ /* 0x180fe2000001089b */
[----:B------:R-:W-:Y:S01]  /*86f0*/  FFMA.FTZ R158, R158, R3, -R155 ;  /* 0x000000039e9e7223 */ /* 0x000fe2000001089b */
[----:B------:R-:W2:Y:S08]  /*8700*/  MUFU.EX2 R2, R2 ;  /* 0x0000000200027308 */ /* 0x000eb00000000800 */
[----:B------:R-:W-:Y:S01]  /*8710*/  MUFU.EX2 R211, R211 ;  /* 0x000000d300d37308 */ /* 0x000fe20000000800 */
[----:B-1----:R-:W-:-:S07]  /*8720*/  FMNMX.FTZ R0, R163, R0, !PT ;  /* 0x00000000a3007209 */ /* 0x002fce0007810000 */
[----:B------:R-:W-:Y:S01]  /*8730*/  MUFU.EX2 R205, R205 ;  /* 0x000000cd00cd7308 */ /* 0x000fe20000000800 */
[----:B0-----:R-:W0:Y:S01]  /*8740*/  SHFL.BFLY PT, R153, R0, 0x1, 0x1f ;  /* 0x0c201f0000997f89 */ /* 0x001e2200000e0000 */
[----:B--2---:R-:W-:Y:S01]  /*8750*/  FFMA.FTZ R173, R2, R9, R209 ;  /* 0x0000000902ad7223 */ /* 0x004fe200000100d1 */
[----:B------:R-:W-:-:S05]  /*8760*/  F2FP.BF16.F32.PACK_AB R209, R160, R209 ;  /* 0x000000d1a0d1723e */ /* 0x000fca00000010ff */
[----:B------:R-:W-:Y:S08]  /*8770*/  MUFU.EX2 R230, R230 ;  /* 0x000000e600e67308 */ /* 0x000ff00000000800 */
[----:B------:R-:W-:Y:S08]  /*8780*/  MUFU.EX2 R207, R207 ;  /* 0x000000cf00cf7308 */ /* 0x000ff00000000800 */
[----:B------:R-:W-:Y:S01]  /*8790*/  MUFU.EX2 R178, R178 ;  /* 0x000000b200b27308 */ /* 0x000fe20000000800 */
[----:B0-----:R-:W-:Y:S01]  /*87a0*/  FMNMX.FTZ R6, R0, R153, !PT ;  /* 0x0000009900067209 */ /* 0x001fe20007810000 */
[-CC-:B------:R-:W-:Y:S01]  /*87b0*/  FFMA.FTZ R153, R154, R3.reuse, -R155.reuse ;  /* 0x000000039a997223 */ /* 0x180fe2000001089b */
[----:B------:R-:W-:-:S02]  /*87c0*/  FFMA.FTZ R154, R204, R3, -R155 ;  /* 0x00000003cc9a7223 */ /* 0x000fc4000001089b */
[C---:B------:R-:W-:Y:S01]  /*87d0*/  FSETP.NEU.FTZ.AND P3, PT, R6.reuse, -INF , PT ;  /* 0xff8000000600780b */ /* 0x040fe20003f7d000 */
[C---:B------:R-:W-:Y:S02]  /*87e0*/  FMUL.FTZ R159, R6.reuse, R3 ;  /* 0x00000003069f7220 */ /* 0x040fe40000410000 */
[----:B------:R-:W-:Y:S01]  /*87f0*/  MUFU.EX2 R201, R201 ;  /* 0x000000c900c97308 */ /* 0x000fe20000000800 */
[----:B------:R-:W-:Y:S02]  /*8800*/  FSEL R0, R6, RZ, P3 ;  /* 0x000000ff06007208 */ /* 0x000fe40001800000 */
[----:B------:R-:W-:Y:S02]  /*8810*/  FSEL R159, R159, RZ, P3 ;  /* 0x000000ff9f9f7208 */ /* 0x000fe40001800000 */
[C---:B------:R-:W-:Y:S01]  /*8820*/  ISETP.GT.AND P3, PT, R213.reuse, R212, PT ;  /* 0x000000d4d500720c */ /* 0x040fe20003f64270 */
[----:B------:R-:W-:Y:S01]  /*8830*/  FADD.FTZ R0, -R0, R21 ;  /* 0x0000001500007221 */ /* 0x000fe20000010100 */
[----:B------:R-:W-:-:S02]  /*8840*/  VIADD R213, R213, 0xffffffff ;  /* 0xffffffffd5d57836 */ /* 0x000fc40000000000 */
[-CC-:B------:R-:W-:Y:S01]  /*8850*/  FFMA.FTZ R161, R184, R3.reuse, -R159.reuse ;  /* 0x00000003b8a17223 */ /* 0x180fe2000001089f */
[-CC-:B------:R-:W-:Y:S01]  /*8860*/  FFMA.FTZ R208, R208, R3.reuse, -R159.reuse ;  /* 0x00000003d0d07223 */ /* 0x180fe2000001089f */
[-C--:B------:R-:W-:Y:S01]  /*8870*/  FMUL.FTZ R0, R0, R3.reuse ;  /* 0x0000000300007220 */ /* 0x080fe20000410000 */
        /* <DEDUP_REMOVED lines=11> */
[----:B------:R-:W0:Y:S01]  /*8930*/  MUFU.EX2 R0, R0 ;  /* 0x0000000000007308 */ /* 0x000e220000000800 */
[-CC-:B------:R-:W-:Y:S01]  /*8940*/  FFMA.FTZ R155, R164, R3.reuse, -R159.reuse ;  /* 0x00000003a49b7223 */ /* 0x180fe2000001089f */
[-CC-:B------:R-:W-:Y:S01]  /*8950*/  FFMA.FTZ R196, R176, R3.reuse, -R159.reuse ;  /* 0x00000003b0c47223 */ /* 0x180fe2000001089f */
[-CC-:B------:R-:W-:Y:S01]  /*8960*/  FFMA.FTZ R172, R172, R3.reuse, -R159.reuse ;  /* 0x00000003acac7223 */ /* 0x180fe2000001089f */
[-CC-:B------:R-:W-:Y:S01]  /*8970*/  FFMA.FTZ R198, R180, R3.reuse, -R159.reuse ;  /* 0x00000003b4c67223 */ /* 0x180fe2000001089f */
[-CC-:B------:R-:W-:Y:S01]  /*8980*/  FFMA.FTZ R152, R152, R3.reuse, -R159.reuse ;  /* 0x0000000398987223 */ /* 0x180fe2000001089f */
[----:B------:R-:W-:Y:S01]  /*8990*/  FFMA.FTZ R214, R214, R3, -R159 ;  /* 0x00000003d6d67223 */ /* 0x000fe2000001089f */
[----:B------:R-:W-:Y:S01]  /*89a0*/  IMAD.U32 R168, RZ, RZ, UR7 ;  /* 0x00000007ffa87e24 */ /* 0x000fe2000f8e00ff */
[----:B------:R-:W1:Y:S01]  /*89b0*/  MUFU.EX2 R208, R208 ;  /* 0x000000d000d07308 */ /* 0x000e620000000800 */
[----:B------:R-:W-:-:S02]  /*89c0*/  IMAD.U32 R218, RZ, RZ, UR61 ;  /* 0x0000003dffda7e24 */ /* 0x000fc4000f8e00ff */
[----:B------:R-:W-:-:S05]  /*89d0*/  @!P1 VIADD R168, R168, 0x38860 ;  /* 0x00038860a8a89836 */ /* 0x000fca0000000000 */
[----:B------:R-:W2:Y:S01]  /*89e0*/  MUFU.EX2 R163, R163 ;  /* 0x000000a300a37308 */ /* 0x000ea20000000800 */
[----:B0-----:R-:W-:Y:S01]  /*89f0*/  FFMA.FTZ R171, R0, R14, R161 ;  /* 0x0000000e00ab7223 */ /* 0x001fe200000100a1 */
[----:B------:R-:W-:-:S06]  /*8a00*/  @!P1 PRMT R168, RZ, 0x654, R168 ;  /* 0x00000654ffa89816 */ /* 0x000fcc00000000a8 */
[----:B------:R-:W0:Y:S01]  /*8a10*/  MUFU.EX2 R182, R182 ;  /* 0x000000b600b67308 */ /* 0x000e220000000800 */
[C---:B-1----:R-:W-:Y:S01]  /*8a20*/  FADD.FTZ R14, R208.reuse, R171 ;  /* 0x000000abd00e7221 */ /* 0x042fe20000010000 */
[----:B------:R-:W-:-:S06]  /*8a30*/  F2FP.BF16.F32.PACK_AB R208, R208, R161 ;  /* 0x000000a1d0d0723e */ /* 0x000fcc00000010ff */
[----:B------:R-:W1:Y:S01]  /*8a40*/  MUFU.EX2 R204, R204 ;  /* 0x000000cc00cc7308 */ /* 0x000e620000000800 */
[----:B--2---:R-:W-:-:S07]  /*8a50*/  FADD.FTZ R171, R163, R14 ;  /* 0x0000000ea3ab7221 */ /* 0x004fce0000010000 */
[----:B------:R-:W2:Y:S01]  /*8a60*/  MUFU.EX2 R165, R165 ;  /* 0x000000a500a57308 */ /* 0x000ea20000000800 */
[----:B0-----:R-:W-:-:S07]  /*8a70*/  FADD.FTZ R171, R182, R171 ;  /* 0x000000abb6ab7221 */ /* 0x001fce0000010000 */
[----:B------:R-:W0:Y:S08]  /*8a80*/  MUFU.EX2 R206, R206 ;  /* 0x000000ce00ce7308 */ /* 0x000e300000000800 */
[----:B------:R-:W3:Y:S08]  /*8a90*/  MUFU.EX2 R167, R167 ;  /* 0x000000a700a77308 */ /* 0x000ef00000000800 */
[----:B------:R-:W4:Y:S08]  /*8aa0*/  MUFU.EX2 R200, R200 ;  /* 0x000000c800c87308 */ /* 0x000f300000000800 */
[----:B------:R-:W5:Y:S08]  /*8ab0*/  MUFU.EX2 R169, R169 ;  /* 0x000000a900a97308 */ /* 0x000f700000000800 */
[----:B------:R-:W-:Y:S08]  /*8ac0*/  MUFU.EX2 R170, R170 ;  /* 0x000000aa00aa7308 */ /* 0x000ff00000000800 */
[----:B------:R-:W5:Y:S08]  /*8ad0*/  MUFU.EX2 R202, R202 ;  /* 0x000000ca00ca7308 */ /* 0x000f700000000800 */
[----:B------:R-:W-:Y:S01]  /*8ae0*/  MUFU.EX2 R203, R203 ;  /* 0x000000cb00cb7308 */ /* 0x000fe20000000800 */
[----:B------:R-:W-:-:S02]  /*8af0*/  WARPGROUP.DEPBAR.LE gsb0, 0x0 ;  /* 0x00008000000079c5 */ /* 0x000fc40000010000 */
[----:B------:R1:W-:Y:S05]  /*8b00*/  @!P1 SYNCS.ARRIVE.TRANS64.RED.A1T0 RZ, [R20+URZ], RZ ;  /* 0x000000ff14ff99a7 */ /* 0x0003ea000810043f */
[----:B------:R-:W5:Y:S01]  /*8b10*/  MUFU.EX2 R21, R21 ;  /* 0x0000001500157308 */ /* 0x000f620000000800 */
[----:B-1----:R-:W-:Y:S01]  /*8b20*/  FADD.FTZ R20, R160, R173 ;  /* 0x000000ada0147221 */ /* 0x002fe20000010000 */
[----:B------:R1:W-:Y:S06]  /*8b30*/  @!P1 SYNCS.ARRIVE.TRANS64.RED.A1T0 RZ, [R168+URZ], RZ ;  /* 0x000000ffa8ff99a7 */ /* 0x0003ec000810043f */
[----:B------:R-:W1:Y:S01]  /*8b40*/  MUFU.EX2 R174, R174 ;  /* 0x000000ae00ae7308 */ /* 0x000e620000000800 */
[----:B------:R-:W-:Y:S01]  /*8b50*/  FADD.FTZ R173, R211, R20 ;  /* 0x00000014d3ad7221 */ /* 0x000fe20000010000 */
[----:B------:R-:W-:Y:S01]  /*8b60*/  FADD.FTZ R20, R204, R171 ;  /* 0x000000abcc147221 */ /* 0x000fe20000010000 */
[----:B------:R-:W-:-:S02]  /*8b70*/  F2FP.BF16.F32.PACK_AB R211, R156, R211 ;  /* 0x000000d39cd3723e */ /* 0x000fc400000010ff */
[----:B------:R-:W-:Y:S01]  /*8b80*/  FADD.FTZ R14, R156, R173 ;  /* 0x000000ad9c0e7221 */ /* 0x000fe20000010000 */
[C---:B--2---:R-:W-:Y:S02]  /*8b90*/  FADD.FTZ R173, R165.reuse, R20 ;  /* 0x00000014a5ad7221 */ /* 0x044fe40000010000 */
[----:B------:R-:W-:Y:S01]  /*8ba0*/  MUFU.EX2 R196, R196 ;  /* 0x000000c400c47308 */ /* 0x000fe20000000800 */
[----:B------:R-:W-:Y:S01]  /*8bb0*/  F2FP.BF16.F32.PACK_AB R204, R165, R204 ;  /* 0x000000cca5cc723e */ /* 0x000fe200000010ff */
[----:B------:R-:W-:Y:S01]  /*8bc0*/  FADD.FTZ R171, R205, R14 ;  /* 0x0000000ecdab7221 */ /* 0x000fe20000010000 */
[----:B0-----:R-:W-:Y:S01]  /*8bd0*/  FADD.FTZ R164, R206, R173 ;  /* 0x000000adcea47221 */ /* 0x001fe20000010000 */
[----:B------:R-:W-:Y:S01]  /*8be0*/  FFMA.FTZ R14, R210, R3, -R159 ;  /* 0x00000003d20e7223 */ /* 0x000fe2000001089f */
[----:B------:R-:W-:Y:S01]  /*8bf0*/  F2FP.BF16.F32.PACK_AB R210, R182, R163 ;  /* 0x000000a3b6d2723e */ /* 0x000fe200000010ff */
[----:B------:R-:W-:Y:S01]  /*8c00*/  FADD.FTZ R20, R230, R171 ;  /* 0x000000abe6147221 */ /* 0x000fe20000010000 */
[----:B---3--:R-:W-:Y:S01]  /*8c10*/  FADD.FTZ R173, R167, R164 ;  /* 0x000000a4a7ad7221 */ /* 0x008fe20000010000 */
[----:B------:R-:W0:Y:S01]  /*8c20*/  MUFU.EX2 R197, R197 ;  /* 0x000000c500c57308 */ /* 0x000e220000000800 */
[----:B------:R-:W-:Y:S01]  /*8c30*/  FFMA.FTZ R159, R216, R3, -R159 ;  /* 0x00000003d89f7223 */ /* 0x000fe2000001089f */
[----:B------:R-:W-:Y:S01]  /*8c40*/  FADD.FTZ R171, R207, R20 ;  /* 0x00000014cfab7221 */ /* 0x000fe20000010000 */
[----:B----4-:R-:W-:Y:S01]  /*8c50*/  FADD.FTZ R164, R200, R173 ;  /* 0x000000adc8a47221 */ /* 0x010fe20000010000 */
[----:B------:R-:W-:-:S02]  /*8c60*/  F2FP.BF16.F32.PACK_AB R205, R230, R205 ;  /* 0x000000cde6cd723e */ /* 0x000fc400000010ff */
[----:B------:R-:W-:Y:S01]  /*8c70*/  FADD.FTZ R20, R178, R171 ;  /* 0x000000abb2147221 */ /* 0x000fe20000010000 */
[----:B-----5:R-:W-:Y:S01]  /*8c80*/  FADD.FTZ R173, R169, R164 ;  /* 0x000000a4a9ad7221 */ /* 0x020fe20000010000 */
[----:B------:R-:W-:Y:S01]  /*8c90*/  MUFU.EX2 R9, R172 ;  /* 0x000000ac00097308 */ /* 0x000fe20000000800 */
[----:B------:R-:W-:Y:S01]  /*8ca0*/  F2FP.BF16.F32.PACK_AB R206, R167, R206 ;  /* 0x000000cea7ce723e */ /* 0x000fe200000010ff */
[----:B------:R-:W-:Y:S01]  /*8cb0*/  FADD.FTZ R171, R201, R20 ;  /* 0x00000014c9ab7221 */ /* 0x000fe20000010000 */
[----:B------:R-:W-:Y:S01]  /*8cc0*/  FADD.FTZ R156, R202, R173 ;  /* 0x000000adca9c7221 */ /* 0x000fe20000010000 */
[C---:B------:R-:W-:Y:S02]  /*8cd0*/  F2FP.BF16.F32.PACK_AB R202, R21.reuse, R202 ;  /* 0x000000ca15ca723e */ /* 0x040fe400000010ff */
[----:B------:R-:W-:Y:S01]  /*8ce0*/  FADD.FTZ R20, R170, R171 ;  /* 0x000000abaa147221 */ /* 0x000fe20000010000 */
[----:B------:R-:W-:Y:S01]  /*8cf0*/  FADD.FTZ R163, R21, R156 ;  /* 0x0000009c15a37221 */ /* 0x000fe20000010000 */
[----:B------:R-:W2:Y:S01]  /*8d00*/  MUFU.EX2 R162, R162 ;  /* 0x000000a200a27308 */ /* 0x000ea20000000800 */
[----:B------:R-:W-:Y:S01]  /*8d10*/  F2FP.BF16.F32.PACK_AB R207, R178, R207 ;  /* 0x000000cfb2cf723e */ /* 0x000fe200000010ff */
[----:B------:R-:W-:Y:S01]  /*8d20*/  FADD.FTZ R161, R203, R20 ;  /* 0x00000014cba17221 */ /* 0x000fe20000010000 */
[----:B------:R-:W-:-:S02]  /*8d30*/  F2FP.BF16.F32.PACK_AB R200, R169, R200 ;  /* 0x000000c8a9c8723e */ /* 0x000fc400000010ff */
[----:B------:R-:W-:Y:S01]  /*8d40*/  F2FP.BF16.F32.PACK_AB R201, R170, R201 ;  /* 0x000000c9aac9723e */ /* 0x000fe200000010ff */
[C---:B-1----:R-:W-:Y:S01]  /*8d50*/  FADD.FTZ R20, R174.reuse, R161 ;  /* 0x000000a1ae147221 */ /* 0x042fe20000010000 */
[----:B------:R-:W-:Y:S01]  /*8d60*/  F2FP.BF16.F32.PACK_AB R203, R174, R203 ;  /* 0x000000cbaecb723e */ /* 0x000fe200000010ff */
[----:B------:R-:W1:Y:S02]  /*8d70*/  MUFU.EX2 R198, R198 ;  /* 0x000000c600c67308 */ /* 0x000e640000000800 */
[----:B0-----:R-:W-:-:S06]  /*8d80*/  FADD.FTZ R161, R197, R20 ;  /* 0x00000014c5a17221 */ /* 0x001fcc0000010000 */
[----:B------:R-:W-:Y:S01]  /*8d90*/  MUFU.EX2 R199, R199 ;  /* 0x000000c700c77308 */ /* 0x000fe20000000800 */
[----:B--2---:R-:W-:-:S07]  /*8da0*/  F2FP.BF16.F32.PACK_AB R197, R162, R197 ;  /* 0x000000c5a2c5723e */ /* 0x004fce00000010ff */
[----:B------:R-:W0:Y:S08]  /*8db0*/  MUFU.EX2 R155, R155 ;  /* 0x0000009b009b7308 */ /* 0x000e300000000800 */
[----:B------:R-:W-:Y:S08]  /*8dc0*/  MUFU.EX2 R166, R166 ;  /* 0x000000a600a67308 */ /* 0x000ff00000000800 */
[----:B------:R2:W3:Y:S08]  /*8dd0*/  MUFU.EX2 R175, R152 ;  /* 0x0000009800af7308 */ /* 0x0004f00000000800 */
[----:B------:R-:W-:Y:S01]  /*8de0*/  MUFU.EX2 R153, R153 ;  /* 0x0000009900997308 */ /* 0x000fe20000000800 */
[----:B--2---:R-:W-:Y:S01]  /*8df0*/  FADD.FTZ R152, R196, R163 ;  /* 0x000000a3c4987221 */ /* 0x004fe20000010000 */
[----:B------:R-:W-:-:S03]  /*8e00*/  F2FP.BF16.F32.PACK_AB R196, R9, R196 ;  /* 0x000000c409c4723e */ /* 0x000fc600000010ff */
[----:B------:R-:W-:-:S03]  /*8e10*/  FADD.FTZ R163, R9, R152 ;  /* 0x0000009809a37221 */ /* 0x000fc60000010000 */
[----:B------:R2:W4:Y:S01]  /*8e20*/  MUFU.EX2 R192, R14 ;  /* 0x0000000e00c07308 */ /* 0x0005220000000800 */
[----:B-1----:R-:W-:Y:S01]  /*8e30*/  FADD.FTZ R20, R198, R163 ;  /* 0x000000a3c6147221 */ /* 0x002fe20000010000 */
[----:B0-----:R-:W-:-:S03]  /*8e40*/  F2FP.BF16.F32.PACK_AB R198, R155, R198 ;  /* 0x000000c69bc6723e */ /* 0x001fc600000010ff */
[----:B------:R-:W-:-:S03]  /*8e50*/  FADD.FTZ R20, R155, R20 ;  /* 0x000000149b147221 */ /* 0x000fc60000010000 */
[----:B------:R-:W0:Y:S01]  /*8e60*/  MUFU.EX2 R154, R154 ;  /* 0x0000009a009a7308 */ /* 0x000e220000000800 */
[----:B--2---:R-:W-:Y:S01]  /*8e70*/  FADD.FTZ R14, R162, R161 ;  /* 0x000000a1a20e7221 */ /* 0x004fe20000010000 */
[----:B---3--:R-:W-:-:S03]  /*8e80*/  FADD.FTZ R20, R175, R20 ;  /* 0x00000014af147221 */ /* 0x008fc60000010000 */
[----:B------:R-:W-:Y:S01]  /*8e90*/  FADD.FTZ R21, R199, R14 ;  /* 0x0000000ec7157221 */ /* 0x000fe20000010000 */
[C---:B------:R-:W-:Y:S02]  /*8ea0*/  F2FP.BF16.F32.PACK_AB R199, R166.reuse, R199 ;  /* 0x000000c7a6c7723e */ /* 0x040fe400000010ff */
[----:B------:R1:W2:Y:S01]  /*8eb0*/  MUFU.EX2 R165, R214 ;  /* 0x000000d600a57308 */ /* 0x0002a20000000800 */
[----:B------:R-:W-:Y:S01]  /*8ec0*/  FADD.FTZ R14, R166, R21 ;  /* 0x00000015a60e7221 */ /* 0x000fe20000010000 */
[C---:B----4-:R-:W-:Y:S01]  /*8ed0*/  FADD.FTZ R20, R192.reuse, R20 ;  /* 0x00000014c0147221 */ /* 0x050fe20000010000 */
[----:B------:R-:W-:Y:S01]  /*8ee0*/  F2FP.BF16.F32.PACK_AB R192, R192, R175 ;  /* 0x000000afc0c0723e */ /* 0x000fe200000010ff */
[----:B------:R-:W-:Y:S02]  /*8ef0*/  IMAD.MOV.U32 R21, RZ, RZ, R6 ;  /* 0x000000ffff157224 */ /* 0x000fe400078e0006 */
[----:B------:R-:W-:Y:S02]  /*8f00*/  FADD.FTZ R9, R153, R14 ;  /* 0x0000000e99097221 */ /* 0x000fe40000010000 */
[----:B------:R-:W3:Y:S02]  /*8f10*/  MUFU.EX2 R157, R157 ;  /* 0x0000009d009d7308 */ /* 0x000ee40000000800 */
[C---:B0-----:R-:W-:Y:S01]  /*8f20*/  FADD.FTZ R14, R154.reuse, R9 ;  /* 0x000000099a0e7221 */ /* 0x041fe20000010000 */
[----:B------:R-:W-:Y:S01]  /*8f30*/  F2FP.BF16.F32.PACK_AB R193, R154, R153 ;  /* 0x000000999ac1723e */ /* 0x000fe200000010ff */
[----:B-1----:R-:W-:-:S04]  /*8f40*/  IMAD.MOV.U32 R214, RZ, RZ, R8 ;  /* 0x000000ffffd67224 */ /* 0x002fc800078e0008 */
[----:B------:R-:W0:Y:S01]  /*8f50*/  MUFU.EX2 R159, R159 ;  /* 0x0000009f009f7308 */ /* 0x000e220000000800 */
[----:B--2---:R-:W-:-:S07]  /*8f60*/  FADD.FTZ R20, R165, R20 ;  /* 0x00000014a5147221 */ /* 0x004fce0000010000 */
[----:B------:R-:W1:Y:S01]  /*8f70*/  MUFU.EX2 R158, R158 ;  /* 0x0000009e009e7308 */ /* 0x000e620000000800 */
[----:B---3--:R-:W-:Y:S01]  /*8f80*/  FADD.FTZ R9, R157, R14 ;  /* 0x0000000e9d097221 */ /* 0x008fe20000010000 */
[C---:B0-----:R-:W-:Y:S01]  /*8f90*/  FADD.FTZ R14, R159.reuse, R20 ;  /* 0x000000149f0e7221 */ /* 0x041fe20000010000 */
[----:B------:R-:W-:Y:S01]  /*8fa0*/  F2FP.BF16.F32.PACK_AB R194, R159, R165 ;  /* 0x000000a59fc2723e */ /* 0x000fe200000010ff */
[----:B------:R-:W-:Y:S02]  /*8fb0*/  IMAD.MOV.U32 R20, RZ, RZ, R7 ;  /* 0x000000ffff147224 */ /* 0x000fe400078e0007 */
[C---:B-1----:R-:W-:Y:S01]  /*8fc0*/  FADD.FTZ R9, R158.reuse, R9 ;  /* 0x000000099e097221 */ /* 0x042fe20000010000 */
[----:B------:R-:W-:Y:S01]  /*8fd0*/  F2FP.BF16.F32.PACK_AB R195, R158, R157 ;  /* 0x0000009d9ec3723e */ /* 0x000fe200000010ff */
[----:B------:R-:W-:Y:S06]  /*8fe0*/  @P3 BRA `(.L_x_2181) ;  /* 0xffffffbc00f43947 */ /* 0x000fec000383ffff */
.L_x_2172:
[----:B------:R-:W-:-:S13]  /*8ff0*/  ISETP.GE.AND P2, PT, R213, R22, PT ;  /* 0x00000016d500720c */ /* 0x000fda0003f46270 */
[----:B------:R-:W-:Y:S05]  /*9000*/  @!P2 BRA `(.L_x_2182) ;  /* 0x000000380074a947 */ /* 0x000fea0003800000 */
[----:B------:R-:W-:Y:S01]  /*9010*/  IMAD.MOV.U32 R15, RZ, RZ, R7 ;  /* 0x000000ffff0f7224 */ /* 0x000fe200078e0007 */
[----:B------:R-:W-:Y:S01]  /*9020*/  UMOV UR7, UR61 ;  /* 0x0000003d00077c82 */ /* 0x000fe20008000000 */
[----:B------:R-:W-:Y:S02]  /*9030*/  IMAD.MOV.U32 R19, RZ, RZ, R6 ;  /* 0x000000ffff137224 */ /* 0x000fe400078e0006 */
[----:B------:R-:W-:-:S07]  /*9040*/  IMAD.MOV.U32 R18, RZ, RZ, R8 ;  /* 0x000000ffff127224 */ /* 0x000fce00078e0008 */
.L_x_2191:
[----:B------:R-:W-:-:S04]  /*9050*/  UIADD3 UR61, UR7, 0x1, URZ ;  /* 0x00000001073d7890 */ /* 0x000fc8000fffe03f */
[----:B------:R-:W-:-:S04]  /*9060*/  UISETP.NE.AND UP0, UPT, UR61, 0x2, UPT ;  /* 0x000000023d00788c */ /* 0x000fc8000bf05270 */
[----:B------:R-:W-:Y:S02]  /*9070*/  USEL UR6, URZ, 0x1, UP0 ;  /* 0x000000013f067887 */ /* 0x000fe40008000000 */
[----:B------:R-:W-:-:S04]  /*9080*/  USEL UR61, UR61, URZ, UP0 ;  /* 0x0000003f3d3d7287 */ /* 0x000fc80008000000 */
[----:B------:R-:W-:Y:S01]  /*9090*/  LOP3.LUT R8, R18, UR6, RZ, 0x3c, !PT ;  /* 0x0000000612087c12 */ /* 0x000fe2000f8e3cff */
[----:B------:R-:W-:Y:S07]  /*90a0*/  @!P0 BRA `(.L_x_2183) ;  /* 0x0000000000048947 */ /* 0x000fee0003800000 */
[----:B------:R-:W-:Y:S01]  /*90b0*/  BPT.TRAP 0x1 ;  /* 0x000000040000795c */ /* 0x000fe20000300000 */
.L_x_2183:
[----:B------:R-:W-:Y:S02]  /*90c0*/  R2UR UR6, R16 ;  /* 0x00000000100672ca */ /* 0x000fe400000e0000 */
[----:B------:R-:W-:-:S11]  /*90d0*/  SHF.L.U32 R3, R8, 0x1f, RZ ;  /* 0x0000001f08037819 */ /* 0x000fd600000006ff */
[----:B------:R-:W-:-:S09]  /*90e0*/  ULEA UR60, UR61, UR6, 0x3 ;  /* 0x000000063d3c7291 */ /* 0x000fd2000f8e183f */
[----:B------:R0:W1:Y:S01]  /*90f0*/  SYNCS.PHASECHK.TRANS64.TRYWAIT P2, [UR60+0x38830], R3 ;  /* 0x03883003ff0075a7 */ /* 0x000062000804017c */
[----:B------:R-:W-:Y:S05]  /*9100*/  @!P0 BRA `(.L_x_2184) ;  /* 0x0000000000048947 */ /* 0x000fea0003800000 */
[----:B------:R-:W-:Y:S01]  /*9110*/  BPT.TRAP 0x1 ;  /* 0x000000040000795c */ /* 0x000fe20000300000 */
.L_x_2184:
[----:B-1----:R-:W-:Y:S05]  /*9120*/  @P2 BRA `(.L_x_2185) ;  /* 0x0000000000082947 */ /* 0x002fea0003800000 */
[----:B------:R-:W1:Y:S02]  /*9130*/  SYNCS.PHASECHK.TRANS64.TRYWAIT P2, [UR60+0x38830], R3 ;  /* 0x03883003ff0075a7 */ /* 0x000e64000804017c */
[----:B-1----:R-:W-:Y:S05]  /*9140*/  @!P2 BRA `(.L_x_2186) ;  /* 0x000000bc002ca947 */ /* 0x002fea0003800000 */
.L_x_2185:
        /* <DEDUP_REMOVED lines=35> */
[----:B------:R-:W-:Y:S01]  /*9380*/  R2UR UR14, R12 ;  /* 0x000000000c0e72ca */ /* 0x000fe200000e0000 */
[----:B------:R-:W-:Y:S01]  /*9390*/  UMOV UR54, UR10 ;  /* 0x0000000a00367c82 */ /* 0x000fe20008000000 */
[----:B------:R-:W-:Y:S01]  /*93a0*/  R2UR UR15, R13 ;  /* 0x000000000d0f72ca */ /* 0x000fe200000e0000 */
        /* <DEDUP_REMOVED lines=158> */
[----:B------:R-:W-:Y:S01]  /*9d90*/  R2UR UR52, R152 ;  /* 0x00000000983472ca */ /* 0x000fe200000e0000 */
[----:B------:R-:W-:Y:S01]  /*9da0*/  UIADD3 UR54, UR6, 0x784, URZ ;  /* 0x0000078406367890 */ /* 0x000fe2000fffe03f */
[----:B------:R-:W-:Y:S01]  /*9db0*/  R2UR UR53, R21 ;  /* 0x00000000153572ca */ /* 0x000fe200000e0000 */
[----:B------:R-:W-:Y:S01]  /*9dc0*/  UMOV UR55, 0x40000040 ;  /* 0x4000004000377882 */ /* 0x000fe20000000000 */
        /* <DEDUP_REMOVED lines=141> */
[----:B------:R-:W-:Y:S02]  /*a6a0*/  R2UR UR14, R10 ;  /* 0x000000000a0e72ca */ /* 0x000fe400000e0000 */
[----:B------:R-:W-:-:S11]  /*a6b0*/  R2UR UR15, R11 ;  /* 0x000000000b0f72ca */ /* 0x000fd600000e0000 */
[----:B------:R-:W-:Y:S02]  /*a6c0*/  UMOV UR56, UR14 ;  /* 0x0000000e00387c82 */ /* 0x000fe40008000000 */
[----:B------:R-:W-:Y:S01]  /*a6d0*/  UMOV UR57, UR15 ;  /* 0x0000000f00397c82 */ /* 0x000fe20008000000 */
        /* <DEDUP_REMOVED lines=306> */
.L_x_2187:
[----:B------:R-:W-:Y:S02]  /*ba00*/  R2UR UR6, R16 ;  /* 0x00000000100672ca */ /* 0x000fe400000e0000 */
[----:B------:R-:W-:-:S11]  /*ba10*/  SHF.L.U32 R0, R18, 0x1f, RZ ;  /* 0x0000001f12007819 */ /* 0x000fd600000006ff */
[----:B------:R-:W-:-:S09]  /*ba20*/  ULEA UR11, UR7, UR6, 0x3 ;  /* 0x00000006070b7291 */ /* 0x000fd2000f8e183f */
[----:B------:R0:W1:Y:S01]  /*ba30*/  SYNCS.PHASECHK.TRANS64.TRYWAIT P2, [UR11+0x38850], R0 ;  /* 0x03885000ff0075a7 */ /* 0x000062000804014b */
[----:B------:R-:W-:Y:S05]  /*ba40*/  @!P0 BRA `(.L_x_2188) ;  /* 0x0000000000048947 */ /* 0x000fea0003800000 */
[----:B------:R-:W-:Y:S01]  /*ba50*/  BPT.TRAP 0x1 ;  /* 0x000000040000795c */ /* 0x000fe20000300000 */
.L_x_2188:
[----:B-1----:R-:W-:Y:S05]  /*ba60*/  @P2 BRA `(.L_x_2189) ;  /* 0x0000000000082947 */ /* 0x002fea0003800000 */
[----:B------:R-:W1:Y:S02]  /*ba70*/  SYNCS.PHASECHK.TRANS64.TRYWAIT P2, [UR11+0x38850], R0 ;  /* 0x03885000ff0075a7 */ /* 0x000e64000804014b */
[----:B-1----:R-:W-:Y:S05]  /*ba80*/  @!P2 BRA `(.L_x_2190) ;  /* 0x0000009000f4a947 */ /* 0x002fea0003800000 */
.L_x_2189:
[----:B------:R-:W-:Y:S01]  /*ba90*/  R2UR UR6, R16 ;  /* 0x00000000100672ca */ /* 0x000fe200000e0000 */
[----:B------:R-:W-:Y:S01]  /*baa0*/  WARPGROUP.ARRIVE ;  /* 0x00000000000079c5 */ /* 0x000fe20000000000 */
[----:B------:R-:W-:Y:S01]  /*bab0*/  UMOV UR15, 0x40000040 ;  /* 0x40000040000f7882 */ /* 0x000fe20000000000 */
[----:B01----:R-:W-:Y:S02]  /*bac0*/  FMNMX.FTZ R0, R184, R19, !PT ;  /* 0x00000013b8007209 */ /* 0x003fe40007810000 */
[C---:B------:R-:W-:Y:S01]  /*bad0*/  ISETP.GT.AND P2, PT, R213.reuse, R22, PT ;  /* 0x00000016d500720c */ /* 0x040fe20003f44270 */
[----:B------:R-:W-:Y:S01]  /*bae0*/  VIADD R213, R213, 0xffffffff ;  /* 0xffffffffd5d57836 */ /* 0x000fe20000000000 */
[----:B------:R-:W-:-:S04]  /*baf0*/  FMNMX.FTZ R3, R185, R0, !PT ;  /* 0x00000000b9037209 */ /* 0x000fc80007810000 */
        /* <DEDUP_REMOVED lines=9> */
[----:B------:R-:W-:Y:S02]  /*bb90*/  UIMAD UR6, UR7, 0xa00, UR6 ;  /* 0x00000a00070678a4 */ /* 0x000fe4000f8e0206 */
[----:B------:R-:W-:Y:S01]  /*bba0*/  FMNMX.FTZ R3, R181, R0, !PT ;  /* 0x00000000b5037209 */ /* 0x000fe20007810000 */
[----:B------:R-:W-:Y:S01]  /*bbb0*/  UMOV UR7, 0x40000040 ;  /* 0x4000004000077882 */ /* 0x000fe20000000000 */
[----:B------:R-:W-:-:S02]  /*bbc0*/  UIADD3 UR10, UR6, 0x80, URZ ;  /* 0x00000080060a7890 */ /* 0x000fc4000fffe03f */
[----:B------:R-:W-:-:S03]  /*bbd0*/  FMNMX.FTZ R0, R168, R3, !PT ;  /* 0x00000003a8007209 */ /* 0x000fc60007810000 */
[----:B------:R-:W-:Y:S01]  /*bbe0*/  HGMMA.64x256x16.F32.BF16 R24, R208, gdesc[UR4].tnspB, R24, gsb0 ;  /* 0x43e00004d0187df0 */ /* 0x000fe20008001818 */
[----:B------:R-:W-:Y:S01]  /*bbf0*/  FMNMX.FTZ R3, R169, R0, !PT ;  /* 0x00000000a9037209 */ /* 0x000fe20007810000 */
[----:B------:R-:W-:Y:S01]  /*bc00*/  UMOV UR14, UR10 ;  /* 0x0000000a000e7c82 */ /* 0x000fe20008000000 */
[----:B------:R-:W-:Y:S02]  /*bc10*/  UIADD3 UR10, UR6, 0x100, URZ ;  /* 0x00000100060a7890 */ /* 0x000fe4000fffe03f */
        /* <DEDUP_REMOVED lines=12> */
[----:B------:R-:W0:Y:S02]  /*bce0*/  SHFL.BFLY PT, R3, R2, 0x2, 0x1f ;  /* 0x0c401f0002037f89 */ /* 0x000e2400000e0000 */
[----:B0-----:R-:W-:Y:S02]  /*bcf0*/  FMNMX.FTZ R20, R2, R3, !PT ;  /* 0x0000000302147209 */ /* 0x001fe40007810000 */
[----:B------:R-:W0:Y:S03]  /*bd00*/  LDC R3, c[0x0][0x988] ;  /* 0x00026200ff037b82 */ /* 0x000e260000000800 */
[----:B------:R-:W1:Y:S02]  /*bd10*/  SHFL.BFLY PT, R7, R20, 0x1, 0x1f ;  /* 0x0c201f0014077f89 */ /* 0x000e6400000e0000 */
[----:B-1----:R-:W-:Y:S02]  /*bd20*/  FMNMX.FTZ R6, R20, R7, !PT ;  /* 0x0000000714067209 */ /* 0x002fe40007810000 */
[----:B------:R-:W-:-:S03]  /*bd30*/  FMNMX.FTZ R7, R187, R0, !PT ;  /* 0x00000000bb077209 */ /* 0x000fc60007810000 */
[C---:B------:R-:W-:Y:S01]  /*bd40*/  FADD.FTZ R18, -R6.reuse, R19 ;  /* 0x0000001306127221 */ /* 0x040fe20000010100 */
[----:B0-----:R-:W-:-:S03]  /*bd50*/  FMUL.FTZ R2, R6, R3 ;  /* 0x0000000306027220 */ /* 0x001fc60000410000 */
[----:B------:R-:W-:Y:S01]  /*bd60*/  FMUL.FTZ R0, R18, R3 ;  /* 0x0000000312007220 */ /* 0x000fe20000410000 */
        /* <DEDUP_REMOVED lines=14> */
[----:B------:R-:W-:Y:S01]  /*be50*/  FFMA.FTZ R157, R157, R3, -R2 ;  /* 0x000000039d9d7223 */ /* 0x000fe20000010802 */
[----:B------:R-:W-:Y:S01]  /*be60*/  MUFU.EX2 R0, R0 ;  /* 0x0000000000007308 */ /* 0x000fe20000000800 */
[----:B------:R-:W-:-:S04]  /*be70*/  FMNMX.FTZ R18, R182, R7, !PT ;  /* 0x00000007b6127209 */ /* 0x000fc80007810000 */
[----:B------:R-:W-:-:S03]  /*be80*/  FMNMX.FTZ R7, R183, R18, !PT ;  /* 0x00000012b7077209 */ /* 0x000fc60007810000 */
        /* <DEDUP_REMOVED lines=18> */
[----:B------:R-:W-:Y:S02]  /*bfb0*/  MUFU.EX2 R161, R161 ;  /* 0x000000a100a17308 */ /* 0x000fe40000000800 */
[----:B------:R-:W0:Y:S06]  /*bfc0*/  SHFL.BFLY PT, R7, R18, 0x2, 0x1f ;  /* 0x0c401f0012077f89 */ /* 0x000e2c00000e0000 */
[----:B------:R-:W-:Y:S08]  /*bfd0*/  MUFU.EX2 R165, R165 ;  /* 0x000000a500a57308 */ /* 0x000ff00000000800 */
[----:B------:R-:W-:Y:S08]  /*bfe0*/  MUFU.EX2 R153, R153 ;  /* 0x0000009900997308 */ /* 0x000ff00000000800 */
[----:B------:R-:W-:Y:S01]  /*bff0*/  MUFU.EX2 R20, R20 ;  /* 0x0000001400147308 */ /* 0x000fe20000000800 */
[----:B------:R-:W-:-:S02]  /*c000*/  WARPGROUP.DEPBAR.LE gsb0, 0x0 ;  /* 0x00008000000079c5 */ /* 0x000fc40000010000 */
[----:B------:R-:W-:Y:S01]  /*c010*/  WARPGROUP.ARRIVE ;  /* 0x00000000000079c5 */ /* 0x000fe20000000000 */
[-CC-:B------:R-:W-:Y:S01]  /*c020*/  FFMA.FTZ R208, R185, R3.reuse, -R2.reuse ;  /* 0x00000003b9d07223 */ /* 0x180fe20000010802 */
[----:B------:R-:W-:-:S04]  /*c030*/  FFMA.FTZ R210, R188, R3, -R2 ;  /* 0x00000003bcd27223 */ /* 0x000fc80000010802 */
[----:B------:R-:W-:Y:S01]  /*c040*/  HGMMA.64x256x16.F32.BF16 R24, R204, gdesc[UR12].tnspB, R24, gsb0 ;  /* 0x43e0000ccc187df0 */ /* 0x000fe20008001818 */
[----:B------:R-:W-:Y:S01]  /*c050*/  UMOV UR14, UR10 ;  /* 0x0000000a000e7c82 */ /* 0x000fe20008000000 */
[----:B------:R-:W-:Y:S01]  /*c060*/  UMOV UR15, 0x40000040 ;  /* 0x40000040000f7882 */ /* 0x000fe20000000000 */
[----:B------:R-:W-:Y:S01]  /*c070*/  UIADD3 UR10, UR6, 0x180, URZ ;  /* 0x00000180060a7890 */ /* 0x000fe2000fffe03f */
[----:B------:R-:W-:Y:S01]  /*c080*/  MUFU.EX2 R208, R208 ;  /* 0x000000d000d07308 */ /* 0x000fe20000000800 */
[----:B------:R-:W-:-:S07]  /*c090*/  UIADD3 UR6, UR6, 0x200, URZ ;  /* 0x0000020006067890 */ /* 0x000fce000fffe03f */
[----:B------:R-:W-:Y:S01]  /*c0a0*/  MUFU.EX2 R210, R210 ;  /* 0x000000d200d27308 */ /* 0x000fe20000000800 */
[----:B------:R-:W-:Y:S02]  /*c0b0*/  WARPGROUP.DEPBAR.LE gsb0, 0x0 ;  /* 0x00008000000079c5 */ /* 0x000fe40000010000 */
[----:B------:R-:W-:Y:S01]  /*c0c0*/  WARPGROUP.ARRIVE ;  /* 0x00000000000079c5 */ /* 0x000fe20000000000 */
[-CC-:B------:R-:W-:Y:S01]  /*c0d0*/  FFMA.FTZ R204, R176, R3.reuse, -R2.reuse ;  /* 0x00000003b0cc7223 */ /* 0x180fe20000010802 */
[----:B------:R-:W-:-:S11]  /*c0e0*/  FFMA.FTZ R206, R180, R3, -R2 ;  /* 0x00000003b4ce7223 */ /* 0x000fd60000010802 */
[----:B------:R-:W-:Y:S01]  /*c0f0*/  HGMMA.64x256x16.F32.BF16 R24, R200, gdesc[UR12].tnspB, R24, gsb0 ;  /* 0x43e0000cc8187df0 */ /* 0x000fe20008001818 */
[----:B------:R-:W-:Y:S01]  /*c100*/  UMOV UR14, UR10 ;  /* 0x0000000a000e7c82 */ /* 0x000fe20008000000 */
[----:B------:R-:W-:Y:S01]  /*c110*/  UMOV UR15, 0x40000040 ;  /* 0x40000040000f7882 */ /* 0x000fe20000000000 */
[----:B------:R-:W-:Y:S08]  /*c120*/  MUFU.EX2 R204, R204 ;  /* 0x000000cc00cc7308 */ /* 0x000ff00000000800 */
[----:B------:R-:W-:Y:S01]  /*c130*/  MUFU.EX2 R206, R206 ;  /* 0x000000ce00ce7308 */ /* 0x000fe20000000800 */
[----:B------:R-:W-:-:S02]  /*c140*/  WARPGROUP.DEPBAR.LE gsb0, 0x0 ;  /* 0x00008000000079c5 */ /* 0x000fc40000010000 */
[----:B------:R-:W-:Y:S01]  /*c150*/  WARPGROUP.ARRIVE ;  /* 0x00000000000079c5 */ /* 0x000fe20000000000 */
[-CC-:B------:R-:W-:Y:S01]  /*c160*/  FFMA.FTZ R200, R168, R3.reuse, -R2.reuse ;  /* 0x00000003a8c87223 */ /* 0x180fe20000010802 */
[----:B------:R-:W-:-:S12]  /*c170*/  FFMA.FTZ R202, R172, R3, -R2 ;  /* 0x00000003acca7223 */ /* 0x000fd80000010802 */
[----:B------:R-:W-:Y:S01]  /*c180*/  HGMMA.64x256x16.F32.BF16 R24, R196, gdesc[UR12].tnspB, R24, gsb0 ;  /* 0x43e0000cc4187df0 */ /* 0x000fe20008001818 */
[----:B------:R-:W-:Y:S08]  /*c190*/  MUFU.EX2 R200, R200 ;  /* 0x000000c800c87308 */ /* 0x000ff00000000800 */
[----:B------:R-:W-:Y:S01]  /*c1a0*/  MUFU.EX2 R202, R202 ;  /* 0x000000ca00ca7308 */ /* 0x000fe20000000800 */
[----:B------:R-:W-:-:S02]  /*c1b0*/  WARPGROUP.DEPBAR.LE gsb0, 0x0 ;  /* 0x00008000000079c5 */ /* 0x000fc40000010000 */
[----:B------:R-:W-:Y:S01]  /*c1c0*/  WARPGROUP.ARRIVE ;  /* 0x00000000000079c5 */ /* 0x000fe20000000000 */
[--C-:B------:R-:W-:Y:S01]  /*c1d0*/  FFMA.FTZ R196, R160, R3, -R2.reuse ;  /* 0x00000003a0c47223 */ /* 0x100fe20000010802 */
[----:B0-----:R-:W-:Y:S01]  /*c1e0*/  FMNMX.FTZ R160, R18, R7, !PT ;  /* 0x0000000712a07209 */ /* 0x001fe20007810000 */
[-CC-:B------:R-:W-:Y:S01]  /*c1f0*/  FFMA.FTZ R198, R164, R3.reuse, -R2.reuse ;  /* 0x00000003a4c67223 */ /* 0x180fe20000010802 */
[----:B------:R-:W-:-:S12]  /*c200*/  FFMA.FTZ R18, R152, R3, -R2 ;  /* 0x0000000398127223 */ /* 0x000fd80000010802 */
[----:B------:R-:W-:Y:S01]  /*c210*/  HGMMA.64x256x16.F32.BF16 R24, R192, gdesc[UR4].tnspB, R24, gsb0 ;  /* 0x43e00004c0187df0 */ /* 0x000fe20008001818 */
[----:B------:R-:W0:Y:S01]  /*c220*/  SHFL.BFLY PT, R7, R160, 0x1, 0x1f ;  /* 0x0c201f00a0077f89 */ /* 0x000e2200000e0000 */
[----:B------:R-:W-:Y:S01]  /*c230*/  MUFU.EX2 R196, R196 ;  /* 0x000000c400c47308 */ /* 0x000fe20000000800 */
[----:B------:R-:W-:-:S07]  /*c240*/  UMOV UR7, UR61 ;  /* 0x0000003d00077c82 */ /* 0x000fce0008000000 */
[----:B------:R-:W-:Y:S08]  /*c250*/  MUFU.EX2 R198, R198 ;  /* 0x000000c600c67308 */ /* 0x000ff00000000800 */
[----:B------:R-:W-:Y:S01]  /*c260*/  MUFU.EX2 R18, R18 ;  /* 0x0000001200127308 */ /* 0x000fe20000000800 */
[----:B0-----:R-:W-:-:S05]  /*c270*/  FMNMX.FTZ R7, R160, R7, !PT ;  /* 0x00000007a0077209 */ /* 0x001fca0007810000 */
[C---:B------:R-:W-:Y:S01]  /*c280*/  FADD.FTZ R2, -R7.reuse, R15 ;  /* 0x0000000f07027221 */ /* 0x040fe20000010100 */
[-C--:B------:R-:W-:Y:S01]  /*c290*/  FMUL.FTZ R152, R7, R3.reuse ;  /* 0x0000000307987220 */ /* 0x080fe20000410000 */
[----:B------:R0:W-:Y:S02]  /*c2a0*/  MUFU.EX2 R15, R157 ;  /* 0x0000009d000f7308 */ /* 0x0001e40000000800 */
[-C--:B------:R-:W-:Y:S01]  /*c2b0*/  FMUL.FTZ R2, R2, R3.reuse ;  /* 0x0000000302027220 */ /* 0x080fe20000410000 */
[-CC-:B------:R-:W-:Y:S01]  /*c2c0*/  FFMA.FTZ R209, R186, R3.reuse, -R152.reuse ;  /* 0x00000003bad17223 */ /* 0x180fe20000010898 */
[-CC-:B------:R-:W-:Y:S01]  /*c2d0*/  FFMA.FTZ R156, R187, R3.reuse, -R152.reuse ;  /* 0x00000003bb9c7223 */ /* 0x180fe20000010898 */
[-CC-:B------:R-:W-:Y:S01]  /*c2e0*/  FFMA.FTZ R211, R190, R3.reuse, -R152.reuse ;  /* 0x00000003bed37223 */ /* 0x180fe20000010898 */
[-CC-:B------:R-:W-:Y:S01]  /*c2f0*/  FFMA.FTZ R160, R191, R3.reuse, -R152.reuse ;  /* 0x00000003bfa07223 */ /* 0x180fe20000010898 */
[----:B------:R-:W-:Y:S01]  /*c300*/  FFMA.FTZ R205, R178, R3, -R152 ;  /* 0x00000003b2cd7223 */ /* 0x000fe20000010898 */
[----:B------:R-:W-:Y:S01]  /*c310*/  MUFU.EX2 R2, R2 ;  /* 0x0000000200027308 */ /* 0x000fe20000000800 */
[----:B0-----:R-:W-:-:S02]  /*c320*/  IMAD.U32 R157, RZ, RZ, UR60 ;  /* 0x0000003cff9d7e24 */ /* 0x001fc4000f8e00ff */
[-CC-:B------:R-:W-:Y:S01]  /*c330*/  FFMA.FTZ R164, R179, R3.reuse, -R152.reuse ;  /* 0x00000003b3a47223 */ /* 0x180fe20000010898 */
[-CC-:B------:R-:W-:Y:S01]  /*c340*/  FFMA.FTZ R207, R182, R3.reuse, -R152.reuse ;  /* 0x00000003b6cf7223 */ /* 0x180fe20000010898 */
[-CC-:B------:R-:W-:Y:S01]  /*c350*/  FFMA.FTZ R197, R162, R3.reuse, -R152.reuse ;  /* 0x00000003a2c57223 */ /* 0x180fe20000010898 */
[-CC-:B------:R-:W-:Y:S01]  /*c360*/  FFMA.FTZ R168, R183, R3.reuse, -R152.reuse ;  /* 0x00000003b7a87223 */ /* 0x180fe20000010898 */
[----:B------:R-:W-:Y:S01]  /*c370*/  @!P1 IADD3 R157, R157, 0x38840, RZ ;  /* 0x000388409d9d9810 */ /* 0x000fe20007ffe0ff */
[-CC-:B------:R-:W-:Y:S01]  /*c380*/  FFMA.FTZ R203, R174, R3.reuse, -R152.reuse ;  /* 0x00000003aecb7223 */ /* 0x180fe20000010898 */
[----:B------:R-:W0:Y:S01]  /*c390*/  MUFU.EX2 R209, R209 ;  /* 0x000000d100d17308 */ /* 0x000e220000000800 */
[-CC-:B------:R-:W-:Y:S01]  /*c3a0*/  FFMA.FTZ R201, R170, R3.reuse, -R152.reuse ;  /* 0x00000003aac97223 */ /* 0x180fe20000010898 */
[----:B------:R-:W-:Y:S01]  /*c3b0*/  @!P1 PRMT R157, RZ, 0x654, R157 ;  /* 0x00000654ff9d9816 */ /* 0x000fe2000000009d */
[-CC-:B------:R-:W-:Y:S01]  /*c3c0*/  FFMA.FTZ R170, R171, R3.reuse, -R152.reuse ;  /* 0x00000003abaa7223 */ /* 0x180fe20000010898 */
[-CC-:B------:R-:W-:Y:S01]  /*c3d0*/  FFMA.FTZ R172, R175, R3.reuse, -R152.reuse ;  /* 0x00000003afac7223 */ /* 0x180fe20000010898 */
[-CC-:B------:R-:W-:Y:S01]  /*c3e0*/  FFMA.FTZ R166, R166, R3.reuse, -R152.reuse ;  /* 0x00000003a6a67223 */ /* 0x180fe20000010898 */
[-CC-:B------:R-:W-:Y:S01]  /*c3f0*/  FFMA.FTZ R167, R167, R3.reuse, -R152.reuse ;  /* 0x00000003a7a77223 */ /* 0x180fe20000010898 */
[-CC-:B------:R-:W-:Y:S01]  /*c400*/  FFMA.FTZ R154, R154, R3.reuse, -R152.reuse ;  /* 0x000000039a9a7223 */ /* 0x180fe20000010898 */
[----:B------:R-:W1:Y:S01]  /*c410*/  MUFU.EX2 R156, R156 ;  /* 0x0000009c009c7308 */ /* 0x000e620000000800 */
[-CC-:B------:R-:W-:Y:S01]  /*c420*/  FFMA.FTZ R155, R155, R3.reuse, -R152.reuse ;  /* 0x000000039b9b7223 */ /* 0x180fe20000010898 */
[----:B------:R-:W-:-:S06]  /*c430*/  FFMA.FTZ R158, R158, R3, -R152 ;  /* 0x000000039e9e7223 */ /* 0x000fcc0000010898 */
[----:B------:R-:W2:Y:S01]  /*c440*/  MUFU.EX2 R211, R211 ;  /* 0x000000d300d37308 */ /* 0x000ea20000000800 */
[----:B0-----:R-:W-:-:S07]  /*c450*/  FFMA.FTZ R9, R2, R9, R209 ;  /* 0x0000000902097223 */ /* 0x001fce00000100d1 */
        /* <DEDUP_REMOVED lines=25> */
[----:B------:R-:W-:Y:S01]  /*c5f0*/  MUFU.EX2 R176, R166 ;  /* 0x000000a600b07308 */ /* 0x000fe20000000800 */
[C---:B--2---:R-:W-:Y:S01]  /*c600*/  FADD.FTZ R156, R172.reuse, R9 ;  /* 0x00000009ac9c7221 */ /* 0x044fe20000010000 */
[----:B------:R-:W-:-:S06]  /*c610*/  F2FP.BF16.F32.PACK_AB R203, R172, R203 ;  /* 0x000000cbaccb723e */ /* 0x000fcc00000010ff */
[----:B------:R-:W1:Y:S01]  /*c620*/  MUFU.EX2 R167, R167 ;  /* 0x000000a700a77308 */ /* 0x000e620000000800 */
[----:B0-----:R-:W-:-:S07]  /*c630*/  FADD.FTZ R9, R197, R156 ;  /* 0x0000009cc5097221 */ /* 0x001fce0000010000 */
[----:B------:R-:W-:Y:S08]  /*c640*/  MUFU.EX2 R155, R155 ;  /* 0x0000009b009b7308 */ /* 0x000ff00000000800 */
[----:B------:R-:W-:Y:S01]  /*c650*/  MUFU.EX2 R158, R158 ;  /* 0x0000009e009e7308 */ /* 0x000fe20000000800 */
[----:B-1----:R-:W-:Y:S01]  /*c660*/  F2FP.BF16.F32.PACK_AB R199, R167, R176 ;  /* 0x000000b0a7c7723e */ /* 0x002fe200000010ff */
[----:B------:R-:W-:-:S02]  /*c670*/  WARPGROUP.DEPBAR.LE gsb0, 0x0 ;  /* 0x00008000000079c5 */ /* 0x000fc40000010000 */
[----:B------:R0:W-:Y:S01]  /*c680*/  @!P1 SYNCS.ARRIVE.TRANS64.RED.A1T0 RZ, [R157+URZ], RZ ;  /* 0x000000ff9dff99a7 */ /* 0x0001e2000810043f */
[----:B------:R-:W-:Y:S02]  /*c690*/  F2FP.BF16.F32.PACK_AB R192, R153, R18 ;  /* 0x0000001299c0723e */ /* 0x000fe400000010ff */
[----:B------:R-:W-:Y:S01]  /*c6a0*/  F2FP.BF16.F32.PACK_AB R194, R15, R20 ;  /* 0x000000140fc2723e */ /* 0x000fe200000010ff */
[----:B0-----:R-:W-:Y:S01]  /*c6b0*/  FFMA.FTZ R157, R0, R14, R19 ;  /* 0x0000000e009d7223 */ /* 0x001fe20000010013 */
[----:B------:R-:W-:-:S03]  /*c6c0*/  IMAD.U32 R14, RZ, RZ, UR11 ;  /* 0x0000000bff0e7e24 */ /* 0x000fc6000f8e00ff */
[----:B------:R-:W-:Y:S01]  /*c6d0*/  FADD.FTZ R157, R208, R157 ;  /* 0x0000009dd09d7221 */ /* 0x000fe20000010000 */
[----:B------:R-:W-:Y:S01]  /*c6e0*/  @!P1 VIADD R14, R14, 0x38860 ;  /* 0x000388600e0e9836 */ /* 0x000fe20000000000 */
[----:B------:R-:W-:Y:S02]  /*c6f0*/  F2FP.BF16.F32.PACK_AB R208, R208, R19 ;  /* 0x00000013d0d0723e */ /* 0x000fe400000010ff */
[----:B------:R-:W-:Y:S01]  /*c700*/  FADD.FTZ R174, R210, R157 ;  /* 0x0000009dd2ae7221 */ /* 0x000fe20000010000 */
[C---:B------:R-:W-:Y:S02]  /*c710*/  F2FP.BF16.F32.PACK_AB R210, R21.reuse, R210 ;  /* 0x000000d215d2723e */ /* 0x040fe400000010ff */
[----:B------:R-:W-:Y:S01]  /*c720*/  @!P1 PRMT R171, RZ, 0x654, R14 ;  /* 0x00000654ffab9816 */ /* 0x000fe2000000000e */
[----:B------:R-:W-:Y:S01]  /*c730*/  FADD.FTZ R157, R21, R174 ;  /* 0x000000ae159d7221 */ /* 0x000fe20000010000 */
[-CC-:B------:R-:W-:Y:S01]  /*c740*/  FFMA.FTZ R14, R163, R3.reuse, -R152.reuse ;  /* 0x00000003a30e7223 */ /* 0x180fe20000010898 */
[----:B------:R-:W-:Y:S01]  /*c750*/  FFMA.FTZ R152, R159, R3, -R152 ;  /* 0x000000039f987223 */ /* 0x000fe20000010898 */
[----:B------:R0:W-:Y:S01]  /*c760*/  @!P1 SYNCS.ARRIVE.TRANS64.RED.A1T0 RZ, [R171+URZ], RZ ;  /* 0x000000ffabff99a7 */ /* 0x0001e2000810043f */
[----:B------:R-:W-:Y:S01]  /*c770*/  FADD.FTZ R174, R204, R157 ;  /* 0x0000009dccae7221 */ /* 0x000fe20000010000 */
[----:B------:R-:W-:-:S02]  /*c780*/  F2FP.BF16.F32.PACK_AB R204, R177, R204 ;  /* 0x000000ccb1cc723e */ /* 0x000fc400000010ff */
[----:B------:R-:W1:Y:S01]  /*c790*/  MUFU.EX2 R14, R14 ;  /* 0x0000000e000e7308 */ /* 0x000e620000000800 */
[----:B------:R-:W-:-:S04]  /*c7a0*/  FADD.FTZ R157, R177, R174 ;  /* 0x000000aeb19d7221 */ /* 0x000fc80000010000 */
[----:B------:R-:W-:Y:S01]  /*c7b0*/  FADD.FTZ R174, R206, R157 ;  /* 0x0000009dceae7221 */ /* 0x000fe20000010000 */
[C---:B------:R-:W-:Y:S02]  /*c7c0*/  F2FP.BF16.F32.PACK_AB R206, R181.reuse, R206 ;  /* 0x000000ceb5ce723e */ /* 0x040fe400000010ff */
[----:B------:R-:W2:Y:S01]  /*c7d0*/  MUFU.EX2 R152, R152 ;  /* 0x0000009800987308 */ /* 0x000ea20000000800 */
[----:B------:R-:W-:-:S04]  /*c7e0*/  FADD.FTZ R157, R181, R174 ;  /* 0x000000aeb59d7221 */ /* 0x000fc80000010000 */
[----:B------:R-:W-:Y:S01]  /*c7f0*/  FADD.FTZ R174, R200, R157 ;  /* 0x0000009dc8ae7221 */ /* 0x000fe20000010000 */
[----:B------:R-:W-:-:S03]  /*c800*/  F2FP.BF16.F32.PACK_AB R200, R169, R200 ;  /* 0x000000c8a9c8723e */ /* 0x000fc600000010ff */
[----:B------:R-:W-:Y:S01]  /*c810*/  FADD.FTZ R19, R169, R174 ;  /* 0x000000aea9137221 */ /* 0x000fe20000010000 */
[C---:B-1----:R-:W-:Y:S01]  /*c820*/  FADD.FTZ R9, R14.reuse, R9 ;  /* 0x000000090e097221 */ /* 0x042fe20000010000 */
[----:B------:R-:W1:Y:S01]  /*c830*/  MUFU.EX2 R174, R154 ;  /* 0x0000009a00ae7308 */ /* 0x000e620000000800 */
[----:B------:R-:W-:Y:S01]  /*c840*/  F2FP.BF16.F32.PACK_AB R197, R14, R197 ;  /* 0x000000c50ec5723e */ /* 0x000fe200000010ff */
[----:B------:R-:W-:Y:S01]  /*c850*/  FADD.FTZ R166, R202, R19 ;  /* 0x00000013caa67221 */ /* 0x000fe20000010000 */
[----:B------:R-:W-:Y:S01]  /*c860*/  FADD.FTZ R9, R176, R9 ;  /* 0x00000009b0097221 */ /* 0x000fe20000010000 */
[C---:B------:R-:W-:Y:S02]  /*c870*/  F2FP.BF16.F32.PACK_AB R202, R173.reuse, R202 ;  /* 0x000000caadca723e */ /* 0x040fe400000010ff */
[----:B------:R-:W-:Y:S01]  /*c880*/  FADD.FTZ R19, R173, R166 ;  /* 0x000000a6ad137221 */ /* 0x000fe20000010000 */
[----:B------:R-:W-:Y:S01]  /*c890*/  FADD.FTZ R9, R167, R9 ;  /* 0x00000009a7097221 */ /* 0x000fe20000010000 */
[----:B--2---:R-:W-:-:S02]  /*c8a0*/  F2FP.BF16.F32.PACK_AB R195, R152, R158 ;  /* 0x0000009e98c3723e */ /* 0x004fc400000010ff */
[----:B------:R-:W-:Y:S01]  /*c8b0*/  FADD.FTZ R160, R196, R19 ;  /* 0x00000013c4a07221 */ /* 0x000fe20000010000 */
[----:B------:R-:W-:-:S03]  /*c8c0*/  F2FP.BF16.F32.PACK_AB R196, R161, R196 ;  /* 0x000000c4a1c4723e */ /* 0x000fc600000010ff */
[----:B------:R-:W-:Y:S01]  /*c8d0*/  FADD.FTZ R19, R161, R160 ;  /* 0x000000a0a1137221 */ /* 0x000fe20000010000 */
[----:B-1----:R-:W-:-:S03]  /*c8e0*/  FADD.FTZ R9, R174, R9 ;  /* 0x00000009ae097221 */ /* 0x002fc60000010000 */
[----:B------:R-:W-:Y:S01]  /*c8f0*/  FADD.FTZ R154, R198, R19 ;  /* 0x00000013c69a7221 */ /* 0x000fe20000010000 */
[----:B------:R-:W-:Y:S01]  /*c900*/  F2FP.BF16.F32.PACK_AB R198, R165, R198 ;  /* 0x000000c6a5c6723e */ /* 0x000fe200000010ff */
[----:B------:R-:W-:Y:S02]  /*c910*/  FADD.FTZ R9, R155, R9 ;  /* 0x000000099b097221 */ /* 0x000fe40000010000 */
[----:B------:R-:W-:Y:S01]  /*c920*/  FADD.FTZ R19, R165, R154 ;  /* 0x0000009aa5137221 */ /* 0x000fe20000010000 */
[----:B------:R-:W-:Y:S01]  /*c930*/  F2FP.BF16.F32.PACK_AB R193, R155, R174 ;  /* 0x000000ae9bc1723e */ /* 0x000fe200000010ff */
[----:B------:R-:W-:Y:S02]  /*c940*/  FADD.FTZ R9, R158, R9 ;  /* 0x000000099e097221 */ /* 0x000fe40000010000 */
[----:B------:R-:W-:Y:S01]  /*c950*/  FADD.FTZ R154, R18, R19 ;  /* 0x00000013129a7221 */ /* 0x000fe20000010000 */
[----:B------:R-:W-:Y:S02]  /*c960*/  IMAD.MOV.U32 R18, RZ, RZ, R8 ;  /* 0x000000ffff127224 */ /* 0x000fe400078e0008 */
[----:B------:R-:W-:Y:S01]  /*c970*/  FADD.FTZ R9, R152, R9 ;  /* 0x0000000998097221 */ /* 0x000fe20000010000 */
[----:B------:R-:W-:-:S04]  /*c980*/  FADD.FTZ R19, R153, R154 ;  /* 0x0000009a99137221 */ /* 0x000fc80000010000 */
[----:B------:R-:W-:Y:S01]  /*c990*/  FADD.FTZ R14, R20, R19 ;  /* 0x00000013140e7221 */ /* 0x000fe20000010000 */
[----:B------:R-:W-:-:S03]  /*c9a0*/  IMAD.MOV.U32 R19, RZ, RZ, R6 ;  /* 0x000000ffff137224 */ /* 0x000fc600078e0006 */
[----:B------:R-:W-:Y:S01]  /*c9b0*/  FADD.FTZ R14, R15, R14 ;  /* 0x0000000e0f0e7221 */ /* 0x000fe20000010000 */
[----:B------:R-:W-:Y:S01]  /*c9c0*/  IMAD.MOV.U32 R15, RZ, RZ, R7 ;  /* 0x000000ffff0f7224 */ /* 0x000fe200078e0007 */
[----:B0-----:R-:W-:Y:S06]  /*c9d0*/  @P2 BRA `(.L_x_2191) ;  /* 0xffffffc4009c2947 */ /* 0x001fec000383ffff */
.L_x_2182:
        /* <DEDUP_REMOVED lines=131> */
.L_x_2192:
[----:B------:R-:W-:Y:S02]  /*d210*/  R2UR UR4, R16 ;  /* 0x00000000100472ca */ /* 0x000fe400000e0000 */
[----:B------:R-:W-:-:S11]  /*d220*/  SHF.L.U32 R8, R8, 0x1f, RZ ;  /* 0x0000001f08087819 */ /* 0x000fd600000006ff */
[----:B------:R-:W-:-:S09]  /*d230*/  ULEA UR5, UR61, UR4, 0x3 ;  /* 0x000000043d057291 */ /* 0x000fd2000f8e183f */
[----:B------:R0:W1:Y:S01]  /*d240*/  SYNCS.PHASECHK.TRANS64.TRYWAIT P2, [UR5+0x38850], R8 ;  /* 0x03885008ff0075a7 */ /* 0x0000620008040145 */
[----:B------:R-:W-:Y:S05]  /*d250*/  @!P0 BRA `(.L_x_2193) ;  /* 0x0000000000048947 */ /* 0x000fea0003800000 */
[----:B------:R-:W-:Y:S01]  /*d260*/  BPT.TRAP 0x1 ;  /* 0x000000040000795c */ /* 0x000fe20000300000 */
.L_x_2193:
[----:B-1----:R-:W-:Y:S05]  /*d270*/  @P2 BRA `(.L_x_2194) ;  /* 0x0000000000082947 */ /* 0x002fea0003800000 */
[----:B------:R-:W1:Y:S02]  /*d280*/  SYNCS.PHASECHK.TRANS64.TRYWAIT P0, [UR5+0x38850], R8 ;  /* 0x03885008ff0075a7 */ /* 0x000e640008000145 */
[----:B-1----:R-:W-:Y:S05]  /*d290*/  @!P0 BRA `(.L_x_2195) ;  /* 0x0000007c00088947 */ /* 0x002fea0003800000 */
.L_x_2194:
[----:B------:R-:W-:Y:S01]  /*d2a0*/  R2UR UR4, R16 ;  /* 0x00000000100472ca */ /* 0x000fe200000e0000 */
[----:B------:R-:W-:Y:S01]  /*d2b0*/  WARPGROUP.ARRIVE ;  /* 0x00000000000079c5 */ /* 0x000fe20000000000 */
[----:B------:R-:W-:Y:S01]  /*d2c0*/  UMOV UR7, 0x40000040 ;  /* 0x4000004000077882 */ /* 0x000fe20000000000 */
[----:B-1----:R-:W1:Y:S01]  /*d2d0*/  SHFL.BFLY PT, R5, R14, 0x2, 0x1f ;  /* 0x0c401f000e057f89 */ /* 0x002e6200000e0000 */
[----:B0-----:R-:W-:Y:S02]  /*d2e0*/  IMAD.MOV.U32 R8, RZ, RZ, RZ ;  /* 0x000000ffff087224 */ /* 0x001fe400078e00ff */
[----:B------:R-:W-:Y:S01]  /*d2f0*/  IMAD.MOV.U32 R4, RZ, RZ, RZ ;  /* 0x000000ffff047224 */ /* 0x000fe200078e00ff */
[----:B------:R-:W0:Y:S06]  /*d300*/  SHFL.BFLY PT, R0, R9, 0x2, 0x1f ;  /* 0x0c401f0009007f89 */ /* 0x000e2c00000e0000 */
[----:B------:R-:W-:-:S04]  /*d310*/  UIADD3 UR4, UR4, 0x400, URZ ;  /* 0x0000040004047890 */ /* 0x000fc8000fffe03f */
[----:B------:R-:W-:-:S04]  /*d320*/  USHF.R.U32.HI UR4, URZ, 0x4, UR4 ;  /* 0x000000043f047899 */ /* 0x000fc80008011604 */
[----:B------:R-:W-:-:S04]  /*d330*/  ULOP3.LUT UR4, UR4, 0x3fff, URZ, 0xc0, !UPT ;  /* 0x00003fff04047892 */ /* 0x000fc8000f8ec03f */
[----:B------:R-:W-:Y:S01]  /*d340*/  ULOP3.LUT UR4, UR4, 0x2800000, URZ, 0xfc, !UPT ;  /* 0x0280000004047892 */ /* 0x000fe2000f8efc3f */
[----:B-1----:R-:W-:-:S03]  /*d350*/  FADD.FTZ R5, R5, R14 ;  /* 0x0000000e05057221 */ /* 0x002fc60000010000 */
[----:B------:R-:W-:Y:S01]  /*d360*/  UIMAD UR4, UR61, 0xa00, UR4 ;  /* 0x00000a003d0478a4 */ /* 0x000fe2000f8e0204 */
[----:B0-----:R-:W-:Y:S01]  /*d370*/  FADD.FTZ R2, R0, R9 ;  /* 0x0000000900027221 */ /* 0x001fe20000010000 */
[----:B------:R-:W-:Y:S01]  /*d380*/  IMAD.U32 R9, RZ, RZ, UR5 ;  /* 0x00000005ff097e24 */ /* 0x000fe2000f8e00ff */
[----:B------:R-:W0:Y:S04]  /*d390*/  SHFL.BFLY PT, R0, R5, 0x1, 0x1f ;  /* 0x0c201f0005007f89 */ /* 0x000e2800000e0000 */
[----:B------:R-:W-:Y:S01]  /*d3a0*/  UMOV UR6, UR4 ;  /* 0x0000000400067c82 */ /* 0x000fe20008000000 */
[----:B------:R-:W1:Y:S01]  /*d3b0*/  SHFL.BFLY PT, R11, R2, 0x1, 0x1f ;  /* 0x0c201f00020b7f89 */ /* 0x000e6200000e0000 */
[----:B------:R-:W-:Y:S01]  /*d3c0*/  HGMMA.64x256x16.F32.BF16 R24, R208, gdesc[UR4].tnspB, R24, gsb0 ;  /* 0x43e00004d0187df0 */ /* 0x000fe20008001818 */
[----:B------:R-:W-:Y:S01]  /*d3d0*/  UIADD3 UR6, UR4, 0x80, URZ ;  /* 0x0000008004067890 */ /* 0x000fe2000fffe03f */
[----:B------:R-:W-:Y:S01]  /*d3e0*/  @!P1 VIADD R9, R9, 0x38860 ;  /* 0x0003886009099836 */ /* 0x000fe20000000000 */
[----:B------:R-:W-:-:S04]  /*d3f0*/  UMOV UR7, 0x40000040 ;  /* 0x4000004000077882 */ /* 0x000fc80000000000 */
[----:B------:R-:W-:Y:S01]  /*d400*/  @!P1 PRMT R9, RZ, 0x654, R9 ;  /* 0x00000654ff099816 */ /* 0x000fe20000000009 */
[----:B0-----:R-:W-:Y:S01]  /*d410*/  FADD.FTZ R13, R5, R0 ;  /* 0x00000000050d7221 */ /* 0x001fe20000010000 */
[----:B------:R-:W-:Y:S02]  /*d420*/  IMAD.MOV.U32 R0, RZ, RZ, -0x800000 ;  /* 0xff800000ff007424 */ /* 0x000fe400078e00ff */
[----:B-1----:R-:W-:Y:S02]  /*d430*/  FADD.FTZ R15, R2, R11 ;  /* 0x0000000b020f7221 */ /* 0x002fe40000010000 */
[----:B------:R-:W-:Y:S01]  /*d440*/  FSETP.NE.FTZ.AND P0, PT, R13, RZ, PT ;  /* 0x000000ff0d00720b */ /* 0x000fe20003f15000 */
[----:B------:R-:W-:Y:S02]  /*d450*/  IMAD.MOV.U32 R2, RZ, RZ, -0x800000 ;  /* 0xff800000ff027424 */ /* 0x000fe400078e00ff */
[----:B------:R-:W-:-:S10]  /*d460*/  FSETP.NE.FTZ.AND P2, PT, R15, RZ, PT ;  /* 0x000000ff0f00720b */ /* 0x000fd40003f55000 */
[----:B------:R-:W0:Y:S01]  /*d470*/  @P0 MUFU.LG2 R10, R13 ;  /* 0x0000000d000a0308 */ /* 0x000e220000000c00 */
[C---:B------:R-:W-:Y:S02]  /*d480*/  @P0 FMUL.FTZ R5, R3.reuse, 0.69314718246459960938 ;  /* 0x3f31721803050820 */ /* 0x040fe40000410000 */
[----:B------:R-:W-:-:S05]  /*d490*/  @P2 FMUL.FTZ R3, R3, 0.69314718246459960938 ;  /* 0x3f31721803032820 */ /* 0x000fca0000410000 */
[----:B------:R-:W1:Y:S08]  /*d4a0*/  @P2 MUFU.LG2 R11, R15 ;  /* 0x0000000f000b2308 */ /* 0x000e700000000c00 */
[----:B------:R-:W2:Y:S01]  /*d4b0*/  @P0 MUFU.RCP R8, R13 ;  /* 0x0000000d00080308 */ /* 0x000ea20000001000 */
        /* <DEDUP_REMOVED lines=158> */
.L_x_2165:
[----:B------:R-:W-:Y:S05]  /*dea0*/  @P0 BRA `(.L_x_2196) ;  /* 0x0000002000440947 */ /* 0x000fea0003800000 */
[----:B------:R-:W0:Y:S01]  /*deb0*/  S2R R3, SR_TID.X ;  /* 0x0000000000037919 */ /* 0x000e220000002100 */
[----:B------:R-:W1:Y:S01]  /*dec0*/  LDC R8, c[0x0][0xbe8] ;  /* 0x0002fa00ff087b82 */ /* 0x000e620000000800 */
[----:B------:R-:W-:Y:S01]  /*ded0*/  ULDC.64 UR4, c[0x0][0xbd0] ;  /* 0x0002f40000047ab9 */ /* 0x000fe20000000a00 */
[----:B------:R-:W-:Y:S01]  /*dee0*/  ULDC.64 UR6, c[0x0][0xb38] ;  /* 0x0002ce0000067ab9 */ /* 0x000fe20000000a00 */
[----:B------:R-:W-:Y:S01]  /*def0*/  ULDC.64 UR10, c[0x0][0x208] ;  /* 0x00008200000a7ab9 */ /* 0x000fe20000000a00 */
[----:B------:R-:W-:Y:S04]  /*df00*/  BSSY B0, `(.L_x_2197) ;  /* 0x0000145000007945 */ /* 0x000fe80003800000 */
[----:B------:R-:W2:Y:S08]  /*df10*/  S2UR UR9, SR_CTAID.Z ;  /* 0x00000000000979c3 */ /* 0x000eb00000002700 */
[----:B------:R-:W3:Y:S08]  /*df20*/  LDC.64 R20, c[0x0][0xbd8] ;  /* 0x0002f600ff147b82 */ /* 0x000ef00000000a00 */
[----:B------:R-:W-:Y:S01]  /*df30*/  BAR.SYNC.DEFER_BLOCKING 0x1, 0x100 ;  /* 0x0044000000007b1d */ /* 0x000fe20000010000 */
[----:B-1----:R-:W-:-:S07]  /*df40*/  ISETP.NE.AND P0, PT, R8, 0x1, PT ;  /* 0x000000010800780c */ /* 0x002fce0003f05270 */
[----:B------:R-:W1:Y:S01]  /*df50*/  S2UR UR8, SR_CTAID.Y ;  /* 0x00000000000879c3 */ /* 0x000e620000002600 */
[----:B0-----:R-:W-:-:S07]  /*df60*/  VIADD R4, R3, 0xffffff80 ;  /* 0xffffff8003047836 */ /* 0x001fce0000000000 */
[----:B------:R-:W1:Y:S01]  /*df70*/  LDC R22, c[0x0][0xc50] ;  /* 0x00031400ff167b82 */ /* 0x000e620000000800 */
[----:B------:R-:W-:-:S04]  /*df80*/  SHF.R.S32.HI R5, RZ, 0x1f, R4 ;  /* 0x0000001fff057819 */ /* 0x000fc80000011404 */
[----:B------:R-:W-:-:S03]  /*df90*/  LEA.HI R6, R5, R4, RZ, 0x7 ;  /* 0x0000000405067211 */ /* 0x000fc600078f38ff */
[----:B------:R-:W0:Y:S01]  /*dfa0*/  @P0 LDC R18, c[0x0][0xbec] ;  /* 0x0002fb00ff120b82 */ /* 0x000e220000000800 */
[----:B------:R-:W-:Y:S02]  /*dfb0*/  LEA.HI R5, R5, R4, RZ, 0x2 ;  /* 0x0000000405057211 */ /* 0x000fe400078f10ff */
[----:B------:R-:W-:Y:S02]  /*dfc0*/  LOP3.LUT R3, R6, 0xffffff80, RZ, 0xc0, !PT ;  /* 0xffffff8006037812 */ /* 0x000fe400078ec0ff */
[----:B------:R-:W-:Y:S02]  /*dfd0*/  LOP3.LUT R5, R5, 0xfffffffc, RZ, 0xc0, !PT ;  /* 0xfffffffc05057812 */ /* 0x000fe400078ec0ff */
[----:B------:R-:W-:Y:S01]  /*dfe0*/  SHF.R.S32.HI R7, RZ, 0x7, R6 ;  /* 0x00000007ff077819 */ /* 0x000fe20000011406 */
[C---:B------:R-:W-:Y:S01]  /*dff0*/  IMAD.IADD R3, R4.reuse, 0x1, -R3 ;  /* 0x0000000104037824 */ /* 0x040fe200078e0a03 */
[----:B------:R-:W4:Y:S01]  /*e000*/  LDC.64 R152, c[0x0][0xb40] ;  /* 0x0002d000ff987b82 */ /* 0x000f220000000a00 */
[----:B------:R-:W-:Y:S01]  /*e010*/  IMAD.IADD R11, R4, 0x1, -R5 ;  /* 0x00000001040b7824 */ /* 0x000fe200078e0a05 */
[----:B------:R-:W-:-:S02]  /*e020*/  LEA.HI R4, R6, R7, RZ, 0x1 ;  /* 0x0000000706047211 */ /* 0x000fc400078f08ff */
[----:B------:R-:W-:Y:S02]  /*e030*/  SHF.R.S32.HI R12, RZ, 0x1f, R3 ;  /* 0x0000001fff0c7819 */ /* 0x000fe40000011403 */
[----:B------:R-:W-:Y:S02]  /*e040*/  LEA.HI R6, R11, R11, RZ, 0x1 ;  /* 0x0000000b0b067211 */ /* 0x000fe400078f08ff */
[CC--:B------:R-:W-:Y:S01]  /*e050*/  LEA.HI R10, R12.reuse, R3.reuse, RZ, 0x2 ;  /* 0x000000030c0a7211 */ /* 0x0c0fe200078f10ff */
[----:B------:R-:W5:Y:S01]  /*e060*/  @P0 LDC R17, c[0x0][0xbf0] ;  /* 0x0002fc00ff110b82 */ /* 0x000f620000000800 */
[----:B------:R-:W-:Y:S02]  /*e070*/  LEA.HI R12, R12, R3, RZ, 0x5 ;  /* 0x000000030c0c7211 */ /* 0x000fe400078f28ff */
[--C-:B------:R-:W-:Y:S02]  /*e080*/  SHF.R.S32.HI R9, RZ, 0x2, R10.reuse ;  /* 0x00000002ff097819 */ /* 0x100fe4000001140a */
[----:B------:R-:W-:-:S02]  /*e090*/  SHF.R.S32.HI R14, RZ, 0x1f, R10 ;  /* 0x0000001fff0e7819 */ /* 0x000fc4000001140a */
[----:B------:R-:W-:Y:S01]  /*e0a0*/  SHF.R.S32.HI R12, RZ, 0x5, R12 ;  /* 0x00000005ff0c7819 */ /* 0x000fe2000001140c */
[----:B------:R-:W5:Y:S01]  /*e0b0*/  @P0 LDC R154, c[0x0][0xbec] ;  /* 0x0002fb00ff9a0b82 */ /* 0x000f620000000800 */
[----:B------:R-:W-:Y:S02]  /*e0c0*/  LEA.HI R14, R14, R9, RZ, 0x3 ;  /* 0x000000090e0e7211 */ /* 0x000fe400078f18ff */
[----:B------:R-:W-:Y:S02]  /*e0d0*/  LOP3.LUT R4, R4, 0x3fffffe, RZ, 0xc0, !PT ;  /* 0x03fffffe04047812 */ /* 0x000fe400078ec0ff */
[----:B------:R-:W-:Y:S02]  /*e0e0*/  LOP3.LUT R14, R14, 0xfffffff8, RZ, 0xc0, !PT ;  /* 0xfffffff80e0e7812 */ /* 0x000fe400078ec0ff */
[----:B------:R-:W-:Y:S01]  /*e0f0*/  LOP3.LUT R6, R6, 0x1ffffffe, RZ, 0xc0, !PT ;  /* 0x1ffffffe06067812 */ /* 0x000fe200078ec0ff */
[----:B------:R-:W-:Y:S01]  /*e100*/  IMAD.IADD R4, R7, 0x1, -R4 ;  /* 0x0000000107047824 */ /* 0x000fe200078e0a04 */
[----:B------:R-:W-:Y:S01]  /*e110*/  IADD3 R5, R9, -R14, RZ ;  /* 0x8000000e09057210 */ /* 0x000fe20007ffe0ff */
[----:B------:R-:W5:Y:S01]  /*e120*/  @P0 LDC R19, c[0x0][0xbf0] ;  /* 0x0002fc00ff130b82 */ /* 0x000f620000000800 */
[----:B------:R-:W1:Y:S01]  /*e130*/  S2R R9, SR_CTAID.X ;  /* 0x0000000000097919 */ /* 0x000e620000002500 */
[----:B------:R-:W-:Y:S01]  /*e140*/  IMAD.IADD R15, R11, 0x1, -R6 ;  /* 0x000000010b0f7824 */ /* 0x000fe200078e0a06 */
[----:B------:R-:W-:Y:S01]  /*e150*/  LOP3.LUT R10, R10, 0x7ffffffc, RZ, 0xc0, !PT ;  /* 0x7ffffffc0a0a7812 */ /* 0x000fe200078ec0ff */
[----:B------:R-:W-:Y:S01]  /*e160*/  IMAD R5, R12, 0x10, R5 ;  /* 0x000000100c057824 */ /* 0x000fe200078e0205 */
[----:B------:R-:W-:-:S03]  /*e170*/  SHF.R.S32.HI R12, RZ, 0x1f, R23 ;  /* 0x0000001fff0c7819 */ /* 0x000fc60000011417 */
[----:B------:R-:W-:Y:S02]  /*e180*/  IMAD R16, R4, 0x40, R5 ;  /* 0x0000004004107824 */ /* 0x000fe400078e0205 */
[C---:B------:R-:W-:Y:S02]  /*e190*/  IMAD R6, R12.reuse, UR4, RZ ;  /* 0x000000040c067c24 */ /* 0x040fe4000f8e02ff */
[----:B------:R-:W-:Y:S02]  /*e1a0*/  IMAD R12, R12, UR6, RZ ;  /* 0x000000060c0c7c24 */ /* 0x000fe4000f8e02ff */
[----:B------:R-:W-:Y:S01]  /*e1b0*/  IMAD.WIDE.U32 R4, R23, UR4, RZ ;  /* 0x0000000417047c25 */ /* 0x000fe2000f8e00ff */
[----:B--2---:R-:W-:-:S03]  /*e1c0*/  USHF.R.S32.HI UR4, URZ, 0x1f, UR9 ;  /* 0x0000001f3f047899 */ /* 0x004fc60008011409 */
[C---:B------:R-:W-:Y:S02]  /*e1d0*/  IMAD R11, R23.reuse, UR5, R6 ;  /* 0x00000005170b7c24 */ /* 0x040fe4000f8e0206 */
[----:B------:R-:W-:Y:S02]  /*e1e0*/  IMAD R13, R23, UR7, R12 ;  /* 0x00000007170d7c24 */ /* 0x000fe4000f8e020c */
[----:B------:R-:W-:Y:S02]  /*e1f0*/  IMAD R12, R15, 0x8, R16 ;  /* 0x000000080f0c7824 */ /* 0x000fe400078e0210 */
[----:B------:R-:W-:Y:S02]  /*e200*/  IMAD.IADD R5, R5, 0x1, R11 ;  /* 0x0000000105057824 */ /* 0x000fe400078e020b */
[----:B------:R-:W-:Y:S01]  /*e210*/  IMAD.WIDE.U32 R6, R23, UR6, RZ ;  /* 0x0000000617067c25 */ /* 0x000fe2000f8e00ff */
[----:B------:R-:W-:-:S03]  /*e220*/  ULDC.64 UR6, c[0x0][0xb48] ;  /* 0x0002d20000067ab9 */ /* 0x000fc60000000a00 */
[----:B---3--:R-:W-:Y:S02]  /*e230*/  IMAD R14, R20, UR4, RZ ;  /* 0x00000004140e7c24 */ /* 0x008fe4000f8e02ff */
[----:B------:R-:W-:Y:S02]  /*e240*/  IMAD.MOV R23, RZ, RZ, -R23 ;  /* 0x000000ffff177224 */ /* 0x000fe400078e0a17 */
[----:B-1----:R-:W-:Y:S02]  /*e250*/  IMAD R11, R9, 0x80, R12 ;  /* 0x00000080090b7824 */ /* 0x002fe400078e020c */
[----:B------:R-:W-:Y:S02]  /*e260*/  IMAD R15, R21, UR9, R14 ;  /* 0x00000009150f7c24 */ /* 0x000fe4000f8e020e */
[----:B0-----:R-:W-:-:S04]  /*e270*/  @P0 IMAD.HI.U32 R12, R11, R18, RZ ;  /* 0x000000120b0c0227 */ /* 0x001fc800078e00ff */
[----:B----4-:R-:W-:Y:S01]  /*e280*/  IMAD R14, R152, UR4, RZ ;  /* 0x00000004980e7c24 */ /* 0x010fe2000f8e02ff */
[----:B------:R-:W-:Y:S01]  /*e290*/  ULDC.64 UR4, c[0x0][0xbe0] ;  /* 0x0002f80000047ab9 */ /* 0x000fe20000000a00 */
[----:B------:R-:W-:Y:S02]  /*e2a0*/  IMAD R23, R22, R23, UR8 ;  /* 0x0000000816177e24 */ /* 0x000fe4000f8e0217 */
[----:B------:R-:W-:Y:S02]  /*e2b0*/  IMAD.IADD R7, R7, 0x1, R13 ;  /* 0x0000000107077824 */ /* 0x000fe400078e020d */
[----:B------:R-:W-:-:S04]  /*e2c0*/  IMAD.WIDE.U32 R4, R20, UR9, R4 ;  /* 0x0000000914047c25 */ /* 0x000fc8000f8e0004 */
[----:B------:R-:W-:Y:S01]  /*e2d0*/  IMAD.MOV.U32 R13, RZ, RZ, R11 ;  /* 0x000000ffff0d7224 */ /* 0x000fe200078e000b */
[----:B-----5:R-:W-:Y:S01]  /*e2e0*/  @P0 SHF.R.U32.HI R13, RZ, R17, R12 ;  /* 0x00000011ff0d0219 */ /* 0x020fe2000001160c */
[----:B------:R-:W-:Y:S01]  /*e2f0*/  IMAD R17, R153, UR9, R14 ;  /* 0x0000000999117c24 */ /* 0x000fe2000f8e020e */
[----:B------:R-:W-:Y:S01]  /*e300*/  SHF.R.S32.HI R14, RZ, 0x1f, R23 ;  /* 0x0000001fff0e7819 */ /* 0x000fe20000011417 */
[----:B------:R-:W-:Y:S01]  /*e310*/  IMAD.WIDE.U32 R6, R152, UR9, R6 ;  /* 0x0000000998067c25 */ /* 0x000fe2000f8e0006 */
[----:B------:R-:W-:-:S03]  /*e320*/  ULDC.64 UR8, c[0x0][0xb28] ;  /* 0x0002ca0000087ab9 */ /* 0x000fc60000000a00 */
[----:B------:R-:W-:Y:S02]  /*e330*/  IMAD.IADD R5, R5, 0x1, R15 ;  /* 0x0000000105057824 */ /* 0x000fe400078e020f */
        /* <DEDUP_REMOVED lines=9> */
[C---:B------:R-:W-:Y:S01]  /*e3d0*/  IMAD R19, R23.reuse, UR7, R17 ;  /* 0x0000000717137c24 */ /* 0x040fe2000f8e0211 */
[--C-:B------:R-:W-:Y:S01]  /*e3e0*/  SHF.R.S32.HI R17, RZ, 0x1f, R13.reuse ;  /* 0x0000001fff117819 */ /* 0x100fe2000001140d */
[----:B------:R-:W-:Y:S01]  /*e3f0*/  IMAD.MOV R13, RZ, RZ, -R13 ;  /* 0x000000ffff0d7224 */ /* 0x000fe200078e0a0d */
[----:B------:R-:W-:Y:S01]  /*e400*/  SHF.R.S32.HI R12, RZ, 0x1f, R15 ;  /* 0x0000001fff0c7819 */ /* 0x000fe2000001140f */
[----:B------:R-:W-:Y:S01]  /*e410*/  ULDC.64 UR4, c[0x0][0xb30] ;  /* 0x0002cc0000047ab9 */ /* 0x000fe20000000a00 */
[----:B------:R-:W-:Y:S01]  /*e420*/  IMAD.WIDE.U32 R6, R23, UR6, R6 ;  /* 0x0000000617067c25 */ /* 0x000fe2000f8e0006 */
[----:B------:R-:W-:Y:S01]  /*e430*/  IADD3.X R5, R17, R5, R14, P0, !PT ;  /* 0x0000000511057210 */ /* 0x000fe200007fe40e */
[----:B------:R-:W-:Y:S02]  /*e440*/  ULDC.64 UR6, c[0x0][0xbc8] ;  /* 0x0002f20000067ab9 */ /* 0x000fe40000000a00 */
[----:B------:R-:W-:Y:S01]  /*e450*/  IMAD.MOV R18, RZ, RZ, -R15 ;  /* 0x000000ffff127224 */ /* 0x000fe200078e0a0f */
[----:B------:R-:W-:Y:S01]  /*e460*/  IADD3 R7, R7, R19, RZ ;  /* 0x0000001307077210 */ /* 0x000fe20007ffe0ff */
[----:B------:R-:W-:-:S02]  /*e470*/  IMAD R12, R12, UR4, RZ ;  /* 0x000000040c0c7c24 */ /* 0x000fc4000f8e02ff */
[C-C-:B------:R-:W-:Y:S02]  /*e480*/  IMAD R13, R8.reuse, R13, R11.reuse ;  /* 0x0000000d080d7224 */ /* 0x140fe400078e020b */
[----:B------:R-:W-:Y:S02]  /*e490*/  IMAD R11, R8, R18, R11 ;  /* 0x00000012080b7224 */ /* 0x000fe400078e020b */
[C---:B------:R-:W-:Y:S01]  /*e4a0*/  IMAD R17, R15.reuse, UR5, R12 ;  /* 0x000000050f117c24 */ /* 0x040fe2000f8e020c */
[----:B------:R-:W-:Y:S01]  /*e4b0*/  SHF.R.S32.HI R12, RZ, 0x1f, R13 ;  /* 0x0000001fff0c7819 */ /* 0x000fe2000001140d */
[----:B------:R-:W-:Y:S01]  /*e4c0*/  IMAD.WIDE.U32 R6, R15, UR4, R6 ;  /* 0x000000040f067c25 */ /* 0x000fe2000f8e0006 */
[----:B------:R-:W-:Y:S01]  /*e4d0*/  SHF.R.S32.HI R14, RZ, 0x1f, R11 ;  /* 0x0000001fff0e7819 */ /* 0x000fe2000001140b */
[----:B------:R-:W0:Y:S01]  /*e4e0*/  S2UR UR5, SR_CgaCtaId ;  /* 0x00000000000579c3 */ /* 0x000e220000008800 */
[----:B------:R-:W-:Y:S01]  /*e4f0*/  UMOV UR4, 0x400 ;  /* 0x0000040000047882 */ /* 0x000fe20000000000 */
[----:B------:R-:W-:-:S02]  /*e500*/  IMAD R12, R12, UR6, RZ ;  /* 0x000000060c0c7c24 */ /* 0x000fc4000f8e02ff */
[----:B------:R-:W-:Y:S02]  /*e510*/  IMAD.IADD R7, R7, 0x1, R17 ;  /* 0x0000000107077824 */ /* 0x000fe400078e0211 */
[----:B------:R-:W-:Y:S02]  /*e520*/  IMAD R14, R14, UR8, RZ ;  /* 0x000000080e0e7c24 */ /* 0x000fe4000f8e02ff */
[C---:B------:R-:W-:Y:S02]  /*e530*/  IMAD R15, R13.reuse, UR7, R12 ;  /* 0x000000070d0f7c24 */ /* 0x040fe4000f8e020c */
[----:B------:R-:W-:Y:S01]  /*e540*/  IMAD.WIDE.U32 R4, R13, UR6, R4 ;  /* 0x000000060d047c25 */ /* 0x000fe2000f8e0004 */
[----:B------:R-:W-:-:S03]  /*e550*/  ULDC.64 UR6, c[0x0][0xba8] ;  /* 0x0002ea0000067ab9 */ /* 0x000fc60000000a00 */
[C---:B------:R-:W-:Y:S01]  /*e560*/  IMAD R17, R11.reuse, UR9, R14 ;  /* 0x000000090b117c24 */ /* 0x040fe2000f8e020e */
[----:B------:R-:W-:Y:S01]  /*e570*/  LEA R18, P0, R4, UR6, 0x2 ;  /* 0x0000000604127c11 */ /* 0x000fe2000f8010ff */
[----:B------:R-:W-:Y:S01]  /*e580*/  IMAD.WIDE.U32 R12, R11, UR8, R6 ;  /* 0x000000080b0c7c25 */ /* 0x000fe2000f8e0006 */
[----:B------:R-:W-:Y:S01]  /*e590*/  ULDC.64 UR8, c[0x0][0xb00] ;  /* 0x0002c00000087ab9 */ /* 0x000fe20000000a00 */
[----:B------:R-:W-:Y:S02]  /*e5a0*/  ULDC UR6, c[0x0][0xa88] ;  /* 0x0002a20000067ab9 */ /* 0x000fe40000000800 */
[----:B------:R-:W-:Y:S01]  /*e5b0*/  IMAD.IADD R5, R5, 0x1, R15 ;  /* 0x0000000105057824 */ /* 0x000fe200078e020f */
[----:B------:R-:W-:Y:S01]  /*e5c0*/  LEA R6, P1, R12, UR8, 0x2 ;  /* 0x000000080c067c11 */ /* 0x000fe2000f8210ff */
[----:B------:R-:W-:Y:S01]  /*e5d0*/  IMAD.IADD R7, R13, 0x1, R17 ;  /* 0x000000010d077824 */ /* 0x000fe200078e0211 */
[----:B------:R-:W-:Y:S01]  /*e5e0*/  SHFL.IDX PT, R14, R18, 0x1, 0x1c1f ;  /* 0x003c1f00120e7f89 */ /* 0x000fe200000e0000 */
[----:B------:R-:W-:Y:S01]  /*e5f0*/  IMAD R11, R9, 0x80, R16 ;  /* 0x00000080090b7824 */ /* 0x000fe200078e0210 */
[----:B------:R-:W-:Y:S01]  /*e600*/  LEA.HI.X R17, R4, UR7, R5, 0x2, P0 ;  /* 0x0000000704117c11 */ /* 0x000fe200080f1405 */
[----:B0-----:R-:W-:Y:S01]  /*e610*/  ULEA UR4, UR5, UR4, 0x18 ;  /* 0x0000000405047291 */ /* 0x001fe2000f8ec03f */
[----:B------:R-:W-:Y:S01]  /*e620*/  LEA.HI.X R7, R12, UR9, R7, 0x2, P1 ;  /* 0x000000090c077c11 */ /* 0x000fe200088f1407 */
[----:B------:R-:W-:Y:S01]  /*e630*/  IMAD R8, R8, UR6, RZ ;  /* 0x0000000608087c24 */ /* 0x000fe2000f8e02ff */
[----:B------:R-:W-:Y:S01]  /*e640*/  SHFL.IDX PT, R12, R18, RZ, 0x1c1f ;  /* 0x001c1fff120c7589 */ /* 0x000fe200000e0000 */
[----:B------:R-:W-:Y:S01]  /*e650*/  LOP3.LUT P0, RZ, R3, 0x3, RZ, 0xc0, !PT ;  /* 0x0000000303ff7812 */ /* 0x000fe2000780c0ff */
[C---:B------:R-:W-:Y:S01]  /*e660*/  VIADD R9, R11.reuse, 0x8 ;  /* 0x000000080b097836 */ /* 0x040fe20000000000 */
[----:B------:R-:W-:Y:S01]  /*e670*/  UIADD3 UR4, UR4, 0x38820, URZ ;  /* 0x0003882004047890 */ /* 0x000fe2000fffe03f */
[----:B------:R-:W0:Y:S01]  /*e680*/  SHFL.IDX PT, R13, R17, RZ, 0x1c1f ;  /* 0x001c1fff110d7589 */ /* 0x000e2200000e0000 */
[-C--:B------:R-:W-:Y:S01]  /*e690*/  ISETP.GE.OR P1, PT, R11, R8.reuse, P0 ;  /* 0x000000080b00720c */ /* 0x080fe20000726670 */
[----:B------:R-:W-:Y:S01]  /*e6a0*/  IMAD.IADD R3, R3, 0x1, -R10 ;  /* 0x0000000103037824 */ /* 0x000fe200078e0a0a */
[-C--:B------:R-:W-:Y:S01]  /*e6b0*/  ISETP.GE.OR P0, PT, R9, R8.reuse, P0 ;  /* 0x000000080900720c */ /* 0x080fe20000706670 */
[----:B------:R-:W1:Y:S01]  /*e6c0*/  SHFL.IDX PT, R15, R17, 0x1, 0x1c1f ;  /* 0x003c1f00110f7f89 */ /* 0x000e6200000e0000 */
[----:B------:R-:W-:Y:S01]  /*e6d0*/  ISETP.GE.AND P2, PT, R11, R8, PT ;  /* 0x000000080b00720c */ /* 0x000fe20003f46270 */
[----:B------:R-:W-:Y:S01]  /*e6e0*/  UPRMT UR4, URZ, 0x654, UR4 ;  /* 0x000006543f047896 */ /* 0x000fe20008000004 */
[----:B------:R-:W-:Y:S01]  /*e6f0*/  IMAD.SHL.U32 R3, R3, 0x2, RZ ;  /* 0x0000000203037824 */ /* 0x000fe200078e00ff */
[----:B------:R2:W3:Y:S04]  /*e700*/  SHFL.IDX PT, R4, R6, RZ, 0x1c1f ;  /* 0x001c1fff06047589 */ /* 0x0004e800000e0000 */
        /* <DEDUP_REMOVED lines=19> */
[C---:B------:R-:W-:Y:S01]  /*e840*/  VIADD R22, R3.reuse, 0x50 ;  /* 0x0000005003167836 */ /* 0x040fe20000000000 */
[----:B------:R-:W-:-:S03]  /*e850*/  IADD3 R21, R3, 0x48, RZ ;  /* 0x0000004803157810 */ /* 0x000fc60007ffe0ff */
        /* <DEDUP_REMOVED lines=74> */
[----:B------:R-:W-:Y:S01]  /*ed00*/  @!P3 LEA.HI R22, R22, R22, RZ, 0x1 ;  /* 0x000000161616b211 */ /* 0x000fe200078f08ff */
[----:B------:R0:W-:Y:S01]  /*ed10*/  @!P1 ST.E.64 desc[UR6][R10.64], R68 ;  /* 0x000000440a009985 */ /* 0x0001e2000c101b06 */
[----:B------:R-:W-:-:S02]  /*ed20*/  @!P4 LEA.HI R21, R21, R21, RZ, 0x1 ;  /* 0x000000151515c211 */ /* 0x000fc400078f08ff */
        /* <DEDUP_REMOVED lines=36> */
[----:B------:R-:W-:Y:S01]  /*ef70*/  @!P1 IMAD.WIDE R12, R13, 0x4, R4 ;  /* 0x000000040d0c9825 */ /* 0x000fe200078e0204 */
[----:B--2---:R-:W-:Y:S01]  /*ef80*/  @!P2 LOP3.LUT R15, R0, 0xfffffffe, RZ, 0xc0, !PT ;  /* 0xfffffffe000fa812 */ /* 0x004fe200078ec0ff */
[----:B------:R0:W-:Y:S01]  /*ef90*/  @!P0 ST.E.64 desc[UR6][R10.64], R96 ;  /* 0x000000600a008985 */ /* 0x0001e2000c101b06 */
[----:B------:R-:W-:-:S02]  /*efa0*/  @!P5 LEA.HI R21, R21, R21, RZ, 0x1 ;  /* 0x000000151515d211 */ /* 0x000fc400078f08ff */
        /* <DEDUP_REMOVED lines=9> */
[C---:B------:R-:W-:Y:S01]  /*f040*/  VIADD R20, R3.reuse, 0xd8 ;  /* 0x000000d803147836 */ /* 0x040fe20000000000 */
[----:B------:R-:W-:Y:S01]  /*f050*/  IADD3 R0, R3, 0xc8, RZ ;  /* 0x000000c803007810 */ /* 0x000fe20007ffe0ff */
[----:B0-----:R-:W-:Y:S01]  /*f060*/  @!P3 IMAD.WIDE R10, R17, 0x4, R4 ;  /* 0x00000004110ab825 */ /* 0x001fe200078e0204 */
[----:B------:R-:W-:-:S02]  /*f070*/  ISETP.GE.AND P1, PT, R2, UR4, PT ;  /* 0x0000000402007c0c */ /* 0x000fc4000bf26270 */
[----:B------:R-:W-:Y:S01]  /*f080*/  ISETP.GE.AND P0, PT, R0, UR4, PT ;  /* 0x0000000400007c0c */ /* 0x000fe2000bf06270 */
[--C-:B------:R-:W-:Y:S01]  /*f090*/  @!P5 IMAD.WIDE R16, R21, 0x4, R4.reuse ;  /* 0x000000041510d825 */ /* 0x100fe200078e0204 */
[----:B------:R0:W-:Y:S01]  /*f0a0*/  @!P3 ST.E.64 desc[UR6][R10.64], R108 ;  /* 0x0000006c0a00b985 */ /* 0x0001e2000c101b06 */
[----:B------:R-:W-:Y:S02]  /*f0b0*/  ISETP.GE.AND P2, PT, R20, UR4, PT ;  /* 0x0000000414007c0c */ /* 0x000fe4000bf46270 */
        /* <DEDUP_REMOVED lines=41> */
.L_x_2198:
[----:B------:R-:W-:Y:S05]  /*f350*/  BSYNC B0 ;  /* 0x0000000000007941 */ /* 0x000fea0003800000 */
.L_x_2197:
[----:B------:R-:W-:Y:S01]  /*f360*/  ISETP.GE.AND P0, PT, R9, R8, PT ;  /* 0x000000080900720c */ /* 0x000fe20003f06270 */
[----:B0---4-:R1:W4:Y:S04]  /*f370*/  SHFL.IDX PT, R5, R7, 0x1, 0x1c1f ;  /* 0x003c1f0007057f89 */ /* 0x01132800000e0000 */
[----:B---3--:R1:W3:Y:S08]  /*f380*/  SHFL.IDX PT, R4, R6, 0x1, 0x1c1f ;  /* 0x003c1f0006047f89 */ /* 0x0082f000000e0000 */
[----:B-1----:R-:W-:Y:S05]  /*f390*/  @P0 BRA `(.L_x_2163) ;  /* 0x0000005800240947 */ /* 0x002fea0003800000 */
        /* <DEDUP_REMOVED lines=13> */
[C---:B------:R-:W-:Y:S01]  /*f470*/  IADD3 R18, R3.reuse, 0x50, RZ ;  /* 0x0000005003127810 */ /* 0x040fe20007ffe0ff */
[----:B------:R-:W-:-:S02]  /*f480*/  VIADD R16, R3, 0x48 ;  /* 0x0000004803107836 */ /* 0x000fc40000000000 */
[--C-:B---34-:R-:W-:Y:S01]  /*f490*/  @!P0 IMAD.WIDE R6, R3, 0x4, R4.reuse ;  /* 0x0000000403068825 */ /* 0x118fe200078e0204 */
        /* <DEDUP_REMOVED lines=14> */
[----:B------:R1:W-:Y:S01]  /*f580*/  @!P1 ST.E.64 desc[UR6][R8.64], R30 ;  /* 0x0000001e08009985 */ /* 0x0003e2000c101b06 */
[----:B------:R-:W-:Y:S02]  /*f590*/  ISETP.GE.AND P1, PT, R2, UR4, PT ;  /* 0x0000000402007c0c */ /* 0x000fe4000bf26270 */
[----:B------:R-:W-:Y:S01]  /*f5a0*/  @!P6 LEA.HI R13, R13, R13, RZ, 0x1 ;  /* 0x0000000d0d0de211 */ /* 0x000fe200078f08ff */
[----:B------:R2:W-:Y:S01]  /*f5b0*/  @!P2 ST.E.64 desc[UR6][R10.64], R34 ;  /* 0x000000220a00a985 */ /* 0x0005e2000c101b06 */
[----:B------:R-:W-:Y:S02]  /*f5c0*/  ISETP.GE.AND P2, PT, R14, UR4, PT ;  /* 0x000000040e007c0c */ /* 0x000fe4000bf46270 */
[----:B0-----:R-:W-:Y:S02]  /*f5d0*/  @!P5 LOP3.LUT R7, R12, 0xfffffffe, RZ, 0xc0, !PT ;  /* 0xfffffffe0c07d812 */ /* 0x001fe400078ec0ff */
[----:B------:R-:W-:-:S02]  /*f5e0*/  @!P0 LEA.HI R0, R0, R0, RZ, 0x1 ;  /* 0x0000000000008211 */ /* 0x000fc400078f08ff */
[----:B------:R-:W-:Y:S01]  /*f5f0*/  @!P4 LEA.HI R16, R16, R16, RZ, 0x1 ;  /* 0x000000101010c211 */ /* 0x000fe200078f08ff */
[--C-:B------:R-:W-:Y:S01]  /*f600*/  @!P5 IMAD.WIDE R6, R7, 0x4, R4.reuse ;  /* 0x000000040706d825 */ /* 0x100fe200078e0204 */
[----:B-1----:R-:W-:Y:S02]  /*f610*/  @!P6 LOP3.LUT R9, R13, 0xfffffffe, RZ, 0xc0, !PT ;  /* 0xfffffffe0d09e812 */ /* 0x002fe400078ec0ff */
[----:B------:R-:W-:Y:S02]  /*f620*/  @!P1 LEA.HI R2, R2, R2, RZ, 0x1 ;  /* 0x0000000202029211 */ /* 0x000fe400078f08ff */
[----:B------:R0:W-:Y:S01]  /*f630*/  @!P5 ST.E.64 desc[UR6][R6.64], R38 ;  /* 0x000000260600d985 */ /* 0x0001e2000c101b06 */
[----:B------:R-:W-:Y:S01]  /*f640*/  @!P2 LEA.HI R14, R14, R14, RZ, 0x1 ;  /* 0x0000000e0e0ea211 */ /* 0x000fe200078f08ff */
[----:B------:R-:W-:Y:S01]  /*f650*/  @!P6 IMAD.WIDE R8, R9, 0x4, R4 ;  /* 0x000000040908e825 */ /* 0x000fe200078e0204 */
[----:B--2---:R-:W-:Y:S02]  /*f660*/  @!P3 LEA.HI R10, R15, R15, RZ, 0x1 ;  /* 0x0000000f0f0ab211 */ /* 0x004fe400078f08ff */
[----:B------:R-:W-:Y:S01]  /*f670*/  @!P0 LOP3.LUT R11, R0, 0xfffffffe, RZ, 0xc0, !PT ;  /* 0xfffffffe000b8812 */ /* 0x000fe200078ec0ff */
[C---:B------:R-:W-:Y:S01]  /*f680*/  VIADD R0, R3.reuse, 0x60 ;  /* 0x0000006003007836 */ /* 0x040fe20000000000 */
[----:B------:R-:W-:Y:S01]  /*f690*/  @!P1 LOP3.LUT R13, R2, 0xfffffffe, RZ, 0xc0, !PT ;  /* 0xfffffffe020d9812 */ /* 0x000fe200078ec0ff */
[----:B------:R1:W-:Y:S01]  /*f6a0*/  @!P6 ST.E.64 desc[UR6][R8.64], R42 ;  /* 0x0000002a0800e985 */ /* 0x0003e2000c101b06 */
[----:B------:R-:W-:Y:S01]  /*f6b0*/  @!P2 LOP3.LUT R15, R14, 0xfffffffe, RZ, 0xc0, !PT ;  /* 0xfffffffe0e0fa812 */ /* 0x000fe200078ec0ff */
[----:B------:R-:W-:Y:S01]  /*f6c0*/  VIADD R2, R3, 0x68 ;  /* 0x0000006803027836 */ /* 0x000fe20000000000 */
[----:B------:R-:W-:-:S02]  /*f6d0*/  @!P3 LOP3.LUT R17, R10, 0xfffffffe, RZ, 0xc0, !PT ;  /* 0xfffffffe0a11b812 */ /* 0x000fc400078ec0ff */
[----:B------:R-:W-:Y:S01]  /*f6e0*/  @!P4 LOP3.LUT R19, R16, 0xfffffffe, RZ, 0xc0, !PT ;  /* 0xfffffffe1013c812 */ /* 0x000fe200078ec0ff */
[--C-:B0-----:R-:W-:Y:S01]  /*f6f0*/  @!P0 IMAD.WIDE R6, R11, 0x4, R4.reuse ;  /* 0x000000040b068825 */ /* 0x101fe200078e0204 */
[----:B------:R-:W-:Y:S02]  /*f700*/  ISETP.GE.AND P5, PT, R18, UR4, PT ;  /* 0x0000000412007c0c */ /* 0x000fe4000bfa6270 */
[----:B------:R-:W-:Y:S01]  /*f710*/  ISETP.GE.AND P6, PT, R20, UR4, PT ;  /* 0x0000000414007c0c */ /* 0x000fe2000bfc6270 */
[--C-:B------:R-:W-:Y:S01]  /*f720*/  @!P2 IMAD.WIDE R10, R15, 0x4, R4.reuse ;  /* 0x000000040f0aa825 */ /* 0x100fe200078e0204 */
[----:B------:R0:W-:Y:S03]  /*f730*/  @!P0 ST.E.64 desc[UR6][R6.64], R46 ;  /* 0x0000002e06008985 */ /* 0x0001e6000c101b06 */
[----:B-1----:R-:W-:-:S04]  /*f740*/  @!P1 IMAD.WIDE R8, R13, 0x4, R4 ;  /* 0x000000040d089825 */ /* 0x002fc800078e0204 */
[--C-:B------:R-:W-:Y:S01]  /*f750*/  @!P3 IMAD.WIDE R12, R17, 0x4, R4.reuse ;  /* 0x00000004110cb825 */ /* 0x100fe200078e0204 */
[----:B------:R1:W-:Y:S01]  /*f760*/  @!P1 ST.E.64 desc[UR6][R8.64], R50 ;  /* 0x0000003208009985 */ /* 0x0003e2000c101b06 */
[----:B------:R-:W-:Y:S02]  /*f770*/  @!P5 LEA.HI R18, R18, R18, RZ, 0x1 ;  /* 0x000000121212d211 */ /* 0x000fe400078f08ff */
        /* <DEDUP_REMOVED lines=10> */
[----:B------:R-:W-:Y:S02]  /*f820*/  ISETP.GE.AND P2, PT, R16, UR4, PT ;  /* 0x0000000410007c0c */ /* 0x000fe4000bf46270 */
[----:B------:R-:W-:Y:S02]  /*f830*/  ISETP.GE.AND P1, PT, R17, UR4, PT ;  /* 0x0000000411007c0c */ /* 0x000fe4000bf26270 */
[----:B------:R-:W-:Y:S02]  /*f840*/  ISETP.GE.AND P0, PT, R19, UR4, PT ;  /* 0x0000000413007c0c */ /* 0x000fe4000bf06270 */
[----:B0-----:R-:W-:Y:S01]  /*f850*/  @!P5 LOP3.LUT R7, R18, 0xfffffffe, RZ, 0xc0, !PT ;  /* 0xfffffffe1207d812 */ /* 0x001fe200078ec0ff */
[C---:B------:R-:W-:Y:S01]  /*f860*/  VIADD R18, R3.reuse, 0x88 ;  /* 0x0000008803127836 */ /* 0x040fe20000000000 */
[----:B-1----:R-:W-:Y:S01]  /*f870*/  @!P6 LOP3.LUT R9, R20, 0xfffffffe, RZ, 0xc0, !PT ;  /* 0xfffffffe1409e812 */ /* 0x002fe200078ec0ff */
        /* <DEDUP_REMOVED lines=16> */
[----:B------:R-:W-:Y:S01]  /*f980*/  VIADD R16, R3, 0xa8 ;  /* 0x000000a803107836 */ /* 0x000fe20000000000 */
[----:B------:R-:W-:-:S02]  /*f990*/  @!P0 LOP3.LUT R19, R19, 0xfffffffe, RZ, 0xc0, !PT ;  /* 0xfffffffe13138812 */ /* 0x000fc400078ec0ff */
        /* <DEDUP_REMOVED lines=31> */
[----:B--2---:R-:W-:-:S02]  /*fb90*/  @!P0 LOP3.LUT R11, R0, 0xfffffffe, RZ, 0xc0, !PT ;  /* 0xfffffffe000b8812 */ /* 0x004fc400078ec0ff */
[----:B------:R1:W-:Y:S01]  /*fba0*/  @!P5 ST.E.64 desc[UR6][R8.64], R98 ;  /* 0x000000620800d985 */ /* 0x0003e2000c101b06 */
[----:B------:R-:W-:Y:S02]  /*fbb0*/  ISETP.GE.AND P5, PT, R18, UR4, PT ;  /* 0x0000000412007c0c */ /* 0x000fe4000bfa6270 */
[----:B------:R-:W-:Y:S02]  /*fbc0*/  @!P2 LEA.HI R17, R17, R17, RZ, 0x1 ;  /* 0x000000111111a211 */ /* 0x000fe400078f08ff */
[----:B------:R-:W-:Y:S01]  /*fbd0*/  @!P1 LEA.HI R19, R19, R19, RZ, 0x1 ;  /* 0x0000001313139211 */ /* 0x000fe200078f08ff */
[--C-:B0-----:R-:W-:Y:S01]  /*fbe0*/  @!P0 IMAD.WIDE R6, R11, 0x4, R4.reuse ;  /* 0x000000040b068825 */ /* 0x101fe200078e0204 */
[----:B------:R-:W-:Y:S02]  /*fbf0*/  @!P4 LOP3.LUT R13, R2, 0xfffffffe, RZ, 0xc0, !PT ;  /* 0xfffffffe020dc812 */ /* 0x000fe400078ec0ff */
[C---:B------:R-:W-:Y:S01]  /*fc00*/  IADD3 R0, R3.reuse, 0xd0, RZ ;  /* 0x000000d003007810 */ /* 0x040fe20007ffe0ff */
[----:B------:R-:W-:Y:S01]  /*fc10*/  VIADD R2, R3, 0xd8 ;  /* 0x000000d803027836 */ /* 0x000fe20000000000 */
[----:B------:R-:W-:Y:S01]  /*fc20*/  @!P3 LOP3.LUT R15, R16, 0xfffffffe, RZ, 0xc0, !PT ;  /* 0xfffffffe100fb812 */ /* 0x000fe200078ec0ff */
[----:B------:R0:W-:Y:S01]  /*fc30*/  @!P0 ST.E.64 desc[UR6][R6.64], R102 ;  /* 0x0000006606008985 */ /* 0x0001e2000c101b06 */
[----:B------:R-:W-:Y:S01]  /*fc40*/  @!P2 LOP3.LUT R17, R17, 0xfffffffe, RZ, 0xc0, !PT ;  /* 0xfffffffe1111a812 */ /* 0x000fe200078ec0ff */
[----:B-1----:R-:W-:Y:S01]  /*fc50*/  @!P4 IMAD.WIDE R8, R13, 0x4, R4 ;  /* 0x000000040d08c825 */ /* 0x002fe200078e0204 */
[----:B------:R-:W-:-:S02]  /*fc60*/  ISETP.GE.AND P6, PT, R20, UR4, PT ;  /* 0x0000000414007c0c */ /* 0x000fc4000bfc6270 */
[----:B------:R-:W-:Y:S01]  /*fc70*/  @!P1 LOP3.LUT R19, R19, 0xfffffffe, RZ, 0xc0, !PT ;  /* 0xfffffffe13139812 */ /* 0x000fe200078ec0ff */
[--C-:B------:R-:W-:Y:S01]  /*fc80*/  @!P3 IMAD.WIDE R10, R15, 0x4, R4.reuse ;  /* 0x000000040f0ab825 */ /* 0x100fe200078e0204 */
[----:B------:R-:W-:Y:S01]  /*fc90*/  ISETP.GE.AND P0, PT, R0, UR4, PT ;  /* 0x0000000400007c0c */ /* 0x000fe2000bf06270 */
[----:B------:R1:W-:Y:S01]  /*fca0*/  @!P4 ST.E.64 desc[UR6][R8.64], R106 ;  /* 0x0000006a0800c985 */ /* 0x0003e2000c101b06 */
[----:B------:R-:W-:Y:S01]  /*fcb0*/  @!P5 LEA.HI R18, R18, R18, RZ, 0x1 ;  /* 0x000000121212d211 */ /* 0x000fe200078f08ff */
[--C-:B------:R-:W-:Y:S02]  /*fcc0*/  @!P2 IMAD.WIDE R12, R17, 0x4, R4.reuse ;  /* 0x00000004110ca825 */ /* 0x100fe400078e0204 */
[----:B------:R2:W-:Y:S02]  /*fcd0*/  @!P3 ST.E.64 desc[UR6][R10.64], R110 ;  /* 0x0000006e0a00b985 */ /* 0x0005e4000c101b06 */
[----:B------:R-:W-:Y:S01]  /*fce0*/  @!P1 IMAD.WIDE R14, R19, 0x4, R4 ;  /* 0x00000004130e9825 */ /* 0x000fe200078e0204 */
[----:B0-----:R-:W-:Y:S01]  /*fcf0*/  @!P5 LOP3.LUT R7, R18, 0xfffffffe, RZ, 0xc0, !PT ;  /* 0xfffffffe1207d812 */ /* 0x001fe200078ec0ff */
[----:B------:R-:W-:Y:S01]  /*fd00*/  @!P2 ST.E.64 desc[UR6][R12.64], R114 ;  /* 0x000000720c00a985 */ /* 0x000fe2000c101b06 */
[----:B------:R-:W-:Y:S01]  /*fd10*/  @!P6 LEA.HI R20, R20, R20, RZ, 0x1 ;  /* 0x000000141414e211 */ /* 0x000fe200078f08ff */
[----:B------:R-:W-:-:S02]  /*fd20*/  VIADD R16, R3, 0xe0 ;  /* 0x000000e003107836 */ /* 0x000fc40000000000 */
[C---:B------:R-:W-:Y:S01]  /*fd30*/  VIADD R17, R3.reuse, 0xe8 ;  /* 0x000000e803117836 */ /* 0x040fe20000000000 */
[----:B------:R-:W-:Y:S01]  /*fd40*/  @!P1 ST.E.64 desc[UR6][R14.64], R118 ;  /* 0x000000760e009985 */ /* 0x000fe2000c101b06 */
[----:B------:R-:W-:Y:S01]  /*fd50*/  VIADD R19, R3, 0xf0 ;  /* 0x000000f003137836 */ /* 0x000fe20000000000 */
[----:B------:R-:W-:Y:S01]  /*fd60*/  ISETP.GE.AND P1, PT, R2, UR4, PT ;  /* 0x0000000402007c0c */ /* 0x000fe2000bf26270 */
[----:B------:R-:W-:Y:S01]  /*fd70*/  @!P5 IMAD.WIDE R6, R7, 0x4, R4 ;  /* 0x000000040706d825 */ /* 0x000fe200078e0204 */
[----:B------:R-:W-:Y:S02]  /*fd80*/  ISETP.GE.AND P2, PT, R16, UR4, PT ;  /* 0x0000000410007c0c */ /* 0x000fe4000bf46270 */
        /* <DEDUP_REMOVED lines=35> */
.L_x_2196:
        /* <DEDUP_REMOVED lines=39> */
[--C-:B------:R-:W-:Y:S01]  /*10230*/  SHF.R.S32.HI R9, RZ, 0x1f, R5.reuse ;  /* 0x0000001fff097819 */ /* 0x100fe20000011405 */
[----:B------:R-:W-:Y:S01]  /*10240*/  IMAD.MOV R7, RZ, RZ, -R5 ;  /* 0x000000ffff077224 */ /* 0x000fe200078e0a05 */
[----:B------:R-:W-:Y:S01]  /*10250*/  IADD3 R2, P0, R5, R2, RZ ;  /* 0x0000000205027210 */ /* 0x000fe20007f1e0ff */
[----:B------:R-:W-:Y:S02]  /*10260*/  IMAD R4, R4, UR4, RZ ;  /* 0x0000000404047c24 */ /* 0x000fe4000f8e02ff */
[----:B------:R-:W-:-:S02]  /*10270*/  IMAD R7, R6, R7, R0 ;  /* 0x0000000706077224 */ /* 0x000fc400078e0200 */
[----:B------:R-:W-:Y:S01]  /*10280*/  IMAD R4, R23, UR5, R4 ;  /* 0x0000000517047c24 */ /* 0x000fe2000f8e0204 */
[----:B------:R-:W-:Y:S02]  /*10290*/  ULDC.64 UR4, c[0x0][0xbc8] ;  /* 0x0002f20000047ab9 */ /* 0x000fe40000000a00 */
        /* <DEDUP_REMOVED lines=8> */
[----:B------:R-:W-:Y:S01]  /*10320*/  LEA.HI.X R5, R2, UR5, R3, 0x2, P0 ;  /* 0x0000000502057c11 */ /* 0x000fe200080f1403 */
[----:B------:R-:W-:-:S05]  /*10330*/  IMAD.MOV.U32 R3, RZ, RZ, -0x800000 ;  /* 0xff800000ff037424 */ /* 0x000fca00078e00ff */
[----:B------:R0:W-:Y:S01]  /*10340*/  STG.E desc[UR10][R4.64], R3 ;  /* 0x0000000304007986 */ /* 0x0001e2000c10190a */
[----:B------:R-:W-:Y:S05]  /*10350*/  BRA `(.L_x_2163) ;  /* 0x0000004800347947 */ /* 0x000fea0003800000 */
.L_x_2161:
        /* <DEDUP_REMOVED lines=18> */
.L_x_2199:
[----:B------:R-:W-:Y:S01]  /*10480*/  ULDC UR40, c[0x0][0xc50] ;  /* 0x0003140000287ab9 */ /* 0x000fe20000000800 */
[----:B------:R-:W-:Y:S01]  /*10490*/  UMOV UR36, UR6 ;  /* 0x0000000600247c82 */ /* 0x000fe20008000000 */
[----:B------:R-:W-:-:S11]  /*104a0*/  UISETP.NE.AND UP0, UPT, UR40, 0x1, UPT ;  /* 0x000000012800788c */ /* 0x000fd6000bf05270 */
[----:B------:R-:W-:Y:S01]  /*104b0*/  @UP0 ULDC UR4, c[0x0][0xc54] ;  /* 0x0003150000040ab9 */ /* 0x000fe20000000800 */
[----:B------:R-:W-:Y:S01]  /*104c0*/  @UP0 ULDC UR7, c[0x0][0xc58] ;  /* 0x0003160000070ab9 */ /* 0x000fe20000000800 */
[----:B------:R-:W-:-:S04]  /*104d0*/  UIMAD.WIDE.U32 UR4, UR6, UR4, URZ ;  /* 0x00000004060472a5 */ /* 0x000fc8000f8e003f */
[----:B------:R-:W-:-:S12]  /*104e0*/  @UP0 USHF.R.U32.HI UR36, URZ, UR7, UR5 ;  /* 0x000000073f240299 */ /* 0x000fd80008011605 */
.L_x_2200:
[----:B------:R-:W-:Y:S01]  /*104f0*/  ISETP.GE.AND P0, PT, R18, RZ, PT ;  /* 0x000000ff1200720c */ /* 0x000fe20003f06270 */
[----:B------:R-:W-:Y:S01]  /*10500*/  UIADD3 UR4, -UR36, URZ, URZ ;  /* 0x0000003f24047290 */ /* 0x000fe2000fffe13f */
[----:B------:R-:W-:Y:S01]  /*10510*/  MOV R9, 0x1 ;  /* 0x0000000100097802 */ /* 0x000fe20000000f00 */
[----:B------:R-:W-:Y:S02]  /*10520*/  IMAD.MOV.U32 R0, RZ, RZ, RZ ;  /* 0x000000ffff007224 */ /* 0x000fe400078e00ff */
[----:B------:R-:W-:Y:S01]  /*10530*/  UIMAD UR40, UR40, UR4, UR6 ;  /* 0x00000004282872a4 */ /* 0x000fe2000f8e0206 */
[----:B------:R-:W-:-:S07]  /*10540*/  IMAD.MOV.U32 R3, RZ, RZ, 0x1 ;  /* 0x00000001ff037424 */ /* 0x000fce00078e00ff */
[----:B------:R-:W-:Y:S05]  /*10550*/  @!P0 BRA `(.L_x_2201) ;  /* 0x0000004000f48947 */ /* 0x000fea0003800000 */
[----:B------:R-:W0:Y:S01]  /*10560*/  S2UR UR4, SR_CTAID.X ;  /* 0x00000000000479c3 */ /* 0x000e220000002500 */
[----:B------:R-:W-:Y:S01]  /*10570*/  ULDC UR5, c[0x0][0x448] ;  /* 0x0001120000057ab9 */ /* 0x000fe20000000800 */
[----:B------:R-:W-:Y:S01]  /*10580*/  ULDC.64 UR6, c[0x0][0x418] ;  /* 0x0001060000067ab9 */ /* 0x000fe20000000a00 */
[----:B------:R-:W-:Y:S01]  /*10590*/  UISETP.NE.AND UP1, UPT, UR5, 0x1, UPT ;  /* 0x000000010500788c */ /* 0x000fe2000bf25270 */
[----:B------:R1:W-:Y:S01]  /*105a0*/  STL [R1+0xc], RZ ;  /* 0x00000cff01007387 */ /* 0x0003e20000100800 */
[----:B------:R-:W-:Y:S01]  /*105b0*/  UISETP.NE.U32.AND UP0, UPT, UR6, URZ, UPT ;  /* 0x0000003f0600728c */ /* 0x000fe2000bf05070 */
[----:B------:R-:W-:Y:S02]  /*105c0*/  ULDC UR5, c[0x0][0x288] ;  /* 0x0000a20000057ab9 */ /* 0x000fe40000000800 */
[----:B------:R-:W-:Y:S01]  /*105d0*/  ULDC UR6, c[0x0][0x424] ;  /* 0x0001090000067ab9 */ /* 0x000fe20000000800 */
[----:B------:R-:W-:Y:S02]  /*105e0*/  UISETP.NE.AND.EX UP0, UPT, UR7, URZ, UPT, UP0 ;  /* 0x0000003f0700728c */ /* 0x000fe4000bf05300 */
[----:B------:R-:W-:-:S02]  /*105f0*/  UIADD3 UR10, -UR5, 0x50, URZ ;  /* 0x00000050050a7890 */ /* 0x000fc4000fffe13f */
[----:B------:R-:W-:Y:S01]  /*10600*/  USEL UR7, UR6, 0x1, UP0 ;  /* 0x0000000106077887 */ /* 0x000fe20008000000 */
[----:B------:R-:W-:-:S03]  /*10610*/  ULDC UR9, c[0x0][0x2f0] ;  /* 0x0000bc0000097ab9 */ /* 0x000fc60000000800 */
[----:B------:R-:W-:Y:S02]  /*10620*/  UIMAD UR10, UR7, UR9, UR10 ;  /* 0x00000009070a72a4 */ /* 0x000fe4000f8e020a */
[----:B0-----:R-:W-:-:S03]  /*10630*/  ULEA UR8, UR4, 0x7f, 0x7 ;  /* 0x0000007f04087891 */ /* 0x001fc6000f8e383f */
[----:B------:R-:W-:Y:S02]  /*10640*/  @UP1 ULDC UR4, c[0x0][0x44c] ;  /* 0x0001130000041ab9 */ /* 0x000fe40000000800 */
[----:B------:R-:W-:Y:S02]  /*10650*/  UIMAD.WIDE.U32 UR4, UR8, UR4, URZ ;  /* 0x00000004080472a5 */ /* 0x000fe4000f8e003f */
[----:B------:R-:W-:Y:S01]  /*10660*/  UMOV UR6, UR8 ;  /* 0x0000000800067c82 */ /* 0x000fe20008000000 */
[----:B------:R-:W-:Y:S01]  /*10670*/  @UP1 ULDC UR8, c[0x0][0x450] ;  /* 0x0001140000081ab9 */ /* 0x000fe20000000800 */
[----:B------:R-:W-:Y:S02]  /*10680*/  UIMAD UR4, UR7, UR9, 0x4f ;  /* 0x0000004f070474a4 */ /* 0x000fe4000f8e0209 */
[----:B------:R-:W-:Y:S02]  /*10690*/  @UP1 USHF.R.U32.HI UR6, URZ, UR8, UR5 ;  /* 0x000000083f061299 */ /* 0x000fe40008011605 */
[----:B------:R-:W-:-:S02]  /*106a0*/  UIMAD.WIDE UR4, UR4, 0x66666667, URZ ;  /* 0x66666667040478a5 */ /* 0x000fc4000f8e023f */
[----:B------:R-:W-:Y:S02]  /*106b0*/  UIADD3 UR6, UR10, UR6, URZ ;  /* 0x000000060a067290 */ /* 0x000fe4000fffe03f */
[----:B------:R-:W-:Y:S02]  /*106c0*/  USHF.R.U32.HI UR8, URZ, 0x1f, UR5 ;  /* 0x0000001f3f087899 */ /* 0x000fe40008011605 */
[----:B------:R-:W-:Y:S02]  /*106d0*/  UIMAD.WIDE UR6, UR6, 0x66666667, URZ ;  /* 0x66666667060678a5 */ /* 0x000fe4000f8e023f */
[----:B------:R-:W-:Y:S02]  /*106e0*/  ULEA.HI.SX32 UR8, UR5, UR8, 0x1b ;  /* 0x0000000805087291 */ /* 0x000fe4000f8fda3f */
[----:B------:R-:W-:Y:S02]  /*106f0*/  USHF.R.U32.HI UR4, URZ, 0x1f, UR7 ;  /* 0x0000001f3f047899 */ /* 0x000fe40008011607 */
[----:B------:R-:W-:-:S02]  /*10700*/  USHF.R.U32.HI UR5, URZ, 0x10, UR40 ;  /* 0x000000103f057899 */ /* 0x000fc40008011628 */
[----:B------:R-:W-:Y:S02]  /*10710*/  ULEA.HI.SX32 UR4, UR7, UR4, 0x1b ;  /* 0x0000000407047291 */ /* 0x000fe4000f8fda3f */
[----:B------:R-:W-:Y:S02]  /*10720*/  ULOP3.LUT UR40, UR40, 0xffff, URZ, 0xc0, !UPT ;  /* 0x0000ffff28287892 */ /* 0x000fe4000f8ec03f */
[----:B------:R-:W-:-:S04]  /*10730*/  UISETP.LT.AND UP0, UPT, UR8, UR4, UPT ;  /* 0x000000040800728c */ /* 0x000fc8000bf01270 */
[----:B------:R-:W-:Y:S02]  /*10740*/  USEL UR39, UR8, UR4, UP0 ;  /* 0x0000000408277287 */ /* 0x000fe40008000000 */
[----:B------:R-:W-:Y:S02]  /*10750*/  UISETP.NE.AND UP0, UPT, UR5, URZ, UPT ;  /* 0x0000003f0500728c */ /* 0x000fe4000bf05270 */
[----:B------:R-:W-:-:S06]  /*10760*/  UISETP.GE.AND UP1, UPT, UR39, 0x1, UPT ;  /* 0x000000012700788c */ /* 0x000fcc000bf26270 */
[----:B------:R-:W-:-:S03]  /*10770*/  PLOP3.LUT P0, PT, PT, PT, UP1, 0x80, 0x0 ;  /* 0x000000000000781c */ /* 0x000fc60003f0f018 */
[----:B------:R-:W-:-:S10]  /*10780*/  @!UP0 ULDC UR5, c[0x0][0x9f0] ;  /* 0x00027c0000058ab9 */ /* 0x000fd40000000800 */
[----:B-1----:R-:W-:Y:S05]  /*10790*/  @!P0 BRA `(.L_x_2202) ;  /* 0x0000000000708947 */ /* 0x002fea0003800000 */
        /* <DEDUP_REMOVED lines=8> */
[----:B0-----:R-:W-:Y:S02]  /*10820*/  IMAD.MOV.U32 R2, RZ, RZ, RZ ;  /* 0x000000ffff027224 */ /* 0x001fe400078e00ff */
        /* <DEDUP_REMOVED lines=15> */
[----:B------:R-:W-:-:S04]  /*10920*/  @P0 VIADD R3, R3, 0x1 ;  /* 0x0000000103030836 */ /* 0x000fc80000000000 */
[----:B------:R-:W-:Y:S01]  /*10930*/  @!P2 IMAD.MOV R3, RZ, RZ, -R3 ;  /* 0x000000ffff03a224 */ /* 0x000fe200078e0a03 */
[----:B------:R-:W-:-:S05]  /*10940*/  @!P1 LOP3.LUT R3, RZ, UR5, RZ, 0x33, !PT ;  /* 0x00000005ff039c12 */ /* 0x000fca000f8e33ff */
[----:B------:R0:W-:Y:S02]  /*10950*/  STL [R1+0xc], R3 ;  /* 0x00000c0301007387 */ /* 0x0001e40000100800 */
.L_x_2202:
        /* <DEDUP_REMOVED lines=32> */
.L_x_2203:
        /* <DEDUP_REMOVED lines=9> */
[----:B------:R-:W-:Y:S01]  /*10bf0*/  IMAD.U32 R4, RZ, RZ, UR6 ;  /* 0x00000006ff047e24 */ /* 0x000fe2000f8e00ff */
[----:B------:R-:W-:Y:S01]  /*10c00*/  MOV R13, RZ ;  /* 0x000000ff000d7202 */ /* 0x000fe20000000f00 */
[----:B------:R-:W-:Y:S02]  /*10c10*/  IMAD.U32 R5, RZ, RZ, UR7 ;  /* 0x00000007ff057e24 */ /* 0x000fe4000f8e00ff */
[----:B------:R-:W-:Y:S02]  /*10c20*/  IMAD.U32 R6, RZ, RZ, UR8 ;  /* 0x00000008ff067e24 */ /* 0x000fe4000f8e00ff */
[----:B------:R-:W-:-:S02]  /*10c30*/  IMAD.U32 R7, RZ, RZ, UR9 ;  /* 0x00000009ff077e24 */ /* 0x000fc4000f8e00ff */
[----:B------:R-:W-:Y:S02]  /*10c40*/  IMAD.U32 R10, RZ, RZ, UR4 ;  /* 0x00000004ff0a7e24 */ /* 0x000fe4000f8e00ff */
[----:B------:R-:W-:Y:S02]  /*10c50*/  IMAD.U32 R11, RZ, RZ, UR5 ;  /* 0x00000005ff0b7e24 */ /* 0x000fe4000f8e00ff */
[----:B------:R-:W-:Y:S02]  /*10c60*/  IMAD.MOV.U32 R8, RZ, RZ, 0x70 ;  /* 0x00000070ff087424 */ /* 0x000fe400078e00ff */
[----:B0-----:R-:W-:-:S07]  /*10c70*/  IMAD.MOV.U32 R12, RZ, RZ, 0x1 ;  /* 0x00000001ff0c7424 */ /* 0x001fce00078e00ff */
[----:B------:R-:W-:-:S07]  /*10c80*/  LEPC R20, `(.L_x_2205) ;  /* 0x000000001014794e */ /* 0x000fce0000000000 */
[----:B-1----:R-:W-:Y:S05]  /*10c90*/  CALL.ABS.NOINC R2 ;  /* 0x0000000002007343 */ /* 0x002fea0003c00000 */
.L_x_2205:
        /* <DEDUP_REMOVED lines=15> */
.L_x_2204:
        /* <DEDUP_REMOVED lines=21> */
.L_x_2297:
        /* <DEDUP_REMOVED lines=8> */
.L_x_2300:
        /* <DEDUP_REMOVED lines=22> */
.L_x_2209:
[----:B0-----:R-:W-:Y:S01]  /*110c0*/  MOV R0, 0x1 ;  /* 0x0000000100007802 */ /* 0x001fe20000000f00 */
[----:B------:R-:W1:Y:S03]  /*110d0*/  S2R R8, SR_TID.X ;  /* 0x0000000000087919 */ /* 0x000e660000002100 */
[----:B------:R-:W-:-:S04]  /*110e0*/  SHF.L.U32 R0, R0, 0x1f, RZ ;  /* 0x0000001f00007819 */ /* 0x000fc800000006ff */
[----:B------:R-:W0:Y:S01]  /*110f0*/  SYNCS.PHASECHK.TRANS64.TRYWAIT P0, [UR38+0x38840], R0 ;  /* 0x03884000ff0075a7 */ /* 0x000e220008000166 */
[----:B-1----:R-:W-:-:S04]  /*11100*/  LOP3.LUT R2, R8, 0x7f, RZ, 0xc0, !PT ;  /* 0x0000007f08027812 */ /* 0x002fc800078ec0ff */
[----:B------:R-:W-:Y:S01]  /*11110*/  ISETP.NE.AND P1, PT, R2, RZ, PT ;  /* 0x000000ff0200720c */ /* 0x000fe20003f25270 */
[----:B0-----:R-:W-:-:S12]  /*11120*/  @!P0 BRA `(.L_x_2210) ;  /* 0x0000003c00bc8947 */ /* 0x001fd80003800000 */
.L_x_2301:
[----:B------:R-:W-:Y:S05]  /*11130*/  @P1 BRA `(.L_x_2211) ;  /* 0x0000000000181947 */ /* 0x000fea0003800000 */
[----:B------:R-:W1:Y:S01]  /*11140*/  S2R R2, SR_TID.X ;  /* 0x0000000000027919 */ /* 0x000e620000002100 */
[----:B0-----:R-:W-:-:S04]  /*11150*/  IMAD.MOV.U32 R0, RZ, RZ, 0xa000 ;  /* 0x0000a000ff007424 */ /* 0x001fc800078e00ff */
[----:B------:R2:W-:Y:S01]  /*11160*/  SYNCS.ARRIVE.TRANS64 RZ, [UR38+0x38830], R0 ;  /* 0x03883000ffff79a7 */ /* 0x0005e20008000026 */
[----:B-1----:R-:W-:-:S13]  /*11170*/  LOP3.LUT P0, RZ, R2, 0x1f, RZ, 0xc0, !PT ;  /* 0x0000001f02ff7812 */ /* 0x002fda000780c0ff */
[----:B--2---:R-:W-:Y:S05]  /*11180*/  @!P0 BRA `(.L_x_2211) ;  /* 0x0000000000048947 */ /* 0x004fea0003800000 */
[----:B------:R-:W-:Y:S01]  /*11190*/  BPT.TRAP 0x1 ;  /* 0x000000040000795c */ /* 0x000fe20000300000 */
.L_x_2211:
        /* <DEDUP_REMOVED lines=37> */
.L_x_2207:
        /* <DEDUP_REMOVED lines=21> */
[----:B01----:R-:W-:Y:S05]  /*11540*/  CALL.ABS.NOINC R2 ;  /* 0x0000000002007343 */ /* 0x003fea0003c00000 */
.L_x_2212:
        /* <DEDUP_REMOVED lines=17> */
[C---:B------:R-:W-:Y:S02]  /*11660*/  IMAD R5, R4.reuse, R3, R0 ;  /* 0x0000000304057224 */ /* 0x040fe400078e0200 */
[----:B------:R-:W-:Y:S01]  /*11670*/  IMAD.WIDE.U32 R2, R4, R2, UR4 ;  /* 0x0000000404027e25 */ /* 0x000fe2000f8e0002 */
[----:B------:R-:W-:-:S03]  /*11680*/  ULDC.64 UR4, c[0x0][0x2d0] ;  /* 0x0000b40000047ab9 */ /* 0x000fc60000000a00 */
[----:B------:R-:W1:Y:S01]  /*11690*/  @P0 LDC R0, c[0x0][0x450] ;  /* 0x00011400ff000b82 */ /* 0x000e620000000800 */
[----:B------:R-:W-:Y:S02]  /*116a0*/  IMAD.IADD R3, R3, 0x1, R5 ;  /* 0x0000000103037824 */ /* 0x000fe400078e0205 */
[----:B------:R-:W-:Y:S02]  /*116b0*/  IMAD.SHL.U32 R5, R12, 0x10, RZ ;  /* 0x000000100c057824 */ /* 0x000fe400078e00ff */
[----:B------:R-:W-:-:S03]  /*116c0*/  IMAD.SHL.U32 R9, R9, 0x8, RZ ;  /* 0x0000000809097824 */ /* 0x000fc600078e00ff */
[----:B------:R-:W-:-:S05]  /*116d0*/  LOP3.LUT R4, R8, 0x70, R5, 0xf8, !PT ;  /* 0x0000007008047812 */ /* 0x000fca00078ef805 */
[----:B----4-:R-:W-:-:S04]  /*116e0*/  IMAD R5, R11, 0x80, R4 ;  /* 0x000000800b057824 */ /* 0x010fc800078e0204 */
        /* <DEDUP_REMOVED lines=10> */
[----:B------:R-:W-:-:S03]  /*11790*/  ULDC.64 UR4, c[0x0][0x2c8] ;  /* 0x0000b20000047ab9 */ /* 0x000fc60000000a00 */
[----:B------:R-:W-:Y:S01]  /*117a0*/  IADD3 R3, R3, R5, RZ ;  /* 0x0000000503037210 */ /* 0x000fe20007ffe0ff */
[----:B------:R-:W-:-:S04]  /*117b0*/  IMAD R5, R4, UR4, RZ ;  /* 0x0000000404057c24 */ /* 0x000fc8000f8e02ff */
[C---:B------:R-:W-:Y:S02]  /*117c0*/  IMAD R4, R0.reuse, UR5, R5 ;  /* 0x0000000500047c24 */ /* 0x040fe4000f8e0205 */
[----:B------:R-:W-:Y:S01]  /*117d0*/  IMAD.WIDE.U32 R2, R0, UR4, R2 ;  /* 0x0000000400027c25 */ /* 0x000fe2000f8e0002 */
[----:B------:R-:W-:-:S03]  /*117e0*/  ULDC.64 UR4, c[0x0][0x280] ;  /* 0x0000a00000047ab9 */ /* 0x000fc60000000a00 */
[----:B------:R-:W-:Y:S01]  /*117f0*/  IMAD.SHL.U32 R0, R12, 0x8, RZ ;  /* 0x000000080c007824 */ /* 0x000fe200078e00ff */
[----:B------:R-:W-:Y:S01]  /*11800*/  LEA R7, P0, R2, UR4, 0x1 ;  /* 0x0000000402077c11 */ /* 0x000fe2000f8008ff */
[----:B------:R-:W-:Y:S01]  /*11810*/  IMAD.IADD R3, R3, 0x1, R4 ;  /* 0x0000000103037824 */ /* 0x000fe200078e0204 */
[----:B------:R-:W-:Y:S02]  /*11820*/  ULDC UR4, c[0x0][0x2b8] ;  /* 0x0000ae0000047ab9 */ /* 0x000fe40000000800 */
[----:B------:R-:W-:Y:S02]  /*11830*/  LOP3.LUT R10, R0, 0x38, RZ, 0xc0, !PT ;  /* 0x00000038000a7812 */ /* 0x000fe400078ec0ff */
[----:B------:R-:W-:Y:S02]  /*11840*/  LEA.HI.X R6, R2, UR5, R3, 0x1, P0 ;  /* 0x0000000502067c11 */ /* 0x000fe400080f0c03 */
[----:B------:R-:W-:Y:S02]  /*11850*/  LOP3.LUT R2, R10, 0x40, RZ, 0xfc, !PT ;  /* 0x000000400a027812 */ /* 0x000fe400078efcff */
[----:B------:R-:W-:-:S02]  /*11860*/  LOP3.LUT R3, R0, 0x1c0, RZ, 0xc0, !PT ;  /* 0x000001c000037812 */ /* 0x000fc400078ec0ff */
[----:B------:R-:W-:Y:S02]  /*11870*/  ISETP.GE.AND P2, PT, R2, UR4, PT ;  /* 0x0000000402007c0c */ /* 0x000fe4000bf46270 */
[----:B------:R-:W-:Y:S02]  /*11880*/  LOP3.LUT R2, R10, 0x80, RZ, 0xfc, !PT ;  /* 0x000000800a027812 */ /* 0x000fe400078efcff */
[----:B------:R-:W-:Y:S02]  /*11890*/  LOP3.LUT R3, R3, 0x38, R0, 0xf8, !PT ;  /* 0x0000003803037812 */ /* 0x000fe400078ef800 */
[----:B------:R-:W-:Y:S02]  /*118a0*/  ISETP.GE.AND P1, PT, R2, UR4, PT ;  /* 0x0000000402007c0c */ /* 0x000fe4000bf26270 */
[C---:B------:R-:W-:Y:S02]  /*118b0*/  LOP3.LUT R2, R10.reuse, 0xc0, RZ, 0xfc, !PT ;  /* 0x000000c00a027812 */ /* 0x040fe400078efcff */
[----:B------:R-:W-:-:S02]  /*118c0*/  ISETP.GE.AND P4, PT, R10, UR4, PT ;  /* 0x000000040a007c0c */ /* 0x000fc4000bf86270 */
[----:B------:R-:W-:Y:S01]  /*118d0*/  ISETP.GE.AND P0, PT, R2, UR4, PT ;  /* 0x0000000402007c0c */ /* 0x000fe2000bf06270 */
[----:B------:R-:W-:Y:S01]  /*118e0*/  UMOV UR4, 0xffffffff ;  /* 0xffffffff00047882 */ /* 0x000fe20000000000 */
[----:B------:R-:W-:-:S04]  /*118f0*/  LOP3.LUT R0, R3, 0x38, R12, 0x78, !PT ;  /* 0x0000003803007812 */ /* 0x000fc800078e780c */
[----:B------:R-:W-:Y:S01]  /*11900*/  LOP3.LUT R9, R0, 0x200, R9, 0xf8, !PT ;  /* 0x0000020000097812 */ /* 0x000fe200078ef809 */
[----:B------:R-:W-:Y:S06]  /*11910*/  BRA.DIV UR4, `(.L_x_2213) ;  /* 0x0000003604d87947 */ /* 0x000fec000b800000 */
[----:B------:R-:W-:Y:S01]  /*11920*/  SHFL.IDX PT, R2, R6, RZ, 0x181f ;  /* 0x00181fff06027589 */ /* 0x000fe200000e0000 */
[----:B------:R-:W-:Y:S01]  /*11930*/  ULDC UR4, c[0x0][0x288] ;  /* 0x0000a20000047ab9 */ /* 0x000fe20000000800 */
[----:B------:R-:W-:Y:S01]  /*11940*/  IMAD R8, R11, 0x80, R8 ;  /* 0x000000800b087824 */ /* 0x000fe200078e0208 */
[----:B------:R-:W-:Y:S01]  /*11950*/  ULDC.64 UR6, c[0x0][0x208] ;  /* 0x0000820000067ab9 */ /* 0x000fe20000000a00 */
[----:B------:R-:W0:Y:S01]  /*11960*/  SHFL.IDX PT, R3, R7, RZ, 0x181f ;  /* 0x00181fff07037589 */ /* 0x000e2200000e0000 */
[----:B------:R-:W-:Y:S02]  /*11970*/  IMAD R0, R20, UR4, RZ ;  /* 0x0000000414007c24 */ /* 0x000fe4000f8e02ff */
[C---:B------:R-:W-:Y:S01]  /*11980*/  VIADD R5, R8.reuse, 0x10 ;  /* 0x0000001008057836 */ /* 0x040fe20000000000 */
[----:B------:R-:W-:Y:S02]  /*11990*/  SHFL.IDX PT, R4, R7, 0x1, 0x181f ;  /* 0x00381f0007047f89 */ /* 0x000fe400000e0000 */
[----:B------:R-:W-:-:S02]  /*119a0*/  ISETP.GE.AND P3, PT, R8, R0, PT ;  /* 0x000000000800720c */ /* 0x000fc40003f66270 */
[----:B------:R-:W-:Y:S11]  /*119b0*/  SHFL.IDX PT, R14, R7, 0x7, 0x181f ;  /* 0x00f81f00070e7f89 */ /* 0x000ff600000e0000 */
[----:B------:R-:W-:-:S02]  /*119c0*/  @!P3 LEA R21, R9, UR38, 0x1 ;  /* 0x000000260915bc11 */ /* 0x000fc4000f8e08ff */
        /* <DEDUP_REMOVED lines=67> */
.L_x_2318:
        /* <DEDUP_REMOVED lines=16> */
.L_x_2215:
[----:B------:R-:W-:Y:S05]  /*11f00*/  BSYNC B0 ;  /* 0x0000000000007941 */ /* 0x000fea0003800000 */
.L_x_2214:
        /* <DEDUP_REMOVED lines=10> */
[----:B--2---:R-:W-:-:S05]  /*11fb0*/  VIADD R0, R4, 0xfffffffe ;  /* 0xfffffffe04007836 */ /* 0x004fca0000000000 */
[----:B---3--:R-:W-:Y:S01]  /*11fc0*/  ISETP.GE.AND P1, PT, R0, R3, PT ;  /* 0x000000030000720c */ /* 0x008fe20003f26270 */
[----:B-1----:R-:W-:-:S12]  /*11fd0*/  @!P0 BRA `(.L_x_2216) ;  /* 0x0000003800f48947 */ /* 0x002fd80003800000 */
.L_x_2319:
[----:B0-----:R-:W-:Y:S01]  /*11fe0*/  MOV R9, 0x1 ;  /* 0x0000000100097802 */ /* 0x001fe20000000f00 */
[----:B------:R-:W-:Y:S01]  /*11ff0*/  IMAD.MOV.U32 R8, RZ, RZ, RZ ;  /* 0x000000ffff087224 */ /* 0x000fe200078e00ff */
[----:B------:R-:W-:Y:S06]  /*12000*/  @!P1 BRA `(.L_x_2217) ;  /* 0x0000002000e49947 */ /* 0x000fec0003800000 */
[----:B------:R-:W2:Y:S04]  /*12010*/  LDL.LU R4, [R1+0xc] ;  /* 0x00000c0001047983 */ /* 0x000ea80000300800 */
[----:B-1----:R-:W3:Y:S01]  /*12020*/  LDL.LU R3, [R1+0x8] ;  /* 0x0000080001037983 */ /* 0x002ee20000300800 */
[----:B------:R-:W-:Y:S01]  /*12030*/  UIADD3 UR4, UR40, 0x1, URZ ;  /* 0x0000000128047890 */ /* 0x000fe2000fffe03f */
[----:B------:R-:W-:Y:S01]  /*12040*/  IMAD.MOV.U32 R9, RZ, RZ, 0x1 ;  /* 0x00000001ff097424 */ /* 0x000fe200078e00ff */
        /* <DEDUP_REMOVED lines=18> */
.L_x_2257:
        /* <DEDUP_REMOVED lines=29> */
.L_x_2221:
[----:B------:R-:W1:Y:S01]  /*12340*/  S2R R2, SR_TID.X ;  /* 0x0000000000027919 */ /* 0x000e620000002100 */
[----:B------:R-:W-:Y:S01]  /*12350*/  BSSY B2, `(.L_x_2222) ;  /* 0x0000006000027945 */ /* 0x000fe20003800000 */
[----:B-1----:R-:W-:Y:S02]  /*12360*/  LOP3.LUT R3, R2, 0x7f, RZ, 0xc0, !PT ;  /* 0x0000007f02037812 */ /* 0x002fe400078ec0ff */
[----:B------:R-:W-:Y:S02]  /*12370*/  SHF.L.U32 R2, R7, 0x1f, RZ ;  /* 0x0000001f07027819 */ /* 0x000fe400000006ff */
[----:B------:R-:W-:Y:S02]  /*12380*/  ISETP.NE.AND P1, PT, R3, RZ, PT ;  /* 0x000000ff0300720c */ /* 0x000fe40003f25270 */
[----:B------:R-:W1:Y:S02]  /*12390*/  SYNCS.PHASECHK.TRANS64.TRYWAIT P0, [UR38+0x38848], R2 ;  /* 0x03884802ff0075a7 */ /* 0x000e640008000166 */
[----:B-1----:R-:W-:Y:S09]  /*123a0*/  @!P0 BRA `(.L_x_2223) ;  /* 0x0000003800188947 */ /* 0x002ff20003800000 */
.L_x_2320:
[----:B------:R-:W-:Y:S05]  /*123b0*/  BSYNC B2 ;  /* 0x0000000000027941 */ /* 0x000fea0003800000 */
.L_x_2222:
[----:B------:R-:W-:Y:S04]  /*123c0*/  BSSY B2, `(.L_x_2224) ;  /* 0x0000007000027945 */ /* 0x000fe80003800000 */
[----:B------:R-:W-:Y:S05]  /*123d0*/  @P1 BRA `(.L_x_2225) ;  /* 0x0000000000141947 */ /* 0x000fea0003800000 */
[----:B------:R-:W-:Y:S01]  /*123e0*/  ISETP.NE.AND P0, PT, R10, RZ, PT ;  /* 0x000000ff0a00720c */ /* 0x000fe20003f05270 */
[----:B-1----:R-:W-:-:S04]  /*123f0*/  IMAD.MOV.U32 R3, RZ, RZ, 0xa000 ;  /* 0x0000a000ff037424 */ /* 0x002fc800078e00ff */
[----:B------:R2:W-:Y:S08]  /*12400*/  SYNCS.ARRIVE.TRANS64 RZ, [UR38+0x38838], R3 ;  /* 0x03883803ffff79a7 */ /* 0x0005f00008000026 */
[----:B--2---:R-:W-:Y:S05]  /*12410*/  @!P0 BRA `(.L_x_2225) ;  /* 0x0000000000048947 */ /* 0x004fea0003800000 */
[----:B------:R-:W-:Y:S01]  /*12420*/  BPT.TRAP 0x1 ;  /* 0x000000040000795c */ /* 0x000fe20000300000 */
.L_x_2225:
[----:B------:R-:W-:Y:S05]  /*12430*/  BSYNC B2 ;  /* 0x0000000000027941 */ /* 0x000fea0003800000 */
.L_x_2224:
[----:B------:R-:W-:Y:S01]  /*12440*/  MOV R14, RZ ;  /* 0x000000ff000e7202 */ /* 0x000fe20000000f00 */
        /* <DEDUP_REMOVED lines=10> */
.L_x_2226:
        /* <DEDUP_REMOVED lines=13> */
.L_x_2227:
        /* <DEDUP_REMOVED lines=15> */
.L_x_2228:
        /* <DEDUP_REMOVED lines=15> */
.L_x_2229:
        /* <DEDUP_REMOVED lines=12> */
.L_x_2321:
[----:B------:R-:W-:Y:S05]  /*12860*/  BSYNC B2 ;  /* 0x0000000000027941 */ /* 0x000fea0003800000 */
.L_x_2230:
        /* <DEDUP_REMOVED lines=9> */
.L_x_2233:
[----:B------:R-:W-:Y:S05]  /*12900*/  BSYNC B2 ;  /* 0x0000000000027941 */ /* 0x000fea0003800000 */
.L_x_2232:
        /* <DEDUP_REMOVED lines=10> */
.L_x_2234:
        /* <DEDUP_REMOVED lines=13> */
.L_x_2235:
        /* <DEDUP_REMOVED lines=13> */
.L_x_2236:
        /* <DEDUP_REMOVED lines=13> */
.L_x_2237:
        /* <DEDUP_REMOVED lines=10> */
.L_x_2220:
[----:B------:R-:W-:Y:S05]  /*12cc0*/  BSYNC B1 ;  /* 0x0000000000017941 */ /* 0x000fea0003800000 */
.L_x_2219:
        /* <DEDUP_REMOVED lines=28> */
.L_x_2240:
[----:B------:R-:W1:Y:S01]  /*12e90*/  S2R R2, SR_TID.X ;  /* 0x0000000000027919 */ /* 0x000e620000002100 */
[----:B------:R-:W-:Y:S01]  /*12ea0*/  BSSY B2, `(.L_x_2241) ;  /* 0x0000006000027945 */ /* 0x000fe20003800000 */
[----:B-1----:R-:W-:Y:S02]  /*12eb0*/  LOP3.LUT R3, R2, 0x7f, RZ, 0xc0, !PT ;  /* 0x0000007f02037812 */ /* 0x002fe400078ec0ff */
[----:B------:R-:W-:Y:S02]  /*12ec0*/  SHF.L.U32 R2, R9, 0x1f, RZ ;  /* 0x0000001f09027819 */ /* 0x000fe400000006ff */
[----:B------:R-:W-:Y:S02]  /*12ed0*/  ISETP.NE.AND P1, PT, R3, RZ, PT ;  /* 0x000000ff0300720c */ /* 0x000fe40003f25270 */
[----:B------:R-:W1:Y:S02]  /*12ee0*/  SYNCS.PHASECHK.TRANS64.TRYWAIT P0, [UR38+0x38840], R2 ;  /* 0x03884002ff0075a7 */ /* 0x000e640008000166 */
[----:B-1----:R-:W-:Y:S09]  /*12ef0*/  @!P0 BRA `(.L_x_2242) ;  /* 0x0000002c00748947 */ /* 0x002ff20003800000 */
.L_x_2322:
[----:B------:R-:W-:Y:S05]  /*12f00*/  BSYNC B2 ;  /* 0x0000000000027941 */ /* 0x000fea0003800000 */
.L_x_2241:
[----:B------:R-:W-:Y:S04]  /*12f10*/  BSSY B2, `(.L_x_2243) ;  /* 0x0000007000027945 */ /* 0x000fe80003800000 */
[----:B------:R-:W-:Y:S05]  /*12f20*/  @P1 BRA `(.L_x_2244) ;  /* 0x0000000000141947 */ /* 0x000fea0003800000 */
[----:B------:R-:W-:Y:S01]  /*12f30*/  ISETP.NE.AND P0, PT, R10, RZ, PT ;  /* 0x000000ff0a00720c */ /* 0x000fe20003f05270 */
[----:B-1----:R-:W-:-:S04]  /*12f40*/  IMAD.MOV.U32 R2, RZ, RZ, 0xa000 ;  /* 0x0000a000ff027424 */ /* 0x002fc800078e00ff */
[----:B------:R2:W-:Y:S08]  /*12f50*/  SYNCS.ARRIVE.TRANS64 RZ, [UR38+0x38830], R2 ;  /* 0x03883002ffff79a7 */ /* 0x0005f00008000026 */
[----:B--2---:R-:W-:Y:S05]  /*12f60*/  @!P0 BRA `(.L_x_2244) ;  /* 0x0000000000048947 */ /* 0x004fea0003800000 */
[----:B------:R-:W-:Y:S01]  /*12f70*/  BPT.TRAP 0x1 ;  /* 0x000000040000795c */ /* 0x000fe20000300000 */
.L_x_2244:
[----:B------:R-:W-:Y:S05]  /*12f80*/  BSYNC B2 ;  /* 0x0000000000027941 */ /* 0x000fea0003800000 */
.L_x_2243:
        /* <DEDUP_REMOVED lines=11> */
.L_x_2245:
        /* <DEDUP_REMOVED lines=14> */
.L_x_2246:
        /* <DEDUP_REMOVED lines=14> */
.L_x_2247:
        /* <DEDUP_REMOVED lines=14> */
.L_x_2248:
        /* <DEDUP_REMOVED lines=12> */
.L_x_2323:
[----:B------:R-:W-:Y:S05]  /*133a0*/  BSYNC B2 ;  /* 0x0000000000027941 */ /* 0x000fea0003800000 */
.L_x_2249:
        /* <DEDUP_REMOVED lines=9> */
.L_x_2252:
[----:B------:R-:W-:Y:S05]  /*13440*/  BSYNC B2 ;  /* 0x0000000000027941 */ /* 0x000fea0003800000 */
.L_x_2251:
        /* <DEDUP_REMOVED lines=10> */
.L_x_2253:
        /* <DEDUP_REMOVED lines=13> */
.L_x_2254:
        /* <DEDUP_REMOVED lines=13> */
.L_x_2255:
        /* <DEDUP_REMOVED lines=13> */
.L_x_2256:
        /* <DEDUP_REMOVED lines=10> */
.L_x_2239:
[----:B------:R-:W-:Y:S05]  /*13800*/  BSYNC B1 ;  /* 0x0000000000017941 */ /* 0x000fea0003800000 */
.L_x_2238:
[----:B------:R-:W-:Y:S02]  /*13810*/  VIADD R0, R0, 0xfffffffe ;  /* 0xfffffffe00007836 */ /* 0x000fe40000000000 */
[----:B------:R-:W-:Y:S01]  /*13820*/  IMAD.MOV.U32 R7, RZ, RZ, R9 ;  /* 0x000000ffff077224 */ /* 0x000fe200078e0009 */
[----:B------:R-:W-:Y:S06]  /*13830*/  @P2 BRA `(.L_x_2257) ;  /* 0xffffffe8004c2947 */ /* 0x000fec000383ffff */
[----:B------:R-:W-:Y:S05]  /*13840*/  BSYNC B0 ;  /* 0x0000000000007941 */ /* 0x000fea0003800000 */
.L_x_2218:
        /* <DEDUP_REMOVED lines=30> */
.L_x_2259:
[----:B------:R-:W1:Y:S01]  /*13a30*/  S2R R2, SR_TID.X ;  /* 0x0000000000027919 */ /* 0x000e620000002100 */
[----:B------:R-:W-:Y:S01]  /*13a40*/  BSSY B1, `(.L_x_2260) ;  /* 0x0000006000017945 */ /* 0x000fe20003800000 */
[----:B-1----:R-:W-:Y:S02]  /*13a50*/  LOP3.LUT R3, R2, 0x7f, RZ, 0xc0, !PT ;  /* 0x0000007f02037812 */ /* 0x002fe400078ec0ff */
[----:B------:R-:W-:Y:S02]  /*13a60*/  SHF.L.U32 R2, R9, 0x1f, RZ ;  /* 0x0000001f09027819 */ /* 0x000fe400000006ff */
[----:B------:R-:W-:Y:S02]  /*13a70*/  ISETP.NE.AND P1, PT, R3, RZ, PT ;  /* 0x000000ff0300720c */ /* 0x000fe40003f25270 */
[----:B------:R-:W1:Y:S02]  /*13a80*/  SYNCS.PHASECHK.TRANS64.TRYWAIT P0, [UR38+0x38848], R2 ;  /* 0x03884802ff0075a7 */ /* 0x000e640008000166 */
[----:B-1----:R-:W-:Y:S09]  /*13a90*/  @!P0 BRA `(.L_x_2261) ;  /* 0x0000002000bc8947 */ /* 0x002ff20003800000 */
.L_x_2324:
[----:B------:R-:W-:Y:S05]  /*13aa0*/  BSYNC B1 ;  /* 0x0000000000017941 */ /* 0x000fea0003800000 */
.L_x_2260:
[----:B------:R-:W-:Y:S04]  /*13ab0*/  BSSY B1, `(.L_x_2262) ;  /* 0x0000007000017945 */ /* 0x000fe80003800000 */
[----:B------:R-:W-:Y:S05]  /*13ac0*/  @P1 BRA `(.L_x_2263) ;  /* 0x0000000000141947 */ /* 0x000fea0003800000 */
[----:B------:R-:W-:Y:S01]  /*13ad0*/  ISETP.NE.AND P0, PT, R10, RZ, PT ;  /* 0x000000ff0a00720c */ /* 0x000fe20003f05270 */
[----:B-1----:R-:W-:-:S04]  /*13ae0*/  IMAD.MOV.U32 R3, RZ, RZ, 0xa000 ;  /* 0x0000a000ff037424 */ /* 0x002fc800078e00ff */
[----:B------:R2:W-:Y:S08]  /*13af0*/  SYNCS.ARRIVE.TRANS64 RZ, [UR38+0x38838], R3 ;  /* 0x03883803ffff79a7 */ /* 0x0005f00008000026 */
[----:B--2---:R-:W-:Y:S05]  /*13b00*/  @!P0 BRA `(.L_x_2263) ;  /* 0x0000000000048947 */ /* 0x004fea0003800000 */
[----:B------:R-:W-:Y:S01]  /*13b10*/  BPT.TRAP 0x1 ;  /* 0x000000040000795c */ /* 0x000fe20000300000 */
.L_x_2263:
[----:B------:R-:W-:Y:S05]  /*13b20*/  BSYNC B1 ;  /* 0x0000000000017941 */ /* 0x000fea0003800000 */
.L_x_2262:
[----:B0-----:R-:W-:Y:S01]  /*13b30*/  IMAD.MOV.U32 R5, RZ, RZ, RZ ;  /* 0x000000ffff057224 */ /* 0x001fe200078e00ff */
        /* <DEDUP_REMOVED lines=10> */
.L_x_2264:
        /* <DEDUP_REMOVED lines=8> */
[----:B------:R-:W-:Y:S01]  /*13c60*/  MOV R6, 0x40 ;  /* 0x0000004000067802 */ /* 0x000fe20000000f00 */
[----:B------:R-:W-:Y:S01]  /*13c70*/  UIADD3 UR8, UR38, 0x30c00, URZ ;  /* 0x00030c0026087890 */ /* 0x000fe2000fffe03f */
[----:B------:R-:W-:Y:S01]  /*13c80*/  PLOP3.LUT P0, PT, PT, PT, PT, 0x80, 0x0 ;  /* 0x000000000000781c */ /* 0x000fe20003f0f070 */
[----:B------:R-:W-:Y:S01]  /*13c90*/  UMOV UR6, 0x0 ;  /* 0x0000000000067882 */ /* 0x000fe20000000000 */
[----:B------:R-:W-:Y:S01]  /*13ca0*/  R2UR UR10, R6 ;  /* 0x00000000060a72ca */ /* 0x000fe200000e0000 */
[----:B------:R-:W-:-:S14]  /*13cb0*/  UMOV UR7, 0x14f00000 ;  /* 0x14f0000000077882 */ /* 0x000fdc0000000000 */
.L_x_2265:
        /* <DEDUP_REMOVED lines=14> */
.L_x_2266:
        /* <DEDUP_REMOVED lines=14> */
.L_x_2267:
        /* <DEDUP_REMOVED lines=11> */
.L_x_2325:
[----:B------:R-:W-:Y:S05]  /*13f30*/  BSYNC B1 ;  /* 0x0000000000017941 */ /* 0x000fea0003800000 */
.L_x_2268:
        /* <DEDUP_REMOVED lines=9> */
.L_x_2271:
[----:B------:R-:W-:Y:S05]  /*13fd0*/  BSYNC B1 ;  /* 0x0000000000017941 */ /* 0x000fea0003800000 */
.L_x_2270:
        /* <DEDUP_REMOVED lines=10> */
.L_x_2272:
        /* <DEDUP_REMOVED lines=13> */
.L_x_2273:
        /* <DEDUP_REMOVED lines=13> */
.L_x_2274:
        /* <DEDUP_REMOVED lines=13> */
.L_x_2275:
        /* <DEDUP_REMOVED lines=10> */
.L_x_2258:
[----:B------:R-:W-:Y:S05]  /*14390*/  BSYNC B0 ;  /* 0x0000000000007941 */ /* 0x000fea0003800000 */
.L_x_2217:
        /* <DEDUP_REMOVED lines=12> */
.L_x_2326:
[----:B------:R-:W-:Y:S05]  /*14460*/  BSYNC B1 ;  /* 0x0000000000017941 */ /* 0x000fea0003800000 */
.L_x_2278:
        /* <DEDUP_REMOVED lines=8> */
.L_x_2281:
[----:B------:R-:W-:Y:S05]  /*144f0*/  BSYNC B1 ;  /* 0x0000000000017941 */ /* 0x000fea0003800000 */
.L_x_2280:
        /* <DEDUP_REMOVED lines=13> */
.L_x_2282:
        /* <DEDUP_REMOVED lines=13> */
.L_x_2283:
        /* <DEDUP_REMOVED lines=13> */
.L_x_2284:
        /* <DEDUP_REMOVED lines=13> */
.L_x_2285:
        /* <DEDUP_REMOVED lines=8> */
.L_x_2277:
[----:B------:R-:W-:Y:S05]  /*148c0*/  BSYNC B0 ;  /* 0x0000000000007941 */ /* 0x000fea0003800000 */
.L_x_2276:
[----:B0-----:R-:W-:Y:S02]  /*148d0*/  VIADD R0, R8, 0x1 ;  /* 0x0000000108007836 */ /* 0x001fe40000000000 */
[----:B-1----:R-:W-:-:S03]  /*148e0*/  IMAD.MOV.U32 R3, RZ, RZ, RZ ;  /* 0x000000ffff037224 */ /* 0x002fc600078e00ff */
[----:B------:R-:W-:-:S04]  /*148f0*/  ISETP.NE.AND P0, PT, R0, 0x2, PT ;  /* 0x000000020000780c */ /* 0x000fc80003f05270 */
[----:B------:R-:W-:Y:S02]  /*14900*/  SEL R2, RZ, 0x1, P0 ;  /* 0x00000001ff027807 */ /* 0x000fe40000000000 */
[----:B------:R-:W-:Y:S02]  /*14910*/  SEL R0, R0, RZ, P0 ;  /* 0x000000ff00007207 */ /* 0x000fe40000000000 */
[----:B------:R-:W-:-:S07]  /*14920*/  LOP3.LUT R9, R9, R2, RZ, 0x3c, !PT ;  /* 0x0000000209097212 */ /* 0x000fce00078e3cff */
.L_x_2201:
[----:B------:R-:W0:Y:S01]  /*14930*/  S2R R5, SR_CgaCtaId ;  /* 0x0000000000057919 */ /* 0x000e220000008800 */
[----:B------:R-:W-:Y:S02]  /*14940*/  MOV R2, 0x400 ;  /* 0x0000040000027802 */ /* 0x000fe40000000f00 */
[----:B------:R-:W-:Y:S02]  /*14950*/  SHF.L.U32 R3, R3, 0x1f, RZ ;  /* 0x0000001f03037819 */ /* 0x000fe400000006ff */
[----:B0-----:R-:W-:-:S04]  /*14960*/  LEA R2, R5, R2, 0x18 ;  /* 0x0000000205027211 */ /* 0x001fc800078ec0ff */
[----:B------:R-:W0:Y:S02]  /*14970*/  SYNCS.PHASECHK.TRANS64.TRYWAIT P0, [R2+URZ+0x38820], R3 ;  /* 0x03882003020075a7 */ /* 0x000e24000800017f */
[----:B0-----:R-:W-:Y:S05]  /*14980*/  @!P0 BRA `(.L_x_2286) ;  /* 0x0000001400448947 */ /* 0x001fea0003800000 */
.L_x_2327:
[----:B------:R-:W-:-:S03]  /*14990*/  UMOV UR4, 0xffffffff ;  /* 0xffffffff00047882 */ /* 0x000fc60000000000 */
[----:B------:R-:W-:Y:S05]  /*149a0*/  BRA.DIV UR4, `(.L_x_2287) ;  /* 0x0000001604507947 */ /* 0x000fea000b800000 */
[----:B0-----:R-:W0:Y:S02]  /*149b0*/  S2R R3, SR_TID.X ;  /* 0x0000000000037919 */ /* 0x001e240000002100 */
[----:B0-----:R-:W-:-:S04]  /*149c0*/  SHF.R.U32.HI R3, RZ, 0x5, R3 ;  /* 0x00000005ff037819 */ /* 0x001fc80000011603 */
[----:B------:R-:W-:-:S05]  /*149d0*/  LOP3.LUT R3, R3, 0x3, RZ, 0xc0, !PT ;  /* 0x0000000303037812 */ /* 0x000fca00078ec0ff */
[----:B------:R0:W1:Y:S02]  /*149e0*/  SHFL.IDX PT, R14, R3, RZ, 0x1f ;  /* 0x00001fff030e7589 */ /* 0x00006400000e0000 */
.L_x_2330:
[----:B-1----:R-:W-:-:S13]  /*149f0*/  ISETP.NE.AND P0, PT, R14, RZ, PT ;  /* 0x000000ff0e00720c */ /* 0x002fda0003f05270 */
[----:B------:R-:W-:Y:S05]  /*14a00*/  @P0 BRA `(.L_x_2163) ;  /* 0x0000000000880947 */ /* 0x000fea0003800000 */
[----:B------:R-:W-:-:S03]  /*14a10*/  UMOV UR4, 0xffffffff ;  /* 0xffffffff00047882 */ /* 0x000fc60000000000 */
[----:B------:R-:W-:Y:S05]  /*14a20*/  BRA.DIV UR4, `(.L_x_2288) ;  /* 0x0000001604647947 */ /* 0x000fea000b800000 */
[----:B------:R-:W-:-:S13]  /*14a30*/  ELECT P6, URZ, PT ;  /* 0x00000000003f782f */ /* 0x000fda00038c0000 */
.L_x_2333:
[----:B------:R-:W-:Y:S05]  /*14a40*/  @!P6 BRA `(.L_x_2163) ;  /* 0x000000000078e947 */ /* 0x000fea0003800000 */
[----:B0-----:R-:W2:Y:S02]  /*14a50*/  LDL.LU R3, [R1+0x14] ;  /* 0x0000140001037983 */ /* 0x001ea40000300800 */
[----:B--2---:R-:W-:-:S04]  /*14a60*/  LOP3.LUT R3, R3, 0x2, RZ, 0xfc, !PT ;  /* 0x0000000203037812 */ /* 0x004fc800078efcff */
[----:B------:R-:W-:-:S13]  /*14a70*/  ISETP.NE.AND P2, PT, R3, 0x3, PT ;  /* 0x000000030300780c */ /* 0x000fda0003f45270 */
[----:B------:R-:W-:Y:S05]  /*14a80*/  @!P2 BRA `(.L_x_2289) ;  /* 0x000000000004a947 */ /* 0x000fea0003800000 */
[----:B------:R-:W-:Y:S01]  /*14a90*/  BPT.TRAP 0x1 ;  /* 0x000000040000795c */ /* 0x000fe20000300000 */
.L_x_2289:
        /* <DEDUP_REMOVED lines=12> */
.L_x_2334:
[----:B------:R-:W1:Y:S02]  /*14b60*/  SYNCS.PHASECHK.TRANS64.TRYWAIT P0, [R3+URZ], R4 ;  /* 0x00000004030075a7 */ /* 0x000e64000800017f */
[----:B-1----:R-:W-:Y:S05]  /*14b70*/  @!P0 BRA `(.L_x_2291) ;  /* 0x0000001400448947 */ /* 0x002fea0003800000 */
.L_x_2335:
[----:B------:R-:W-:Y:S05]  /*14b80*/  @!P2 BRA `(.L_x_2292) ;  /* 0x000000000004a947 */ /* 0x000fea0003800000 */
[----:B------:R-:W-:Y:S01]  /*14b90*/  BPT.TRAP 0x1 ;  /* 0x000000040000795c */ /* 0x000fe20000300000 */
.L_x_2292:
[----:B-1----:R-:W-:-:S05]  /*14ba0*/  VIADD R3, R2, 0x38860 ;  /* 0x0003886002037836 */ /* 0x002fca0000000000 */
[----:B------:R-:W-:-:S04]  /*14bb0*/  LEA R0, R0, R3, 0x3 ;  /* 0x0000000300007211 */ /* 0x000fc800078e18ff */
[----:B------:R-:W1:Y:S02]  /*14bc0*/  SYNCS.PHASECHK.TRANS64.TRYWAIT P0, [R0+URZ], R5 ;  /* 0x00000005000075a7 */ /* 0x000e64000800017f */
[----:B-1----:R-:W-:Y:S05]  /*14bd0*/  @!P0 BRA `(.L_x_2293) ;  /* 0x0000001400408947 */ /* 0x002fea0003800000 */
.L_x_2336:
[----:B------:R-:W-:-:S07]  /*14be0*/  IMAD R3, R8, 0x8, R3 ;  /* 0x0000000808037824 */ /* 0x000fce00078e0203 */
.L_x_2294:
[----:B--2---:R2:W3:Y:S02]  /*14bf0*/  SYNCS.PHASECHK.TRANS64.TRYWAIT P0, [R3+URZ], R4 ;  /* 0x00000004030075a7 */ /* 0x0044e4000800017f */
[----:B---3--:R-:W-:Y:S05]  /*14c00*/  @!P0 NANOSLEEP.SYNCS 0x989680 ;  /* 0x009896800000895d */ /* 0x008fea0003900000 */
[----:B------:R-:W3:Y:S02]  /*14c10*/  @!P0 SYNCS.PHASECHK.TRANS64 P0, [R3+URZ], R4 ;  /* 0x00000004030085a7 */ /* 0x000ee4000800007f */
[----:B---3--:R-:W-:Y:S05]  /*14c20*/  @!P0 BRA `(.L_x_2294) ;  /* 0xfffffffc00f08947 */ /* 0x008fea000383ffff */
.L_x_2163:
[----:B------:R-:W-:Y:S05]  /*14c30*/  BSYNC B6 ;  /* 0x0000000000067941 */ /* 0x000fea0003800000 */
.L_x_2160:
[----:B------:R-:W-:Y:S05]  /*14c40*/  EXIT ;  /* 0x000000000000794d */ /* 0x000fea0003800000 */
.L_x_2167:
[----:B------:R-:W-:-:S13]  /*14c50*/  R2UR UR4, R16 ;  /* 0x00000000100472ca */ /* 0x000fda00000e0000 */
[----:B0-----:R-:W-:-:S04]  /*14c60*/  IMAD.U32 R3, RZ, RZ, UR4 ;  /* 0x00000004ff037e24 */ /* 0x001fc8000f8e00ff */
[----:B------:R0:W1:Y:S03]  /*14c70*/  SYNCS.PHASECHK.TRANS64.TRYWAIT P1, [R3+URZ+0x38800], R2 ;  /* 0x03880002030075a7 */ /* 0x000066000802017f */
[----:B-1----:R-:W-:Y:S05]  /*14c80*/  @!P1 NANOSLEEP.SYNCS 0x989680 ;  /* 0x009896800000995d */ /* 0x002fea0003900000 */
[----:B------:R-:W1:Y:S02]  /*14c90*/  @!P1 SYNCS.PHASECHK.TRANS64 P1, [R3+URZ+0x38800], R2 ;  /* 0x03880002030095a7 */ /* 0x000e64000802007f */
[----:B-1----:R-:W-:Y:S05]  /*14ca0*/  @!P1 BRA `(.L_x_2167) ;  /* 0xfffffffc00e89947 */ /* 0x002fea000383ffff */
[----:B------:R-:W-:Y:S05]  /*14cb0*/  BRA `(.L_x_2295) ;  /* 0xfffffec800387947 */ /* 0x000fea000383ffff */
.L_x_2171:
[----:B------:R-:W-:-:S13]  /*14cc0*/  R2UR UR4, R16 ;  /* 0x00000000100472ca */ /* 0x000fda00000e0000 */
[----:B0-----:R-:W-:-:S04]  /*14cd0*/  IMAD.U32 R3, RZ, RZ, UR4 ;  /* 0x00000004ff037e24 */ /* 0x001fc8000f8e00ff */
[----:B------:R0:W2:Y:S03]  /*14ce0*/  SYNCS.PHASECHK.TRANS64.TRYWAIT P2, [R3+URZ+0x38830], R2 ;  /* 0x03883002030075a7 */ /* 0x0000a6000804017f */
[----:B--2---:R-:W-:Y:S05]  /*14cf0*/  @!P2 NANOSLEEP.SYNCS 0x989680 ;  /* 0x009896800000a95d */ /* 0x004fea0003900000 */
[----:B------:R-:W2:Y:S02]  /*14d00*/  @!P2 SYNCS.PHASECHK.TRANS64 P2, [R3+URZ+0x38830], R2 ;  /* 0x038830020300a5a7 */ /* 0x000ea4000804007f */
[----:B--2---:R-:W-:Y:S05]  /*14d10*/  @!P2 BRA `(.L_x_2171) ;  /* 0xfffffffc00e8a947 */ /* 0x004fea000383ffff */
[----:B------:R-:W-:Y:S05]  /*14d20*/  BRA `(.L_x_2170) ;  /* 0xfffffec800587947 */ /* 0x000fea000383ffff */
.L_x_2176:
[----:B------:R-:W-:-:S13]  /*14d30*/  R2UR UR6, R215 ;  /* 0x00000000d70672ca */ /* 0x000fda00000e0000 */
[----:B-1----:R-:W-:-:S04]  /*14d40*/  IMAD.U32 R6, RZ, RZ, UR6 ;  /* 0x00000006ff067e24 */ /* 0x002fc8000f8e00ff */
[----:B------:R1:W2:Y:S03]  /*14d50*/  SYNCS.PHASECHK.TRANS64.TRYWAIT P3, [R6+URZ+0x38830], R3 ;  /* 0x03883003060075a7 */ /* 0x0002a6000806017f */
[----:B--2---:R-:W-:Y:S05]  /*14d60*/  @!P3 NANOSLEEP.SYNCS 0x989680 ;  /* 0x009896800000b95d */ /* 0x004fea0003900000 */
[----:B------:R-:W2:Y:S02]  /*14d70*/  @!P3 SYNCS.PHASECHK.TRANS64 P3, [R6+URZ+0x38830], R3 ;  /* 0x038830030600b5a7 */ /* 0x000ea4000806007f */
[----:B--2---:R-:W-:Y:S05]  /*14d80*/  @!P3 BRA `(.L_x_2176) ;  /* 0xfffffffc00e8b947 */ /* 0x004fea000383ffff */
[----:B------:R-:W-:Y:S05]  /*14d90*/  BRA `(.L_x_2175) ;  /* 0xffffff0000d47947 */ /* 0x000fea000383ffff */
.L_x_2180:
[----:B-1----:R-:W-:-:S04]  /*14da0*/  IMAD.U32 R3, RZ, RZ, UR7 ;  /* 0x00000007ff037e24 */ /* 0x002fc8000f8e00ff */
[----:B------:R1:W2:Y:S03]  /*14db0*/  SYNCS.PHASECHK.TRANS64.TRYWAIT P3, [R3+URZ+0x38850], R0 ;  /* 0x03885000030075a7 */ /* 0x0002a6000806017f */
[----:B--2---:R-:W-:Y:S05]  /*14dc0*/  @!P3 NANOSLEEP.SYNCS 0x989680 ;  /* 0x009896800000b95d */ /* 0x004fea0003900000 */
[----:B------:R-:W2:Y:S02]  /*14dd0*/  @!P3 SYNCS.PHASECHK.TRANS64 P3, [R3+URZ+0x38850], R0 ;  /* 0x038850000300b5a7 */ /* 0x000ea4000806007f */
[----:B--2---:R-:W-:Y:S05]  /*14de0*/  @!P3 BRA `(.L_x_2180) ;  /* 0xfffffffc00ecb947 */ /* 0x004fea000383ffff */
[----:B------:R-:W-:Y:S05]  /*14df0*/  BRA `(.L_x_2179) ;  /* 0xffffff2c00087947 */ /* 0x000fea000383ffff */
.L_x_2186:
[----:B-1----:R-:W-:-:S04]  /*14e00*/  IMAD.U32 R6, RZ, RZ, UR60 ;  /* 0x0000003cff067e24 */ /* 0x002fc8000f8e00ff */
[----:B------:R1:W2:Y:S03]  /*14e10*/  SYNCS.PHASECHK.TRANS64.TRYWAIT P2, [R6+URZ+0x38830], R3 ;  /* 0x03883003060075a7 */ /* 0x0002a6000804017f */
[----:B--2---:R-:W-:Y:S05]  /*14e20*/  @!P2 NANOSLEEP.SYNCS 0x989680 ;  /* 0x009896800000a95d */ /* 0x004fea0003900000 */
[----:B------:R-:W2:Y:S02]  /*14e30*/  @!P2 SYNCS.PHASECHK.TRANS64 P2, [R6+URZ+0x38830], R3 ;  /* 0x038830030600a5a7 */ /* 0x000ea4000804007f */
[----:B--2---:R-:W-:Y:S05]  /*14e40*/  @!P2 BRA `(.L_x_2186) ;  /* 0xfffffffc00eca947 */ /* 0x004fea000383ffff */
[----:B------:R-:W-:Y:S05]  /*14e50*/  BRA `(.L_x_2185) ;  /* 0xffffff4000bc7947 */ /* 0x000fea000383ffff */
.L_x_2190:
[----:B-1----:R-:W-:-:S04]  /*14e60*/  IMAD.U32 R3, RZ, RZ, UR11 ;  /* 0x0000000bff037e24 */ /* 0x002fc8000f8e00ff */
[----:B------:R1:W2:Y:S03]  /*14e70*/  SYNCS.PHASECHK.TRANS64.TRYWAIT P2, [R3+URZ+0x38850], R0 ;  /* 0x03885000030075a7 */ /* 0x0002a6000804017f */
[----:B--2---:R-:W-:Y:S05]  /*14e80*/  @!P2 NANOSLEEP.SYNCS 0x989680 ;  /* 0x009896800000a95d */ /* 0x004fea0003900000 */
[----:B------:R-:W2:Y:S02]  /*14e90*/  @!P2 SYNCS.PHASECHK.TRANS64 P2, [R3+URZ+0x38850], R0 ;  /* 0x038850000300a5a7 */ /* 0x000ea4000804007f */
[----:B--2---:R-:W-:Y:S05]  /*14ea0*/  @!P2 BRA `(.L_x_2190) ;  /* 0xfffffffc00eca947 */ /* 0x004fea000383ffff */
[----:B------:R-:W-:Y:S05]  /*14eb0*/  BRA `(.L_x_2189) ;  /* 0xffffff6800f47947 */ /* 0x000fea000383ffff */
.L_x_2195:
[----:B-1----:R-:W-:-:S04]  /*14ec0*/  IMAD.U32 R5, RZ, RZ, UR5 ;  /* 0x00000005ff057e24 */ /* 0x002fc8000f8e00ff */
[----:B------:R1:W2:Y:S03]  /*14ed0*/  SYNCS.PHASECHK.TRANS64.TRYWAIT P0, [R5+URZ+0x38850], R8 ;  /* 0x03885008050075a7 */ /* 0x0002a6000800017f */
[----:B--2---:R-:W-:Y:S05]  /*14ee0*/  @!P0 NANOSLEEP.SYNCS 0x989680 ;  /* 0x009896800000895d */ /* 0x004fea0003900000 */
[----:B------:R-:W2:Y:S02]  /*14ef0*/  @!P0 SYNCS.PHASECHK.TRANS64 P0, [R5+URZ+0x38850], R8 ;  /* 0x03885008050085a7 */ /* 0x000ea4000800007f */
[----:B--2---:R-:W-:Y:S05]  /*14f00*/  @!P0 BRA `(.L_x_2195) ;  /* 0xfffffffc00ec8947 */ /* 0x004fea000383ffff */
[----:B------:R-:W-:Y:S05]  /*14f10*/  BRA `(.L_x_2194) ;  /* 0xffffff8000e07947 */ /* 0x000fea000383ffff */
.L_x_2206:
[----:B------:R-:W-:Y:S02]  /*14f20*/  IMAD.MOV.U32 R13, RZ, RZ, R0 ;  /* 0x000000ffff0d7224 */ /* 0x000fe400078e0000 */
[----:B------:R-:W-:Y:S02]  /*14f30*/  IMAD.MOV.U32 R12, RZ, RZ, RZ ;  /* 0x000000ffff0c7224 */ /* 0x000fe400078e00ff */
[----:B------:R-:W-:Y:S02]  /*14f40*/  IMAD.MOV.U32 R11, RZ, RZ, 0x1f ;  /* 0x0000001fff0b7424 */ /* 0x000fe400078e00ff */
[----:B------:R-:W-:-:S07]  /*14f50*/  IMAD.MOV.U32 R15, RZ, RZ, -0x1 ;  /* 0xffffffffff0f7424 */ /* 0x000fce00078e00ff */
[----:B------:R-:W-:Y:S05]  /*14f60*/  WARPSYNC.COLLECTIVE R15, `(.L_x_2296) ;  /* 0x000000000f087348 */ /* 0x000fea0003c00000 */
[----:B------:R0:W1:Y:S02]  /*14f70*/  SHFL.IDX P6, R14, R13, R12, R11 ;  /* 0x0000000c0d0e7389 */ /* 0x00006400000c000b */
[----:B01----:R-:W-:Y:S01]  /*14f80*/  ENDCOLLECTIVE ;  /* 0x000000000000791b */ /* 0x003fe20003800000 */
.L_x_2296:
[----:B------:R-:W-:Y:S05]  /*14f90*/  BRA `(.L_x_2297) ;  /* 0xffffffbc00d07947 */ /* 0x000fea000383ffff */
.L_x_2208:
[----:B------:R-:W-:Y:S01]  /*14fa0*/  BSSY B0, `(.L_x_2298) ;  /* 0x0000006000007945 */ /* 0x000fe20003800000 */
[----:B------:R-:W-:-:S07]  /*14fb0*/  IMAD.MOV.U32 R15, RZ, RZ, -0x1 ;  /* 0xffffffffff0f7424 */ /* 0x000fce00078e00ff */
[----:B0-----:R-:W-:Y:S05]  /*14fc0*/  WARPSYNC.COLLECTIVE R15, `(.L_x_2299) ;  /* 0x000000000f0c7348 */ /* 0x001fea0003c00000 */
[----:B------:R-:W-:Y:S02]  /*14fd0*/  ELECT P6, UR62, PT ;  /* 0x00000000003e782f */ /* 0x000fe400038c0000 */
[----:B------:R-:W-:Y:S01]  /*14fe0*/  MOV R14, UR62 ;  /* 0x0000003e000e7c02 */ /* 0x000fe20008000f00 */
[----:B0-----:R-:W-:Y:S10]  /*14ff0*/  ENDCOLLECTIVE ;  /* 0x000000000000791b */ /* 0x001ff40003800000 */
.L_x_2299:
[----:B------:R-:W-:Y:S05]  /*15000*/  BSYNC B0 ;  /* 0x0000000000007941 */ /* 0x000fea0003800000 */
.L_x_2298:
[----:B------:R-:W-:Y:S05]  /*15010*/  BRA `(.L_x_2300) ;  /* 0xffffffbc00d07947 */ /* 0x000fea000383ffff */
.L_x_2210:
[----:B0-----:R-:W-:-:S04]  /*15020*/  IMAD.U32 R3, RZ, RZ, UR38 ;  /* 0x00000026ff037e24 */ /* 0x001fc8000f8e00ff */
[----:B------:R0:W1:Y:S03]  /*15030*/  SYNCS.PHASECHK.TRANS64.TRYWAIT P0, [R3+URZ+0x38840], R0 ;  /* 0x03884000030075a7 */ /* 0x000066000800017f */
[----:B-1----:R-:W-:Y:S05]  /*15040*/  @!P0 NANOSLEEP.SYNCS 0x989680 ;  /* 0x009896800000895d */ /* 0x002fea0003900000 */
[----:B------:R-:W1:Y:S02]  /*15050*/  @!P0 SYNCS.PHASECHK.TRANS64 P0, [R3+URZ+0x38840], R0 ;  /* 0x03884000030085a7 */ /* 0x000e64000800007f */
[----:B-1----:R-:W-:Y:S05]  /*15060*/  @!P0 BRA `(.L_x_2210) ;  /* 0xfffffffc00ec8947 */ /* 0x002fea000383ffff */
[----:B------:R-:W-:Y:S05]  /*15070*/  BRA `(.L_x_2301) ;  /* 0xffffffc0002c7947 */ /* 0x000fea000383ffff */
.L_x_2213:
        /* <DEDUP_REMOVED lines=9> */
.L_x_2302:
[----:B------:R-:W-:Y:S02]  /*15110*/  IMAD.MOV.U32 R13, RZ, RZ, R7 ;  /* 0x000000ffff0d7224 */ /* 0x000fe400078e0007 */
[----:B------:R-:W-:-:S07]  /*15120*/  IMAD.MOV.U32 R2, RZ, RZ, R14 ;  /* 0x000000ffff027224 */ /* 0x000fce00078e000e */
[----:B------:R-:W-:Y:S05]  /*15130*/  WARPSYNC.COLLECTIVE R15, `(.L_x_2303) ;  /* 0x000000000f087348 */ /* 0x000fea0003c00000 */
[----:B------:R0:W1:Y:S02]  /*15140*/  SHFL.IDX P6, R14, R13, R12, R11 ;  /* 0x0000000c0d0e7389 */ /* 0x00006400000c000b */
[----:B01----:R-:W-:Y:S01]  /*15150*/  ENDCOLLECTIVE ;  /* 0x000000000000791b */ /* 0x003fe20003800000 */
.L_x_2303:
[----:B------:R-:W-:Y:S01]  /*15160*/  ULDC UR4, c[0x0][0x288] ;  /* 0x0000a20000047ab9 */ /* 0x000fe20000000800 */
[----:B------:R-:W-:Y:S01]  /*15170*/  ULDC.64 UR6, c[0x0][0x208] ;  /* 0x0000820000067ab9 */ /* 0x000fe20000000a00 */
[----:B------:R-:W-:-:S05]  /*15180*/  IMAD R0, R20, UR4, RZ ;  /* 0x0000000414007c24 */ /* 0x000fca000f8e02ff */
[----:B------:R-:W-:Y:S01]  /*15190*/  ISETP.GE.AND P3, PT, R8, R0, PT ;  /* 0x000000000800720c */ /* 0x000fe20003f66270 */
[----:B------:R-:W-:Y:S02]  /*151a0*/  IMAD.MOV.U32 R13, RZ, RZ, R6 ;  /* 0x000000ffff0d7224 */ /* 0x000fe400078e0006 */
[----:B------:R-:W-:-:S10]  /*151b0*/  IMAD.MOV.U32 R12, RZ, RZ, 0x1 ;  /* 0x00000001ff0c7424 */ /* 0x000fd400078e00ff */
[----:B------:R-:W-:Y:S01]  /*151c0*/  @!P3 LEA R21, R9, UR38, 0x1 ;  /* 0x000000260915bc11 */ /* 0x000fe2000f8e08ff */
[----:B------:R-:W-:-:S05]  /*151d0*/  IMAD.MOV.U32 R3, RZ, RZ, R14 ;  /* 0x000000ffff037224 */ /* 0x000fca00078e000e */
        /* <DEDUP_REMOVED lines=15> */
.L_x_2304:
[----:B------:R-:W-:Y:S01]  /*152d0*/  VIADD R3, R8, 0x20 ;  /* 0x0000002008037836 */ /* 0x000fe20000000000 */
[----:B------:R-:W-:Y:S01]  /*152e0*/  @!P3 LEA R20, R9, UR38, 0x1 ;  /* 0x000000260914bc11 */ /* 0x000fe2000f8e08ff */
[----:B------:R-:W-:Y:S02]  /*152f0*/  IMAD.MOV.U32 R13, RZ, RZ, R7 ;  /* 0x000000ffff0d7224 */ /* 0x000fe400078e0007 */
[----:B------:R-:W-:-:S07]  /*15300*/  IMAD.MOV.U32 R5, RZ, RZ, R14 ;  /* 0x000000ffff057224 */ /* 0x000fce00078e000e */
[----:B------:R-:W-:Y:S05]  /*15310*/  WARPSYNC.COLLECTIVE R15, `(.L_x_2305) ;  /* 0x000000000f087348 */ /* 0x000fea0003c00000 */
[----:B------:R0:W1:Y:S02]  /*15320*/  SHFL.IDX P6, R14, R13, R12, R11 ;  /* 0x0000000c0d0e7389 */ /* 0x00006400000c000b */
[----:B01----:R-:W-:Y:S01]  /*15330*/  ENDCOLLECTIVE ;  /* 0x000000000000791b */ /* 0x003fe20003800000 */
.L_x_2305:
[----:B------:R-:W-:Y:S01]  /*15340*/  ULDC.64 UR4, c[0x0][0x208] ;  /* 0x0000820000047ab9 */ /* 0x000fe20000000a00 */
[----:B------:R-:W-:Y:S01]  /*15350*/  IMAD.MOV.U32 R13, RZ, RZ, R6 ;  /* 0x000000ffff0d7224 */ /* 0x000fe200078e0006 */
[----:B------:R-:W-:Y:S01]  /*15360*/  MOV R12, 0x2 ;  /* 0x00000002000c7802 */ /* 0x000fe20000000f00 */
        /* <DEDUP_REMOVED lines=13> */
.L_x_2306:
[----:B------:R-:W-:Y:S01]  /*15440*/  VIADD R5, R8, 0x30 ;  /* 0x0000003008057836 */ /* 0x000fe20000000000 */
[----:B------:R-:W-:Y:S01]  /*15450*/  @!P3 LEA R21, R9, UR38, 0x1 ;  /* 0x000000260915bc11 */ /* 0x000fe2000f8e08ff */
[----:B------:R-:W-:Y:S02]  /*15460*/  IMAD.MOV.U32 R13, RZ, RZ, R7 ;  /* 0x000000ffff0d7224 */ /* 0x000fe400078e0007 */
[----:B------:R-:W-:-:S07]  /*15470*/  IMAD.MOV.U32 R3, RZ, RZ, R14 ;  /* 0x000000ffff037224 */ /* 0x000fce00078e000e */
[----:B------:R-:W-:Y:S05]  /*15480*/  WARPSYNC.COLLECTIVE R15, `(.L_x_2307) ;  /* 0x000000000f087348 */ /* 0x000fea0003c00000 */
[----:B------:R0:W1:Y:S02]  /*15490*/  SHFL.IDX P6, R14, R13, R12, R11 ;  /* 0x0000000c0d0e7389 */ /* 0x00006400000c000b */
[----:B01----:R-:W-:Y:S01]  /*154a0*/  ENDCOLLECTIVE ;  /* 0x000000000000791b */ /* 0x003fe20003800000 */
.L_x_2307:
        /* <DEDUP_REMOVED lines=16> */
.L_x_2308:
[----:B------:R-:W-:Y:S01]  /*155b0*/  VIADD R3, R8, 0x40 ;  /* 0x0000004008037836 */ /* 0x000fe20000000000 */
[----:B------:R-:W-:Y:S01]  /*155c0*/  @!P3 LEA R20, R9, UR38, 0x1 ;  /* 0x000000260914bc11 */ /* 0x000fe2000f8e08ff */
[----:B------:R-:W-:Y:S02]  /*155d0*/  IMAD.MOV.U32 R13, RZ, RZ, R7 ;  /* 0x000000ffff0d7224 */ /* 0x000fe400078e0007 */
[----:B------:R-:W-:-:S07]  /*155e0*/  IMAD.MOV.U32 R5, RZ, RZ, R14 ;  /* 0x000000ffff057224 */ /* 0x000fce00078e000e */
[----:B------:R-:W-:Y:S05]  /*155f0*/  WARPSYNC.COLLECTIVE R15, `(.L_x_2309) ;  /* 0x000000000f087348 */ /* 0x000fea0003c00000 */
[----:B------:R0:W1:Y:S02]  /*15600*/  SHFL.IDX P6, R14, R13, R12, R11 ;  /* 0x0000000c0d0e7389 */ /* 0x00006400000c000b */
[----:B01----:R-:W-:Y:S01]  /*15610*/  ENDCOLLECTIVE ;  /* 0x000000000000791b */ /* 0x003fe20003800000 */
.L_x_2309:
        /* <DEDUP_REMOVED lines=16> */
.L_x_2310:
[----:B------:R-:W-:Y:S01]  /*15720*/  VIADD R5, R8, 0x50 ;  /* 0x0000005008057836 */ /* 0x000fe20000000000 */
[----:B------:R-:W-:Y:S01]  /*15730*/  @!P3 LEA R21, R9, UR38, 0x1 ;  /* 0x000000260915bc11 */ /* 0x000fe2000f8e08ff */
[----:B------:R-:W-:Y:S02]  /*15740*/  IMAD.MOV.U32 R13, RZ, RZ, R7 ;  /* 0x000000ffff0d7224 */ /* 0x000fe400078e0007 */
[----:B------:R-:W-:-:S07]  /*15750*/  IMAD.MOV.U32 R3, RZ, RZ, R14 ;  /* 0x000000ffff037224 */ /* 0x000fce00078e000e */
[----:B------:R-:W-:Y:S05]  /*15760*/  WARPSYNC.COLLECTIVE R15, `(.L_x_2311) ;  /* 0x000000000f087348 */ /* 0x000fea0003c00000 */
[----:B------:R0:W1:Y:S02]  /*15770*/  SHFL.IDX P6, R14, R13, R12, R11 ;  /* 0x0000000c0d0e7389 */ /* 0x00006400000c000b */
[----:B01----:R-:W-:Y:S01]  /*15780*/  ENDCOLLECTIVE ;  /* 0x000000000000791b */ /* 0x003fe20003800000 */
.L_x_2311:
        /* <DEDUP_REMOVED lines=16> */
.L_x_2312:
[----:B------:R-:W-:Y:S01]  /*15890*/  VIADD R3, R8, 0x60 ;  /* 0x0000006008037836 */ /* 0x000fe20000000000 */
[----:B------:R-:W-:Y:S01]  /*158a0*/  @!P3 LEA R20, R9, UR38, 0x1 ;  /* 0x000000260914bc11 */ /* 0x000fe2000f8e08ff */
[----:B------:R-:W-:Y:S02]  /*158b0*/  IMAD.MOV.U32 R13, RZ, RZ, R7 ;  /* 0x000000ffff0d7224 */ /* 0x000fe400078e0007 */
[----:B------:R-:W-:-:S07]  /*158c0*/  IMAD.MOV.U32 R5, RZ, RZ, R14 ;  /* 0x000000ffff057224 */ /* 0x000fce00078e000e */
[----:B------:R-:W-:Y:S05]  /*158d0*/  WARPSYNC.COLLECTIVE R15, `(.L_x_2313) ;  /* 0x000000000f087348 */ /* 0x000fea0003c00000 */
[----:B------:R0:W1:Y:S02]  /*158e0*/  SHFL.IDX P6, R14, R13, R12, R11 ;  /* 0x0000000c0d0e7389 */ /* 0x00006400000c000b */
[----:B01----:R-:W-:Y:S01]  /*158f0*/  ENDCOLLECTIVE ;  /* 0x000000000000791b */ /* 0x003fe20003800000 */
.L_x_2313:
        /* <DEDUP_REMOVED lines=16> */
.L_x_2314:
[----:B------:R-:W-:Y:S01]  /*15a00*/  @!P3 LEA R21, R9, UR38, 0x1 ;  /* 0x000000260915bc11 */ /* 0x000fe2000f8e08ff */
[----:B------:R-:W-:Y:S02]  /*15a10*/  IMAD.MOV.U32 R13, RZ, RZ, R7 ;  /* 0x000000ffff0d7224 */ /* 0x000fe400078e0007 */
[----:B------:R-:W-:-:S07]  /*15a20*/  IMAD.MOV.U32 R3, RZ, RZ, R14 ;  /* 0x000000ffff037224 */ /* 0x000fce00078e000e */
[----:B------:R-:W-:Y:S05]  /*15a30*/  WARPSYNC.COLLECTIVE R15, `(.L_x_2315) ;  /* 0x000000000f087348 */ /* 0x000fea0003c00000 */
[----:B------:R0:W1:Y:S02]  /*15a40*/  SHFL.IDX P6, R14, R13, R12, R11 ;  /* 0x0000000c0d0e7389 */ /* 0x00006400000c000b */
[----:B01----:R-:W-:Y:S01]  /*15a50*/  ENDCOLLECTIVE ;  /* 0x000000000000791b */ /* 0x003fe20003800000 */
.L_x_2315:
        /* <DEDUP_REMOVED lines=15> */
.L_x_2316:
[----:B------:R-:W-:Y:S01]  /*15b50*/  IMAD.MOV.U32 R13, RZ, RZ, R7 ;  /* 0x000000ffff0d7224 */ /* 0x000fe200078e0007 */
[----:B------:R-:W-:-:S07]  /*15b60*/  MOV R4, R14 ;  /* 0x0000000e00047202 */ /* 0x000fce0000000f00 */
[----:B------:R-:W-:Y:S05]  /*15b70*/  WARPSYNC.COLLECTIVE R15, `(.L_x_2317) ;  /* 0x000000000f087348 */ /* 0x000fea0003c00000 */
[----:B------:R0:W1:Y:S02]  /*15b80*/  SHFL.IDX P6, R14, R13, R12, R11 ;  /* 0x0000000c0d0e7389 */ /* 0x00006400000c000b */
[----:B01----:R-:W-:Y:S01]  /*15b90*/  ENDCOLLECTIVE ;  /* 0x000000000000791b */ /* 0x003fe20003800000 */
.L_x_2317:
[----:B------:R-:W-:Y:S05]  /*15ba0*/  BRA `(.L_x_2318) ;  /* 0xffffffc000947947 */ /* 0x000fea000383ffff */
.L_x_2216:
[----:B-1----:R-:W-:-:S04]  /*15bb0*/  IMAD.U32 R3, RZ, RZ, UR38 ;  /* 0x00000026ff037e24 */ /* 0x002fc8000f8e00ff */
[----:B------:R1:W2:Y:S03]  /*15bc0*/  SYNCS.PHASECHK.TRANS64.TRYWAIT P0, [R3+URZ+0x38820], R2 ;  /* 0x03882002030075a7 */ /* 0x0002a6000800017f */
[----:B--2---:R-:W-:Y:S05]  /*15bd0*/  @!P0 NANOSLEEP.SYNCS 0x989680 ;  /* 0x009896800000895d */ /* 0x004fea0003900000 */
[----:B------:R-:W2:Y:S02]  /*15be0*/  @!P0 SYNCS.PHASECHK.TRANS64 P0, [R3+URZ+0x38820], R2 ;  /* 0x03882002030085a7 */ /* 0x000ea4000800007f */
[----:B--2---:R-:W-:Y:S05]  /*15bf0*/  @!P0 BRA `(.L_x_2216) ;  /* 0xfffffffc00ec8947 */ /* 0x004fea000383ffff */
[----:B------:R-:W-:Y:S05]  /*15c00*/  BRA `(.L_x_2319) ;  /* 0xffffffc000f47947 */ /* 0x000fea000383ffff */
.L_x_2223:
[----:B-1----:R-:W-:-:S04]  /*15c10*/  IMAD.U32 R3, RZ, RZ, UR38 ;  /* 0x00000026ff037e24 */ /* 0x002fc8000f8e00ff */
[----:B------:R1:W2:Y:S03]  /*15c20*/  SYNCS.PHASECHK.TRANS64.TRYWAIT P0, [R3+URZ+0x38848], R2 ;  /* 0x03884802030075a7 */ /* 0x0002a6000800017f */
[----:B--2---:R-:W-:Y:S05]  /*15c30*/  @!P0 NANOSLEEP.SYNCS 0x989680 ;  /* 0x009896800000895d */ /* 0x004fea0003900000 */
[----:B------:R-:W2:Y:S02]  /*15c40*/  @!P0 SYNCS.PHASECHK.TRANS64 P0, [R3+URZ+0x38848], R2 ;  /* 0x03884802030085a7 */ /* 0x000ea4000800007f */
[----:B--2---:R-:W-:Y:S05]  /*15c50*/  @!P0 BRA `(.L_x_2223) ;  /* 0xfffffffc00ec8947 */ /* 0x004fea000383ffff */
[----:B------:R-:W-:Y:S05]  /*15c60*/  BRA `(.L_x_2320) ;  /* 0xffffffc400d07947 */ /* 0x000fea000383ffff */
.L_x_2231:
[----:B0-----:R-:W-:-:S04]  /*15c70*/  IMAD.U32 R3, RZ, RZ, UR38 ;  /* 0x00000026ff037e24 */ /* 0x001fc8000f8e00ff */
[----:B------:R0:W1:Y:S03]  /*15c80*/  SYNCS.PHASECHK.TRANS64.TRYWAIT P0, [R3+URZ+0x38860], R2 ;  /* 0x03886002030075a7 */ /* 0x000066000800017f */
[----:B-1----:R-:W-:Y:S05]  /*15c90*/  @!P0 NANOSLEEP.SYNCS 0x989680 ;  /* 0x009896800000895d */ /* 0x002fea0003900000 */
[----:B------:R-:W1:Y:S02]  /*15ca0*/  @!P0 SYNCS.PHASECHK.TRANS64 P0, [R3+URZ+0x38860], R2 ;  /* 0x03886002030085a7 */ /* 0x000e64000800007f */
[----:B-1----:R-:W-:Y:S05]  /*15cb0*/  @!P0 BRA `(.L_x_2231) ;  /* 0xfffffffc00ec8947 */ /* 0x002fea000383ffff */
[----:B------:R-:W-:Y:S05]  /*15cc0*/  BRA `(.L_x_2321) ;  /* 0xffffffc800e47947 */ /* 0x000fea000383ffff */
.L_x_2242:
[----:B-1----:R-:W-:-:S04]  /*15cd0*/  IMAD.U32 R3, RZ, RZ, UR38 ;  /* 0x00000026ff037e24 */ /* 0x002fc8000f8e00ff */
[----:B------:R1:W2:Y:S03]  /*15ce0*/  SYNCS.PHASECHK.TRANS64.TRYWAIT P0, [R3+URZ+0x38840], R2 ;  /* 0x03884002030075a7 */ /* 0x0002a6000800017f */
[----:B--2---:R-:W-:Y:S05]  /*15cf0*/  @!P0 NANOSLEEP.SYNCS 0x989680 ;  /* 0x009896800000895d */ /* 0x004fea0003900000 */
[----:B------:R-:W2:Y:S02]  /*15d00*/  @!P0 SYNCS.PHASECHK.TRANS64 P0, [R3+URZ+0x38840], R2 ;  /* 0x03884002030085a7 */ /* 0x000ea4000800007f */
[----:B--2---:R-:W-:Y:S05]  /*15d10*/  @!P0 BRA `(.L_x_2242) ;  /* 0xfffffffc00ec8947 */ /* 0x004fea000383ffff */
[----:B------:R-:W-:Y:S05]  /*15d20*/  BRA `(.L_x_2322) ;  /* 0xffffffd000747947 */ /* 0x000fea000383ffff */
.L_x_2250:
[----:B0-----:R-:W-:-:S04]  /*15d30*/  IMAD.U32 R3, RZ, RZ, UR38 ;  /* 0x00000026ff037e24 */ /* 0x001fc8000f8e00ff */
[----:B------:R0:W1:Y:S03]  /*15d40*/  SYNCS.PHASECHK.TRANS64.TRYWAIT P0, [R3+URZ+0x38868], R2 ;  /* 0x03886802030075a7 */ /* 0x000066000800017f */
[----:B-1----:R-:W-:Y:S05]  /*15d50*/  @!P0 NANOSLEEP.SYNCS 0x989680 ;  /* 0x009896800000895d */ /* 0x002fea0003900000 */
[----:B------:R-:W1:Y:S02]  /*15d60*/  @!P0 SYNCS.PHASECHK.TRANS64 P0, [R3+URZ+0x38868], R2 ;  /* 0x03886802030085a7 */ /* 0x000e64000800007f */
[----:B-1----:R-:W-:Y:S05]  /*15d70*/  @!P0 BRA `(.L_x_2250) ;  /* 0xfffffffc00ec8947 */ /* 0x002fea000383ffff */
[----:B------:R-:W-:Y:S05]  /*15d80*/  BRA `(.L_x_2323) ;  /* 0xffffffd400847947 */ /* 0x000fea000383ffff */
.L_x_2261:
[----:B-1----:R-:W-:-:S04]  /*15d90*/  IMAD.U32 R3, RZ, RZ, UR38 ;  /* 0x00000026ff037e24 */ /* 0x002fc8000f8e00ff */
[----:B------:R1:W2:Y:S03]  /*15da0*/  SYNCS.PHASECHK.TRANS64.TRYWAIT P0, [R3+URZ+0x38848], R2 ;  /* 0x03884802030075a7 */ /* 0x0002a6000800017f */
[----:B--2---:R-:W-:Y:S05]  /*15db0*/  @!P0 NANOSLEEP.SYNCS 0x989680 ;  /* 0x009896800000895d */ /* 0x004fea0003900000 */
[----:B------:R-:W2:Y:S02]  /*15dc0*/  @!P0 SYNCS.PHASECHK.TRANS64 P0, [R3+URZ+0x38848], R2 ;  /* 0x03884802030085a7 */ /* 0x000ea4000800007f */
[----:B--2---:R-:W-:Y:S05]  /*15dd0*/  @!P0 BRA `(.L_x_2261) ;  /* 0xfffffffc00ec8947 */ /* 0x004fea000383ffff */
[----:B------:R-:W-:Y:S05]  /*15de0*/  BRA `(.L_x_2324) ;  /* 0xffffffdc002c7947 */ /* 0x000fea000383ffff */
.L_x_2269:
[----:B0-----:R-:W-:-:S04]  /*15df0*/  IMAD.U32 R3, RZ, RZ, UR38 ;  /* 0x00000026ff037e24 */ /* 0x001fc8000f8e00ff */
[----:B------:R0:W1:Y:S03]  /*15e00*/  SYNCS.PHASECHK.TRANS64.TRYWAIT P0, [R3+URZ+0x38860], R2 ;  /* 0x03886002030075a7 */ /* 0x000066000800017f */
[----:B-1----:R-:W-:Y:S05]  /*15e10*/  @!P0 NANOSLEEP.SYNCS 0x989680 ;  /* 0x009896800000895d */ /* 0x002fea0003900000 */
[----:B------:R-:W1:Y:S02]  /*15e20*/  @!P0 SYNCS.PHASECHK.TRANS64 P0, [R3+URZ+0x38860], R2 ;  /* 0x03886002030085a7 */ /* 0x000e64000800007f */
[----:B-1----:R-:W-:Y:S05]  /*15e30*/  @!P0 BRA `(.L_x_2269) ;  /* 0xfffffffc00ec8947 */ /* 0x002fea000383ffff */
[----:B------:R-:W-:Y:S05]  /*15e40*/  BRA `(.L_x_2325) ;  /* 0xffffffe000387947 */ /* 0x000fea000383ffff */
.L_x_2279:
[----:B0-----:R0:W1:Y:S02]  /*15e50*/  SYNCS.PHASECHK.TRANS64.TRYWAIT P0, [R3+URZ+0x38860], R0 ;  /* 0x03886000030075a7 */ /* 0x001064000800017f */
[----:B-1----:R-:W-:Y:S05]  /*15e60*/  @!P0 NANOSLEEP.SYNCS 0x989680 ;  /* 0x009896800000895d */ /* 0x002fea0003900000 */
[----:B------:R-:W1:Y:S02]  /*15e70*/  @!P0 SYNCS.PHASECHK.TRANS64 P0, [R3+URZ+0x38860], R0 ;  /* 0x03886000030085a7 */ /* 0x000e64000800007f */
[----:B-1----:R-:W-:Y:S05]  /*15e80*/  @!P0 BRA `(.L_x_2279) ;  /* 0xfffffffc00f08947 */ /* 0x002fea000383ffff */
[----:B------:R-:W-:Y:S05]  /*15e90*/  BRA `(.L_x_2326) ;  /* 0xffffffe400707947 */ /* 0x000fea000383ffff */
.L_x_2286:
[----:B0-----:R0:W1:Y:S02]  /*15ea0*/  SYNCS.PHASECHK.TRANS64.TRYWAIT P0, [R2+URZ+0x38820], R3 ;  /* 0x03882003020075a7 */ /* 0x001064000800017f */
[----:B-1----:R-:W-:Y:S05]  /*15eb0*/  @!P0 NANOSLEEP.SYNCS 0x989680 ;  /* 0x009896800000895d */ /* 0x002fea0003900000 */
[----:B------:R-:W1:Y:S02]  /*15ec0*/  @!P0 SYNCS.PHASECHK.TRANS64 P0, [R2+URZ+0x38820], R3 ;  /* 0x03882003020085a7 */ /* 0x000e64000800007f */
[----:B-1----:R-:W-:Y:S05]  /*15ed0*/  @!P0 BRA `(.L_x_2286) ;  /* 0xfffffffc00f08947 */ /* 0x002fea000383ffff */
[----:B------:R-:W-:Y:S05]  /*15ee0*/  BRA `(.L_x_2327) ;  /* 0xffffffe800a87947 */ /* 0x000fea000383ffff */
.L_x_2287:
        /* <DEDUP_REMOVED lines=11> */
.L_x_2329:
[----:B------:R-:W-:Y:S05]  /*15fa0*/  BSYNC B0 ;  /* 0x0000000000007941 */ /* 0x000fea0003800000 */
.L_x_2328:
[----:B------:R-:W-:Y:S05]  /*15fb0*/  BRA `(.L_x_2330) ;  /* 0xffffffe8008c7947 */ /* 0x000fea000383ffff */
.L_x_2288:
[----:B------:R-:W-:Y:S01]  /*15fc0*/  BSSY B0, `(.L_x_2331) ;  /* 0x0000006000007945 */ /* 0x000fe20003800000 */
[----:B------:R-:W-:-:S07]  /*15fd0*/  IMAD.MOV.U32 R15, RZ, RZ, -0x1 ;  /* 0xffffffffff0f7424 */ /* 0x000fce00078e00ff */
[----:B0-----:R-:W-:Y:S05]  /*15fe0*/  WARPSYNC.COLLECTIVE R15, `(.L_x_2332) ;  /* 0x000000000f0c7348 */ /* 0x001fea0003c00000 */
[----:B------:R-:W-:Y:S02]  /*15ff0*/  ELECT P6, UR62, PT ;  /* 0x00000000003e782f */ /* 0x000fe400038c0000 */
[----:B------:R-:W-:Y:S01]  /*16000*/  MOV R14, UR62 ;  /* 0x0000003e000e7c02 */ /* 0x000fe20008000f00 */
[----:B0-----:R-:W-:Y:S10]  /*16010*/  ENDCOLLECTIVE ;  /* 0x000000000000791b */ /* 0x001ff40003800000 */
.L_x_2332:
[----:B------:R-:W-:Y:S05]  /*16020*/  BSYNC B0 ;  /* 0x0000000000007941 */ /* 0x000fea0003800000 */
.L_x_2331:
[----:B------:R-:W-:Y:S05]  /*16030*/  BRA `(.L_x_2333) ;  /* 0xffffffe800807947 */ /* 0x000fea000383ffff */
.L_x_2290:
[----:B0-----:R0:W1:Y:S02]  /*16040*/  SYNCS.PHASECHK.TRANS64.TRYWAIT P0, [R6+URZ], R5 ;  /* 0x00000005060075a7 */ /* 0x001064000800017f */
[----:B-1----:R-:W-:Y:S05]  /*16050*/  @!P0 NANOSLEEP.SYNCS 0x989680 ;  /* 0x009896800000895d */ /* 0x002fea0003900000 */
[----:B------:R-:W1:Y:S02]  /*16060*/  @!P0 SYNCS.PHASECHK.TRANS64 P0, [R6+URZ], R5 ;  /* 0x00000005060085a7 */ /* 0x000e64000800007f */
[----:B-1----:R-:W-:Y:S05]  /*16070*/  @!P0 BRA `(.L_x_2290) ;  /* 0xfffffffc00f08947 */ /* 0x002fea000383ffff */
[----:B------:R-:W-:Y:S05]  /*16080*/  BRA `(.L_x_2334) ;  /* 0xffffffe800b47947 */ /* 0x000fea000383ffff */
.L_x_2291:
[----:B-1----:R1:W2:Y:S02]  /*16090*/  SYNCS.PHASECHK.TRANS64.TRYWAIT P0, [R3+URZ], R4 ;  /* 0x00000004030075a7 */ /* 0x0022a4000800017f */
[----:B--2---:R-:W-:Y:S05]  /*160a0*/  @!P0 NANOSLEEP.SYNCS 0x989680 ;  /* 0x009896800000895d */ /* 0x004fea0003900000 */
[----:B------:R-:W2:Y:S02]  /*160b0*/  @!P0 SYNCS.PHASECHK.TRANS64 P0, [R3+URZ], R4 ;  /* 0x00000004030085a7 */ /* 0x000ea4000800007f */
[----:B--2---:R-:W-:Y:S05]  /*160c0*/  @!P0 BRA `(.L_x_2291) ;  /* 0xfffffffc00f08947 */ /* 0x004fea000383ffff */
[----:B------:R-:W-:Y:S05]  /*160d0*/  BRA `(.L_x_2335) ;  /* 0xffffffe800a87947 */ /* 0x000fea000383ffff */
.L_x_2293:
[----:B-1----:R1:W2:Y:S02]  /*160e0*/  SYNCS.PHASECHK.TRANS64.TRYWAIT P0, [R0+URZ], R5 ;  /* 0x00000005000075a7 */ /* 0x0022a4000800017f */
[----:B--2---:R-:W-:Y:S05]  /*160f0*/  @!P0 NANOSLEEP.SYNCS 0x989680 ;  /* 0x009896800000895d */ /* 0x004fea0003900000 */
[----:B------:R-:W2:Y:S02]  /*16100*/  @!P0 SYNCS.PHASECHK.TRANS64 P0, [R0+URZ], R5 ;  /* 0x00000005000085a7 */ /* 0x000ea4000800007f */
[----:B--2---:R-:W-:Y:S05]  /*16110*/  @!P0 BRA `(.L_x_2293) ;  /* 0xfffffffc00f08947 */ /* 0x004fea000383ffff */
[----:B------:R-:W-:Y:S05]  /*16120*/  BRA `(.L_x_2336) ;  /* 0xffffffe800ac7947 */ /* 0x000fea000383ffff */
.L_x_2337:
        /* <DEDUP_REMOVED lines=13> */
.L_x_3206:


//--------------------- .text._ZN7cutlass13device_kernelIN5flash11enable_sm90INS1_16FlashAttnFwdSm90INS1_25CollectiveMainloopFwdSm90ILi2EN4cute5tupleIJNS5_1CILi1EEES8_S8_EEENS6_IJNS7_ILi128EEENS7_ILi80EEENS7_ILi256EEEEEELi256ENS_10bfloat16_tEfNS_4arch4Sm90ELb1ELb0ELb0ELb1ELb0ELb0ELb0ELb1ELb1ELb1ELb1ELb0EEENS1_21CollectiveEpilogueFwdINS6_IJSA_SC_SB_EEES9_SE_SG_Li256ELb1ELb1ELb1ELb0EEENS1_36VarlenDynamicPersistentTileSchedulerILi128ELi80ELi256ELi128ELb1ELb1ELb1ELb1ELb1ELb1EEEEEEEEEvNT_6ParamsE --------------------------
	.section	.text._ZN7cutlass13device_kernelIN5flash11enable_sm90INS1_16FlashAttnFwdSm90INS1_25CollectiveMainloopFwdSm90ILi2EN4cute5tupleIJNS5_1CILi1EEES8_S8_EEENS6_IJNS7_ILi128EEENS7_ILi80EEENS7_ILi256EEEEEELi256ENS_10bfloat16_tEfNS_4arch4Sm90ELb1ELb0ELb0ELb1ELb0ELb0ELb0ELb1ELb1ELb1ELb1ELb0EEENS1_21CollectiveEpilogueFwdINS6_IJSA_SC_SB_EEES9_SE_SG_Li256ELb1ELb1ELb1ELb0EEENS1_36VarlenDynamicPersistentTileSchedulerILi128ELi80ELi256ELi128ELb1ELb1ELb1ELb1ELb1ELb1EEEEEEEEEvNT_6ParamsE,"ax",@progbits
	.align	128
.text._ZN7cutlass13device_kernelIN5flash11enable_sm90INS1_16FlashAttnFwdSm90INS1_25CollectiveMainloopFwdSm90ILi2EN4cute5tupleIJNS5_1CILi1EEES8_S8_EEENS6_IJNS7_ILi128EEENS7_ILi80EEENS7_ILi256EEEEEELi256ENS_10bfloat16_tEfNS_4arch4Sm90ELb1ELb0ELb0ELb1ELb0ELb0ELb0ELb1ELb1ELb1ELb1ELb0EEENS1_21CollectiveEpilogueFwdINS6_IJSA_SC_SB_EEES9_SE_SG_Li256ELb1ELb1ELb1ELb0EEENS1_36VarlenDynamicPersistentTileSchedulerILi128ELi80ELi256ELi128ELb1ELb1ELb1ELb1ELb1ELb1EEEEEEEEEvNT_6ParamsE:
        .type           _ZN7cutlass13device_kernelIN5flash11enable_sm90INS1_16FlashAttnFwdSm90INS1_25CollectiveMainloopFwdSm90ILi2EN4cute5tupleIJNS5_1CILi1EEES8_S8_EEENS6_IJNS7_ILi128EEENS7_ILi80EEENS7_ILi256EEEEEELi256ENS_10bfloat16_tEfNS_4arch4Sm90ELb1ELb0ELb0ELb1ELb0ELb0ELb0ELb1ELb1ELb1ELb1ELb0EEENS1_21CollectiveEpilogueFwdINS6_IJSA_SC_SB_EEES9_SE_SG_Li256ELb1ELb1ELb1ELb0EEENS1_36VarlenDynamicPersistentTileSchedulerILi128ELi80ELi256ELi128ELb1ELb1ELb1ELb1ELb1ELb1EEEEEEEEEvNT_6ParamsE,@function
        .size           _ZN7cutlass13device_kernelIN5flash11enable_sm90INS1_16FlashAttnFwdSm90INS1_25CollectiveMainloopFwdSm90ILi2EN4cute5tupleIJNS5_1CILi1EEES8_S8_EEENS6_IJNS7_ILi128EEENS7_ILi80EEENS7_ILi256EEEEEELi256ENS_10bfloat16_tEfNS_4arch4Sm90ELb1ELb0ELb0ELb1ELb0ELb0ELb0ELb1ELb1ELb1ELb1ELb0EEENS1_21CollectiveEpilogueFwdINS6_IJSA_SC_SB_EEES9_SE_SG_Li256ELb1ELb1ELb1ELb0EEENS1_36VarlenDynamicPersistentTileSchedulerILi128ELi80ELi256ELi128ELb1ELb1ELb1ELb1ELb1ELb1EEEEEEEEEvNT_6ParamsE,(.L_x_3207 - _ZN7cutlass13device_kernelIN5flash11enable_sm90INS1_16FlashAttnFwdSm90INS1_25CollectiveMainloopFwdSm90ILi2EN4cute5tupleIJNS5_1CILi1EEES8_S8_EEENS6_IJNS7_ILi128EEENS7_ILi80EEENS7_ILi256EEEEEELi256ENS_10bfloat16_tEfNS_4arch4Sm90ELb1ELb0ELb0ELb1ELb0ELb0ELb0ELb1ELb1ELb1ELb1ELb0EEENS1_21CollectiveEpilogueFwdINS6_IJSA_SC_SB_EEES9_SE_SG_Li256ELb1ELb1ELb1ELb0EEENS1_36VarlenDynamicPersistentTileSchedulerILi128ELi80ELi256ELi128ELb1ELb1ELb1ELb1ELb1ELb1EEEEEEEEEvNT_6ParamsE)
        .other          _ZN7cutlass13device_kernelIN5flash11enable_sm90INS1_16FlashAttnFwdSm90INS1_25CollectiveMainloopFwdSm90ILi2EN4cute5tupleIJNS5_1CILi1EEES8_S8_EEENS6_IJNS7_ILi128EEENS7_ILi80EEENS7_ILi256EEEEEELi256ENS_10bfloat16_tEfNS_4arch4Sm90ELb1ELb0ELb0ELb1ELb0ELb0ELb0ELb1ELb1ELb1ELb1ELb0EEENS1_21CollectiveEpilogueFwdINS6_IJSA_SC_SB_EEES9_SE_SG_Li256ELb1ELb1ELb1ELb0EEENS1_36VarlenDynamicPersistentTileSchedulerILi128ELi80ELi256ELi128ELb1ELb1ELb1ELb1ELb1ELb1EEEEEEEEEvNT_6ParamsE,@"STO_CUDA_ENTRY STV_DEFAULT"
_ZN7cutlass13device_kernelIN5flash11enable_sm90INS1_16FlashAttnFwdSm90INS1_25CollectiveMainloopFwdSm90ILi2EN4cute5tupleIJNS5_1CILi1EEES8_S8_EEENS6_IJNS7_ILi128EEENS7_ILi80EEENS7_ILi256EEEEEELi256ENS_10bfloat16_tEfNS_4arch4Sm90ELb1ELb0ELb0ELb1ELb0ELb0ELb0ELb1ELb1ELb1ELb1ELb0EEENS1_21CollectiveEpilogueFwdINS6_IJSA_SC_SB_EEES9_SE_SG_Li256ELb1ELb1ELb1ELb0EEENS1_36VarlenDynamicPersistentTileSchedulerILi128ELi80ELi256ELi128ELb1ELb1ELb1ELb1ELb1ELb1EEEEEEEEEvNT_6ParamsE:
        /* <DEDUP_REMOVED lines=18> */
.L_x_2339:
[----:B------:R-:W-:Y:S05]  /*0120*/  BSYNC B0 ;  /* 0x0000000000007941 */ /* 0x000fea0003800000 */
.L_x_2338:
        /* <DEDUP_REMOVED lines=41> */
.L_x_2340:
        /* <DEDUP_REMOVED lines=22> */
.L_x_2341:
        /* <DEDUP_REMOVED lines=18> */
.L_x_2342:
        /* <DEDUP_REMOVED lines=22> */
.L_x_2343:
        /* <DEDUP_REMOVED lines=22> */
.L_x_2344:
        /* <DEDUP_REMOVED lines=8> */
.L_x_2346:
        /* <DEDUP_REMOVED lines=18> */
[----:B------:R-:W-:Y:S02]  /*0aa0*/  R2UR UR6, R10 ;  /* 0x000000000a0672ca */ /* 0x000fe400000e0000 */
        /* <DEDUP_REMOVED lines=11> */
[----:B------:R-:W-:-:S03]  /*0b60*/  SHF.R.S32.HI R2, RZ, 0x4, R3 ;  /* 0x00000004ff027819 */ /* 0x000fc60000011403 */
[C---:B------:R-:W-:Y:S01]  /*0b70*/  IMAD.IADD R12, R6.reuse, 0x1, -R5 ;  /* 0x00000001060c7824 */ /* 0x040fe200078e0a05 */
[C---:B------:R-:W-:Y:S01]  /*0b80*/  LOP3.LUT R5, R3.reuse, 0x3fffff0, RZ, 0xc0, !PT ;  /* 0x03fffff003057812 */ /* 0x040fe200078ec0ff */
[----:B------:R-:W-:Y:S01]  /*0b90*/  ULOP3.LUT UR8, UR4, 0x1, URZ, 0xfc, !UPT ;  /* 0x0000000104087892 */ /* 0x000fe2000f8efc3f */
[----:B------:R-:W-:Y:S02]  /*0ba0*/  LEA.HI R4, R3, R2, RZ, 0x1 ;  /* 0x0000000203047211 */ /* 0x000fe400078f08ff */
[----:B------:R-:W-:Y:S01]  /*0bb0*/  SHF.R.S32.HI R8, RZ, 0x1f, R12 ;  /* 0x0000001fff087819 */ /* 0x000fe2000001140c */
[----:B------:R-:W-:Y:S01]  /*0bc0*/  IMAD.IADD R5, R6, 0x1, -R5 ;  /* 0x0000000106057824 */ /* 0x000fe200078e0a05 */
[----:B------:R-:W-:Y:S01]  /*0bd0*/  SHF.R.S32.HI R3, RZ, 0x7, R0 ;  /* 0x00000007ff037819 */ /* 0x000fe20000011400 */
[----:B------:R0:W-:Y:S01]  /*0be0*/  STL [R1+0x34], R12 ;  /* 0x0000340c01007387 */ /* 0x0001e20000100800 */
[----:B------:R-:W-:Y:S01]  /*0bf0*/  LEA.HI R9, R8, R12, RZ, 0x2 ;  /* 0x0000000c08097211 */ /* 0x000fe200078f10ff */
[----:B------:R-:W-:Y:S01]  /*0c00*/  UMOV UR4, URZ ;  /* 0x0000003f00047c82 */ /* 0x000fe20008000000 */
[----:B------:R-:W-:Y:S01]  /*0c10*/  LOP3.LUT R6, R7, 0xfffffc00, RZ, 0xc0, !PT ;  /* 0xfffffc0007067812 */ /* 0x000fe200078ec0ff */
[----:B------:R-:W-:Y:S01]  /*0c20*/  IMAD.U32 R16, RZ, RZ, UR4 ;  /* 0x00000004ff107e24 */ /* 0x000fe2000f8e00ff */
[----:B------:R-:W-:-:S02]  /*0c30*/  SHF.R.S32.HI R10, RZ, 0x2, R9 ;  /* 0x00000002ff0a7819 */ /* 0x000fc40000011409 */
[----:B------:R-:W-:Y:S01]  /*0c40*/  SHF.R.S32.HI R11, RZ, 0x1f, R9 ;  /* 0x0000001fff0b7819 */ /* 0x000fe20000011409 */
[----:B------:R-:W-:Y:S01]  /*0c50*/  IMAD R6, R5, 0x40, R6 ;  /* 0x0000004005067824 */ /* 0x000fe200078e0206 */
[----:B------:R-:W-:Y:S02]  /*0c60*/  LEA.HI R0, R0, R3, RZ, 0x1 ;  /* 0x0000000300007211 */ /* 0x000fe400078f08ff */
[----:B------:R-:W-:Y:S02]  /*0c70*/  LEA.HI R11, R11, R10, RZ, 0x3 ;  /* 0x0000000a0b0b7211 */ /* 0x000fe400078f18ff */
[----:B------:R-:W-:Y:S02]  /*0c80*/  LOP3.LUT R7, R4, 0x1ffffffe, RZ, 0xc0, !PT ;  /* 0x1ffffffe04077812 */ /* 0x000fe400078ec0ff */
[----:B------:R-:W-:Y:S02]  /*0c90*/  LOP3.LUT R11, R11, 0xfffffff8, RZ, 0xc0, !PT ;  /* 0xfffffff80b0b7812 */ /* 0x000fe400078ec0ff */
[----:B------:R-:W-:Y:S01]  /*0ca0*/  LEA.HI R8, R8, R12, RZ, 0x5 ;  /* 0x0000000c08087211 */ /* 0x000fe200078f28ff */
[----:B------:R-:W-:Y:S01]  /*0cb0*/  IMAD.IADD R7, R2, 0x1, -R7 ;  /* 0x0000000102077824 */ /* 0x000fe200078e0a07 */
[----:B------:R-:W-:Y:S01]  /*0cc0*/  LOP3.LUT R0, R0, 0x3fffffe, RZ, 0xc0, !PT ;  /* 0x03fffffe00007812 */ /* 0x000fe200078ec0ff */
[----:B------:R-:W-:Y:S01]  /*0cd0*/  IMAD.IADD R11, R10, 0x1, -R11 ;  /* 0x000000010a0b7824 */ /* 0x000fe200078e0a0b */
[----:B------:R-:W-:-:S02]  /*0ce0*/  LOP3.LUT R9, R9, 0x7ffffffc, RZ, 0xc0, !PT ;  /* 0x7ffffffc09097812 */ /* 0x000fc400078ec0ff */
[----:B------:R-:W-:Y:S01]  /*0cf0*/  SHF.R.S32.HI R8, RZ, 0x5, R8 ;  /* 0x00000005ff087819 */ /* 0x000fe20000011408 */
[----:B------:R-:W-:Y:S01]  /*0d00*/  IMAD.IADD R0, R3, 0x1, -R0 ;  /* 0x0000000103007824 */ /* 0x000fe200078e0a00 */
[----:B------:R-:W-:Y:S01]  /*0d10*/  LEA.HI R2, R13, R13, RZ, 0x1 ;  /* 0x0000000d0d027211 */ /* 0x000fe200078f08ff */
[----:B------:R-:W-:Y:S02]  /*0d20*/  IMAD R3, R7, 0x8, R6 ;  /* 0x0000000807037824 */ /* 0x000fe400078e0206 */
[----:B------:R-:W-:Y:S01]  /*0d30*/  IMAD.IADD R9, R12, 0x1, -R9 ;  /* 0x000000010c097824 */ /* 0x000fe200078e0a09 */
[----:B------:R-:W-:Y:S01]  /*0d40*/  LOP3.LUT R2, R2, 0x1ffffffe, RZ, 0xc0, !PT ;  /* 0x1ffffffe02027812 */ /* 0x000fe200078ec0ff */
[----:B------:R-:W-:Y:S01]  /*0d50*/  IMAD R11, R8, 0x10, R11 ;  /* 0x00000010080b7824 */ /* 0x000fe200078e020b */
[----:B------:R1:W-:Y:S01]  /*0d60*/  STL [R1+0x64], R3 ;  /* 0x0000640301007387 */ /* 0x0003e20000100800 */
[----:B------:R-:W-:Y:S02]  /*0d70*/  IMAD.SHL.U32 R19, R9, 0x2, RZ ;  /* 0x0000000209137824 */ /* 0x000fe400078e00ff */
[----:B------:R-:W-:-:S02]  /*0d80*/  IMAD R0, R0, 0x40, R11 ;  /* 0x0000004000007824 */ /* 0x000fc400078e020b */
[C---:B0-----:R-:W-:Y:S02]  /*0d90*/  VIADD R12, R19.reuse, 0x10 ;  /* 0x00000010130c7836 */ /* 0x041fe40000000000 */
[C---:B------:R-:W-:Y:S01]  /*0da0*/  VIADD R11, R19.reuse, 0x18 ;  /* 0x00000018130b7836 */ /* 0x040fe20000000000 */
[----:B------:R-:W-:Y:S01]  /*0db0*/  STL [R1+0x60], R0 ;  /* 0x0000600001007387 */ /* 0x000fe20000100800 */
[C---:B------:R-:W-:Y:S02]  /*0dc0*/  VIADD R10, R19.reuse, 0x20 ;  /* 0x00000020130a7836 */ /* 0x040fe40000000000 */
[----:B-1----:R-:W-:Y:S02]  /*0dd0*/  IMAD.U32 R3, RZ, RZ, UR8 ;  /* 0x00000008ff037e24 */ /* 0x002fe4000f8e00ff */
[----:B------:R-:W-:Y:S02]  /*0de0*/  VIADD R9, R19, 0x28 ;  /* 0x0000002813097836 */ /* 0x000fe40000000000 */
[----:B------:R-:W-:Y:S01]  /*0df0*/  IMAD.IADD R2, R13, 0x1, -R2 ;  /* 0x000000010d027824 */ /* 0x000fe200078e0a02 */
[----:B------:R0:W-:Y:S01]  /*0e00*/  STL [R1+0x68], R3 ;  /* 0x0000680301007387 */ /* 0x0001e20000100800 */
        /* <DEDUP_REMOVED lines=10> */
[----:B0-----:R-:W-:Y:S01]  /*0eb0*/  IMAD.U32 R3, RZ, RZ, UR4 ;  /* 0x00000004ff037e24 */ /* 0x001fe2000f8e00ff */
[----:B------:R-:W-:Y:S01]  /*0ec0*/  SHF.R.S32.HI R8, RZ, 0x1f, R7 ;  /* 0x0000001fff087819 */ /* 0x000fe20000011407 */
[C---:B------:R-:W-:Y:S01]  /*0ed0*/  VIADD R234, R19.reuse, 0x60 ;  /* 0x0000006013ea7836 */ /* 0x040fe20000000000 */
[----:B------:R-:W-:Y:S01]  /*0ee0*/  SHF.R.S32.HI R7, RZ, 0x1f, R6 ;  /* 0x0000001fff077819 */ /* 0x000fe20000011406 */
[C---:B------:R-:W-:Y:S01]  /*0ef0*/  VIADD R233, R19.reuse, 0x68 ;  /* 0x0000006813e97836 */ /* 0x040fe20000000000 */
[----:B------:R0:W-:Y:S01]  /*0f00*/  STL [R1+0x30], R3 ;  /* 0x0000300301007387 */ /* 0x0001e20000100800 */
[C---:B------:R-:W-:Y:S01]  /*0f10*/  VIADD R232, R19.reuse, 0x70 ;  /* 0x0000007013e87836 */ /* 0x040fe20000000000 */
[----:B------:R-:W-:Y:S01]  /*0f20*/  SHF.R.S32.HI R6, RZ, 0x1f, R5 ;  /* 0x0000001fff067819 */ /* 0x000fe20000011405 */
[C---:B------:R-:W-:Y:S01]  /*0f30*/  VIADD R231, R19.reuse, 0x78 ;  /* 0x0000007813e77836 */ /* 0x040fe20000000000 */
[----:B------:R-:W-:Y:S01]  /*0f40*/  SHF.R.S32.HI R5, RZ, 0x1f, R4 ;  /* 0x0000001fff057819 */ /* 0x000fe20000011404 */
[C---:B------:R-:W-:Y:S01]  /*0f50*/  VIADD R230, R19.reuse, 0x80 ;  /* 0x0000008013e67836 */ /* 0x040fe20000000000 */
[----:B------:R-:W-:Y:S01]  /*0f60*/  SHF.R.S32.HI R5, RZ, 0x1f, R233 ;  /* 0x0000001fff057819 */ /* 0x000fe200000114e9 */
[----:B------:R-:W-:-:S02]  /*0f70*/  VIADD R229, R19, 0x88 ;  /* 0x0000008813e57836 */ /* 0x000fc40000000000 */
[C---:B------:R-:W-:Y:S01]  /*0f80*/  VIADD R228, R19.reuse, 0x90 ;  /* 0x0000009013e47836 */ /* 0x040fe20000000000 */
[----:B------:R-:W-:Y:S01]  /*0f90*/  SHF.R.S32.HI R5, RZ, 0x1f, R230 ;  /* 0x0000001fff057819 */ /* 0x000fe200000114e6 */
[C---:B0-----:R-:W-:Y:S02]  /*0fa0*/  VIADD R3, R19.reuse, 0x58 ;  /* 0x0000005813037836 */ /* 0x041fe40000000000 */
[C---:B------:R-:W-:Y:S02]  /*0fb0*/  VIADD R227, R19.reuse, 0x98 ;  /* 0x0000009813e37836 */ /* 0x040fe40000000000 */
        /* <DEDUP_REMOVED lines=20> */
[----:B------:R-:W-:Y:S01]  /*1100*/  IMAD R213, R2, 0x8, R0 ;  /* 0x0000000802d57824 */ /* 0x000fe200078e0200 */
[----:B------:R-:W-:-:S02]  /*1110*/  SHF.R.S32.HI R4, RZ, 0x1f, R223 ;  /* 0x0000001fff047819 */ /* 0x000fc400000114df */
[----:B------:R-:W-:Y:S02]  /*1120*/  SHF.R.S32.HI R3, RZ, 0x1f, R222 ;  /* 0x0000001fff037819 */ /* 0x000fe400000114de */
[----:B------:R-:W-:Y:S02]  /*1130*/  SHF.R.S32.HI R14, RZ, 0x1f, R14 ;  /* 0x0000001fff0e7819 */ /* 0x000fe4000001140e */
[----:B------:R-:W-:Y:S02]  /*1140*/  SHF.R.S32.HI R5, RZ, 0x1f, R221 ;  /* 0x0000001fff057819 */ /* 0x000fe400000114dd */
[----:B------:R-:W-:Y:S02]  /*1150*/  SHF.R.S32.HI R4, RZ, 0x1f, R220 ;  /* 0x0000001fff047819 */ /* 0x000fe400000114dc */
[----:B------:R-:W-:-:S07]  /*1160*/  SHF.R.S32.HI R3, RZ, 0x1f, R219 ;  /* 0x0000001fff037819 */ /* 0x000fce00000114db */
.L_x_2404:
[----:B------:R-:W-:Y:S01]  /*1170*/  ULDC.64 UR8, c[0x0][0xc88] ;  /* 0x0003220000087ab9 */ /* 0x000fe20000000a00 */
[----:B------:R-:W-:Y:S01]  /*1180*/  ULDC.64 UR12, c[0x0][0x208] ;  /* 0x00008200000c7ab9 */ /* 0x000fe20000000a00 */
[----:B------:R-:W-:Y:S01]  /*1190*/  UIMAD.WIDE UR8, UR7, 0x4, UR8 ;  /* 0x00000004070878a5 */ /* 0x000fe2000f8e0208 */
[----:B------:R-:W-:-:S05]  /*11a0*/  ULDC.64 UR10, c[0x0][0xa18] ;  /* 0x00028600000a7ab9 */ /* 0x000fca0000000a00 */
[----:B0123--:R-:W-:Y:S02]  /*11b0*/  IMAD.U32 R2, RZ, RZ, UR8 ;  /* 0x00000008ff027e24 */ /* 0x00ffe4000f8e00ff */
[----:B------:R-:W-:Y:S01]  /*11c0*/  IMAD.U32 R3, RZ, RZ, UR9 ;  /* 0x00000009ff037e24 */ /* 0x000fe2000f8e00ff */
        /* <DEDUP_REMOVED lines=10> */
[----:B------:R-:W-:Y:S01]  /*1270*/  IMAD.U32 R217, RZ, RZ, UR4 ;  /* 0x00000004ffd97e24 */ /* 0x000fe2000f8e00ff */
[----:B------:R-:W-:-:S04]  /*1280*/  @UP0 ULEA UR8, UP2, UR4, UR8, 0x2 ;  /* 0x0000000804080291 */ /* 0x000fc8000f84103f */
[----:B------:R-:W-:Y:S02]  /*1290*/  @UP0 ULEA.HI.X UR9, UR4, UR9, UR14, 0x2, UP2 ;  /* 0x0000000904090291 */ /* 0x000fe400090f140e */
[----:B------:R-:W-:Y:S01]  /*12a0*/  IMAD.U32 R6, RZ, RZ, UR14 ;  /* 0x0000000eff067e24 */ /* 0x000fe2000f8e00ff */
[----:B------:R-:W-:Y:S01]  /*12b0*/  @UP1 ULEA UR10, UP0, UR4, UR10, 0x2 ;  /* 0x0000000a040a1291 */ /* 0x000fe2000f80103f */
[----:B------:R-:W-:-:S03]  /*12c0*/  IMAD.U32 R2, RZ, RZ, UR8 ;  /* 0x00000008ff027e24 */ /* 0x000fc6000f8e00ff */
[----:B------:R-:W-:Y:S01]  /*12d0*/  @UP1 ULEA.HI.X UR11, UR4, UR11, UR14, 0x2, UP0 ;  /* 0x0000000b040b1291 */ /* 0x000fe200080f140e */
[----:B------:R-:W-:Y:S01]  /*12e0*/  IMAD.U32 R3, RZ, RZ, UR9 ;  /* 0x00000009ff037e24 */ /* 0x000fe2000f8e00ff */
[----:B------:R0:W-:Y:S01]  /*12f0*/  STL [R1+0x2c], R6 ;  /* 0x00002c0601007387 */ /* 0x0001e20000100800 */
[----:B------:R-:W-:Y:S01]  /*1300*/  IMAD.U32 R4, RZ, RZ, UR10 ;  /* 0x0000000aff047e24 */ /* 0x000fe2000f8e00ff */
[----:B------:R-:W-:Y:S01]  /*1310*/  ULDC.64 UR8, c[0x0][0x418] ;  /* 0x0001060000087ab9 */ /* 0x000fe20000000a00 */
[----:B------:R-:W-:Y:S01]  /*1320*/  ULOP3.LUT UR7, UR6, 0xff0000, URZ, 0xc0, !UPT ;  /* 0x00ff000006077892 */ /* 0x000fe2000f8ec03f */
[----:B------:R-:W-:Y:S01]  /*1330*/  IMAD.U32 R5, RZ, RZ, UR11 ;  /* 0x0000000bff057e24 */ /* 0x000fe2000f8e00ff */
[----:B------:R-:W2:Y:S01]  /*1340*/  @P0 LDG.E R2, desc[UR12][R2.64] ;  /* 0x0000000c02020981 */ /* 0x000ea2000c1e1900 */
[----:B------:R-:W-:-:S03]  /*1350*/  ULDC UR10, c[0x0][0x2f0] ;  /* 0x0000bc00000a7ab9 */ /* 0x000fc60000000800 */
[----:B------:R-:W3:Y:S01]  /*1360*/  @P2 LDG.E R4, desc[UR12][R4.64] ;  /* 0x0000000c04042981 */ /* 0x000ee2000c1e1900 */
[----:B------:R-:W-:Y:S01]  /*1370*/  ULDC UR11, c[0x0][0x288] ;  /* 0x0000a200000b7ab9 */ /* 0x000fe20000000800 */
        /* <DEDUP_REMOVED lines=11> */
[----:B------:R-:W-:Y:S01]  /*1430*/  ULEA.HI UR7, UR7, UR8, URZ, 0x10 ;  /* 0x0000000807077291 */ /* 0x000fe2000f8f803f */
[----:B------:R-:W-:Y:S01]  /*1440*/  IMAD.U32 R218, RZ, RZ, UR6 ;  /* 0x00000006ffda7e24 */ /* 0x000fe2000f8e00ff */
[----:B------:R-:W-:Y:S01]  /*1450*/  UIMAD UR10, UR9, UR10, URZ ;  /* 0x0000000a090a72a4 */ /* 0x000fe2000f8e023f */
[----:B--2---:R-:W-:Y:S02]  /*1460*/  @P0 R2UR UR4, R2 ;  /* 0x00000000020402ca */ /* 0x004fe400000e0000 */
[----:B---3--:R-:W-:-:S13]  /*1470*/  @P2 R2UR UR11, R4 ;  /* 0x00000000040b22ca */ /* 0x008fda00000e0000 */
[----:B------:R-:W-:Y:S01]  /*1480*/  IMAD.U32 R18, RZ, RZ, UR11 ;  /* 0x0000000bff127e24 */ /* 0x000fe2000f8e00ff */
[----:B0---45:R-:W-:Y:S06]  /*1490*/  @P2 BRA `(.L_x_2347) ;  /* 0x0000000000402947 */ /* 0x031fec0003800000 */
        /* <DEDUP_REMOVED lines=14> */
[----:B------:R-:W-:-:S06]  /*1580*/  UIADD3 UR6, -UR6, UR8, URZ ;  /* 0x0000000806067290 */ /* 0x000fcc000fffe13f */
[----:B------:R-:W-:-:S07]  /*1590*/  IMAD.U32 R18, RZ, RZ, UR6 ;  /* 0x00000006ff127e24 */ /* 0x000fce000f8e00ff */
.L_x_2347:
[----:B------:R-:W-:Y:S05]  /*15a0*/  @!P1 BRA `(.L_x_2348) ;  /* 0x0000000000289947 */ /* 0x000fea0003800000 */
[----:B------:R-:W-:Y:S01]  /*15b0*/  R2UR UR8, R217 ;  /* 0x00000000d90872ca */ /* 0x000fe200000e0000 */
[----:B------:R-:W-:Y:S01]  /*15c0*/  ULDC.64 UR10, c[0x0][0x208] ;  /* 0x00008200000a7ab9 */ /* 0x000fe20000000a00 */
[----:B------:R-:W-:-:S11]  /*15d0*/  R2UR UR9, R6 ;  /* 0x00000000060972ca */ /* 0x000fd600000e0000 */
[----:B------:R-:W-:-:S04]  /*15e0*/  ULEA UR6, UP0, UR8, UR12, 0x2 ;  /* 0x0000000c08067291 */ /* 0x000fc8000f80103f */
[----:B------:R-:W-:Y:S02]  /*15f0*/  ULEA.HI.X UR8, UR8, UR13, UR9, 0x2, UP0 ;  /* 0x0000000d08087291 */ /* 0x000fe400080f1409 */
[----:B------:R-:W-:-:S04]  /*1600*/  IMAD.U32 R2, RZ, RZ, UR6 ;  /* 0x00000006ff027e24 */ /* 0x000fc8000f8e00ff */
[----:B------:R-:W-:-:S05]  /*1610*/  IMAD.U32 R3, RZ, RZ, UR8 ;  /* 0x00000008ff037e24 */ /* 0x000fca000f8e00ff */
[----:B------:R-:W2:Y:S02]  /*1620*/  LDG.E R2, desc[UR10][R2.64] ;  /* 0x0000000a02027981 */ /* 0x000ea4000c1e1900 */
[----:B--2---:R-:W-:Y:S01]  /*1630*/  R2UR UR10, R2 ;  /* 0x00000000020a72ca */ /* 0x004fe200000e0000 */
[----:B------:R-:W-:-:S14]  /*1640*/  BRA `(.L_x_2349) ;  /* 0x00000000003c7947 */ /* 0x000fdc0003800000 */
.L_x_2348:
        /* <DEDUP_REMOVED lines=15> */
.L_x_2349:
[----:B------:R-:W-:Y:S01]  /*1740*/  ULDC UR6, c[0x0][0x448] ;  /* 0x0001120000067ab9 */ /* 0x000fe20000000800 */
[----:B------:R-:W-:Y:S01]  /*1750*/  R2UR UR8, R18 ;  /* 0x00000000120872ca */ /* 0x000fe200000e0000 */
[----:B------:R-:W-:Y:S02]  /*1760*/  UISETP.NE.AND UP0, UPT, UR6, 0x1, UPT ;  /* 0x000000010600788c */ /* 0x000fe4000bf05270 */
[----:B------:R-:W-:Y:S02]  /*1770*/  USHF.L.U32 UR5, UR5, 0x7, URZ ;  /* 0x0000000705057899 */ /* 0x000fe4000800063f */
[----:B------:R-:W-:Y:S02]  /*1780*/  UIADD3 UR10, -UR4, UR10, URZ ;  /* 0x0000000a040a7290 */ /* 0x000fe4000fffe13f */
[----:B------:R-:W-:Y:S02]  /*1790*/  UIADD3 UR6, UR5, 0x7f, URZ ;  /* 0x0000007f05067890 */ /* 0x000fe4000fffe03f */
[----:B------:R-:W-:-:S02]  /*17a0*/  IMAD.U32 R212, RZ, RZ, UR5 ;  /* 0x00000005ffd47e24 */ /* 0x000fc4000f8e00ff */
[----:B------:R-:W-:Y:S01]  /*17b0*/  IMAD.U32 R22, RZ, RZ, UR10 ;  /* 0x0000000aff167e24 */ /* 0x000fe2000f8e00ff */
[----:B------:R-:W-:Y:S01]  /*17c0*/  @UP0 ULDC UR4, c[0x0][0x44c] ;  /* 0x0001130000040ab9 */ /* 0x000fe20000000800 */
[----:B------:R-:W-:Y:S01]  /*17d0*/  @UP0 ULDC UR9, c[0x0][0x450] ;  /* 0x0001140000090ab9 */ /* 0x000fe20000000800 */
[----:B------:R-:W-:Y:S02]  /*17e0*/  UIMAD.WIDE.U32 UR4, UR6, UR4, URZ ;  /* 0x00000004060472a5 */ /* 0x000fe4000f8e003f */
[----:B------:R-:W-:Y:S02]  /*17f0*/  UIADD3 UR8, UR10, 0x50, -UR8 ;  /* 0x000000500a087890 */ /* 0x000fe4000fffe808 */
[----:B------:R-:W-:Y:S02]  /*1800*/  @UP0 USHF.R.U32.HI UR6, URZ, UR9, UR5 ;  /* 0x000000093f060299 */ /* 0x000fe40008011605 */
[----:B------:R-:W-:Y:S02]  /*1810*/  UIADD3 UR4, UR10, 0x4f, URZ ;  /* 0x0000004f0a047890 */ /* 0x000fe4000fffe03f */
[----:B------:R-:W-:-:S02]  /*1820*/  UIADD3 UR8, UR8, UR6, URZ ;  /* 0x0000000608087290 */ /* 0x000fc4000fffe03f */
[----:B------:R-:W-:Y:S02]  /*1830*/  UIMAD.WIDE UR4, UR4, 0x66666667, URZ ;  /* 0x66666667040478a5 */ /* 0x000fe4000f8e023f */
[----:B------:R-:W-:Y:S02]  /*1840*/  UIMAD.WIDE UR8, UR8, 0x66666667, URZ ;  /* 0x66666667080878a5 */ /* 0x000fe4000f8e023f */
[----:B------:R-:W-:Y:S02]  /*1850*/  USHF.R.U32.HI UR4, URZ, 0x1f, UR5 ;  /* 0x0000001f3f047899 */ /* 0x000fe40008011605 */
[----:B------:R-:W-:Y:S02]  /*1860*/  USHF.R.U32.HI UR6, URZ, 0x1f, UR9 ;  /* 0x0000001f3f067899 */ /* 0x000fe40008011609 */
[----:B------:R-:W-:Y:S02]  /*1870*/  ULEA.HI.SX32 UR4, UR5, UR4, 0x1b ;  /* 0x0000000405047291 */ /* 0x000fe4000f8fda3f */
[----:B------:R-:W-:-:S02]  /*1880*/  ULEA.HI.SX32 UR6, UR9, UR6, 0x1b ;  /* 0x0000000609067291 */ /* 0x000fc4000f8fda3f */
[----:B------:R-:W-:Y:S02]  /*1890*/  USHF.R.U32.HI UR5, URZ, 0x10, UR7 ;  /* 0x000000103f057899 */ /* 0x000fe40008011607 */
[----:B------:R-:W-:-:S04]  /*18a0*/  UISETP.LT.AND UP0, UPT, UR4, UR6, UPT ;  /* 0x000000060400728c */ /* 0x000fc8000bf01270 */
[----:B------:R-:W-:Y:S01]  /*18b0*/  USEL UR9, UR4, UR6, UP0 ;  /* 0x0000000604097287 */ /* 0x000fe20008000000 */
[----:B------:R-:W-:Y:S01]  /*18c0*/  IMAD.U32 R214, RZ, RZ, UR5 ;  /* 0x00000005ffd67e24 */ /* 0x000fe2000f8e00ff */
[----:B------:R-:W-:Y:S02]  /*18d0*/  ULOP3.LUT UR6, UR7, 0xff, URZ, 0xc0, !UPT ;  /* 0x000000ff07067892 */ /* 0x000fe4000f8ec03f */
[----:B------:R-:W-:Y:S01]  /*18e0*/  UISETP.GE.AND UP0, UPT, UR9, 0x1, UPT ;  /* 0x000000010900788c */ /* 0x000fe2000bf06270 */
[----:B------:R-:W-:-:S03]  /*18f0*/  UMOV UR4, URZ ;  /* 0x0000003f00047c82 */ /* 0x000fc60008000000 */
[----:B------:R-:W-:Y:S02]  /*1900*/  IMAD.U32 R216, RZ, RZ, UR6 ;  /* 0x00000006ffd87e24 */ /* 0x000fe4000f8e00ff */
[----:B------:R-:W-:-:S13]  /*1910*/  PLOP3.LUT P0, PT, PT, PT, UP0, 0x80, 0x0 ;  /* 0x000000000000781c */ /* 0x000fda0003f0f008 */
[----:B------:R-:W-:Y:S05]  /*1920*/  @!P0 BRA `(.L_x_2350) ;  /* 0x0000000000948947 */ /* 0x000fea0003800000 */
        /* <DEDUP_REMOVED lines=37> */
.L_x_2350:
        /* <DEDUP_REMOVED lines=81> */
[----:B------:R-:W-:Y:S02]  /*2090*/  UIADD3 UR6, UR8, 0x14400, URZ ;  /* 0x0001440008067890 */ /* 0x000fe4000fffe03f */
[----:B------:R-:W-:Y:S02]  /*20a0*/  IMAD.U32 R17, RZ, RZ, UR8 ;  /* 0x00000008ff117e24 */ /* 0x000fe4000f8e00ff */
[----:B0-----:R-:W-:Y:S01]  /*20b0*/  VIADD R0, R0, 0xffffff80 ;  /* 0xffffff8000007836 */ /* 0x001fe20000000000 */
[----:B------:R-:W-:-:S04]  /*20c0*/  ULOP3.LUT UP0, URZ, UR6, 0x9f, URZ, 0xc0, !UPT ;  /* 0x0000009f063f7892 */ /* 0x000fc8000f80c03f */
[----:B------:R-:W-:Y:S02]  /*20d0*/  SHF.R.S32.HI R3, RZ, 0x1f, R0 ;  /* 0x0000001fff037819 */ /* 0x000fe40000011400 */
        /* <DEDUP_REMOVED lines=28> */
.L_x_2352:
[----:B------:R-:W2:Y:S04]  /*22a0*/  LDL R20, [R1+0x30] ;  /* 0x0000300001147983 */ /* 0x000ea80000100800 */
[----:B------:R-:W3:Y:S01]  /*22b0*/  LDL R2, [R1+0x68] ;  /* 0x0000680001027983 */ /* 0x000ee20000100800 */
[----:B------:R-:W-:Y:S02]  /*22c0*/  R2UR UR6, R17 ;  /* 0x00000000110672ca */ /* 0x000fe400000e0000 */
[----:B--2---:R-:W-:Y:S02]  /*22d0*/  R2UR UR7, R20 ;  /* 0x00000000140772ca */ /* 0x004fe400000e0000 */
[----:B---3--:R-:W-:-:S11]  /*22e0*/  R2UR UR5, R2 ;  /* 0x00000000020572ca */ /* 0x008fd600000e0000 */
[----:B------:R-:W-:-:S04]  /*22f0*/  ULEA.HI UR4, UR7, UR7, URZ, 0x1 ;  /* 0x0000000707047291 */ /* 0x000fc8000f8f083f */
[----:B------:R-:W-:Y:S01]  /*2300*/  ULOP3.LUT UR4, UR4, 0xfffffffe, URZ, 0xc0, !UPT ;  /* 0xfffffffe04047892 */ /* 0x000fe2000f8ec03f */
[----:B------:R-:W-:-:S03]  /*2310*/  IMAD.U32 R2, RZ, RZ, UR5 ;  /* 0x00000005ff027e24 */ /* 0x000fc6000f8e00ff */
[----:B------:R-:W-:Y:S02]  /*2320*/  UIADD3 UR4, UR7, -UR4, URZ ;  /* 0x8000000407047290 */ /* 0x000fe4000fffe03f */
[----:B------:R-:W-:-:S04]  /*2330*/  ISETP.NE.AND P0, PT, R2, 0x3, PT ;  /* 0x000000030200780c */ /* 0x000fc80003f05270 */
[----:B------:R-:W-:-:S05]  /*2340*/  IMAD.U32 R0, RZ, RZ, UR4 ;  /* 0x00000004ff007e24 */ /* 0x000fca000f8e00ff */
[----:B------:R-:W-:-:S04]  /*2350*/  SHF.L.U32 R0, R0, 0x1f, RZ ;  /* 0x0000001f00007819 */ /* 0x000fc800000006ff */
[----:B------:R-:W0:Y:S02]  /*2360*/  SYNCS.PHASECHK.TRANS64.TRYWAIT P1, [UR6+0x38800], R0 ;  /* 0x03880000ff0075a7 */ /* 0x000e240008020146 */
[----:B0-----:R-:W-:Y:S05]  /*2370*/  @!P1 BRA `(.L_x_2353) ;  /* 0x0000018c00209947 */ /* 0x001fea0003800000 */
.L_x_2542:
[----:B------:R-:W-:Y:S05]  /*2380*/  @!P0 BRA `(.L_x_2354) ;  /* 0x0000000000048947 */ /* 0x000fea0003800000 */
[----:B------:R-:W-:Y:S01]  /*2390*/  BPT.TRAP 0x1 ;  /* 0x000000040000795c */ /* 0x000fe20000300000 */
.L_x_2354:
[----:B------:R-:W-:Y:S01]  /*23a0*/  R2UR UR5, R16 ;  /* 0x00000000100572ca */ /* 0x000fe200000e0000 */
[----:B0-----:R-:W-:Y:S01]  /*23b0*/  IMAD.U32 R0, RZ, RZ, UR60 ;  /* 0x0000003cff007e24 */ /* 0x001fe2000f8e00ff */
[----:B------:R-:W-:-:S11]  /*23c0*/  R2UR UR4, R17 ;  /* 0x00000000110472ca */ /* 0x000fd600000e0000 */
[----:B------:R-:W-:Y:S02]  /*23d0*/  IMAD.U32 R3, RZ, RZ, UR5 ;  /* 0x00000005ff037e24 */ /* 0x000fe4000f8e00ff */
[----:B------:R-:W-:-:S03]  /*23e0*/  LEA R0, R0, UR4, 0x3 ;  /* 0x0000000400007c11 */ /* 0x000fc6000f8e18ff */
[----:B------:R-:W-:-:S04]  /*23f0*/  SHF.L.U32 R3, R3, 0x1f, RZ ;  /* 0x0000001f03037819 */ /* 0x000fc800000006ff */
[----:B------:R0:W1:Y:S01]  /*2400*/  SYNCS.PHASECHK.TRANS64.TRYWAIT P2, [R0+URZ+0x38830], R3 ;  /* 0x03883003000075a7 */ /* 0x000062000804017f */
[----:B------:R-:W-:Y:S05]  /*2410*/  @!P0 BRA `(.L_x_2355) ;  /* 0x0000000000048947 */ /* 0x000fea0003800000 */
[----:B------:R-:W-:Y:S01]  /*2420*/  BPT.TRAP 0x1 ;  /* 0x000000040000795c */ /* 0x000fe20000300000 */
.L_x_2355:
[----:B------:R-:W2:Y:S02]  /*2430*/  S2R R2, SR_TID.X ;  /* 0x0000000000027919 */ /* 0x000ea40000002100 */
[----:B--2---:R-:W-:-:S04]  /*2440*/  LOP3.LUT R2, R2, 0x7f, RZ, 0xc0, !PT ;  /* 0x0000007f02027812 */ /* 0x004fc800078ec0ff */
[----:B------:R-:W-:Y:S01]  /*2450*/  ISETP.NE.AND P1, PT, R2, RZ, PT ;  /* 0x000000ff0200720c */ /* 0x000fe20003f25270 */
[----:B-1----:R-:W-:-:S12]  /*2460*/  @P2 BRA `(.L_x_2356) ;  /* 0x0000000000082947 */ /* 0x002fd80003800000 */
[----:B------:R-:W1:Y:S02]  /*2470*/  SYNCS.PHASECHK.TRANS64.TRYWAIT P2, [R0+URZ+0x38830], R3 ;  /* 0x03883003000075a7 */ /* 0x000e64000804017f */
[----:B-1----:R-:W-:Y:S05]  /*2480*/  @!P2 BRA `(.L_x_2357) ;  /* 0x0000018800f8a947 */ /* 0x002fea0003800000 */
.L_x_2356:
[----:B------:R-:W-:Y:S05]  /*2490*/  WARPSYNC.ALL ;  /* 0x0000000000007948 */ /* 0x000fea0003800000 */
[----:B------:R-:W-:Y:S01]  /*24a0*/  R2UR UR4, R17 ;  /* 0x00000000110472ca */ /* 0x000fe200000e0000 */
[----:B------:R-:W-:Y:S01]  /*24b0*/  ULOP3.LUT UR5, UR36, 0x10000, URZ, 0xfc, !UPT ;  /* 0x0001000024057892 */ /* 0x000fe2000f8efc3f */
[----:B------:R-:W-:Y:S01]  /*24c0*/  WARPGROUP.ARRIVE ;  /* 0x00000000000079c5 */ /* 0x000fe20000000000 */
[----:B------:R-:W-:Y:S01]  /*24d0*/  UMOV UR9, 0x40000040 ;  /* 0x4000004000097882 */ /* 0x000fe20000000000 */
[----:B------:R-:W-:Y:S01]  /*24e0*/  UMOV UR11, 0x40000040 ;  /* 0x40000040000b7882 */ /* 0x000fe20000000000 */
[----:B------:R-:W-:Y:S01]  /*24f0*/  UMOV UR15, UR9 ;  /* 0x00000009000f7c82 */ /* 0x000fe20008000000 */
[----:B------:R-:W-:Y:S01]  /*2500*/  IMAD.U32 R13, RZ, RZ, UR9 ;  /* 0x00000009ff0d7e24 */ /* 0x000fe2000f8e00ff */
[----:B------:R-:W-:Y:S01]  /*2510*/  UIADD3 UR7, UR5, 0x2, URZ ;  /* 0x0000000205077890 */ /* 0x000fe2000fffe03f */
[----:B01----:R-:W-:Y:S01]  /*2520*/  @!P1 VIADD R0, R0, 0x38840 ;  /* 0x0003884000009836 */ /* 0x003fe20000000000 */
[----:B------:R-:W-:Y:S01]  /*2530*/  UMOV UR8, UR5 ;  /* 0x0000000500087c82 */ /* 0x000fe20008000000 */
[----:B------:R-:W-:Y:S01]  /*2540*/  UMOV UR17, 0x40000040 ;  /* 0x4000004000117882 */ /* 0x000fe20000000000 */
[----:B------:R-:W-:Y:S01]  /*2550*/  UMOV UR14, UR8 ;  /* 0x00000008000e7c82 */ /* 0x000fe20008000000 */
[----:B------:R-:W-:Y:S01]  /*2560*/  IMAD.U32 R12, RZ, RZ, UR8 ;  /* 0x00000008ff0c7e24 */ /* 0x000fe2000f8e00ff */
[----:B------:R-:W-:Y:S01]  /*2570*/  UIADD3 UR4, UR4, 0x24400, URZ ;  /* 0x0002440004047890 */ /* 0x000fe2000fffe03f */
[----:B------:R-:W-:Y:S01]  /*2580*/  IMAD.U32 R11, RZ, RZ, UR17 ;  /* 0x00000011ff0b7e24 */ /* 0x000fe2000f8e00ff */
[----:B------:R-:W-:Y:S01]  /*2590*/  UMOV UR16, UR7 ;  /* 0x0000000700107c82 */ /* 0x000fe20008000000 */
[----:B------:R-:W-:Y:S01]  /*25a0*/  UMOV UR19, 0x40000040 ;  /* 0x4000004000137882 */ /* 0x000fe20000000000 */
[----:B------:R-:W-:Y:S01]  /*25b0*/  USHF.R.U32.HI UR4, URZ, 0x4, UR4 ;  /* 0x000000043f047899 */ /* 0x000fe20008011604 */
[----:B------:R-:W-:Y:S01]  /*25c0*/  IMAD.U32 R10, RZ, RZ, UR16 ;  /* 0x00000010ff0a7e24 */ /* 0x000fe2000f8e00ff */
[----:B------:R-:W-:Y:S01]  /*25d0*/  UIADD3 UR7, UR5, 0x4, URZ ;  /* 0x0000000405077890 */ /* 0x000fe2000fffe03f */
[----:B------:R-:W-:Y:S01]  /*25e0*/  @!P1 PRMT R0, RZ, 0x654, R0 ;  /* 0x00000654ff009816 */ /* 0x000fe20000000000 */
[----:B------:R-:W-:Y:S01]  /*25f0*/  ULOP3.LUT UR4, UR4, 0x3fff, URZ, 0xc0, !UPT ;  /* 0x00003fff04047892 */ /* 0x000fe2000f8ec03f */
[----:B------:R-:W-:Y:S01]  /*2600*/  CS2R R150, SRZ ;  /* 0x0000000000967805 */ /* 0x000fe2000001ff00 */
[----:B------:R-:W-:Y:S01]  /*2610*/  UMOV UR13, 0x40000040 ;  /* 0x40000040000d7882 */ /* 0x000fe20000000000 */
[----:B------:R-:W-:Y:S01]  /*2620*/  UIADD3 UR20, UR5, 0x404, URZ ;  /* 0x0000040405147890 */ /* 0x000fe2000fffe03f */
[----:B------:R-:W-:Y:S01]  /*2630*/  CS2R R148, SRZ ;  /* 0x0000000000947805 */ /* 0x000fe2000001ff00 */
[----:B------:R-:W-:Y:S01]  /*2640*/  ULOP3.LUT UR6, UR4, 0x10000, URZ, 0xfc, !UPT ;  /* 0x0001000004067892 */ /* 0x000fe2000f8efc3f */
[----:B------:R-:W-:Y:S01]  /*2650*/  CS2R R146, SRZ ;  /* 0x0000000000927805 */ /* 0x000fe2000001ff00 */
[----:B------:R-:W-:Y:S01]  /*2660*/  UMOV UR21, 0x40000040 ;  /* 0x4000004000157882 */ /* 0x000fe20000000000 */
[----:B------:R-:W-:Y:S01]  /*2670*/  UMOV UR23, 0x40000040 ;  /* 0x4000004000177882 */ /* 0x000fe20000000000 */
[----:B------:R-:W-:Y:S01]  /*2680*/  UIMAD UR4, UR60, 0xa00, UR6 ;  /* 0x00000a003c0478a4 */ /* 0x000fe2000f8e0206 */
[----:B------:R-:W-:Y:S01]  /*2690*/  CS2R R144, SRZ ;  /* 0x0000000000907805 */ /* 0x000fe2000001ff00 */
[----:B------:R-:W-:Y:S01]  /*26a0*/  IMAD.U32 R15, RZ, RZ, UR6 ;  /* 0x00000006ff0f7e24 */ /* 0x000fe2000f8e00ff */
[----:B------:R-:W-:Y:S01]  /*26b0*/  UIADD3 UR24, UR5, 0x406, URZ ;  /* 0x0000040605187890 */ /* 0x000fe2000fffe03f */
[----:B------:R-:W-:Y:S01]  /*26c0*/  CS2R R142, SRZ ;  /* 0x00000000008e7805 */ /* 0x000fe2000001ff00 */
[----:B------:R-:W-:Y:S01]  /*26d0*/  UIADD3 UR6, UR4, 0x200, URZ ;  /* 0x0000020004067890 */ /* 0x000fe2000fffe03f */
[----:B------:R-:W-:Y:S01]  /*26e0*/  CS2R R140, SRZ ;  /* 0x00000000008c7805 */ /* 0x000fe2000001ff00 */
[----:B------:R-:W-:Y:S01]  /*26f0*/  UMOV UR10, UR4 ;  /* 0x00000004000a7c82 */ /* 0x000fe20008000000 */
[----:B------:R-:W-:Y:S01]  /*2700*/  UIADD3 UR12, UR4, 0x2, URZ ;  /* 0x00000002040c7890 */ /* 0x000fe2000fffe03f */
[----:B------:R-:W-:Y:S01]  /*2710*/  HGMMA.64x16x16.F32.BF16 R56, gdesc[UR8], RZ, !UPT, gsb0 ;  /* 0x00200000083879f0 */ /* 0x000fe2000c0018ff */
[----:B------:R-:W-:Y:S01]  /*2720*/  UIADD3 UR10, UR4, 0x80, URZ ;  /* 0x00000080040a7890 */ /* 0x000fe2000fffe03f */
[----:B------:R-:W-:Y:S01]  /*2730*/  CS2R R138, SRZ ;  /* 0x00000000008a7805 */ /* 0x000fe2000001ff00 */
[----:B------:R-:W-:Y:S01]  /*2740*/  UMOV UR8, UR14 ;  /* 0x0000000e00087c82 */ /* 0x000fe20008000000 */
[----:B------:R-:W-:Y:S01]  /*2750*/  UMOV UR9, UR15 ;  /* 0x0000000f00097c82 */ /* 0x000fe20008000000 */
[----:B------:R-:W-:Y:S01]  /*2760*/  UMOV UR11, 0x40000040 ;  /* 0x40000040000b7882 */ /* 0x000fe20000000000 */
[----:B------:R-:W-:Y:S01]  /*2770*/  UMOV UR18, UR12 ;  /* 0x0000000c00127c82 */ /* 0x000fe20008000000 */
[----:B------:R-:W-:Y:S01]  /*2780*/  UIADD3 UR12, UR4, 0x4, URZ ;  /* 0x00000004040c7890 */ /* 0x000fe2000fffe03f */
[----:B------:R-:W-:Y:S01]  /*2790*/  CS2R R136, SRZ ;  /* 0x0000000000887805 */ /* 0x000fe2000001ff00 */
[----:B------:R-:W-:Y:S01]  /*27a0*/  UIADD3 UR22, UR4, 0x284, URZ ;  /* 0x0000028404167890 */ /* 0x000fe2000fffe03f */
[----:B------:R-:W-:Y:S01]  /*27b0*/  CS2R R134, SRZ ;  /* 0x0000000000867805 */ /* 0x000fe2000001ff00 */
[----:B------:R-:W-:Y:S01]  /*27c0*/  UIADD3 UR26, UR4, 0x286, URZ ;  /* 0x00000286041a7890 */ /* 0x000fe2000fffe03f */
[----:B------:R-:W-:Y:S01]  /*27d0*/  CS2R R132, SRZ ;  /* 0x0000000000847805 */ /* 0x000fe2000001ff00 */
[----:B------:R-:W-:Y:S01]  /*27e0*/  UMOV UR25, 0x40000040 ;  /* 0x4000004000197882 */ /* 0x000fe20000000000 */
[----:B------:R-:W-:Y:S01]  /*27f0*/  UMOV UR27, 0x40000040 ;  /* 0x40000040001b7882 */ /* 0x000fe20000000000 */
        /* <DEDUP_REMOVED lines=37> */
[----:B------:R-:W-:-:S02]  /*2a50*/  WARPGROUP.DEPBAR.LE gsb0, 0x0 ;  /* 0x00008000000079c5 */ /* 0x000fc40000010000 */
[----:B------:R-:W-:Y:S01]  /*2a60*/  WARPGROUP.ARRIVE ;  /* 0x00000000000079c5 */ /* 0x000fe20000000000 */
[----:B------:R-:W-:Y:S01]  /*2a70*/  UIADD3 UR54, UR4, 0x784, URZ ;  /* 0x0000078404367890 */ /* 0x000fe2000fffe03f */
[----:B------:R-:W-:Y:S01]  /*2a80*/  CS2R R106, SRZ ;  /* 0x00000000006a7805 */ /* 0x000fe2000001ff00 */
[----:B------:R-:W-:Y:S01]  /*2a90*/  UMOV UR53, 0x40000040 ;  /* 0x4000004000357882 */ /* 0x000fe20000000000 */
[----:B------:R-:W-:Y:S01]  /*2aa0*/  UMOV UR55, 0x40000040 ;  /* 0x4000004000377882 */ /* 0x000fe20000000000 */
[----:B------:R-:W-:Y:S01]  /*2ab0*/  UMOV UR57, 0x40000040 ;  /* 0x4000004000397882 */ /* 0x000fe20000000000 */
[----:B------:R-:W-:Y:S01]  /*2ac0*/  HGMMA.64x16x16.F32.BF16 R48, gdesc[UR8], RZ, !UPT, gsb0 ;  /* 0x00200000083079f0 */ /* 0x000fe2000c0018ff */
[----:B------:R-:W-:Y:S01]  /*2ad0*/  UIADD3 UR10, UR4, 0x100, URZ ;  /* 0x00000100040a7890 */ /* 0x000fe2000fffe03f */
[----:B------:R-:W-:Y:S01]  /*2ae0*/  IMAD.U32 R7, RZ, RZ, UR57 ;  /* 0x00000039ff077e24 */ /* 0x000fe2000f8e00ff */
[----:B------:R-:W-:Y:S01]  /*2af0*/  UMOV UR8, UR14 ;  /* 0x0000000e00087c82 */ /* 0x000fe20008000000 */
[----:B------:R-:W-:Y:S01]  /*2b00*/  UMOV UR9, UR15 ;  /* 0x0000000f00097c82 */ /* 0x000fe20008000000 */
[----:B------:R-:W-:Y:S01]  /*2b10*/  UMOV UR11, 0x40000040 ;  /* 0x40000040000b7882 */ /* 0x000fe20000000000 */
[----:B------:R-:W-:Y:S01]  /*2b20*/  UMOV UR59, 0x40000040 ;  /* 0x40000040003b7882 */ /* 0x000fe20000000000 */
        /* <DEDUP_REMOVED lines=31> */
[----:B------:R-:W-:Y:S01]  /*2d20*/  UMOV UR8, UR14 ;  /* 0x0000000e00087c82 */ /* 0x000fe20008000000 */
[----:B------:R-:W-:Y:S01]  /*2d30*/  UMOV UR9, UR15 ;  /* 0x0000000f00097c82 */ /* 0x000fe20008000000 */
[----:B------:R-:W-:Y:S01]  /*2d40*/  UMOV UR10, UR6 ;  /* 0x00000006000a7c82 */ /* 0x000fe20008000000 */
[----:B------:R-:W-:Y:S01]  /*2d50*/  UMOV UR11, 0x40000040 ;  /* 0x40000040000b7882 */ /* 0x000fe20000000000 */
[----:B------:R-:W-:Y:S01]  /*2d60*/  UMOV UR14, UR16 ;  /* 0x00000010000e7c82 */ /* 0x000fe20008000000 */
[----:B------:R-:W-:Y:S01]  /*2d70*/  UMOV UR15, UR17 ;  /* 0x00000011000f7c82 */ /* 0x000fe20008000000 */
[----:B------:R-:W-:Y:S01]  /*2d80*/  UIADD3 UR6, UR4, 0x202, URZ ;  /* 0x0000020204067890 */ /* 0x000fe2000fffe03f */
        /* <DEDUP_REMOVED lines=87> */
[----:B------:R-:W-:Y:S02]  /*3300*/  UIADD3 UR12, UR5, 0x400, URZ ;  /* 0x00000400050c7890 */ /* 0x000fe4000fffe03f */
[----:B------:R-:W-:Y:S02]  /*3310*/  UIADD3 UR5, UR5, 0xc06, URZ ;  /* 0x00000c0605057890 */ /* 0x000fe4000fffe03f */
[----:B------:R-:W-:-:S05]  /*3320*/  UIADD3 UR7, UR4, 0x786, URZ ;  /* 0x0000078604077890 */ /* 0x000fca000fffe03f */
[----:B------:R-:W-:Y:S02]  /*3330*/  UMOV UR56, UR5 ;  /* 0x0000000500387c82 */ /* 0x000fe40008000000 */
[----:B------:R-:W-:Y:S01]  /*3340*/  UMOV UR58, UR7 ;  /* 0x00000007003a7c82 */ /* 0x000fe20008000000 */
[----:B------:R-:W-:Y:S01]  /*3350*/  IMAD.U32 R6, RZ, RZ, UR56 ;  /* 0x00000038ff067e24 */ /* 0x000fe2000f8e00ff */
        /* <DEDUP_REMOVED lines=26> */
[----:B------:R-:W-:-:S06]  /*3500*/  UIADD3 UR11, UR61, -0x2, URZ ;  /* 0xfffffffe3d0b7890 */ /* 0x000fcc000fffe03f */
[----:B------:R-:W-:-:S06]  /*3510*/  IMAD.U32 R236, RZ, RZ, UR11 ;  /* 0x0000000bffec7e24 */ /* 0x000fcc000f8e00ff */
[----:B------:R-:W-:Y:S01]  /*3520*/  VIADD R2, R213, UR10 ;  /* 0x0000000ad5027c36 */ /* 0x000fe20008000000 */
        /* <DEDUP_REMOVED lines=25> */
[----:B------:R-:W-:Y:S01]  /*36c0*/  R2UR UR14, R23 ;  /* 0x00000000170e72ca */ /* 0x000fe200000e0000 */
        /* <DEDUP_REMOVED lines=24> */
[----:B------:R-:W-:-:S13]  /*3850*/  R2UR UR19, R18 ;  /* 0x00000000121372ca */ /* 0x000fda00000e0000 */
        /* <DEDUP_REMOVED lines=192> */
[----:B------:R-:W-:Y:S02]  /*4460*/  UISETP.NE.AND UP0, UPT, UR6, 0x1, UPT ;  /* 0x000000010600788c */ /* 0x000fe4000bf05270 */
[----:B------:R-:W-:-:S04]  /*4470*/  UIADD3 UR6, UR4, 0x984, URZ ;  /* 0x0000098404067890 */ /* 0x000fc8000fffe03f */
[----:B------:R-:W-:-:S05]  /*4480*/  PLOP3.LUT P2, PT, PT, PT, UP0, 0x80, 0x0 ;  /* 0x000000000000781c */ /* 0x000fca0003f4f008 */
[----:B------:R-:W-:-:S08]  /*4490*/  @UP0 ULDC UR5, c[0x0][0x44c] ;  /* 0x0001130000050ab9 */ /* 0x000fd00000000800 */
[----:B------:R-:W-:Y:S01]  /*44a0*/  @P2 IMAD.HI.U32 R3, R2, UR5, RZ ;  /* 0x0000000502032c27 */ /* 0x000fe2000f8e00ff */
[----:B------:R-:W-:-:S04]  /*44b0*/  @UP0 ULDC UR5, c[0x0][0x450] ;  /* 0x0001140000050ab9 */ /* 0x000fc80000000800 */
[----:B------:R-:W-:Y:S01]  /*44c0*/  @P2 SHF.R.U32.HI R2, RZ, UR5, R3 ;  /* 0x00000005ff022c19 */ /* 0x000fe20008011603 */
[----:B------:R-:W-:-:S04]  /*44d0*/  UIMAD UR5, UR61, -0x50, UR15 ;  /* 0xffffffb03d0578a4 */ /* 0x000fc8000f8e020f */
[----:B------:R-:W0:Y:S02]  /*44e0*/  SHFL.IDX PT, R5, R2, 0x1, 0x1c1f ;  /* 0x003c1f0002057f89 */ /* 0x000e2400000e0000 */
[----:B------:R-:W-:Y:S01]  /*44f0*/  IMAD.U32 R14, RZ, RZ, UR5 ;  /* 0x00000005ff0e7e24 */ /* 0x000fe2000f8e00ff */
[----:B------:R-:W-:Y:S01]  /*4500*/  UMOV UR5, UR23 ;  /* 0x0000001700057c82 */ /* 0x000fe20008000000 */
[----:B------:R-:W1:Y:S01]  /*4510*/  SHFL.IDX PT, R2, R2, RZ, 0x1c1f ;  /* 0x001c1fff02027589 */ /* 0x000e6200000e0000 */
        /* <DEDUP_REMOVED lines=23> */
[----:B------:R-:W-:-:S06]  /*4690*/  UIMAD UR6, UR61, -0x50, URZ ;  /* 0xffffffb03d0678a4 */ /* 0x000fcc000f8e023f */
[----:B------:R-:W-:Y:S01]  /*46a0*/  IMAD.U32 R4, RZ, RZ, UR6 ;  /* 0x00000006ff047e24 */ /* 0x000fe2000f8e00ff */
[----:B------:R-:W-:-:S04]  /*46b0*/  UIADD3 UR6, UR4, 0x986, URZ ;  /* 0x0000098604067890 */ /* 0x000fc8000fffe03f */
[----:B------:R-:W-:-:S04]  /*46c0*/  IADD3 R3, -R19, 0x51, R4 ;  /* 0x0000005113037810 */ /* 0x000fc80007ffe104 */
[----:B------:R-:W-:Y:S02]  /*46d0*/  IADD3 R4, -R20, UR15, R3 ;  /* 0x0000000f14047c10 */ /* 0x000fe4000fffe103 */
[----:B------:R-:W-:-:S04]  /*46e0*/  IADD3 R3, -R19, 0x50, R14 ;  /* 0x0000005013037810 */ /* 0x000fc80007ffe10e */
[-CC-:B0-----:R-:W-:Y:S02]  /*46f0*/  VIADDMNMX R5, R5, R4.reuse, R3.reuse, PT ;  /* 0x0000000405057246 */ /* 0x181fe40003800103 */
[----:B-1----:R-:W-:Y:S02]  /*4700*/  VIADDMNMX R3, R2, R4, R3, PT ;  /* 0x0000000402037246 */ /* 0x002fe40003800103 */
[C---:B------:R-:W-:Y:S02]  /*4710*/  ISETP.GT.AND P3, PT, R5.reuse, RZ, PT ;  /* 0x000000ff0500720c */ /* 0x040fe40003f64270 */
[C---:B------:R-:W-:Y:S02]  /*4720*/  ISETP.GT.AND P4, PT, R5.reuse, 0x1, PT ;  /* 0x000000010500780c */ /* 0x040fe40003f84270 */
[----:B------:R-:W-:Y:S01]  /*4730*/  ISETP.GT.AND P5, PT, R5, 0x8, PT ;  /* 0x000000080500780c */ /* 0x000fe20003fa4270 */
        /* <DEDUP_REMOVED lines=14> */
[C---:B------:R-:W-:Y:S01]  /*4820*/  ISETP.GT.AND P3, PT, R5.reuse, 0x9, PT ;  /* 0x000000090500780c */ /* 0x040fe20003f64270 */
        /* <DEDUP_REMOVED lines=26> */
[----:B------:R-:W-:Y:S01]  /*49d0*/  UMOV UR4, UR22 ;  /* 0x0000001600047c82 */ /* 0x000fe20008000000 */
        /* <DEDUP_REMOVED lines=15> */
[----:B------:R-:W-:-:S02]  /*4ad0*/  FMNMX.FTZ R14, R42, R21, !PT ;  /* 0x000000152a0e7209 */ /* 0x000fc40007810000 */
[----:B------:R-:W-:Y:S02]  /*4ae0*/  ISETP.GT.AND P3, PT, R5, 0x29, PT ;  /* 0x000000290500780c */ /* 0x000fe40003f64270 */
[----:B------:R-:W-:Y:S02]  /*4af0*/  FSEL R46, R46, -INF , P4 ;  /* 0xff8000002e2e7808 */ /* 0x000fe40002000000 */
[----:B------:R-:W-:Y:S02]  /*4b00*/  FMNMX.FTZ R21, R43, R14, !PT ;  /* 0x0000000e2b157209 */ /* 0x000fe40007810000 */
[----:B------:R-:W-:Y:S02]  /*4b10*/  ISETP.GT.AND P4, PT, R5, 0x30, PT ;  /* 0x000000300500780c */ /* 0x000fe40003f84270 */
[----:B------:R-:W-:Y:S02]  /*4b20*/  FSEL R47, R47, -INF , P3 ;  /* 0xff8000002f2f7808 */ /* 0x000fe40001800000 */
[----:B------:R-:W-:-:S02]  /*4b30*/  FMNMX.FTZ R14, R46, R21, !PT ;  /* 0x000000152e0e7209 */ /* 0x000fc40007810000 */
[----:B------:R-:W-:Y:S02]  /*4b40*/  ISETP.GT.AND P3, PT, R5, 0x31, PT ;  /* 0x000000310500780c */ /* 0x000fe40003f64270 */
[----:B------:R-:W-:Y:S01]  /*4b50*/  FMNMX.FTZ R21, R47, R14, !PT ;  /* 0x0000000e2f157209 */ /* 0x000fe20007810000 */
[----:B------:R-:W-:Y:S02]  /*4b60*/  WARPGROUP.DEPBAR.LE gsb0, 0x0 ;  /* 0x00008000000079c5 */ /* 0x000fe40000010000 */
[----:B------:R-:W-:Y:S01]  /*4b70*/  WARPGROUP.ARRIVE ;  /* 0x00000000000079c5 */ /* 0x000fe20000000000 */
[----:B------:R-:W-:Y:S02]  /*4b80*/  FSEL R34, R34, -INF , P4 ;  /* 0xff80000022227808 */ /* 0x000fe40002000000 */
[----:B------:R-:W-:Y:S02]  /*4b90*/  ISETP.GT.AND P4, PT, R5, 0x38, PT ;  /* 0x000000380500780c */ /* 0x000fe40003f84270 */
[----:B------:R-:W-:Y:S01]  /*4ba0*/  FSEL R35, R35, -INF , P3 ;  /* 0xff80000023237808 */ /* 0x000fe20001800000 */
[----:B------:R-:W-:Y:S01]  /*4bb0*/  HGMMA.64x16x16.F32.BF16 R24, gdesc[UR4], R24, gsb0 ;  /* 0x00200000041879f0 */ /* 0x000fe20008001818 */
[----:B------:R-:W-:Y:S01]  /*4bc0*/  FMNMX.FTZ R14, R34, R21, !PT ;  /* 0x00000015220e7209 */ /* 0x000fe20007810000 */
[----:B------:R-:W-:Y:S01]  /*4bd0*/  ULDC UR5, c[0x0][0x988] ;  /* 0x0002620000057ab9 */ /* 0x000fe20000000800 */
[----:B------:R-:W-:Y:S01]  /*4be0*/  ISETP.GT.AND P3, PT, R5, 0x39, PT ;  /* 0x000000390500780c */ /* 0x000fe20003f64270 */
[----:B------:R-:W-:Y:S01]  /*4bf0*/  @UP0 ULDC UR6, c[0x0][0x44c] ;  /* 0x0001130000060ab9 */ /* 0x000fe20000000800 */
[----:B------:R-:W-:Y:S01]  /*4c00*/  FSEL R38, R38, -INF , P4 ;  /* 0xff80000026267808 */ /* 0x000fe20002000000 */
[----:B------:R-:W-:Y:S01]  /*4c10*/  UIMAD.WIDE.U32 UR6, UR10, UR6, URZ ;  /* 0x000000060a0672a5 */ /* 0x000fe2000f8e003f */
[----:B------:R-:W-:Y:S01]  /*4c20*/  FMNMX.FTZ R21, R35, R14, !PT ;  /* 0x0000000e23157209 */ /* 0x000fe20007810000 */
[----:B------:R-:W-:Y:S01]  /*4c30*/  UMOV UR4, UR10 ;  /* 0x0000000a00047c82 */ /* 0x000fe20008000000 */
[----:B------:R-:W-:Y:S01]  /*4c40*/  ISETP.GT.AND P4, PT, R5, 0x40, PT ;  /* 0x000000400500780c */ /* 0x000fe20003f84270 */
[----:B------:R-:W-:Y:S01]  /*4c50*/  @UP0 ULDC UR10, c[0x0][0x450] ;  /* 0x00011400000a0ab9 */ /* 0x000fe20000000800 */
[----:B------:R-:W-:Y:S01]  /*4c60*/  FSEL R39, R39, -INF , P3 ;  /* 0xff80000027277808 */ /* 0x000fe20001800000 */
[----:B------:R-:W-:Y:S01]  /*4c70*/  @UP0 USHF.R.U32.HI UR4, URZ, UR10, UR7 ;  /* 0x0000000a3f040299 */ /* 0x000fe20008011607 */
[----:B------:R-:W-:-:S02]  /*4c80*/  FMNMX.FTZ R14, R38, R21, !PT ;  /* 0x00000015260e7209 */ /* 0x000fc40007810000 */
[----:B------:R-:W-:Y:S01]  /*4c90*/  ISETP.GT.AND P3, PT, R5, 0x41, PT ;  /* 0x000000410500780c */ /* 0x000fe20003f64270 */
[----:B------:R-:W-:Y:S01]  /*4ca0*/  UIADD3 UR6, UR4, UR15, -UR19 ;  /* 0x0000000f04067290 */ /* 0x000fe2000fffe813 */
[----:B------:R-:W-:-:S03]  /*4cb0*/  FMNMX.FTZ R21, R39, R14, !PT ;  /* 0x0000000e27157209 */ /* 0x000fc60007810000 */
[----:B------:R-:W-:-:S04]  /*4cc0*/  UIMAD.WIDE UR6, UR6, 0x66666667, URZ ;  /* 0x66666667060678a5 */ /* 0x000fc8000f8e023f */
[----:B------:R-:W-:-:S04]  /*4cd0*/  USHF.R.U32.HI UR4, URZ, 0x1f, UR7 ;  /* 0x0000001f3f047899 */ /* 0x000fc80008011607 */
[----:B------:R-:W-:-:S04]  /*4ce0*/  ULEA.HI.SX32 UR4, UR7, UR4, 0x1b ;  /* 0x0000000407047291 */ /* 0x000fc8000f8fda3f */
[----:B------:R-:W-:-:S04]  /*4cf0*/  UISETP.LT.AND UP1, UPT, UR14, UR4, UPT ;  /* 0x000000040e00728c */ /* 0x000fc8000bf21270 */
[----:B------:R-:W-:-:S04]  /*4d00*/  USEL UR6, UR14, UR4, !UP1 ;  /* 0x000000040e067287 */ /* 0x000fc8000c800000 */
[----:B------:R-:W-:Y:S01]  /*4d10*/  UISETP.GE.AND UP1, UPT, UR11, UR6, UPT ;  /* 0x000000060b00728c */ /* 0x000fe2000bf26270 */
[----:B------:R-:W-:Y:S02]  /*4d20*/  WARPGROUP.DEPBAR.LE gsb0, 0x0 ;  /* 0x00008000000079c5 */ /* 0x000fe40000010000 */
[----:B------:R-:W-:Y:S01]  /*4d30*/  FSEL R26, R26, -INF , P4 ;  /* 0xff8000001a1a7808 */ /* 0x000fe20002000000 */
[----:B------:R0:W-:Y:S01]  /*4d40*/  @!P1 SYNCS.ARRIVE.TRANS64.RED.A1T0 RZ, [R0+URZ], RZ ;  /* 0x000000ff00ff99a7 */ /* 0x0001e2000810043f */
        /* <DEDUP_REMOVED lines=8> */
[----:B------:R-:W-:Y:S02]  /*4dd0*/  ISETP.GT.AND P3, PT, R3, RZ, PT ;  /* 0x000000ff0300720c */ /* 0x000fe40003f64270 */
[----:B------:R-:W-:-:S02]  /*4de0*/  FMNMX.FTZ R14, R31, R14, !PT ;  /* 0x0000000e1f0e7209 */ /* 0x000fc40007810000 */
[----:B------:R-:W-:Y:S02]  /*4df0*/  ISETP.GT.AND P4, PT, R3, 0x1, PT ;  /* 0x000000010300780c */ /* 0x000fe40003f84270 */
[----:B------:R-:W-:Y:S01]  /*4e00*/  FSEL R56, R56, -INF , P3 ;  /* 0xff80000038387808 */ /* 0x000fe20001800000 */
[----:B------:R-:W1:Y:S01]  /*4e10*/  SHFL.BFLY PT, R5, R14, 0x2, 0x1f ;  /* 0x0c401f000e057f89 */ /* 0x000e6200000e0000 */
[----:B------:R-:W-:Y:S02]  /*4e20*/  FSEL R57, R57, -INF , P4 ;  /* 0xff80000039397808 */ /* 0x000fe40002000000 */
[C---:B------:R-:W-:Y:S02]  /*4e30*/  ISETP.GT.AND P3, PT, R3.reuse, 0x9, PT ;  /* 0x000000090300780c */ /* 0x040fe40003f64270 */
[----:B------:R-:W-:Y:S02]  /*4e40*/  ISETP.GT.AND P4, PT, R3, 0x11, PT ;  /* 0x000000110300780c */ /* 0x000fe40003f84270 */
[----:B------:R-:W-:-:S02]  /*4e50*/  FSEL R61, R61, -INF , P3 ;  /* 0xff8000003d3d7808 */ /* 0x000fc40001800000 */
[----:B------:R-:W-:Y:S02]  /*4e60*/  ISETP.GT.AND P3, PT, R3, 0x10, PT ;  /* 0x000000100300780c */ /* 0x000fe40003f64270 */
[----:B------:R-:W-:Y:S02]  /*4e70*/  FSEL R49, R49, -INF , P4 ;  /* 0xff80000031317808 */ /* 0x000fe40002000000 */
[----:B------:R-:W-:Y:S02]  /*4e80*/  FSEL R48, R48, -INF , P3 ;  /* 0xff80000030307808 */ /* 0x000fe40001800000 */
[C---:B------:R-:W-:Y:S02]  /*4e90*/  ISETP.GT.AND P3, PT, R3.reuse, 0x19, PT ;  /* 0x000000190300780c */ /* 0x040fe40003f64270 */
[----:B------:R-:W-:Y:S02]  /*4ea0*/  ISETP.GT.AND P4, PT, R3, 0x20, PT ;  /* 0x000000200300780c */ /* 0x000fe40003f84270 */
[----:B------:R-:W-:-:S02]  /*4eb0*/  FSEL R53, R53, -INF , P3 ;  /* 0xff80000035357808 */ /* 0x000fc40001800000 */
[C---:B------:R-:W-:Y:S02]  /*4ec0*/  ISETP.GT.AND P3, PT, R3.reuse, 0x21, PT ;  /* 0x000000210300780c */ /* 0x040fe40003f64270 */
[----:B------:R-:W-:Y:S02]  /*4ed0*/  FSEL R40, R40, -INF , P4 ;  /* 0xff80000028287808 */ /* 0x000fe40002000000 */
[----:B-1----:R-:W-:Y:S02]  /*4ee0*/  FMNMX.FTZ R20, R14, R5, !PT ;  /* 0x000000050e147209 */ /* 0x002fe40007810000 */
[----:B------:R-:W-:Y:S02]  /*4ef0*/  FMNMX.FTZ R5, R56, R57, !PT ;  /* 0x0000003938057209 */ /* 0x000fe40007810000 */
[----:B------:R-:W-:Y:S01]  /*4f00*/  ISETP.GT.AND P4, PT, R3, 0x28, PT ;  /* 0x000000280300780c */ /* 0x000fe20003f84270 */
[----:B------:R-:W1:Y:S01]  /*4f10*/  SHFL.BFLY PT, R21, R20, 0x1, 0x1f ;  /* 0x0c201f0014157f89 */ /* 0x000e6200000e0000 */
[----:B------:R-:W-:-:S02]  /*4f20*/  FMNMX.FTZ R2, R60, R5, !PT ;  /* 0x000000053c027209 */ /* 0x000fc40007810000 */
[----:B------:R-:W-:Y:S02]  /*4f30*/  FSEL R41, R41, -INF , P3 ;  /* 0xff80000029297808 */ /* 0x000fe40001800000 */
[----:B------:R-:W-:Y:S02]  /*4f40*/  FMNMX.FTZ R5, R61, R2, !PT ;  /* 0x000000023d057209 */ /* 0x000fe40007810000 */
[----:B------:R-:W-:Y:S02]  /*4f50*/  ISETP.GT.AND P3, PT, R3, 0x29, PT ;  /* 0x000000290300780c */ /* 0x000fe40003f64270 */
[----:B------:R-:W-:Y:S02]  /*4f60*/  FMNMX.FTZ R2, R48, R5, !PT ;  /* 0x0000000530027209 */ /* 0x000fe40007810000 */
[----:B------:R-:W-:Y:S02]  /*4f70*/  FSEL R44, R44, -INF , P4 ;  /* 0xff8000002c2c7808 */ /* 0x000fe40002000000 */
[----:B------:R-:W-:-:S02]  /*4f80*/  FMNMX.FTZ R5, R49, R2, !PT ;  /* 0x0000000231057209 */ /* 0x000fc40007810000 */
[----:B------:R-:W-:Y:S02]  /*4f90*/  FSEL R45, R45, -INF , P3 ;  /* 0xff8000002d2d7808 */ /* 0x000fe40001800000 */
[----:B------:R-:W-:Y:S02]  /*4fa0*/  FMNMX.FTZ R2, R52, R5, !PT ;  /* 0x0000000534027209 */ /* 0x000fe40007810000 */
[----:B------:R-:W-:Y:S02]  /*4fb0*/  ISETP.GT.AND P3, PT, R3, 0x30, PT ;  /* 0x000000300300780c */ /* 0x000fe40003f64270 */
[----:B------:R-:W-:Y:S02]  /*4fc0*/  FMNMX.FTZ R5, R53, R2, !PT ;  /* 0x0000000235057209 */ /* 0x000fe40007810000 */
[----:B------:R-:W-:Y:S02]  /*4fd0*/  ISETP.GT.AND P4, PT, R3, 0x31, PT ;  /* 0x000000310300780c */ /* 0x000fe40003f84270 */
[----:B-1----:R-:W-:-:S02]  /*4fe0*/  FMNMX.FTZ R4, R20, R21, !PT ;  /* 0x0000001514047209 */ /* 0x002fc40007810000 */
[----:B------:R-:W-:Y:S02]  /*4ff0*/  FMNMX.FTZ R2, R40, R5, !PT ;  /* 0x0000000528027209 */ /* 0x000fe40007810000 */
[C---:B------:R-:W-:Y:S01]  /*5000*/  FSETP.NEU.FTZ.AND P6, PT, R4.reuse, -INF , PT ;  /* 0xff8000000400780b */ /* 0x040fe20003fdd000 */
[----:B------:R-:W-:Y:S01]  /*5010*/  FMUL.FTZ R14, R4, UR5 ;  /* 0x00000005040e7c20 */ /* 0x000fe20008410000 */
[----:B------:R-:W-:Y:S02]  /*5020*/  FMNMX.FTZ R5, R41, R2, !PT ;  /* 0x0000000229057209 */ /* 0x000fe40007810000 */
[----:B------:R-:W-:Y:S02]  /*5030*/  FSEL R32, R32, -INF , P3 ;  /* 0xff80000020207808 */ /* 0x000fe40001800000 */
[----:B------:R-:W-:Y:S02]  /*5040*/  FSEL R21, R14, RZ, P6 ;  /* 0x000000ff0e157208 */ /* 0x000fe40003000000 */
[----:B------:R-:W-:-:S02]  /*5050*/  FMNMX.FTZ R14, R44, R5, !PT ;  /* 0x000000052c0e7209 */ /* 0x000fc40007810000 */
[----:B------:R-:W-:Y:S01]  /*5060*/  ISETP.GT.AND P3, PT, R3, 0x38, PT ;  /* 0x000000380300780c */ /* 0x000fe20003f64270 */
[--C-:B------:R-:W-:Y:S01]  /*5070*/  FFMA.FTZ R209, R58, UR5, -R21.reuse ;  /* 0x000000053ad17c23 */ /* 0x100fe20008010815 */
[----:B------:R-:W-:Y:S01]  /*5080*/  FMNMX.FTZ R5, R45, R14, !PT ;  /* 0x0000000e2d057209 */ /* 0x000fe20007810000 */
[--C-:B------:R-:W-:Y:S01]  /*5090*/  FFMA.FTZ R59, R59, UR5, -R21.reuse ;  /* 0x000000053b3b7c23 */ /* 0x100fe20008010815 */
[----:B------:R-:W-:Y:S01]  /*50a0*/  FSEL R33, R33, -INF , P4 ;  /* 0xff80000021217808 */ /* 0x000fe20002000000 */
[--C-:B------:R-:W-:Y:S01]  /*50b0*/  FFMA.FTZ R211, R62, UR5, -R21.reuse ;  /* 0x000000053ed37c23 */ /* 0x100fe20008010815 */
[----:B------:R-:W-:Y:S01]  /*50c0*/  FMNMX.FTZ R14, R32, R5, !PT ;  /* 0x00000005200e7209 */ /* 0x000fe20007810000 */
[----:B------:R-:W-:Y:S01]  /*50d0*/  MUFU.EX2 R209, R209 ;  /* 0x000000d100d17308 */ /* 0x000fe20000000800 */
[----:B------:R-:W-:Y:S01]  /*50e0*/  ISETP.GT.AND P4, PT, R3, 0x39, PT ;  /* 0x000000390300780c */ /* 0x000fe20003f84270 */
[--C-:B------:R-:W-:Y:S01]  /*50f0*/  FFMA.FTZ R63, R63, UR5, -R21.reuse ;  /* 0x000000053f3f7c23 */ /* 0x100fe20008010815 */
[----:B------:R-:W-:Y:S01]  /*5100*/  FSEL R36, R36, -INF , P3 ;  /* 0xff80000024247808 */ /* 0x000fe20001800000 */
[--C-:B------:R-:W-:Y:S01]  /*5110*/  FFMA.FTZ R205, R50, UR5, -R21.reuse ;  /* 0x0000000532cd7c23 */ /* 0x100fe20008010815 */
[----:B------:R-:W-:Y:S01]  /*5120*/  FMNMX.FTZ R5, R33, R14, !PT ;  /* 0x0000000e21057209 */ /* 0x000fe20007810000 */
[--C-:B------:R-:W-:Y:S01]  /*5130*/  FFMA.FTZ R51, R51, UR5, -R21.reuse ;  /* 0x0000000533337c23 */ /* 0x100fe20008010815 */
[----:B------:R-:W-:Y:S01]  /*5140*/  FSEL R37, R37, -INF , P4 ;  /* 0xff80000025257808 */ /* 0x000fe20002000000 */
[----:B------:R-:W-:Y:S01]  /*5150*/  MUFU.EX2 R2, R59 ;  /* 0x0000003b00027308 */ /* 0x000fe20000000800 */
[----:B------:R-:W-:Y:S01]  /*5160*/  ISETP.GT.AND P3, PT, R3, 0x40, PT ;  /* 0x000000400300780c */ /* 0x000fe20003f64270 */
[--C-:B------:R-:W-:Y:S01]  /*5170*/  FFMA.FTZ R54, R54, UR5, -R21.reuse ;  /* 0x0000000536367c23 */ /* 0x100fe20008010815 */
[----:B------:R-:W-:Y:S01]  /*5180*/  FMNMX.FTZ R20, R36, R5, !PT ;  /* 0x0000000524147209 */ /* 0x000fe20007810000 */
[--C-:B------:R-:W-:Y:S01]  /*5190*/  FFMA.FTZ R55, R55, UR5, -R21.reuse ;  /* 0x0000000537377c23 */ /* 0x100fe20008010815 */
[----:B------:R-:W-:Y:S01]  /*51a0*/  ISETP.GT.AND P4, PT, R3, 0x41, PT ;  /* 0x000000410300780c */ /* 0x000fe20003f84270 */
[--C-:B------:R-:W-:Y:S01]  /*51b0*/  FFMA.FTZ R42, R42, UR5, -R21.reuse ;  /* 0x000000052a2a7c23 */ /* 0x100fe20008010815 */
[----:B------:R-:W-:Y:S01]  /*51c0*/  FSEL R24, R24, -INF , P3 ;  /* 0xff80000018187808 */ /* 0x000fe20001800000 */
[----:B------:R-:W-:Y:S01]  /*51d0*/  MUFU.EX2 R211, R211 ;  /* 0x000000d300d37308 */ /* 0x000fe20000000800 */
[----:B------:R-:W-:Y:S01]  /*51e0*/  FMNMX.FTZ R5, R37, R20, !PT ;  /* 0x0000001425057209 */ /* 0x000fe20007810000 */
[--C-:B------:R-:W-:Y:S01]  /*51f0*/  FFMA.FTZ R43, R43, UR5, -R21.reuse ;  /* 0x000000052b2b7c23 */ /* 0x100fe20008010815 */
[----:B------:R-:W-:Y:S01]  /*5200*/  ISETP.GT.AND P3, PT, R3, 0x48, PT ;  /* 0x000000480300780c */ /* 0x000fe20003f64270 */
[--C-:B------:R-:W-:Y:S01]  /*5210*/  FFMA.FTZ R46, R46, UR5, -R21.reuse ;  /* 0x000000052e2e7c23 */ /* 0x100fe20008010815 */
[----:B------:R-:W-:Y:S01]  /*5220*/  FSEL R25, R25, -INF , P4 ;  /* 0xff80000019197808 */ /* 0x000fe20002000000 */
[--C-:B------:R-:W-:Y:S01]  /*5230*/  FFMA.FTZ R47, R47, UR5, -R21.reuse ;  /* 0x000000052f2f7c23 */ /* 0x100fe20008010815 */
[----:B------:R-:W-:Y:S01]  /*5240*/  FMNMX.FTZ R20, R24, R5, !PT ;  /* 0x0000000518147209 */ /* 0x000fe20007810000 */
[----:B------:R1:W-:Y:S01]  /*5250*/  MUFU.EX2 R14, R63 ;  /* 0x0000003f000e7308 */ /* 0x0003e20000000800 */
        /* <DEDUP_REMOVED lines=8> */
[----:B------:R-:W-:Y:S01]  /*52e0*/  FMNMX.FTZ R20, R28, R3, !PT ;  /* 0x000000031c147209 */ /* 0x000fe20007810000 */
[--C-:B------:R-:W-:Y:S01]  /*52f0*/  FFMA.FTZ R39, R39, UR5, -R21.reuse ;  /* 0x0000000527277c23 */ /* 0x100fe20008010815 */
[--C-:B------:R-:W-:Y:S01]  /*5300*/  FFMA.FTZ R26, R26, UR5, -R21.reuse ;  /* 0x000000051a1a7c23 */ /* 0x100fe20008010815 */
[--C-:B------:R-:W-:Y:S01]  /*5310*/  FFMA.FTZ R27, R27, UR5, -R21.reuse ;  /* 0x000000051b1b7c23 */ /* 0x100fe20008010815 */
[----:B------:R-:W-:Y:S01]  /*5320*/  FMNMX.FTZ R20, R29, R20, !PT ;  /* 0x000000141d147209 */ /* 0x000fe20007810000 */
[--C-:B------:R-:W-:Y:S01]  /*5330*/  FFMA.FTZ R30, R30, UR5, -R21.reuse ;  /* 0x000000051e1e7c23 */ /* 0x100fe20008010815 */
[----:B------:R-:W-:Y:S01]  /*5340*/  FFMA.FTZ R21, R31, UR5, -R21 ;  /* 0x000000051f157c23 */ /* 0x000fe20008010815 */
[----:B------:R-:W-:Y:S01]  /*5350*/  MUFU.EX2 R50, R51 ;  /* 0x0000003300327308 */ /* 0x000fe20000000800 */
[----:B-1----:R-:W-:Y:S01]  /*5360*/  CS2R R62, SRZ ;  /* 0x00000000003e7805 */ /* 0x002fe2000001ff00 */
[----:B------:R-:W1:Y:S06]  /*5370*/  SHFL.BFLY PT, R3, R20, 0x2, 0x1f ;  /* 0x0c401f0014037f89 */ /* 0x000e6c00000e0000 */
[----:B------:R-:W-:Y:S08]  /*5380*/  MUFU.EX2 R54, R54 ;  /* 0x0000003600367308 */ /* 0x000ff00000000800 */
[----:B------:R-:W2:Y:S08]  /*5390*/  MUFU.EX2 R55, R55 ;  /* 0x0000003700377308 */ /* 0x000eb00000000800 */
[----:B------:R-:W-:Y:S01]  /*53a0*/  MUFU.EX2 R42, R42 ;  /* 0x0000002a002a7308 */ /* 0x000fe20000000800 */
[----:B-1----:R-:W-:-:S05]  /*53b0*/  FMNMX.FTZ R5, R20, R3, !PT ;  /* 0x0000000314057209 */ /* 0x002fca0007810000 */
[----:B------:R-:W1:Y:S02]  /*53c0*/  SHFL.BFLY PT, R20, R5, 0x1, 0x1f ;  /* 0x0c201f0005147f89 */ /* 0x000e6400000e0000 */
[----:B------:R-:W3:Y:S01]  /*53d0*/  MUFU.EX2 R43, R43 ;  /* 0x0000002b002b7308 */ /* 0x000ee20000000800 */
[----:B--2---:R-:W-:-:S07]  /*53e0*/  F2FP.BF16.F32.PACK_AB R207, R55, R54 ;  /* 0x0000003637cf723e */ /* 0x004fce00000010ff */
[----:B------:R-:W-:Y:S08]  /*53f0*/  MUFU.EX2 R46, R46 ;  /* 0x0000002e002e7308 */ /* 0x000ff00000000800 */
[----:B------:R-:W-:Y:S01]  /*5400*/  MUFU.EX2 R47, R47 ;  /* 0x0000002f002f7308 */ /* 0x000fe20000000800 */
[----:B---3--:R-:W-:Y:S02]  /*5410*/  F2FP.BF16.F32.PACK_AB R201, R43, R42 ;  /* 0x0000002a2bc9723e */ /* 0x008fe400000010ff */
[----:B-1----:R-:W-:Y:S01]  /*5420*/  FMNMX.FTZ R3, R5, R20, !PT ;  /* 0x0000001405037209 */ /* 0x002fe20007810000 */
[----:B------:R-:W-:-:S04]  /*5430*/  FADD.FTZ R20, R209, R2 ;  /* 0x00000002d1147221 */ /* 0x000fc80000010000 */
[----:B------:R-:W-:Y:S01]  /*5440*/  MUFU.EX2 R34, R34 ;  /* 0x0000002200227308 */ /* 0x000fe20000000800 */
[----:B------:R-:W-:Y:S01]  /*5450*/  F2FP.BF16.F32.PACK_AB R209, R2, R209 ;  /* 0x000000d102d1723e */ /* 0x000fe200000010ff */
[C---:B------:R-:W-:Y:S01]  /*5460*/  FMUL.FTZ R5, R3.reuse, UR5 ;  /* 0x0000000503057c20 */ /* 0x040fe20008410000 */
[----:B------:R-:W-:Y:S01]  /*5470*/  FSETP.NEU.FTZ.AND P3, PT, R3, -INF , PT ;  /* 0xff8000000300780b */ /* 0x000fe20003f7d000 */
[----:B------:R-:W-:Y:S01]  /*5480*/  FADD.FTZ R31, R211, R20 ;  /* 0x00000014d31f7221 */ /* 0x000fe20000010000 */
[C---:B------:R-:W-:Y:S02]  /*5490*/  F2FP.BF16.F32.PACK_AB R211, R14.reuse, R211 ;  /* 0x000000d30ed3723e */ /* 0x040fe400000010ff */
[----:B------:R-:W-:Y:S01]  /*54a0*/  FSEL R5, R5, RZ, P3 ;  /* 0x000000ff05057208 */ /* 0x000fe20001800000 */
[----:B------:R-:W-:Y:S01]  /*54b0*/  FADD.FTZ R20, R14, R31 ;  /* 0x0000001f0e147221 */ /* 0x000fe20000010000 */
[----:B------:R-:W-:Y:S01]  /*54c0*/  MUFU.EX2 R35, R35 ;  /* 0x0000002300237308 */ /* 0x000fe20000000800 */
[----:B------:R-:W-:-:S02]  /*54d0*/  PLOP3.LUT P3, PT, PT, PT, UP1, 0x80, 0x0 ;  /* 0x000000000000781c */ /* 0x000fc40003f6f018 */
        /* <DEDUP_REMOVED lines=17> */
[--C-:B------:R-:W-:Y:S01]  /*55f0*/  FFMA.FTZ R32, R32, UR5, -R5.reuse ;  /* 0x0000000520207c23 */ /* 0x100fe20008010805 */
[--C-:B------:R-:W-:Y:S01]  /*5600*/  FFMA.FTZ R33, R33, UR5, -R5.reuse ;  /* 0x0000000521217c23 */ /* 0x100fe20008010805 */
[--C-:B------:R-:W-:Y:S01]  /*5610*/  FFMA.FTZ R36, R36, UR5, -R5.reuse ;  /* 0x0000000524247c23 */ /* 0x100fe20008010805 */
[----:B------:R-:W-:Y:S01]  /*5620*/  FADD.FTZ R51, R55, R58 ;  /* 0x0000003a37337221 */ /* 0x000fe20000010000 */
[--C-:B------:R-:W-:Y:S01]  /*5630*/  FFMA.FTZ R37, R37, UR5, -R5.reuse ;  /* 0x0000000525257c23 */ /* 0x100fe20008010805 */
[----:B------:R-:W2:Y:S01]  /*5640*/  MUFU.EX2 R60, R60 ;  /* 0x0000003c003c7308 */ /* 0x000ea20000000800 */
[----:B------:R-:W-:Y:S01]  /*5650*/  FFMA.FTZ R24, R24, UR5, -R5 ;  /* 0x0000000518187c23 */ /* 0x000fe20008010805 */
[----:B------:R-:W-:Y:S01]  /*5660*/  FADD.FTZ R58, R42, R51 ;  /* 0x000000332a3a7221 */ /* 0x000fe20000010000 */
[--C-:B------:R-:W-:Y:S01]  /*5670*/  FFMA.FTZ R25, R25, UR5, -R5.reuse ;  /* 0x0000000519197c23 */ /* 0x100fe20008010805 */
[--C-:B------:R-:W-:Y:S01]  /*5680*/  FFMA.FTZ R28, R28, UR5, -R5.reuse ;  /* 0x000000051c1c7c23 */ /* 0x100fe20008010805 */
[----:B------:R-:W-:Y:S01]  /*5690*/  FFMA.FTZ R29, R29, UR5, -R5 ;  /* 0x000000051d1d7c23 */ /* 0x000fe20008010805 */
[----:B------:R-:W-:Y:S01]  /*56a0*/  FADD.FTZ R51, R43, R58 ;  /* 0x0000003a2b337221 */ /* 0x000fe20000010000 */
[----:B------:R-:W-:Y:S01]  /*56b0*/  F2FP.BF16.F32.PACK_AB R205, R50, R205 ;  /* 0x000000cd32cd723e */ /* 0x000fe200000010ff */
[----:B------:R-:W3:Y:S01]  /*56c0*/  MUFU.EX2 R61, R61 ;  /* 0x0000003d003d7308 */ /* 0x000ee20000000800 */
[----:B-1----:R-:W-:Y:S01]  /*56d0*/  FADD.FTZ R31, R56, R57 ;  /* 0x00000039381f7221 */ /* 0x002fe20000010000 */
[----:B0-----:R-:W-:Y:S01]  /*56e0*/  FADD.FTZ R0, R46, R51 ;  /* 0x000000332e007221 */ /* 0x001fe20000010000 */
[----:B------:R-:W-:-:S02]  /*56f0*/  F2FP.BF16.F32.PACK_AB R203, R47, R46 ;  /* 0x0000002e2fcb723e */ /* 0x000fc400000010ff */
[----:B------:R-:W-:Y:S02]  /*5700*/  CS2R R58, SRZ ;  /* 0x00000000003a7805 */ /* 0x000fe4000001ff00 */
[----:B------:R-:W-:Y:S01]  /*5710*/  F2FP.BF16.F32.PACK_AB R197, R35, R34 ;  /* 0x0000002223c5723e */ /* 0x000fe200000010ff */
[----:B------:R-:W-:Y:S01]  /*5720*/  FADD.FTZ R51, R47, R0 ;  /* 0x000000002f337221 */ /* 0x000fe20000010000 */
[----:B------:R-:W-:Y:S01]  /*5730*/  F2FP.BF16.F32.PACK_AB R208, R57, R56 ;  /* 0x0000003839d0723e */ /* 0x000fe200000010ff */
[----:B------:R-:W0:Y:S01]  /*5740*/  MUFU.EX2 R48, R48 ;  /* 0x0000003000307308 */ /* 0x000e220000000800 */
[----:B--2---:R-:W-:Y:S01]  /*5750*/  FADD.FTZ R20, R60, R31 ;  /* 0x0000001f3c147221 */ /* 0x004fe20000010000 */
[----:B------:R-:W-:Y:S02]  /*5760*/  CS2R R56, SRZ ;  /* 0x0000000000387805 */ /* 0x000fe4000001ff00 */
[----:B------:R-:W-:Y:S02]  /*5770*/  CS2R R54, SRZ ;  /* 0x0000000000367805 */ /* 0x000fe4000001ff00 */
[----:B------:R-:W-:-:S02]  /*5780*/  CS2R R46, SRZ ;  /* 0x00000000002e7805 */ /* 0x000fc4000001ff00 */
[----:B------:R-:W-:Y:S01]  /*5790*/  CS2R R42, SRZ ;  /* 0x00000000002a7805 */ /* 0x000fe2000001ff00 */
[----:B------:R-:W1:Y:S01]  /*57a0*/  MUFU.EX2 R49, R49 ;  /* 0x0000003100317308 */ /* 0x000e620000000800 */
[C---:B---3--:R-:W-:Y:S01]  /*57b0*/  FADD.FTZ R31, R61.reuse, R20 ;  /* 0x000000143d1f7221 */ /* 0x048fe20000010000 */
[----:B------:R-:W-:Y:S02]  /*57c0*/  F2FP.BF16.F32.PACK_AB R210, R61, R60 ;  /* 0x0000003c3dd2723e */ /* 0x000fe400000010ff */
[----:B------:R-:W-:-:S04]  /*57d0*/  CS2R R60, SRZ ;  /* 0x00000000003c7805 */ /* 0x000fc8000001ff00 */
[----:B------:R-:W2:Y:S01]  /*57e0*/  MUFU.EX2 R52, R52 ;  /* 0x0000003400347308 */ /* 0x000ea20000000800 */
[----:B0-----:R-:W-:-:S07]  /*57f0*/  FADD.FTZ R20, R48, R31 ;  /* 0x0000001f30147221 */ /* 0x001fce0000010000 */
[----:B------:R-:W0:Y:S01]  /*5800*/  MUFU.EX2 R53, R53 ;  /* 0x0000003500357308 */ /* 0x000e220000000800 */
[C---:B-1----:R-:W-:Y:S01]  /*5810*/  FADD.FTZ R31, R49.reuse, R20 ;  /* 0x00000014311f7221 */ /* 0x042fe20000010000 */
[----:B------:R-:W-:Y:S02]  /*5820*/  F2FP.BF16.F32.PACK_AB R204, R49, R48 ;  /* 0x0000003031cc723e */ /* 0x000fe400000010ff */
[----:B------:R-:W-:-:S04]  /*5830*/  CS2R R48, SRZ ;  /* 0x0000000000307805 */ /* 0x000fc8000001ff00 */
[----:B------:R-:W1:Y:S01]  /*5840*/  MUFU.EX2 R40, R40 ;  /* 0x0000002800287308 */ /* 0x000e620000000800 */
[----:B--2---:R-:W-:-:S07]  /*5850*/  FADD.FTZ R20, R52, R31 ;  /* 0x0000001f34147221 */ /* 0x004fce0000010000 */
[----:B------:R-:W2:Y:S01]  /*5860*/  MUFU.EX2 R41, R41 ;  /* 0x0000002900297308 */ /* 0x000ea20000000800 */
[C---:B0-----:R-:W-:Y:S01]  /*5870*/  FADD.FTZ R31, R53.reuse, R20 ;  /* 0x00000014351f7221 */ /* 0x041fe20000010000 */
[----:B------:R-:W-:Y:S01]  /*5880*/  FADD.FTZ R20, R34, R51 ;  /* 0x0000003322147221 */ /* 0x000fe20000010000 */
[----:B------:R-:W-:Y:S02]  /*5890*/  F2FP.BF16.F32.PACK_AB R206, R53, R52 ;  /* 0x0000003435ce723e */ /* 0x000fe400000010ff */
[----:B------:R-:W-:Y:S02]  /*58a0*/  CS2R R52, SRZ ;  /* 0x0000000000347805 */ /* 0x000fe4000001ff00 */
[----:B------:R-:W-:Y:S01]  /*58b0*/  CS2R R50, SRZ ;  /* 0x0000000000327805 */ /* 0x000fe2000001ff00 */
[----:B------:R-:W-:Y:S01]  /*58c0*/  FADD.FTZ R5, R35, R20 ;  /* 0x0000001423057221 */ /* 0x000fe20000010000 */
[----:B------:R-:W-:Y:S01]  /*58d0*/  IMAD.U32 R20, RZ, RZ, UR6 ;  /* 0x00000006ff147e24 */ /* 0x000fe2000f8e00ff */
[----:B------:R-:W0:Y:S01]  /*58e0*/  MUFU.EX2 R44, R44 ;  /* 0x0000002c002c7308 */ /* 0x000e220000000800 */
[----:B-1----:R-:W-:Y:S01]  /*58f0*/  FADD.FTZ R0, R40, R31 ;  /* 0x0000001f28007221 */ /* 0x002fe20000010000 */
[----:B------:R-:W-:-:S06]  /*5900*/  CS2R R34, SRZ ;  /* 0x0000000000227805 */ /* 0x000fcc000001ff00 */
[----:B------:R-:W1:Y:S01]  /*5910*/  MUFU.EX2 R38, R38 ;  /* 0x0000002600267308 */ /* 0x000e620000000800 */
[C---:B--2---:R-:W-:Y:S01]  /*5920*/  FADD.FTZ R31, R41.reuse, R0 ;  /* 0x00000000291f7221 */ /* 0x044fe20000010000 */
[----:B------:R-:W-:Y:S02]  /*5930*/  F2FP.BF16.F32.PACK_AB R200, R41, R40 ;  /* 0x0000002829c8723e */ /* 0x000fe400000010ff */
        /* <DEDUP_REMOVED lines=10> */
[C---:B0-----:R-:W-:Y:S01]  /*59e0*/  FADD.FTZ R31, R39.reuse, R2 ;  /* 0x00000002271f7221 */ /* 0x041fe20000010000 */
[----:B------:R-:W-:Y:S02]  /*59f0*/  F2FP.BF16.F32.PACK_AB R199, R39, R38 ;  /* 0x0000002627c7723e */ /* 0x000fe400000010ff */
[----:B------:R-:W-:-:S04]  /*5a00*/  CS2R R38, SRZ ;  /* 0x0000000000267805 */ /* 0x000fc8000001ff00 */
[----:B------:R-:W0:Y:S01]  /*5a10*/  MUFU.EX2 R33, R33 ;  /* 0x0000002100217308 */ /* 0x000e220000000800 */
[----:B-1----:R-:W-:-:S07]  /*5a20*/  FADD.FTZ R0, R32, R5 ;  /* 0x0000000520007221 */ /* 0x002fce0000010000 */
[----:B------:R-:W1:Y:S01]  /*5a30*/  MUFU.EX2 R27, R27 ;  /* 0x0000001b001b7308 */ /* 0x000e620000000800 */
[----:B--2---:R-:W-:-:S07]  /*5a40*/  FADD.FTZ R2, R26, R31 ;  /* 0x0000001f1a027221 */ /* 0x004fce0000010000 */
[----:B------:R-:W2:Y:S01]  /*5a50*/  MUFU.EX2 R36, R36 ;  /* 0x0000002400247308 */ /* 0x000ea20000000800 */
[C---:B0-----:R-:W-:Y:S01]  /*5a60*/  FADD.FTZ R5, R33.reuse, R0 ;  /* 0x0000000021057221 */ /* 0x041fe20000010000 */
[----:B------:R-:W-:Y:S02]  /*5a70*/  F2FP.BF16.F32.PACK_AB R196, R33, R32 ;  /* 0x0000002021c4723e */ /* 0x000fe400000010ff */
[----:B------:R-:W-:-:S04]  /*5a80*/  CS2R R32, SRZ ;  /* 0x0000000000207805 */ /* 0x000fc8000001ff00 */
[----:B------:R-:W0:Y:S01]  /*5a90*/  MUFU.EX2 R30, R30 ;  /* 0x0000001e001e7308 */ /* 0x000e220000000800 */
[C---:B-1----:R-:W-:Y:S01]  /*5aa0*/  FADD.FTZ R31, R27.reuse, R2 ;  /* 0x000000021b1f7221 */ /* 0x042fe20000010000 */
[----:B------:R-:W-:Y:S02]  /*5ab0*/  F2FP.BF16.F32.PACK_AB R193, R27, R26 ;  /* 0x0000001a1bc1723e */ /* 0x000fe400000010ff */
[----:B------:R-:W-:-:S04]  /*5ac0*/  CS2R R26, SRZ ;  /* 0x00000000001a7805 */ /* 0x000fc8000001ff00 */
[----:B------:R-:W1:Y:S01]  /*5ad0*/  MUFU.EX2 R37, R37 ;  /* 0x0000002500257308 */ /* 0x000e620000000800 */
[----:B--2---:R-:W-:-:S07]  /*5ae0*/  FADD.FTZ R0, R36, R5 ;  /* 0x0000000524007221 */ /* 0x004fce0000010000 */
        /* <DEDUP_REMOVED lines=10> */
[----:B------:R-:W-:Y:S01]  /*5b90*/  F2FP.BF16.F32.PACK_AB R195, R21, R30 ;  /* 0x0000001e15c3723e */ /* 0x000fe200000010ff */
[----:B------:R-:W-:Y:S01]  /*5ba0*/  IMAD.MOV.U32 R2, RZ, RZ, 0x3f800000 ;  /* 0x3f800000ff027424 */ /* 0x000fe200078e00ff */
[----:B------:R-:W-:-:S04]  /*5bb0*/  CS2R R30, SRZ ;  /* 0x00000000001e7805 */ /* 0x000fc8000001ff00 */
[----:B------:R-:W0:Y:S01]  /*5bc0*/  MUFU.EX2 R29, R29 ;  /* 0x0000001d001d7308 */ /* 0x000e220000000800 */
[C---:B-1----:R-:W-:Y:S01]  /*5bd0*/  FADD.FTZ R21, R25.reuse, R0 ;  /* 0x0000000019157221 */ /* 0x042fe20000010000 */
[----:B------:R-:W-:Y:S01]  /*5be0*/  F2FP.BF16.F32.PACK_AB R192, R25, R24 ;  /* 0x0000001819c0723e */ /* 0x000fe200000010ff */
[----:B------:R-:W-:Y:S01]  /*5bf0*/  IMAD.MOV.U32 R0, RZ, RZ, 0x3f800000 ;  /* 0x3f800000ff007424 */ /* 0x000fe200078e00ff */
[----:B------:R-:W-:Y:S01]  /*5c00*/  CS2R R24, SRZ ;  /* 0x0000000000187805 */ /* 0x000fe2000001ff00 */
[----:B--2---:R-:W-:-:S04]  /*5c10*/  FADD.FTZ R14, R28, R21 ;  /* 0x000000151c0e7221 */ /* 0x004fc80000010000 */
[C---:B0-----:R-:W-:Y:S01]  /*5c20*/  FADD.FTZ R14, R29.reuse, R14 ;  /* 0x0000000e1d0e7221 */ /* 0x041fe20000010000 */
[----:B------:R-:W-:Y:S02]  /*5c30*/  F2FP.BF16.F32.PACK_AB R194, R29, R28 ;  /* 0x0000001c1dc2723e */ /* 0x000fe400000010ff */
[----:B------:R-:W-:Y:S01]  /*5c40*/  CS2R R28, SRZ ;  /* 0x00000000001c7805 */ /* 0x000fe2000001ff00 */
[----:B------:R-:W-:Y:S06]  /*5c50*/  @!P3 BRA `(.L_x_2358) ;  /* 0x0000003c0048b947 */ /* 0x000fec0003800000 */
[----:B------:R-:W-:Y:S01]  /*5c60*/  R2UR UR4, R236 ;  /* 0x00000000ec0472ca */ /* 0x000fe200000e0000 */
[----:B------:R-:W-:Y:S01]  /*5c70*/  IMAD.MOV.U32 R21, RZ, RZ, R4 ;  /* 0x000000ffff157224 */ /* 0x000fe200078e0004 */
[----:B------:R-:W-:Y:S01]  /*5c80*/  UMOV UR61, UR60 ;  /* 0x0000003c003d7c82 */ /* 0x000fe20008000000 */
[----:B------:R-:W-:Y:S02]  /*5c90*/  IMAD.MOV.U32 R235, RZ, RZ, R3 ;  /* 0x000000ffffeb7224 */ /* 0x000fe400078e0003 */
[----:B------:R-:W-:Y:S02]  /*5ca0*/  IMAD.MOV.U32 R2, RZ, RZ, 0x3f800000 ;  /* 0x3f800000ff027424 */ /* 0x000fe400078e00ff */
[----:B------:R-:W-:-:S06]  /*5cb0*/  IMAD.MOV.U32 R151, RZ, RZ, RZ ;  /* 0x000000ffff977224 */ /* 0x000fcc00078e00ff */
[----:B------:R-:W-:Y:S01]  /*5cc0*/  IMAD.U32 R236, RZ, RZ, UR4 ;  /* 0x00000004ffec7e24 */ /* 0x000fe2000f8e00ff */
[----:B------:R-:W-:-:S13]  /*5cd0*/  R2UR UR4, R16 ;  /* 0x00000000100472ca */ /* 0x000fda00000e0000 */
[----:B------:R-:W-:-:S07]  /*5ce0*/  IMAD.U32 R237, RZ, RZ, UR4 ;  /* 0x00000004ffed7e24 */ /* 0x000fce000f8e00ff */
.L_x_2367:
[----:B------:R-:W-:Y:S01]  /*5cf0*/  R2UR UR6, R237 ;  /* 0x00000000ed0672ca */ /* 0x000fe200000e0000 */
[----:B------:R-:W-:-:S04]  /*5d00*/  UIADD3 UR4, UR61, 0x1, URZ ;  /* 0x000000013d047890 */ /* 0x000fc8000fffe03f */
[----:B------:R-:W-:-:S04]  /*5d10*/  UISETP.NE.AND UP1, UPT, UR4, 0x2, UPT ;  /* 0x000000020400788c */ /* 0x000fc8000bf25270 */
[----:B------:R-:W-:Y:S02]  /*5d20*/  USEL UR5, URZ, 0x1, UP1 ;  /* 0x000000013f057887 */ /* 0x000fe40008800000 */
[----:B------:R-:W-:Y:S02]  /*5d30*/  USEL UR60, UR4, URZ, UP1 ;  /* 0x0000003f043c7287 */ /* 0x000fe40008800000 */
[----:B------:R-:W-:-:S06]  /*5d40*/  ULOP3.LUT UR4, UR6, UR5, URZ, 0x3c, !UPT ;  /* 0x0000000506047292 */ /* 0x000fcc000f8e3c3f */
[----:B------:R-:W-:Y:S01]  /*5d50*/  IMAD.U32 R16, RZ, RZ, UR4 ;  /* 0x00000004ff107e24 */ /* 0x000fe2000f8e00ff */
[----:B------:R-:W-:Y:S06]  /*5d60*/  @!P0 BRA `(.L_x_2359) ;  /* 0x0000000000048947 */ /* 0x000fec0003800000 */
[----:B------:R-:W-:Y:S01]  /*5d70*/  BPT.TRAP 0x1 ;  /* 0x000000040000795c */ /* 0x000fe20000300000 */
.L_x_2359:
[----:B------:R-:W-:Y:S02]  /*5d80*/  R2UR UR4, R17 ;  /* 0x00000000110472ca */ /* 0x000fe400000e0000 */
[----:B------:R-:W-:-:S11]  /*5d90*/  R2UR UR5, R16 ;  /* 0x00000000100572ca */ /* 0x000fd600000e0000 */
[----:B------:R-:W-:Y:S02]  /*5da0*/  ULEA UR4, UR60, UR4, 0x3 ;  /* 0x000000043c047291 */ /* 0x000fe4000f8e183f */
[----:B------:R-:W-:-:S04]  /*5db0*/  IMAD.U32 R4, RZ, RZ, UR5 ;  /* 0x00000005ff047e24 */ /* 0x000fc8000f8e00ff */
[----:B------:R-:W-:Y:S01]  /*5dc0*/  IMAD.U32 R3, RZ, RZ, UR4 ;  /* 0x00000004ff037e24 */ /* 0x000fe2000f8e00ff */
[----:B------:R-:W-:-:S04]  /*5dd0*/  SHF.L.U32 R4, R4, 0x1f, RZ ;  /* 0x0000001f04047819 */ /* 0x000fc800000006ff */
[----:B------:R0:W1:Y:S01]  /*5de0*/  SYNCS.PHASECHK.TRANS64.TRYWAIT P3, [UR4+0x38830], R4 ;  /* 0x03883004ff0075a7 */ /* 0x0000620008060144 */
[----:B------:R-:W-:Y:S05]  /*5df0*/  @!P0 BRA `(.L_x_2360) ;  /* 0x0000000000048947 */ /* 0x000fea0003800000 */
[----:B------:R-:W-:Y:S01]  /*5e00*/  BPT.TRAP 0x1 ;  /* 0x000000040000795c */ /* 0x000fe20000300000 */
.L_x_2360:
[----:B-1----:R-:W-:Y:S05]  /*5e10*/  @P3 BRA `(.L_x_2361) ;  /* 0x00000000000c3947 */ /* 0x002fea0003800000 */
[----:B------:R-:W-:-:S13]  /*5e20*/  R2UR UR4, R3 ;  /* 0x00000000030472ca */ /* 0x000fda00000e0000 */
[----:B------:R-:W1:Y:S02]  /*5e30*/  SYNCS.PHASECHK.TRANS64.TRYWAIT P3, [UR4+0x38830], R4 ;  /* 0x03883004ff0075a7 */ /* 0x000e640008060144 */
[----:B-1----:R-:W-:Y:S05]  /*5e40*/  @!P3 BRA `(.L_x_2362) ;  /* 0x00000150009cb947 */ /* 0x002fea0003800000 */
.L_x_2361:
[----:B------:R-:W-:Y:S01]  /*5e50*/  R2UR UR4, R15 ;  /* 0x000000000f0472ca */ /* 0x000fe200000e0000 */
[----:B------:R-:W-:Y:S01]  /*5e60*/  WARPGROUP.ARRIVE ;  /* 0x00000000000079c5 */ /* 0x000fe20000000000 */
[----:B------:R-:W-:Y:S01]  /*5e70*/  R2UR UR14, R12 ;  /* 0x000000000c0e72ca */ /* 0x000fe200000e0000 */
[----:B------:R-:W-:Y:S01]  /*5e80*/  UMOV UR59, 0x40000040 ;  /* 0x40000040003b7882 */ /* 0x000fe20000000000 */
        /* <DEDUP_REMOVED lines=9> */
[----:B------:R-:W-:Y:S01]  /*5f20*/  UIMAD UR4, UR60, 0xa00, UR4 ;  /* 0x00000a003c0478a4 */ /* 0x000fe2000f8e0204 */
[-C--:B------:R-:W-:Y:S01]  /*5f30*/  FMUL.FTZ R24, R24, R0.reuse ;  /* 0x0000000018187220 */ /* 0x080fe20000410000 */
[----:B------:R-:W-:Y:S01]  /*5f40*/  UMOV UR56, UR14 ;  /* 0x0000000e00387c82 */ /* 0x000fe20008000000 */
[----:B------:R-:W-:Y:S01]  /*5f50*/  UMOV UR35, 0x40000040 ;  /* 0x4000004000237882 */ /* 0x000fe20000000000 */
[----:B------:R-:W-:Y:S01]  /*5f60*/  UMOV UR57, UR15 ;  /* 0x0000000f00397c82 */ /* 0x000fe20008000000 */
[----:B------:R-:W-:Y:S01]  /*5f70*/  UIADD3 UR18, UR4, 0x282, URZ ;  /* 0x0000028204127890 */ /* 0x000fe2000fffe03f */
[-C--:B------:R-:W-:Y:S01]  /*5f80*/  FMUL.FTZ R25, R25, R0.reuse ;  /* 0x0000000019197220 */ /* 0x080fe20000410000 */
[----:B------:R-:W-:Y:S01]  /*5f90*/  UMOV UR58, UR4 ;  /* 0x00000004003a7c82 */ /* 0x000fe20008000000 */
[----:B------:R-:W-:Y:S01]  /*5fa0*/  UIADD3 UR22, UR4, 0x284, URZ ;  /* 0x0000028404167890 */ /* 0x000fe2000fffe03f */
[----:B------:R-:W-:Y:S01]  /*5fb0*/  HGMMA.64x16x16.F32.BF16 R184, gdesc[UR56], RZ, !UPT, gsb0 ;  /* 0x0020000038b879f0 */ /* 0x000fe2000c0018ff */
[----:B------:R-:W-:Y:S01]  /*5fc0*/  UIADD3 UR58, UR4, 0x80, URZ ;  /* 0x00000080043a7890 */ /* 0x000fe2000fffe03f */
[-C--:B------:R-:W-:Y:S01]  /*5fd0*/  FMUL.FTZ R28, R28, R0.reuse ;  /* 0x000000001c1c7220 */ /* 0x080fe20000410000 */
[----:B------:R-:W-:Y:S01]  /*5fe0*/  UMOV UR59, 0x40000040 ;  /* 0x40000040003b7882 */ /* 0x000fe20000000000 */
[----:B------:R-:W-:Y:S01]  /*5ff0*/  UMOV UR56, UR14 ;  /* 0x0000000e00387c82 */ /* 0x000fe20008000000 */
[----:B------:R-:W-:Y:S01]  /*6000*/  UMOV UR57, UR15 ;  /* 0x0000000f00397c82 */ /* 0x000fe20008000000 */
        /* <DEDUP_REMOVED lines=54> */
[----:B------:R-:W-:Y:S01]  /*6370*/  UIADD3 UR58, UR4, 0x100, URZ ;  /* 0x00000100043a7890 */ /* 0x000fe2000fffe03f */
[-C--:B------:R-:W-:Y:S01]  /*6380*/  FMUL.FTZ R105, R105, R0.reuse ;  /* 0x0000000069697220 */ /* 0x080fe20000410000 */
[----:B------:R-:W-:Y:S01]  /*6390*/  UMOV UR59, 0x40000040 ;  /* 0x40000040003b7882 */ /* 0x000fe20000000000 */
[----:B------:R-:W-:Y:S01]  /*63a0*/  UMOV UR56, UR14 ;  /* 0x0000000e00387c82 */ /* 0x000fe20008000000 */
[----:B------:R-:W-:Y:S01]  /*63b0*/  UMOV UR57, UR15 ;  /* 0x0000000f00397c82 */ /* 0x000fe20008000000 */
        /* <DEDUP_REMOVED lines=97> */
[----:B------:R-:W-:Y:S01]  /*69d0*/  UMOV UR59, 0x40000040 ;  /* 0x40000040003b7882 */ /* 0x000fe20000000000 */
[----:B------:R-:W-:Y:S01]  /*69e0*/  UMOV UR56, UR14 ;  /* 0x0000000e00387c82 */ /* 0x000fe20008000000 */
[----:B------:R-:W-:Y:S01]  /*69f0*/  UMOV UR57, UR15 ;  /* 0x0000000f00397c82 */ /* 0x000fe20008000000 */
[----:B------:R-:W-:Y:S01]  /*6a00*/  UIADD3 UR14, UR4, 0x280, URZ ;  /* 0x00000280040e7890 */ /* 0x000fe2000fffe03f */
[----:B------:R-:W-:Y:S01]  /*6a10*/  UMOV UR15, 0x40000040 ;  /* 0x40000040000f7882 */ /* 0x000fe20000000000 */
[----:B------:R-:W-:Y:S02]  /*6a20*/  WARPGROUP.DEPBAR.LE gsb0, 0x0 ;  /* 0x00008000000079c5 */ /* 0x000fe40000010000 */
[----:B-1----:R-:W-:-:S06]  /*6a30*/  WARPGROUP.ARRIVE ;  /* 0x00000000000079c5 */ /* 0x002fcc0000000000 */
[----:B------:R-:W-:Y:S01]  /*6a40*/  HGMMA.64x16x16.F32.BF16 R152, gdesc[UR56], RZ, !UPT, gsb0 ;  /* 0x00200000389879f0 */ /* 0x000fe2000c0018ff */
[----:B------:R-:W-:Y:S01]  /*6a50*/  UIADD3 UR58, UR4, 0x2, URZ ;  /* 0x00000002043a7890 */ /* 0x000fe2000fffe03f */
[----:B------:R-:W-:Y:S01]  /*6a60*/  UMOV UR59, 0x40000040 ;  /* 0x40000040003b7882 */ /* 0x000fe20000000000 */
[----:B------:R-:W-:Y:S01]  /*6a70*/  UMOV UR56, UR10 ;  /* 0x0000000a00387c82 */ /* 0x000fe20008000000 */
[----:B------:R-:W-:Y:S01]  /*6a80*/  UMOV UR57, UR11 ;  /* 0x0000000b00397c82 */ /* 0x000fe20008000000 */
[----:B------:R-:W-:Y:S02]  /*6a90*/  WARPGROUP.DEPBAR.LE gsb0, 0x0 ;  /* 0x00008000000079c5 */ /* 0x000fe40000010000 */
[----:B------:R-:W-:-:S06]  /*6aa0*/  WARPGROUP.ARRIVE ;  /* 0x00000000000079c5 */ /* 0x000fcc0000000000 */
[----:B------:R-:W-:Y:S01]  /*6ab0*/  HGMMA.64x16x16.F32.BF16 R184, gdesc[UR56], R184, gsb0 ;  /* 0x0020000038b879f0 */ /* 0x000fe200080018b8 */
        /* <DEDUP_REMOVED lines=25> */
[----:B------:R-:W-:Y:S01]  /*6c50*/  UIADD3 UR10, UR4, 0x6, URZ ;  /* 0x00000006040a7890 */ /* 0x000fe2000fffe03f */
[----:B------:R-:W-:Y:S01]  /*6c60*/  UMOV UR11, 0x40000040 ;  /* 0x40000040000b7882 */ /* 0x000fe20000000000 */
        /* <DEDUP_REMOVED lines=65> */
[----:B------:R-:W-:Y:S02]  /*7080*/  R2UR UR10, R6 ;  /* 0x00000000060a72ca */ /* 0x000fe400000e0000 */
[----:B------:R-:W-:-:S11]  /*7090*/  R2UR UR11, R7 ;  /* 0x00000000070b72ca */ /* 0x000fd600000e0000 */
[----:B------:R-:W-:Y:S02]  /*70a0*/  UMOV UR56, UR10 ;  /* 0x0000000a00387c82 */ /* 0x000fe40008000000 */
        /* <DEDUP_REMOVED lines=276> */
[----:B------:R-:W-:Y:S01]  /*81f0*/  UMOV UR4, UR10 ;  /* 0x0000000a00047c82 */ /* 0x000fe20008000000 */
[----:B------:R-:W-:Y:S02]  /*8200*/  WARPGROUP.DEPBAR.LE gsb0, 0x0 ;  /* 0x00008000000079c5 */ /* 0x000fe40000010000 */
[----:B------:R-:W-:-:S06]  /*8210*/  WARPGROUP.ARRIVE ;  /* 0x00000000000079c5 */ /* 0x000fcc0000000000 */
[----:B------:R-:W-:Y:S03]  /*8220*/  HGMMA.64x16x16.F32.BF16 R160, gdesc[UR56], R160, gsb0 ;  /* 0x0020000038a079f0 */ /* 0x000fe600080018a0 */
[----:B------:R-:W-:Y:S02]  /*8230*/  WARPGROUP.DEPBAR.LE gsb0, 0x0 ;  /* 0x00008000000079c5 */ /* 0x000fe40000010000 */
[----:B------:R-:W-:-:S06]  /*8240*/  WARPGROUP.ARRIVE ;  /* 0x00000000000079c5 */ /* 0x000fcc0000000000 */
[----:B------:R-:W-:Y:S03]  /*8250*/  HGMMA.64x16x16.F32.BF16 R152, gdesc[UR4], R152, gsb0 ;  /* 0x00200000049879f0 */ /* 0x000fe60008001898 */
[----:B------:R-:W-:Y:S02]  /*8260*/  WARPGROUP.DEPBAR.LE gsb0, 0x0 ;  /* 0x00008000000079c5 */ /* 0x000fe40000010000 */
[----:B------:R-:W-:Y:S05]  /*8270*/  @!P0 BRA `(.L_x_2363) ;  /* 0x0000000000048947 */ /* 0x000fea0003800000 */
[----:B------:R-:W-:Y:S01]  /*8280*/  BPT.TRAP 0x1 ;  /* 0x000000040000795c */ /* 0x000fe20000300000 */
.L_x_2363:
[----:B------:R-:W-:Y:S02]  /*8290*/  R2UR UR4, R17 ;  /* 0x00000000110472ca */ /* 0x000fe400000e0000 */
[----:B------:R-:W-:-:S11]  /*82a0*/  R2UR UR5, R237 ;  /* 0x00000000ed0572ca */ /* 0x000fd600000e0000 */
[----:B------:R-:W-:Y:S02]  /*82b0*/  ULEA UR4, UR61, UR4, 0x3 ;  /* 0x000000043d047291 */ /* 0x000fe4000f8e183f */
[----:B------:R-:W-:-:S05]  /*82c0*/  IMAD.U32 R0, RZ, RZ, UR5 ;  /* 0x00000005ff007e24 */ /* 0x000fca000f8e00ff */
[----:B------:R-:W-:-:S04]  /*82d0*/  SHF.L.U32 R0, R0, 0x1f, RZ ;  /* 0x0000001f00007819 */ /* 0x000fc800000006ff */
[----:B------:R1:W2:Y:S01]  /*82e0*/  SYNCS.PHASECHK.TRANS64.TRYWAIT P3, [UR4+0x38850], R0 ;  /* 0x03885000ff0075a7 */ /* 0x0002a20008060144 */
[----:B------:R-:W-:Y:S05]  /*82f0*/  @!P0 BRA `(.L_x_2364) ;  /* 0x0000000000048947 */ /* 0x000fea0003800000 */
[----:B------:R-:W-:Y:S01]  /*8300*/  BPT.TRAP 0x1 ;  /* 0x000000040000795c */ /* 0x000fe20000300000 */
.L_x_2364:
[----:B--2---:R-:W-:Y:S05]  /*8310*/  @P3 BRA `(.L_x_2365) ;  /* 0x0000000000083947 */ /* 0x004fea0003800000 */
[----:B------:R-:W2:Y:S02]  /*8320*/  SYNCS.PHASECHK.TRANS64.TRYWAIT P3, [UR4+0x38850], R0 ;  /* 0x03885000ff0075a7 */ /* 0x000ea40008060144 */
[----:B--2---:R-:W-:Y:S05]  /*8330*/  @!P3 BRA `(.L_x_2366) ;  /* 0x0000012c007cb947 */ /* 0x004fea0003800000 */
.L_x_2365:
[----:B------:R-:W-:Y:S01]  /*8340*/  R2UR UR5, R17 ;  /* 0x00000000110572ca */ /* 0x000fe200000e0000 */
[----:B------:R-:W-:Y:S01]  /*8350*/  WARPGROUP.ARRIVE ;  /* 0x00000000000079c5 */ /* 0x000fe20000000000 */
[----:B------:R-:W-:Y:S01]  /*8360*/  UMOV UR7, 0x40000040 ;  /* 0x4000004000077882 */ /* 0x000fe20000000000 */
[----:B------:R-:W-:Y:S02]  /*8370*/  R2UR UR15, R212 ;  /* 0x00000000d40f72ca */ /* 0x000fe400000e0000 */
[----:B------:R-:W-:Y:S02]  /*8380*/  R2UR UR10, R236 ;  /* 0x00000000ec0a72ca */ /* 0x000fe400000e0000 */
[----:B------:R-:W-:Y:S02]  /*8390*/  R2UR UR14, R18 ;  /* 0x00000000120e72ca */ /* 0x000fe400000e0000 */
[----:B------:R-:W-:-:S04]  /*83a0*/  R2UR UR11, R22 ;  /* 0x00000000160b72ca */ /* 0x000fc800000e0000 */
[----:B------:R-:W-:-:S03]  /*83b0*/  UIADD3 UR5, UR5, 0x400, URZ ;  /* 0x0000040005057890 */ /* 0x000fc6000fffe03f */
[----:B-12---:R-:W-:Y:S01]  /*83c0*/  VIADD R0, R213, UR15 ;  /* 0x0000000fd5007c36 */ /* 0x006fe20008000000 */
[----:B------:R-:W-:-:S04]  /*83d0*/  USHF.R.U32.HI UR5, URZ, 0x4, UR5 ;  /* 0x000000043f057899 */ /* 0x000fc80008011605 */
[----:B------:R-:W-:-:S04]  /*83e0*/  ULOP3.LUT UR5, UR5, 0x3fff, URZ, 0xc0, !UPT ;  /* 0x00003fff05057892 */ /* 0x000fc8000f8ec03f */
[----:B------:R-:W-:-:S04]  /*83f0*/  ULOP3.LUT UR5, UR5, 0x2800000, URZ, 0xfc, !UPT ;  /* 0x0280000005057892 */ /* 0x000fc8000f8efc3f */
[----:B------:R-:W-:-:S03]  /*8400*/  UIMAD UR5, UR61, 0xa00, UR5 ;  /* 0x00000a003d0578a4 */ /* 0x000fc6000f8e0205 */
[----:B------:R-:W-:-:S04]  /*8410*/  UMOV UR61, UR60 ;  /* 0x0000003c003d7c82 */ /* 0x000fc80008000000 */
        /* <DEDUP_REMOVED lines=20> */
[----:B------:R-:W-:Y:S01]  /*8560*/  @UP0 ULDC UR6, c[0x0][0x44c] ;  /* 0x0001130000060ab9 */ /* 0x000fe20000000800 */
[----:B------:R-:W-:Y:S01]  /*8570*/  UMOV UR7, 0x40000040 ;  /* 0x4000004000077882 */ /* 0x000fe20000000000 */
[----:B------:R-:W-:Y:S01]  /*8580*/  @P2 IMAD.HI.U32 R2, R0, UR6, RZ ;  /* 0x0000000600022c27 */ /* 0x000fe2000f8e00ff */
[----:B------:R-:W-:-:S04]  /*8590*/  @UP0 ULDC UR6, c[0x0][0x450] ;  /* 0x0001140000060ab9 */ /* 0x000fc80000000800 */
[----:B------:R-:W-:Y:S01]  /*85a0*/  @P2 SHF.R.U32.HI R0, RZ, UR6, R2 ;  /* 0x00000006ff002c19 */ /* 0x000fe20008011602 */
[----:B------:R-:W-:-:S04]  /*85b0*/  UIMAD UR6, UR10, -0x50, URZ ;  /* 0xffffffb00a0678a4 */ /* 0x000fc8000f8e023f */
[----:B0-----:R-:W0:Y:S02]  /*85c0*/  SHFL.IDX PT, R4, R0, 0x1, 0x1c1f ;  /* 0x003c1f0000047f89 */ /* 0x001e2400000e0000 */
[----:B------:R-:W-:Y:S01]  /*85d0*/  IMAD.U32 R2, RZ, RZ, UR6 ;  /* 0x00000006ff027e24 */ /* 0x000fe2000f8e00ff */
[----:B------:R-:W-:-:S03]  /*85e0*/  UIADD3 UR6, UR5, 0x200, URZ ;  /* 0x0000020005067890 */ /* 0x000fc6000fffe03f */
[----:B------:R-:W-:Y:S01]  /*85f0*/  ULDC UR5, c[0x0][0x988] ;  /* 0x0002620000057ab9 */ /* 0x000fe20000000800 */
[----:B------:R-:W-:Y:S01]  /*8600*/  IADD3 R2, -R19, 0x1, R2 ;  /* 0x0000000113027810 */ /* 0x000fe20007ffe102 */
[----:B------:R-:W-:Y:S02]  /*8610*/  WARPGROUP.DEPBAR.LE gsb0, 0x0 ;  /* 0x00008000000079c5 */ /* 0x000fe40000010000 */
[----:B------:R-:W-:Y:S01]  /*8620*/  IMAD.U32 R196, RZ, RZ, UR14 ;  /* 0x0000000effc47e24 */ /* 0x000fe2000f8e00ff */
[----:B------:R-:W-:-:S04]  /*8630*/  WARPGROUP.ARRIVE ;  /* 0x00000000000079c5 */ /* 0x000fc80000000000 */
[----:B------:R-:W-:Y:S02]  /*8640*/  IADD3 R2, -R196, UR11, R2 ;  /* 0x0000000bc4027c10 */ /* 0x000fe4000fffe102 */
[----:B------:R-:W-:Y:S01]  /*8650*/  R2UR UR11, R3 ;  /* 0x00000000030b72ca */ /* 0x000fe200000e0000 */
[----:B------:R-:W-:Y:S01]  /*8660*/  HGMMA.64x256x16.F32.BF16 R24, R192, gdesc[UR4].tnspB, R24, gsb0 ;  /* 0x43e00004c0187df0 */ /* 0x000fe20008001818 */
[----:B------:R-:W-:Y:S01]  /*8670*/  R2UR UR6, R20 ;  /* 0x00000000140672ca */ /* 0x000fe200000e0000 */
[----:B0-----:R-:W-:-:S05]  /*8680*/  IMAD.IADD R3, R2, 0x1, R4 ;  /* 0x0000000102037824 */ /* 0x001fca00078e0204 */
[C---:B------:R-:W-:Y:S02]  /*8690*/  ISETP.GT.AND P3, PT, R3.reuse, RZ, PT ;  /* 0x000000ff0300720c */ /* 0x040fe40003f64270 */
[C---:B------:R-:W-:Y:S02]  /*86a0*/  ISETP.GT.AND P4, PT, R3.reuse, 0x1, PT ;  /* 0x000000010300780c */ /* 0x040fe40003f84270 */
[----:B------:R-:W-:Y:S02]  /*86b0*/  FSEL R186, R186, -INF , P3 ;  /* 0xff800000baba7808 */ /* 0x000fe40001800000 */
[----:B------:R-:W-:Y:S01]  /*86c0*/  ISETP.GT.AND P3, PT, R3, 0x8, PT ;  /* 0x000000080300780c */ /* 0x000fe20003f64270 */
[----:B------:R-:W-:Y:S01]  /*86d0*/  UISETP.GT.AND UP1, UPT, UR10, UR6, UPT ;  /* 0x000000060a00728c */ /* 0x000fe2000bf24270 */
[----:B------:R-:W-:Y:S02]  /*86e0*/  FSEL R187, R187, -INF , P4 ;  /* 0xff800000bbbb7808 */ /* 0x000fe40002000000 */
        /* <DEDUP_REMOVED lines=50> */
[----:B------:R-:W-:Y:S01]  /*8a10*/  FSEL R158, R158, -INF , P6 ;  /* 0xff8000009e9e7808 */ /* 0x000fe20003000000 */
[----:B------:R-:W0:Y:S01]  /*8a20*/  SHFL.IDX PT, R3, R0, RZ, 0x1c1f ;  /* 0x001c1fff00037589 */ /* 0x000e2200000e0000 */
[----:B------:R-:W-:Y:S02]  /*8a30*/  FMNMX.FTZ R4, R155, R4, !PT ;  /* 0x000000049b047209 */ /* 0x000fe40007810000 */
[----:B------:R-:W-:Y:S02]  /*8a40*/  FSEL R159, R159, -INF , P5 ;  /* 0xff8000009f9f7808 */ /* 0x000fe40002800000 */
[----:B------:R-:W-:Y:S02]  /*8a50*/  FMNMX.FTZ R4, R158, R4, !PT ;  /* 0x000000049e047209 */ /* 0x000fe40007810000 */
[----:B------:R-:W-:-:S02]  /*8a60*/  R2UR UR6, R16 ;  /* 0x00000000100672ca */ /* 0x000fc400000e0000 */
[----:B------:R-:W-:-:S05]  /*8a70*/  FMNMX.FTZ R4, R159, R4, !PT ;  /* 0x000000049f047209 */ /* 0x000fca0007810000 */
[----:B------:R-:W1:Y:S06]  /*8a80*/  SHFL.BFLY PT, R0, R4, 0x2, 0x1f ;  /* 0x0c401f0004007f89 */ /* 0x000e6c00000e0000 */
[----:B------:R-:W-:Y:S02]  /*8a90*/  IMAD.U32 R237, RZ, RZ, UR6 ;  /* 0x00000006ffed7e24 */ /* 0x000fe4000f8e00ff */
[----:B0-----:R-:W-:-:S05]  /*8aa0*/  IMAD.IADD R2, R2, 0x1, R3 ;  /* 0x0000000102027824 */ /* 0x001fca00078e0203 */
[C---:B------:R-:W-:Y:S02]  /*8ab0*/  ISETP.GT.AND P3, PT, R2.reuse, RZ, PT ;  /* 0x000000ff0200720c */ /* 0x040fe40003f64270 */
[----:B------:R-:W-:Y:S02]  /*8ac0*/  ISETP.GT.AND P4, PT, R2, 0x1, PT ;  /* 0x000000010200780c */ /* 0x000fe40003f84270 */
[----:B------:R-:W-:Y:S02]  /*8ad0*/  FSEL R184, R184, -INF , P3 ;  /* 0xff800000b8b87808 */ /* 0x000fe40001800000 */
[----:B------:R-:W-:Y:S02]  /*8ae0*/  ISETP.GT.AND P5, PT, R2, 0x8, PT ;  /* 0x000000080200780c */ /* 0x000fe40003fa4270 */
[----:B------:R-:W-:Y:S02]  /*8af0*/  FSEL R185, R185, -INF , P4 ;  /* 0xff800000b9b97808 */ /* 0x000fe40002000000 */
[----:B-1----:R-:W-:-:S02]  /*8b00*/  FMNMX.FTZ R4, R4, R0, !PT ;  /* 0x0000000004047209 */ /* 0x002fc40007810000 */
[----:B------:R-:W-:Y:S02]  /*8b10*/  FMNMX.FTZ R3, R184, R235, !PT ;  /* 0x000000ebb8037209 */ /* 0x000fe40007810000 */
[----:B------:R-:W-:Y:S01]  /*8b20*/  ISETP.GT.AND P6, PT, R2, 0x9, PT ;  /* 0x000000090200780c */ /* 0x000fe20003fc4270 */
[----:B------:R-:W0:Y:S01]  /*8b30*/  SHFL.BFLY PT, R0, R4, 0x1, 0x1f ;  /* 0x0c201f0004007f89 */ /* 0x000e2200000e0000 */
[----:B------:R-:W-:Y:S02]  /*8b40*/  FSEL R188, R188, -INF , P5 ;  /* 0xff800000bcbc7808 */ /* 0x000fe40002800000 */
[----:B------:R-:W-:Y:S02]  /*8b50*/  FMNMX.FTZ R3, R185, R3, !PT ;  /* 0x00000003b9037209 */ /* 0x000fe40007810000 */
[----:B------:R-:W-:Y:S02]  /*8b60*/  FSEL R189, R189, -INF , P6 ;  /* 0xff800000bdbd7808 */ /* 0x000fe40003000000 */
[----:B------:R-:W-:-:S02]  /*8b70*/  ISETP.GT.AND P3, PT, R2, 0x10, PT ;  /* 0x000000100200780c */ /* 0x000fc40003f64270 */
[----:B------:R-:W-:Y:S02]  /*8b80*/  FMNMX.FTZ R3, R188, R3, !PT ;  /* 0x00000003bc037209 */ /* 0x000fe40007810000 */
[----:B------:R-:W-:Y:S02]  /*8b90*/  ISETP.GT.AND P4, PT, R2, 0x11, PT ;  /* 0x000000110200780c */ /* 0x000fe40003f84270 */
[----:B------:R-:W-:Y:S02]  /*8ba0*/  FSEL R176, R176, -INF , P3 ;  /* 0xff800000b0b07808 */ /* 0x000fe40001800000 */
[----:B------:R-:W-:Y:S02]  /*8bb0*/  FMNMX.FTZ R3, R189, R3, !PT ;  /* 0x00000003bd037209 */ /* 0x000fe40007810000 */
[----:B------:R-:W-:Y:S02]  /*8bc0*/  ISETP.GT.AND P5, PT, R2, 0x18, PT ;  /* 0x000000180200780c */ /* 0x000fe40003fa4270 */
[----:B------:R-:W-:-:S02]  /*8bd0*/  FSEL R177, R177, -INF , P4 ;  /* 0xff800000b1b17808 */ /* 0x000fc40002000000 */
[----:B------:R-:W-:Y:S02]  /*8be0*/  FMNMX.FTZ R3, R176, R3, !PT ;  /* 0x00000003b0037209 */ /* 0x000fe40007810000 */
[----:B------:R-:W-:Y:S02]  /*8bf0*/  ISETP.GT.AND P6, PT, R2, 0x19, PT ;  /* 0x000000190200780c */ /* 0x000fe40003fc4270 */
[----:B0-----:R-:W-:Y:S02]  /*8c00*/  FMNMX.FTZ R4, R4, R0, !PT ;  /* 0x0000000004047209 */ /* 0x001fe40007810000 */
[----:B------:R-:W-:Y:S02]  /*8c10*/  FSEL R180, R180, -INF , P5 ;  /* 0xff800000b4b47808 */ /* 0x000fe40002800000 */
[----:B------:R-:W-:Y:S02]  /*8c20*/  FMNMX.FTZ R0, R177, R3, !PT ;  /* 0x00000003b1007209 */ /* 0x000fe40007810000 */
[----:B------:R-:W-:-:S02]  /*8c30*/  FSEL R181, R181, -INF , P6 ;  /* 0xff800000b5b57808 */ /* 0x000fc40003000000 */
[----:B------:R-:W-:Y:S02]  /*8c40*/  ISETP.GT.AND P3, PT, R2, 0x20, PT ;  /* 0x000000200200780c */ /* 0x000fe40003f64270 */
        /* <DEDUP_REMOVED lines=10> */
[----:B------:R-:W-:-:S02]  /*8cf0*/  FSEL R173, R173, -INF , P6 ;  /* 0xff800000adad7808 */ /* 0x000fc40003000000 */
[----:B------:R-:W-:Y:S02]  /*8d00*/  ISETP.GT.AND P3, PT, R2, 0x30, PT ;  /* 0x000000300200780c */ /* 0x000fe40003f64270 */
[----:B------:R-:W-:Y:S02]  /*8d10*/  FMNMX.FTZ R0, R172, R0, !PT ;  /* 0x00000000ac007209 */ /* 0x000fe40007810000 */
[C---:B------:R-:W-:Y:S02]  /*8d20*/  ISETP.GT.AND P4, PT, R2.reuse, 0x31, PT ;  /* 0x000000310200780c */ /* 0x040fe40003f84270 */
[----:B------:R-:W-:Y:S02]  /*8d30*/  ISETP.GT.AND P6, PT, R2, 0x39, PT ;  /* 0x000000390200780c */ /* 0x000fe40003fc4270 */
[----:B------:R-:W-:Y:S02]  /*8d40*/  FSEL R160, R160, -INF , P3 ;  /* 0xff800000a0a07808 */ /* 0x000fe40001800000 */
[----:B------:R-:W-:-:S02]  /*8d50*/  FMNMX.FTZ R0, R173, R0, !PT ;  /* 0x00000000ad007209 */ /* 0x000fc40007810000 */
[----:B------:R-:W-:Y:S02]  /*8d60*/  ISETP.GT.AND P5, PT, R2, 0x38, PT ;  /* 0x000000380200780c */ /* 0x000fe40003fa4270 */
[----:B------:R-:W-:Y:S02]  /*8d70*/  FSEL R161, R161, -INF , P4 ;  /* 0xff800000a1a17808 */ /* 0x000fe40002000000 */
[----:B------:R-:W-:Y:S02]  /*8d80*/  FSEL R165, R165, -INF , P6 ;  /* 0xff800000a5a57808 */ /* 0x000fe40003000000 */
[----:B------:R-:W-:Y:S02]  /*8d90*/  FMNMX.FTZ R0, R160, R0, !PT ;  /* 0x00000000a0007209 */ /* 0x000fe40007810000 */
[----:B------:R-:W-:Y:S02]  /*8da0*/  ISETP.GT.AND P6, PT, R2, 0x40, PT ;  /* 0x000000400200780c */ /* 0x000fe40003fc4270 */
[----:B------:R-:W-:-:S02]  /*8db0*/  FSEL R164, R164, -INF , P5 ;  /* 0xff800000a4a47808 */ /* 0x000fc40002800000 */
[----:B------:R-:W-:Y:S02]  /*8dc0*/  FMNMX.FTZ R0, R161, R0, !PT ;  /* 0x00000000a1007209 */ /* 0x000fe40007810000 */
[----:B------:R-:W-:Y:S02]  /*8dd0*/  FSEL R152, R152, -INF , P6 ;  /* 0xff80000098987808 */ /* 0x000fe40003000000 */
[----:B------:R-:W-:Y:S02]  /*8de0*/  FSETP.NEU.FTZ.AND P6, PT, R4, -INF , PT ;  /* 0xff8000000400780b */ /* 0x000fe40003fdd000 */
[----:B------:R-:W-:Y:S02]  /*8df0*/  FMNMX.FTZ R0, R164, R0, !PT ;  /* 0x00000000a4007209 */ /* 0x000fe40007810000 */
[----:B------:R-:W-:Y:S02]  /*8e00*/  ISETP.GT.AND P3, PT, R2, 0x41, PT ;  /* 0x000000410200780c */ /* 0x000fe40003f64270 */
[----:B------:R-:W-:-:S02]  /*8e10*/  FMNMX.FTZ R0, R165, R0, !PT ;  /* 0x00000000a5007209 */ /* 0x000fc40007810000 */
[----:B------:R-:W-:Y:S02]  /*8e20*/  ISETP.GT.AND P4, PT, R2, 0x48, PT ;  /* 0x000000480200780c */ /* 0x000fe40003f84270 */
[----:B------:R-:W-:Y:S02]  /*8e30*/  FMNMX.FTZ R0, R152, R0, !PT ;  /* 0x0000000098007209 */ /* 0x000fe40007810000 */
[----:B------:R-:W-:Y:S01]  /*8e40*/  ISETP.GT.AND P5, PT, R2, 0x49, PT ;  /* 0x000000490200780c */ /* 0x000fe20003fa4270 */
[----:B------:R-:W-:Y:S02]  /*8e50*/  WARPGROUP.DEPBAR.LE gsb0, 0x0 ;  /* 0x00008000000079c5 */ /* 0x000fe40000010000 */
[----:B------:R-:W-:-:S05]  /*8e60*/  FMUL.FTZ R192, R4, UR5 ;  /* 0x0000000504c07c20 */ /* 0x000fca0008410000 */
[----:B------:R-:W-:-:S05]  /*8e70*/  FSEL R192, R192, RZ, P6 ;  /* 0x000000ffc0c07208 */ /* 0x000fca0003000000 */
[--C-:B------:R-:W-:Y:S01]  /*8e80*/  FFMA.FTZ R211, R190, UR5, -R192.reuse ;  /* 0x00000005bed37c23 */ /* 0x100fe200080108c0 */
[----:B------:R-:W-:Y:S01]  /*8e90*/  FSEL R190, R153, -INF , P3 ;  /* 0xff80000099be7808 */ /* 0x000fe20001800000 */
[--C-:B------:R-:W-:Y:S01]  /*8ea0*/  FFMA.FTZ R205, R178, UR5, -R192.reuse ;  /* 0x00000005b2cd7c23 */ /* 0x100fe200080108c0 */
[----:B------:R-:W-:Y:S01]  /*8eb0*/  FSEL R178, R156, -INF , P4 ;  /* 0xff8000009cb27808 */ /* 0x000fe20002000000 */
[--C-:B------:R-:W-:Y:S01]  /*8ec0*/  FFMA.FTZ R209, R186, UR5, -R192.reuse ;  /* 0x00000005bad17c23 */ /* 0x100fe200080108c0 */
[----:B------:R-:W-:Y:S01]  /*8ed0*/  FMNMX.FTZ R0, R190, R0, !PT ;  /* 0x00000000be007209 */ /* 0x000fe20007810000 */
[--C-:B------:R-:W-:Y:S01]  /*8ee0*/  FFMA.FTZ R186, R187, UR5, -R192.reuse ;  /* 0x00000005bbba7c23 */ /* 0x100fe200080108c0 */
[--C-:B------:R-:W-:Y:S01]  /*8ef0*/  FFMA.FTZ R187, R191, UR5, -R192.reuse ;  /* 0x00000005bfbb7c23 */ /* 0x100fe200080108c0 */
[----:B------:R-:W-:Y:S01]  /*8f00*/  FSEL R191, R157, -INF , P5 ;  /* 0xff8000009dbf7808 */ /* 0x000fe20002800000 */
[--C-:B------:R-:W-:Y:S01]  /*8f10*/  FFMA.FTZ R193, R154, UR5, -R192.reuse ;  /* 0x000000059ac17c23 */ /* 0x100fe200080108c0 */
[----:B------:R-:W-:Y:S01]  /*8f20*/  FMNMX.FTZ R0, R178, R0, !PT ;  /* 0x00000000b2007209 */ /* 0x000fe20007810000 */
[--C-:B------:R-:W-:Y:S01]  /*8f30*/  FFMA.FTZ R154, R155, UR5, -R192.reuse ;  /* 0x000000059b9a7c23 */ /* 0x100fe200080108c0 */
[--C-:B------:R-:W-:Y:S01]  /*8f40*/  FFMA.FTZ R195, R158, UR5, -R192.reuse ;  /* 0x000000059ec37c23 */ /* 0x100fe200080108c0 */
[----:B------:R-:W-:Y:S01]  /*8f50*/  MUFU.EX2 R209, R209 ;  /* 0x000000d100d17308 */ /* 0x000fe20000000800 */
[----:B------:R-:W-:Y:S01]  /*8f60*/  FMNMX.FTZ R0, R191, R0, !PT ;  /* 0x00000000bf007209 */ /* 0x000fe20007810000 */
[--C-:B------:R-:W-:Y:S01]  /*8f70*/  FFMA.FTZ R199, R166, UR5, -R192.reuse ;  /* 0x00000005a6c77c23 */ /* 0x100fe200080108c0 */
[--C-:B------:R-:W-:Y:S01]  /*8f80*/  FFMA.FTZ R197, R162, UR5, -R192.reuse ;  /* 0x00000005a2c57c23 */ /* 0x100fe200080108c0 */
[--C-:B------:R-:W-:Y:S01]  /*8f90*/  FFMA.FTZ R201, R170, UR5, -R192.reuse ;  /* 0x00000005aac97c23 */ /* 0x100fe200080108c0 */
[--C-:B------:R-:W-:Y:S01]  /*8fa0*/  FFMA.FTZ R157, R171, UR5, -R192.reuse ;  /* 0x00000005ab9d7c23 */ /* 0x100fe200080108c0 */
[----:B------:R-:W0:Y:S01]  /*8fb0*/  SHFL.BFLY PT, R2, R0, 0x2, 0x1f ;  /* 0x0c401f0000027f89 */ /* 0x000e2200000e0000 */
[--C-:B------:R-:W-:Y:S01]  /*8fc0*/  FFMA.FTZ R162, R163, UR5, -R192.reuse ;  /* 0x00000005a3a27c23 */ /* 0x100fe200080108c0 */
[----:B------:R-:W-:Y:S01]  /*8fd0*/  MUFU.EX2 R186, R186 ;  /* 0x000000ba00ba7308 */ /* 0x000fe20000000800 */
[--C-:B------:R-:W-:Y:S01]  /*8fe0*/  FFMA.FTZ R153, R179, UR5, -R192.reuse ;  /* 0x00000005b3997c23 */ /* 0x100fe200080108c0 */
[--C-:B------:R-:W-:Y:S01]  /*8ff0*/  FFMA.FTZ R207, R182, UR5, -R192.reuse ;  /* 0x00000005b6cf7c23 */ /* 0x100fe200080108c0 */
[--C-:B------:R-:W-:Y:S01]  /*9000*/  FFMA.FTZ R156, R183, UR5, -R192.reuse ;  /* 0x00000005b79c7c23 */ /* 0x100fe200080108c0 */
[--C-:B------:R-:W-:Y:S01]  /*9010*/  FFMA.FTZ R203, R174, UR5, -R192.reuse ;  /* 0x00000005aecb7c23 */ /* 0x100fe200080108c0 */
[--C-:B------:R-:W-:Y:S01]  /*9020*/  FFMA.FTZ R170, R175, UR5, -R192.reuse ;  /* 0x00000005afaa7c23 */ /* 0x100fe200080108c0 */
[--C-:B------:R-:W-:Y:S01]  /*9030*/  FFMA.FTZ R163, R167, UR5, -R192.reuse ;  /* 0x00000005a7a37c23 */ /* 0x100fe200080108c0 */
[----:B------:R-:W-:Y:S01]  /*9040*/  FFMA.FTZ R159, R159, UR5, -R192 ;  /* 0x000000059f9f7c23 */ /* 0x000fe200080108c0 */
[----:B------:R-:W-:Y:S08]  /*9050*/  MUFU.EX2 R211, R211 ;  /* 0x000000d300d37308 */ /* 0x000ff00000000800 */
[----:B------:R-:W-:Y:S01]  /*9060*/  MUFU.EX2 R187, R187 ;  /* 0x000000bb00bb7308 */ /* 0x000fe20000000800 */
[----:B0-----:R-:W-:-:S02]  /*9070*/  FMNMX.FTZ R0, R0, R2, !PT ;  /* 0x0000000200007209 */ /* 0x001fc40007810000 */
[----:B------:R-:W-:-:S05]  /*9080*/  FSEL R2, R4, RZ, P6 ;  /* 0x000000ff04027208 */ /* 0x000fca0003000000 */
[----:B------:R-:W-:Y:S01]  /*9090*/  MUFU.EX2 R205, R205 ;  /* 0x000000cd00cd7308 */ /* 0x000fe20000000800 */
[----:B------:R-:W0:Y:S01]  /*90a0*/  SHFL.BFLY PT, R3, R0, 0x1, 0x1f ;  /* 0x0c201f0000037f89 */ /* 0x000e2200000e0000 */
[----:B------:R-:W-:Y:S01]  /*90b0*/  FADD.FTZ R2, -R2, R21 ;  /* 0x0000001502027221 */ /* 0x000fe20000010100 */
[----:B------:R-:W-:Y:S01]  /*90c0*/  IMAD.U32 R21, RZ, RZ, UR4 ;  /* 0x00000004ff157e24 */ /* 0x000fe2000f8e00ff */
[----:B------:R-:W-:Y:S02]  /*90d0*/  UIADD3 UR4, UR10, -0x1, URZ ;  /* 0xffffffff0a047890 */ /* 0x000fe4000fffe03f */
[----:B------:R-:W-:Y:S02]  /*90e0*/  FMUL.FTZ R2, R2, UR5 ;  /* 0x0000000502027c20 */ /* 0x000fe40008410000 */
[----:B------:R-:W-:Y:S01]  /*90f0*/  MUFU.EX2 R153, R153 ;  /* 0x0000009900997308 */ /* 0x000fe20000000800 */
[----:B------:R-:W-:Y:S02]  /*9100*/  @!P1 VIADD R21, R21, 0x38860 ;  /* 0x0003886015159836 */ /* 0x000fe40000000000 */
[----:B------:R-:W-:-:S03]  /*9110*/  IMAD.U32 R236, RZ, RZ, UR4 ;  /* 0x00000004ffec7e24 */ /* 0x000fc6000f8e00ff */
[----:B------:R-:W-:Y:S02]  /*9120*/  @!P1 PRMT R21, RZ, 0x654, R21 ;  /* 0x00000654ff159816 */ /* 0x000fe40000000015 */
[----:B------:R-:W1:Y:S08]  /*9130*/  MUFU.EX2 R2, R2 ;  /* 0x0000000200027308 */ /* 0x000e700000000800 */
[----:B------:R-:W-:Y:S01]  /*9140*/  MUFU.EX2 R207, R207 ;  /* 0x000000cf00cf7308 */ /* 0x000fe20000000800 */
[----:B0-----:R-:W-:Y:S01]  /*9150*/  FMNMX.FTZ R3, R0, R3, !PT ;  /* 0x0000000300037209 */ /* 0x001fe20007810000 */
[----:B------:R-:W-:-:S03]  /*9160*/  IMAD.U32 R0, RZ, RZ, UR11 ;  /* 0x0000000bff007e24 */ /* 0x000fc6000f8e00ff */
[C---:B------:R-:W-:Y:S01]  /*9170*/  FSETP.NEU.FTZ.AND P3, PT, R3.reuse, -INF , PT ;  /* 0xff8000000300780b */ /* 0x040fe20003f7d000 */
[----:B------:R-:W-:Y:S02]  /*9180*/  @!P1 VIADD R0, R0, 0x38840 ;  /* 0x0003884000009836 */ /* 0x000fe40000000000 */
[----:B------:R-:W-:Y:S01]  /*9190*/  FMUL.FTZ R155, R3, UR5 ;  /* 0x00000005039b7c20 */ /* 0x000fe20008410000 */
[----:B------:R-:W-:Y:S01]  /*91a0*/  MUFU.EX2 R156, R156 ;  /* 0x0000009c009c7308 */ /* 0x000fe20000000800 */
[----:B-1----:R-:W-:Y:S01]  /*91b0*/  FFMA.FTZ R5, R2, R5, R209 ;  /* 0x0000000502057223 */ /* 0x002fe200000100d1 */
[C---:B------:R-:W-:Y:S02]  /*91c0*/  F2FP.BF16.F32.PACK_AB R209, R186.reuse, R209 ;  /* 0x000000d1bad1723e */ /* 0x040fe400000010ff */
[----:B------:R-:W-:Y:S01]  /*91d0*/  @!P1 PRMT R0, RZ, 0x654, R0 ;  /* 0x00000654ff009816 */ /* 0x000fe20000000000 */
[----:B------:R-:W-:Y:S01]  /*91e0*/  FADD.FTZ R5, R186, R5 ;  /* 0x00000005ba057221 */ /* 0x000fe20000010000 */
[----:B------:R-:W-:-:S02]  /*91f0*/  FSEL R155, R155, RZ, P3 ;  /* 0x000000ff9b9b7208 */ /* 0x000fc40001800000 */
[----:B------:R0:W-:Y:S01]  /*9200*/  @!P1 SYNCS.ARRIVE.TRANS64.RED.A1T0 RZ, [R0+URZ], RZ ;  /* 0x000000ff00ff99a7 */ /* 0x0001e2000810043f */
[----:B------:R-:W-:Y:S01]  /*9210*/  FADD.FTZ R5, R211, R5 ;  /* 0x00000005d3057221 */ /* 0x000fe20000010000 */
[----:B------:R-:W-:Y:S01]  /*9220*/  MUFU.EX2 R201, R201 ;  /* 0x000000c900c97308 */ /* 0x000fe20000000800 */
[--C-:B------:R-:W-:Y:S01]  /*9230*/  FFMA.FTZ R208, R184, UR5, -R155.reuse ;  /* 0x00000005b8d07c23 */ /* 0x100fe2000801089b */
[--C-:B------:R-:W-:Y:S01]  /*9240*/  FFMA.FTZ R158, R185, UR5, -R155.reuse ;  /* 0x00000005b99e7c23 */ /* 0x100fe2000801089b */
[--C-:B------:R-:W-:Y:S01]  /*9250*/  FFMA.FTZ R210, R188, UR5, -R155.reuse ;  /* 0x00000005bcd27c23 */ /* 0x100fe2000801089b */
[--C-:B------:R-:W-:Y:S01]  /*9260*/  FFMA.FTZ R166, R189, UR5, -R155.reuse ;  /* 0x00000005bda67c23 */ /* 0x100fe2000801089b */
[--C-:B------:R-:W-:Y:S01]  /*9270*/  FFMA.FTZ R204, R176, UR5, -R155.reuse ;  /* 0x00000005b0cc7c23 */ /* 0x100fe2000801089b */
[----:B0-----:R-:W-:Y:S01]  /*9280*/  FSEL R0, R3, RZ, P3 ;  /* 0x000000ff03007208 */ /* 0x001fe20001800000 */
[--C-:B------:R-:W-:Y:S01]  /*9290*/  FFMA.FTZ R171, R177, UR5, -R155.reuse ;  /* 0x00000005b1ab7c23 */ /* 0x100fe2000801089b */
[----:B------:R-:W-:Y:S01]  /*92a0*/  MUFU.EX2 R208, R208 ;  /* 0x000000d000d07308 */ /* 0x000fe20000000800 */
[--C-:B------:R-:W-:Y:S01]  /*92b0*/  FFMA.FTZ R192, R152, UR5, -R155.reuse ;  /* 0x0000000598c07c23 */ /* 0x100fe2000801089b */
[----:B------:R-:W-:Y:S01]  /*92c0*/  FFMA.FTZ R206, R180, UR5, -R155 ;  /* 0x00000005b4ce7c23 */ /* 0x000fe2000801089b */
[----:B------:R-:W-:Y:S01]  /*92d0*/  FADD.FTZ R0, -R0, R235 ;  /* 0x000000eb00007221 */ /* 0x000fe20000010100 */
[--C-:B------:R-:W-:Y:S01]  /*92e0*/  FFMA.FTZ R167, R181, UR5, -R155.reuse ;  /* 0x00000005b5a77c23 */ /* 0x100fe2000801089b */
[----:B------:R-:W-:Y:S01]  /*92f0*/  FFMA.FTZ R200, R168, UR5, -R155 ;  /* 0x00000005a8c87c23 */ /* 0x000fe2000801089b */
[----:B------:R-:W-:Y:S01]  /*9300*/  FADD.FTZ R5, R187, R5 ;  /* 0x00000005bb057221 */ /* 0x000fe20000010000 */
[----:B------:R-:W-:Y:S01]  /*9310*/  FMUL.FTZ R0, R0, UR5 ;  /* 0x0000000500007c20 */ /* 0x000fe20008410000 */
[----:B------:R-:W-:Y:S01]  /*9320*/  MUFU.EX2 R158, R158 ;  /* 0x0000009e009e7308 */ /* 0x000fe20000000800 */
[--C-:B------:R-:W-:Y:S01]  /*9330*/  FFMA.FTZ R168, R169, UR5, -R155.reuse ;  /* 0x00000005a9a87c23 */ /* 0x100fe2000801089b */
[--C-:B------:R-:W-:Y:S01]  /*9340*/  FFMA.FTZ R196, R160, UR5, -R155.reuse ;  /* 0x00000005a0c47c23 */ /* 0x100fe2000801089b */
[--C-:B------:R-:W-:Y:S01]  /*9350*/  FFMA.FTZ R202, R172, UR5, -R155.reuse ;  /* 0x00000005acca7c23 */ /* 0x100fe2000801089b */
[----:B------:R0:W-:Y:S01]  /*9360*/  @!P1 SYNCS.ARRIVE.TRANS64.RED.A1T0 RZ, [R21+URZ], RZ ;  /* 0x000000ff15ff99a7 */ /* 0x0001e2000810043f */
[--C-:B------:R-:W-:Y:S01]  /*9370*/  FFMA.FTZ R161, R161, UR5, -R155.reuse ;  /* 0x00000005a1a17c23 */ /* 0x100fe2000801089b */
[--C-:B------:R-:W-:Y:S01]  /*9380*/  FFMA.FTZ R198, R164, UR5, -R155.reuse ;  /* 0x00000005a4c67c23 */ /* 0x100fe2000801089b */
[--C-:B------:R-:W-:Y:S01]  /*9390*/  FFMA.FTZ R165, R165, UR5, -R155.reuse ;  /* 0x00000005a5a57c23 */ /* 0x100fe2000801089b */
[----:B------:R-:W1:Y:S01]  /*93a0*/  MUFU.EX2 R0, R0 ;  /* 0x0000000000007308 */ /* 0x000e620000000800 */
[--C-:B------:R-:W-:Y:S01]  /*93b0*/  FFMA.FTZ R190, R190, UR5, -R155.reuse ;  /* 0x00000005bebe7c23 */ /* 0x100fe2000801089b */
[--C-:B------:R-:W-:Y:S01]  /*93c0*/  FFMA.FTZ R178, R178, UR5, -R155.reuse ;  /* 0x00000005b2b27c23 */ /* 0x100fe2000801089b */
[----:B------:R-:W-:Y:S01]  /*93d0*/  PLOP3.LUT P3, PT, PT, PT, UP1, 0x80, 0x0 ;  /* 0x000000000000781c */ /* 0x000fe20003f6f018 */
[--C-:B0-----:R-:W-:Y:S01]  /*93e0*/  FFMA.FTZ R21, R173, UR5, -R155.reuse ;  /* 0x00000005ad157c23 */ /* 0x101fe2000801089b */
[----:B------:R-:W-:Y:S01]  /*93f0*/  FFMA.FTZ R155, R191, UR5, -R155 ;  /* 0x00000005bf9b7c23 */ /* 0x000fe2000801089b */
[----:B------:R-:W-:Y:S01]  /*9400*/  F2FP.BF16.F32.PACK_AB R211, R187, R211 ;  /* 0x000000d3bbd3723e */ /* 0x000fe200000010ff */
[----:B------:R-:W-:Y:S01]  /*9410*/  IMAD.MOV.U32 R235, RZ, RZ, R3 ;  /* 0x000000ffffeb7224 */ /* 0x000fe200078e0003 */
[----:B------:R-:W0:Y:S08]  /*9420*/  MUFU.EX2 R210, R210 ;  /* 0x000000d200d27308 */ /* 0x000e300000000800 */
[----:B------:R-:W2:Y:S01]  /*9430*/  MUFU.EX2 R166, R166 ;  /* 0x000000a600a67308 */ /* 0x000ea20000000800 */
[----:B-1----:R-:W-:Y:S01]  /*9440*/  FFMA.FTZ R152, R0, R14, R208 ;  /* 0x0000000e00987223 */ /* 0x002fe200000100d0 */
[----:B------:R-:W-:-:S03]  /*9450*/  F2FP.BF16.F32.PACK_AB R208, R158, R208 ;  /* 0x000000d09ed0723e */ /* 0x000fc600000010ff */
[----:B------:R-:W-:-:S03]  /*9460*/  FADD.FTZ R152, R158, R152 ;  /* 0x000000989e987221 */ /* 0x000fc60000010000 */
[----:B------:R-:W1:Y:S01]  /*9470*/  MUFU.EX2 R204, R204 ;  /* 0x000000cc00cc7308 */ /* 0x000e620000000800 */
[----:B0-----:R-:W-:-:S07]  /*9480*/  FADD.FTZ R152, R210, R152 ;  /* 0x00000098d2987221 */ /* 0x001fce0000010000 */
[----:B------:R-:W0:Y:S01]  /*9490*/  MUFU.EX2 R171, R171 ;  /* 0x000000ab00ab7308 */ /* 0x000e220000000800 */
[C---:B--2---:R-:W-:Y:S01]  /*94a0*/  FADD.FTZ R152, R166.reuse, R152 ;  /* 0x00000098a6987221 */ /* 0x044fe20000010000 */
[----:B------:R-:W-:-:S06]  /*94b0*/  F2FP.BF16.F32.PACK_AB R210, R166, R210 ;  /* 0x000000d2a6d2723e */ /* 0x000fcc00000010ff */
[----:B------:R-:W2:Y:S01]  /*94c0*/  MUFU.EX2 R206, R206 ;  /* 0x000000ce00ce7308 */ /* 0x000ea20000000800 */
[----:B-1----:R-:W-:Y:S01]  /*94d0*/  FADD.FTZ R160, R204, R152 ;  /* 0x00000098cca07221 */ /* 0x002fe20000010000 */
[----:B------:R-:W-:Y:S01]  /*94e0*/  FADD.FTZ R152, R205, R5 ;  /* 0x00000005cd987221 */ /* 0x000fe20000010000 */
[----:B------:R-:W-:-:S03]  /*94f0*/  F2FP.BF16.F32.PACK_AB R205, R153, R205 ;  /* 0x000000cd99cd723e */ /* 0x000fc600000010ff */
[----:B------:R-:W-:Y:S02]  /*9500*/  FADD.FTZ R152, R153, R152 ;  /* 0x0000009899987221 */ /* 0x000fe40000010000 */
[----:B------:R-:W1:Y:S01]  /*9510*/  MUFU.EX2 R167, R167 ;  /* 0x000000a700a77308 */ /* 0x000e620000000800 */
[----:B0-----:R-:W-:Y:S01]  /*9520*/  FADD.FTZ R160, R171, R160 ;  /* 0x000000a0aba07221 */ /* 0x001fe20000010000 */
[----:B------:R-:W-:Y:S01]  /*9530*/  FADD.FTZ R152, R207, R152 ;  /* 0x00000098cf987221 */ /* 0x000fe20000010000 */
[----:B------:R-:W-:Y:S02]  /*9540*/  F2FP.BF16.F32.PACK_AB R204, R171, R204 ;  /* 0x000000ccabcc723e */ /* 0x000fe400000010ff */
[C---:B------:R-:W-:Y:S01]  /*9550*/  F2FP.BF16.F32.PACK_AB R207, R156.reuse, R207 ;  /* 0x000000cf9ccf723e */ /* 0x040fe200000010ff */
[----:B------:R-:W-:Y:S02]  /*9560*/  FADD.FTZ R152, R156, R152 ;  /* 0x000000989c987221 */ /* 0x000fe40000010000 */
[----:B------:R-:W0:Y:S01]  /*9570*/  MUFU.EX2 R200, R200 ;  /* 0x000000c800c87308 */ /* 0x000e220000000800 */
[----:B--2---:R-:W-:Y:S01]  /*9580*/  FADD.FTZ R160, R206, R160 ;  /* 0x000000a0cea07221 */ /* 0x004fe20000010000 */
[----:B------:R-:W-:-:S06]  /*9590*/  FADD.FTZ R152, R201, R152 ;  /* 0x00000098c9987221 */ /* 0x000fcc0000010000 */
        /* <DEDUP_REMOVED lines=55> */
[----:B-1----:R-:W-:-:S04]  /*9910*/  FADD.FTZ R160, R178, R160 ;  /* 0x000000a0b2a07221 */ /* 0x002fc80000010000 */
[C---:B0-----:R-:W-:Y:S01]  /*9920*/  FADD.FTZ R14, R155.reuse, R160 ;  /* 0x000000a09b0e7221 */ /* 0x041fe20000010000 */
[----:B------:R-:W-:Y:S01]  /*9930*/  F2FP.BF16.F32.PACK_AB R194, R155, R178 ;  /* 0x000000b29bc2723e */ /* 0x000fe200000010ff */
[C---:B--2---:R-:W-:Y:S01]  /*9940*/  FADD.FTZ R5, R159.reuse, R152 ;  /* 0x000000989f057221 */ /* 0x044fe20000010000 */
[----:B------:R-:W-:Y:S01]  /*9950*/  F2FP.BF16.F32.PACK_AB R195, R159, R195 ;  /* 0x000000c39fc3723e */ /* 0x000fe200000010ff */
[----:B------:R-:W-:Y:S06]  /*9960*/  @P3 BRA `(.L_x_2367) ;  /* 0xffffffc000e03947 */ /* 0x000fec000383ffff */
[----:B------:R-:W-:-:S07]  /*9970*/  IMAD.U32 R236, RZ, RZ, UR4 ;  /* 0x00000004ffec7e24 */ /* 0x000fce000f8e00ff */
.L_x_2358:
[----:B------:R-:W-:Y:S02]  /*9980*/  R2UR UR6, R23 ;  /* 0x00000000170672ca */ /* 0x000fe400000e0000 */
[----:B------:R-:W-:-:S13]  /*9990*/  R2UR UR4, R236 ;  /* 0x00000000ec0472ca */ /* 0x000fda00000e0000 */
[----:B------:R-:W-:-:S06]  /*99a0*/  UISETP.GE.AND UP0, UPT, UR4, UR6, UPT ;  /* 0x000000060400728c */ /* 0x000fcc000bf06270 */
[----:B------:R-:W-:-:S13]  /*99b0*/  PLOP3.LUT P2, PT, PT, PT, UP0, 0x80, 0x0 ;  /* 0x000000000000781c */ /* 0x000fda0003f4f008 */
[----:B------:R-:W-:Y:S05]  /*99c0*/  @!P2 BRA `(.L_x_2368) ;  /* 0x000000340094a947 */ /* 0x000fea0003800000 */
[----:B------:R-:W-:Y:S01]  /*99d0*/  R2UR UR4, R16 ;  /* 0x00000000100472ca */ /* 0x000fe200000e0000 */
[----:B------:R-:W-:Y:S01]  /*99e0*/  IMAD.MOV.U32 R18, RZ, RZ, R4 ;  /* 0x000000ffff127224 */ /* 0x000fe200078e0004 */
[----:B------:R-:W-:Y:S01]  /*99f0*/  UMOV UR61, UR60 ;  /* 0x0000003c003d7c82 */ /* 0x000fe20008000000 */
[----:B------:R-:W-:-:S10]  /*9a00*/  IMAD.MOV.U32 R20, RZ, RZ, R3 ;  /* 0x000000ffff147224 */ /* 0x000fd400078e0003 */
[----:B------:R-:W-:-:S07]  /*9a10*/  IMAD.U32 R21, RZ, RZ, UR4 ;  /* 0x00000004ff157e24 */ /* 0x000fce000f8e00ff */
.L_x_2377:
        /* <DEDUP_REMOVED lines=9> */
.L_x_2369:
        /* <DEDUP_REMOVED lines=8> */
.L_x_2370:
[----:B-1----:R-:W-:Y:S05]  /*9b30*/  @P2 BRA `(.L_x_2371) ;  /* 0x0000000000082947 */ /* 0x002fea0003800000 */
[----:B------:R-:W1:Y:S02]  /*9b40*/  SYNCS.PHASECHK.TRANS64.TRYWAIT P2, [UR4+0x38830], R3 ;  /* 0x03883003ff0075a7 */ /* 0x000e640008040144 */
[----:B-1----:R-:W-:Y:S05]  /*9b50*/  @!P2 BRA `(.L_x_2372) ;  /* 0x00000114008ca947 */ /* 0x002fea0003800000 */
.L_x_2371:
        /* <DEDUP_REMOVED lines=25> */
[----:B------:R-:W-:Y:S01]  /*9cf0*/  UMOV UR56, UR14 ;  /* 0x0000000e00387c82 */ /* 0x000fe20008000000 */
[----:B------:R-:W-:Y:S01]  /*9d00*/  UMOV UR57, UR15 ;  /* 0x0000000f00397c82 */ /* 0x000fe20008000000 */
        /* <DEDUP_REMOVED lines=57> */
[----:B------:R-:W-:Y:S01]  /*a0a0*/  UMOV UR56, UR14 ;  /* 0x0000000e00387c82 */ /* 0x000fe20008000000 */
[----:B------:R-:W-:Y:S01]  /*a0b0*/  UMOV UR57, UR15 ;  /* 0x0000000f00397c82 */ /* 0x000fe20008000000 */
        /* <DEDUP_REMOVED lines=101> */
[----:B------:R-:W-:Y:S01]  /*a710*/  UIADD3 UR14, UR4, 0x280, URZ ;  /* 0x00000280040e7890 */ /* 0x000fe2000fffe03f */
        /* <DEDUP_REMOVED lines=103> */
[----:B------:R-:W-:Y:S02]  /*ad90*/  UIADD3 UR10, UR4, 0x986, URZ ;  /* 0x00000986040a7890 */ /* 0x000fe4000fffe03f */
        /* <DEDUP_REMOVED lines=272> */
[----:B------:R-:W-:Y:S01]  /*bea0*/  UMOV UR4, UR14 ;  /* 0x0000000e00047c82 */ /* 0x000fe20008000000 */
        /* <DEDUP_REMOVED lines=16> */
.L_x_2373:
        /* <DEDUP_REMOVED lines=8> */
.L_x_2374:
[----:B---3--:R-:W-:Y:S05]  /*c030*/  @P2 BRA `(.L_x_2375) ;  /* 0x0000000000082947 */ /* 0x008fea0003800000 */
[----:B------:R-:W3:Y:S02]  /*c040*/  SYNCS.PHASECHK.TRANS64.TRYWAIT P2, [UR4+0x38850], R0 ;  /* 0x03885000ff0075a7 */ /* 0x000ee40008040144 */
[----:B---3--:R-:W-:Y:S05]  /*c050*/  @!P2 BRA `(.L_x_2376) ;  /* 0x000000f00064a947 */ /* 0x008fea0003800000 */
.L_x_2375:
[----:B------:R-:W-:Y:S01]  /*c060*/  R2UR UR10, R17 ;  /* 0x00000000110a72ca */ /* 0x000fe200000e0000 */
[----:B------:R-:W-:Y:S01]  /*c070*/  WARPGROUP.ARRIVE ;  /* 0x00000000000079c5 */ /* 0x000fe20000000000 */
[----:B------:R-:W-:Y:S01]  /*c080*/  UMOV UR7, 0x40000040 ;  /* 0x4000004000077882 */ /* 0x000fe20000000000 */
[----:B--23--:R-:W-:Y:S01]  /*c090*/  FMNMX.FTZ R0, R184, R20, !PT ;  /* 0x00000014b8007209 */ /* 0x00cfe20007810000 */
[----:B------:R-:W-:-:S03]  /*c0a0*/  ULDC UR11, c[0x0][0x988] ;  /* 0x00026200000b7ab9 */ /* 0x000fc60000000800 */
        /* <DEDUP_REMOVED lines=12> */
[----:B------:R-:W-:-:S03]  /*c170*/  UMOV UR61, UR60 ;  /* 0x0000003c003d7c82 */ /* 0x000fc60008000000 */
[----:B------:R-:W-:Y:S01]  /*c180*/  FMNMX.FTZ R0, R168, R0, !PT ;  /* 0x00000000a8007209 */ /* 0x000fe20007810000 */
        /* <DEDUP_REMOVED lines=18> */
[----:B01----:R-:W0:Y:S01]  /*c2b0*/  SHFL.BFLY PT, R3, R2, 0x1, 0x1f ;  /* 0x0c201f0002037f89 */ /* 0x003e2200000e0000 */
        /* <DEDUP_REMOVED lines=38> */
[----:B------:R-:W-:Y:S02]  /*c520*/  UMOV UR5, UR11 ;  /* 0x0000000b00057c82 */ /* 0x000fe40008000000 */
[----:B------:R-:W-:-:S04]  /*c530*/  FMUL.FTZ R2, R2, UR5 ;  /* 0x0000000502027c20 */ /* 0x000fc80008410000 */
[----:B------:R0:W-:Y:S02]  /*c540*/  MUFU.EX2 R0, R2 ;  /* 0x0000000200007308 */ /* 0x0001e40000000800 */
[----:B0-----:R-:W-:-:S04]  /*c550*/  FMUL.FTZ R2, R3, UR5 ;  /* 0x0000000503027c20 */ /* 0x001fc80008410000 */
        /* <DEDUP_REMOVED lines=13> */
[----:B------:R-:W1:Y:S08]  /*c630*/  MUFU.EX2 R208, R208 ;  /* 0x000000d000d07308 */ /* 0x000e700000000800 */
[----:B------:R-:W2:Y:S01]  /*c640*/  MUFU.EX2 R20, R20 ;  /* 0x0000001400147308 */ /* 0x000ea20000000800 */
[----:B0-----:R-:W-:-:S07]  /*c650*/  FMNMX.FTZ R4, R4, R176, !PT ;  /* 0x000000b004047209 */ /* 0x001fce0007810000 */
[----:B------:R-:W-:Y:S01]  /*c660*/  MUFU.EX2 R210, R210 ;  /* 0x000000d200d27308 */ /* 0x000fe20000000800 */
[----:B-1----:R-:W-:Y:S01]  /*c670*/  FFMA.FTZ R14, R0, R14, R208 ;  /* 0x0000000e000e7223 */ /* 0x002fe200000100d0 */
[----:B------:R-:W0:Y:S06]  /*c680*/  SHFL.BFLY PT, R172, R4, 0x1, 0x1f ;  /* 0x0c201f0004ac7f89 */ /* 0x000e2c00000e0000 */
[----:B------:R-:W-:Y:S01]  /*c690*/  MUFU.EX2 R184, R184 ;  /* 0x000000b800b87308 */ /* 0x000fe20000000800 */
[C---:B--2---:R-:W-:Y:S01]  /*c6a0*/  FADD.FTZ R14, R20.reuse, R14 ;  /* 0x0000000e140e7221 */ /* 0x044fe20000010000 */
[----:B------:R-:W-:Y:S01]  /*c6b0*/  F2FP.BF16.F32.PACK_AB R208, R20, R208 ;  /* 0x000000d014d0723e */ /* 0x000fe200000010ff */
[----:B------:R-:W-:-:S05]  /*c6c0*/  IMAD.MOV.U32 R20, RZ, RZ, R3 ;  /* 0x000000ffff147224 */ /* 0x000fca00078e0003 */
[----:B------:R-:W-:Y:S08]  /*c6d0*/  MUFU.EX2 R204, R204 ;  /* 0x000000cc00cc7308 */ /* 0x000ff00000000800 */
[----:B------:R-:W-:Y:S01]  /*c6e0*/  MUFU.EX2 R21, R21 ;  /* 0x0000001500157308 */ /* 0x000fe20000000800 */
[----:B0-----:R-:W-:-:S07]  /*c6f0*/  FMNMX.FTZ R4, R4, R172, !PT ;  /* 0x000000ac04047209 */ /* 0x001fce0007810000 */
        /* <DEDUP_REMOVED lines=8> */
[--C-:B------:R-:W-:Y:S01]  /*c780*/  FFMA.FTZ R196, R160, UR5, -R2.reuse ;  /* 0x00000005a0c47c23 */ /* 0x100fe20008010802 */
[--C-:B------:R-:W-:Y:S01]  /*c790*/  FFMA.FTZ R160, R161, UR5, -R2.reuse ;  /* 0x00000005a1a07c23 */ /* 0x100fe20008010802 */
[--C-:B------:R-:W-:Y:S01]  /*c7a0*/  FFMA.FTZ R198, R164, UR5, -R2.reuse ;  /* 0x00000005a4c67c23 */ /* 0x100fe20008010802 */
[----:B------:R-:W-:Y:S01]  /*c7b0*/  FFMA.FTZ R161, R165, UR5, -R2 ;  /* 0x00000005a5a17c23 */ /* 0x000fe20008010802 */
[----:B------:R-:W-:Y:S01]  /*c7c0*/  IMAD.U32 R165, RZ, RZ, UR60 ;  /* 0x0000003cffa57e24 */ /* 0x000fe2000f8e00ff */
[----:B------:R-:W-:Y:S01]  /*c7d0*/  HGMMA.64x256x16.F32.BF16 R24, R192, gdesc[UR4].tnspB, R24, gsb0 ;  /* 0x43e00004c0187df0 */ /* 0x000fe20008001818 */
[----:B------:R-:W-:Y:S01]  /*c7e0*/  MUFU.EX2 R196, R196 ;  /* 0x000000c400c47308 */ /* 0x000fe20000000800 */
[----:B------:R-:W-:Y:S02]  /*c7f0*/  R2UR UR7, R23 ;  /* 0x00000000170772ca */ /* 0x000fe400000e0000 */
[----:B------:R-:W-:-:S02]  /*c800*/  @!P1 LEA R165, R165, UR10, 0x3 ;  /* 0x0000000aa5a59c11 */ /* 0x000fc4000f8e18ff */
[----:B------:R-:W-:-:S03]  /*c810*/  R2UR UR6, R236 ;  /* 0x00000000ec0672ca */ /* 0x000fc600000e0000 */
[----:B------:R-:W-:Y:S01]  /*c820*/  @!P1 VIADD R165, R165, 0x38840 ;  /* 0x00038840a5a59836 */ /* 0x000fe20000000000 */
[----:B------:R-:W-:Y:S04]  /*c830*/  MUFU.EX2 R160, R160 ;  /* 0x000000a000a07308 */ /* 0x000fe80000000800 */
[----:B------:R-:W-:-:S04]  /*c840*/  @!P1 PRMT R172, RZ, 0x654, R165 ;  /* 0x00000654ffac9816 */ /* 0x000fc800000000a5 */
[----:B------:R-:W-:Y:S01]  /*c850*/  MUFU.EX2 R198, R198 ;  /* 0x000000c600c67308 */ /* 0x000fe20000000800 */
[----:B------:R-:W-:-:S06]  /*c860*/  UISETP.GT.AND UP0, UPT, UR6, UR7, UPT ;  /* 0x000000070600728c */ /* 0x000fcc000bf04270 */
[----:B------:R-:W-:Y:S01]  /*c870*/  PLOP3.LUT P2, PT, PT, PT, UP0, 0x80, 0x0 ;  /* 0x000000000000781c */ /* 0x000fe20003f4f008 */
[----:B------:R-:W-:Y:S01]  /*c880*/  MUFU.EX2 R161, R161 ;  /* 0x000000a100a17308 */ /* 0x000fe20000000800 */
[----:B------:R-:W-:Y:S02]  /*c890*/  WARPGROUP.DEPBAR.LE gsb0, 0x0 ;  /* 0x00008000000079c5 */ /* 0x000fe40000010000 */
[--C-:B------:R-:W-:Y:S01]  /*c8a0*/  FFMA.FTZ R192, R152, UR5, -R2.reuse ;  /* 0x0000000598c07c23 */ /* 0x100fe20008010802 */
[----:B------:R-:W-:Y:S01]  /*c8b0*/  FFMA.FTZ R152, R153, UR5, -R2 ;  /* 0x0000000599987c23 */ /* 0x000fe20008010802 */
[----:B------:R-:W-:Y:S01]  /*c8c0*/  FADD.FTZ R153, -R4, R18 ;  /* 0x0000001204997221 */ /* 0x000fe20000010100 */
[--C-:B------:R-:W-:Y:S01]  /*c8d0*/  FFMA.FTZ R194, R156, UR5, -R2.reuse ;  /* 0x000000059cc27c23 */ /* 0x100fe20008010802 */
[----:B------:R-:W-:Y:S01]  /*c8e0*/  FFMA.FTZ R2, R157, UR5, -R2 ;  /* 0x000000059d027c23 */ /* 0x000fe20008010802 */
[----:B------:R0:W-:Y:S01]  /*c8f0*/  @!P1 SYNCS.ARRIVE.TRANS64.RED.A1T0 RZ, [R172+URZ], RZ ;  /* 0x000000ffacff99a7 */ /* 0x0001e2000810043f */
[----:B------:R-:W-:Y:S01]  /*c900*/  FMUL.FTZ R153, R153, UR5 ;  /* 0x0000000599997c20 */ /* 0x000fe20008410000 */
[----:B------:R-:W-:Y:S08]  /*c910*/  MUFU.EX2 R192, R192 ;  /* 0x000000c000c07308 */ /* 0x000ff00000000800 */
[----:B------:R-:W-:Y:S08]  /*c920*/  MUFU.EX2 R18, R2 ;  /* 0x0000000200127308 */ /* 0x000ff00000000800 */
[----:B------:R1:W-:Y:S08]  /*c930*/  MUFU.EX2 R2, R153 ;  /* 0x0000009900027308 */ /* 0x0003f00000000800 */
[----:B------:R-:W-:Y:S01]  /*c940*/  MUFU.EX2 R152, R152 ;  /* 0x0000009800987308 */ /* 0x000fe20000000800 */
[----:B-1----:R-:W-:-:S04]  /*c950*/  FMUL.FTZ R153, R4, UR5 ;  /* 0x0000000504997c20 */ /* 0x002fc80008410000 */
        /* <DEDUP_REMOVED lines=13> */
[--C-:B------:R-:W-:Y:S01]  /*ca30*/  FFMA.FTZ R175, R175, UR5, -R153.reuse ;  /* 0x00000005afaf7c23 */ /* 0x100fe20008010899 */
[----:B------:R-:W2:Y:S01]  /*ca40*/  MUFU.EX2 R156, R156 ;  /* 0x0000009c009c7308 */ /* 0x000ea20000000800 */
[--C-:B------:R-:W-:Y:S01]  /*ca50*/  FFMA.FTZ R163, R163, UR5, -R153.reuse ;  /* 0x00000005a3a37c23 */ /* 0x100fe20008010899 */
[--C-:B------:R-:W-:Y:S01]  /*ca60*/  FFMA.FTZ R199, R166, UR5, -R153.reuse ;  /* 0x00000005a6c77c23 */ /* 0x100fe20008010899 */
[--C-:B------:R-:W-:Y:S01]  /*ca70*/  FFMA.FTZ R167, R167, UR5, -R153.reuse ;  /* 0x00000005a7a77c23 */ /* 0x100fe20008010899 */
[--C-:B------:R-:W-:Y:S01]  /*ca80*/  FFMA.FTZ R162, R154, UR5, -R153.reuse ;  /* 0x000000059aa27c23 */ /* 0x100fe20008010899 */
[--C-:B------:R-:W-:Y:S01]  /*ca90*/  FFMA.FTZ R155, R155, UR5, -R153.reuse ;  /* 0x000000059b9b7c23 */ /* 0x100fe20008010899 */
[--C-:B------:R-:W-:Y:S01]  /*caa0*/  FFMA.FTZ R158, R158, UR5, -R153.reuse ;  /* 0x000000059e9e7c23 */ /* 0x100fe20008010899 */
[----:B------:R-:W-:Y:S01]  /*cab0*/  FFMA.FTZ R153, R159, UR5, -R153 ;  /* 0x000000059f997c23 */ /* 0x000fe20008010899 */
[----:B------:R-:W3:Y:S01]  /*cac0*/  MUFU.EX2 R211, R211 ;  /* 0x000000d300d37308 */ /* 0x000ee20000000800 */
[----:B-1----:R-:W-:Y:S01]  /*cad0*/  FFMA.FTZ R5, R2, R5, R209 ;  /* 0x0000000502057223 */ /* 0x002fe200000100d1 */
[----:B------:R-:W-:Y:S01]  /*cae0*/  FADD.FTZ R159, R210, R14 ;  /* 0x0000000ed29f7221 */ /* 0x000fe20000010000 */
[----:B------:R-:W-:Y:S01]  /*caf0*/  IMAD.U32 R170, RZ, RZ, UR4 ;  /* 0x00000004ffaa7e24 */ /* 0x000fe2000f8e00ff */
[----:B------:R-:W-:Y:S01]  /*cb00*/  UIADD3 UR4, UR6, -0x1, URZ ;  /* 0xffffffff06047890 */ /* 0x000fe2000fffe03f */
[----:B------:R-:W-:Y:S01]  /*cb10*/  R2UR UR6, R16 ;  /* 0x00000000100672ca */ /* 0x000fe200000e0000 */
[----:B------:R-:W-:Y:S01]  /*cb20*/  FADD.FTZ R159, R184, R159 ;  /* 0x0000009fb89f7221 */ /* 0x000fe20000010000 */
[----:B------:R-:W-:Y:S01]  /*cb30*/  @!P1 VIADD R170, R170, 0x38860 ;  /* 0x00038860aaaa9836 */ /* 0x000fe20000000000 */
[----:B------:R-:W1:Y:S01]  /*cb40*/  MUFU.EX2 R157, R157 ;  /* 0x0000009d009d7308 */ /* 0x000e620000000800 */
[----:B--2---:R-:W-:Y:S01]  /*cb50*/  FADD.FTZ R5, R156, R5 ;  /* 0x000000059c057221 */ /* 0x004fe20000010000 */
[----:B------:R-:W-:Y:S01]  /*cb60*/  FADD.FTZ R159, R204, R159 ;  /* 0x0000009fcc9f7221 */ /* 0x000fe20000010000 */
[C---:B------:R-:W-:Y:S01]  /*cb70*/  F2FP.BF16.F32.PACK_AB R204, R21.reuse, R204 ;  /* 0x000000cc15cc723e */ /* 0x040fe200000010ff */
[----:B------:R-:W-:Y:S01]  /*cb80*/  IMAD.U32 R236, RZ, RZ, UR4 ;  /* 0x00000004ffec7e24 */ /* 0x000fe2000f8e00ff */
[----:B0-----:R-:W-:Y:S01]  /*cb90*/  @!P1 PRMT R172, RZ, 0x654, R170 ;  /* 0x00000654ffac9816 */ /* 0x001fe200000000aa */
[----:B------:R-:W-:Y:S01]  /*cba0*/  FADD.FTZ R159, R21, R159 ;  /* 0x0000009f159f7221 */ /* 0x000fe20000010000 */
[----:B------:R-:W-:Y:S01]  /*cbb0*/  F2FP.BF16.F32.PACK_AB R210, R184, R210 ;  /* 0x000000d2b8d2723e */ /* 0x000fe200000010ff */
[----:B------:R-:W0:Y:S01]  /*cbc0*/  MUFU.EX2 R205, R205 ;  /* 0x000000cd00cd7308 */ /* 0x000e220000000800 */
[----:B---3--:R-:W-:Y:S01]  /*cbd0*/  FADD.FTZ R14, R211, R5 ;  /* 0x00000005d30e7221 */ /* 0x008fe20000010000 */
[----:B------:R-:W-:Y:S01]  /*cbe0*/  FADD.FTZ R159, R206, R159 ;  /* 0x0000009fce9f7221 */ /* 0x000fe20000010000 */
[----:B------:R2:W-:Y:S01]  /*cbf0*/  @!P1 SYNCS.ARRIVE.TRANS64.RED.A1T0 RZ, [R172+URZ], RZ ;  /* 0x000000ffacff99a7 */ /* 0x0005e2000810043f */
[----:B------:R-:W-:Y:S01]  /*cc00*/  IMAD.U32 R21, RZ, RZ, UR6 ;  /* 0x00000006ff157e24 */ /* 0x000fe2000f8e00ff */
[----:B------:R-:W-:Y:S01]  /*cc10*/  F2FP.BF16.F32.PACK_AB R209, R156, R209 ;  /* 0x000000d19cd1723e */ /* 0x000fe200000010ff */
[C---:B------:R-:W-:Y:S01]  /*cc20*/  FADD.FTZ R159, R22.reuse, R159 ;  /* 0x0000009f169f7221 */ /* 0x040fe20000010000 */
[----:B------:R-:W-:Y:S01]  /*cc30*/  F2FP.BF16.F32.PACK_AB R206, R22, R206 ;  /* 0x000000ce16ce723e */ /* 0x000fe200000010ff */
[----:B------:R-:W3:Y:S01]  /*cc40*/  MUFU.EX2 R164, R164 ;  /* 0x000000a400a47308 */ /* 0x000ee20000000800 */
[C---:B-1----:R-:W-:Y:S01]  /*cc50*/  FADD.FTZ R14, R157.reuse, R14 ;  /* 0x0000000e9d0e7221 */ /* 0x042fe20000010000 */
[----:B------:R-:W-:Y:S01]  /*cc60*/  FADD.FTZ R159, R200, R159 ;  /* 0x0000009fc89f7221 */ /* 0x000fe20000010000 */
[----:B------:R-:W-:-:S02]  /*cc70*/  F2FP.BF16.F32.PACK_AB R211, R157, R211 ;  /* 0x000000d39dd3723e */ /* 0x000fc400000010ff */
[C---:B------:R-:W-:Y:S01]  /*cc80*/  F2FP.BF16.F32.PACK_AB R200, R168.reuse, R200 ;  /* 0x000000c8a8c8723e */ /* 0x040fe200000010ff */
[----:B------:R-:W-:Y:S02]  /*cc90*/  FADD.FTZ R159, R168, R159 ;  /* 0x0000009fa89f7221 */ /* 0x000fe40000010000 */
[----:B------:R-:W1:Y:S01]  /*cca0*/  MUFU.EX2 R207, R207 ;  /* 0x000000cf00cf7308 */ /* 0x000e620000000800 */
[----:B0-----:R-:W-:Y:S01]  /*ccb0*/  FADD.FTZ R14, R205, R14 ;  /* 0x0000000ecd0e7221 */ /* 0x001fe20000010000 */
[----:B------:R-:W-:Y:S01]  /*ccc0*/  FADD.FTZ R159, R202, R159 ;  /* 0x0000009fca9f7221 */ /* 0x000fe20000010000 */
[----:B------:R-:W-:-:S03]  /*ccd0*/  F2FP.BF16.F32.PACK_AB R202, R169, R202 ;  /* 0x000000caa9ca723e */ /* 0x000fc600000010ff */
[----:B------:R-:W-:Y:S02]  /*cce0*/  FADD.FTZ R159, R169, R159 ;  /* 0x0000009fa99f7221 */ /* 0x000fe40000010000 */
[----:B------:R-:W0:Y:S01]  /*ccf0*/  MUFU.EX2 R165, R183 ;  /* 0x000000b700a57308 */ /* 0x000e220000000800 */
        /* <DEDUP_REMOVED lines=11> */
[C---:B0-----:R-:W-:Y:S01]  /*cdb0*/  FADD.FTZ R14, R165.reuse, R14 ;  /* 0x0000000ea50e7221 */ /* 0x041fe20000010000 */
[----:B------:R-:W-:Y:S01]  /*cdc0*/  FADD.FTZ R159, R192, R159 ;  /* 0x0000009fc09f7221 */ /* 0x000fe20000010000 */
[----:B------:R-:W-:Y:S02]  /*cdd0*/  F2FP.BF16.F32.PACK_AB R207, R165, R207 ;  /* 0x000000cfa5cf723e */ /* 0x000fe400000010ff */
[C---:B------:R-:W-:Y:S01]  /*cde0*/  F2FP.BF16.F32.PACK_AB R192, R152.reuse, R192 ;  /* 0x000000c098c0723e */ /* 0x040fe200000010ff */
[----:B------:R-:W-:Y:S02]  /*cdf0*/  FADD.FTZ R159, R152, R159 ;  /* 0x0000009f989f7221 */ /* 0x000fe40000010000 */
[----:B------:R-:W0:Y:S01]  /*ce00*/  MUFU.EX2 R203, R203 ;  /* 0x000000cb00cb7308 */ /* 0x000e220000000800 */
[----:B---3--:R-:W-:-:S07]  /*ce10*/  FADD.FTZ R14, R201, R14 ;  /* 0x0000000ec90e7221 */ /* 0x008fce0000010000 */
[----:B------:R-:W3:Y:S01]  /*ce20*/  MUFU.EX2 R154, R175 ;  /* 0x000000af009a7308 */ /* 0x000ee20000000800 */
[C---:B-1----:R-:W-:Y:S01]  /*ce30*/  FADD.FTZ R14, R170.reuse, R14 ;  /* 0x0000000eaa0e7221 */ /* 0x042fe20000010000 */
[----:B------:R-:W-:-:S06]  /*ce40*/  F2FP.BF16.F32.PACK_AB R201, R170, R201 ;  /* 0x000000c9aac9723e */ /* 0x000fcc00000010ff */
[----:B------:R-:W1:Y:S01]  /*ce50*/  MUFU.EX2 R197, R197 ;  /* 0x000000c500c57308 */ /* 0x000e620000000800 */
[----:B0-----:R-:W-:-:S07]  /*ce60*/  FADD.FTZ R14, R203, R14 ;  /* 0x0000000ecb0e7221 */ /* 0x001fce0000010000 */
[----:B------:R-:W0:Y:S01]  /*ce70*/  MUFU.EX2 R5, R163 ;  /* 0x000000a300057308 */ /* 0x000e220000000800 */
[C---:B---3--:R-:W-:Y:S01]  /*ce80*/  FADD.FTZ R14, R154.reuse, R14 ;  /* 0x0000000e9a0e7221 */ /* 0x048fe20000010000 */
[----:B------:R-:W-:-:S06]  /*ce90*/  F2FP.BF16.F32.PACK_AB R203, R154, R203 ;  /* 0x000000cb9acb723e */ /* 0x000fcc00000010ff */
[----:B------:R-:W3:Y:S01]  /*cea0*/  MUFU.EX2 R199, R199 ;  /* 0x000000c700c77308 */ /* 0x000ee20000000800 */
[----:B-1----:R-:W-:-:S07]  /*ceb0*/  FADD.FTZ R14, R197, R14 ;  /* 0x0000000ec50e7221 */ /* 0x002fce0000010000 */
[----:B------:R-:W1:Y:S01]  /*cec0*/  MUFU.EX2 R167, R167 ;  /* 0x000000a700a77308 */ /* 0x000e620000000800 */
[C---:B0-----:R-:W-:Y:S01]  /*ced0*/  FADD.FTZ R14, R5.reuse, R14 ;  /* 0x0000000e050e7221 */ /* 0x041fe20000010000 */
[----:B------:R-:W-:-:S06]  /*cee0*/  F2FP.BF16.F32.PACK_AB R197, R5, R197 ;  /* 0x000000c505c5723e */ /* 0x000fcc00000010ff */
        /* <DEDUP_REMOVED lines=11> */
[----:B-1----:R-:W-:Y:S01]  /*cfa0*/  FADD.FTZ R159, R194, R159 ;  /* 0x0000009fc29f7221 */ /* 0x002fe20000010000 */
[----:B------:R-:W-:Y:S01]  /*cfb0*/  F2FP.BF16.F32.PACK_AB R194, R18, R194 ;  /* 0x000000c212c2723e */ /* 0x000fe200000010ff */
[----:B0-----:R-:W-:Y:S02]  /*cfc0*/  FADD.FTZ R5, R158, R14 ;  /* 0x0000000e9e057221 */ /* 0x001fe40000010000 */
[----:B------:R-:W-:Y:S01]  /*cfd0*/  FADD.FTZ R14, R18, R159 ;  /* 0x0000009f120e7221 */ /* 0x000fe20000010000 */
[----:B------:R-:W-:Y:S02]  /*cfe0*/  IMAD.MOV.U32 R18, RZ, RZ, R4 ;  /* 0x000000ffff127224 */ /* 0x000fe400078e0004 */
[C---:B---3--:R-:W-:Y:S01]  /*cff0*/  FADD.FTZ R5, R153.reuse, R5 ;  /* 0x0000000599057221 */ /* 0x048fe20000010000 */
[----:B------:R-:W-:Y:S01]  /*d000*/  F2FP.BF16.F32.PACK_AB R195, R153, R158 ;  /* 0x0000009e99c3723e */ /* 0x000fe200000010ff */
[----:B--2---:R-:W-:Y:S06]  /*d010*/  @P2 BRA `(.L_x_2377) ;  /* 0xffffffc800802947 */ /* 0x004fec000383ffff */
.L_x_2368:
        /* <DEDUP_REMOVED lines=131> */
.L_x_2378:
        /* <DEDUP_REMOVED lines=8> */
.L_x_2379:
[----:B-1----:R-:W-:Y:S05]  /*d8d0*/  @P2 BRA `(.L_x_2380) ;  /* 0x0000000000082947 */ /* 0x002fea0003800000 */
[----:B------:R-:W1:Y:S02]  /*d8e0*/  SYNCS.PHASECHK.TRANS64.TRYWAIT P0, [UR8+0x38850], R0 ;  /* 0x03885000ff0075a7 */ /* 0x000e640008000148 */
[----:B-1----:R-:W-:Y:S05]  /*d8f0*/  @!P0 BRA `(.L_x_2381) ;  /* 0x000000d800548947 */ /* 0x002fea0003800000 */
.L_x_2380:
[----:B------:R-:W-:Y:S01]  /*d900*/  R2UR UR4, R17 ;  /* 0x00000000110472ca */ /* 0x000fe200000e0000 */
[----:B------:R-:W2:Y:S01]  /*d910*/  LDL.LU R2, [R1+0x30] ;  /* 0x0000300001027983 */ /* 0x000ea20000300800 */
[----:B------:R-:W-:Y:S01]  /*d920*/  WARPGROUP.ARRIVE ;  /* 0x00000000000079c5 */ /* 0x000fe20000000000 */
[----:B------:R-:W-:Y:S01]  /*d930*/  UMOV UR7, 0x40000040 ;  /* 0x4000004000077882 */ /* 0x000fe20000000000 */
[----:B------:R-:W-:Y:S01]  /*d940*/  IMAD.U32 R8, RZ, RZ, UR5 ;  /* 0x00000005ff087e24 */ /* 0x000fe2000f8e00ff */
[----:B-1----:R-:W1:Y:S01]  /*d950*/  SHFL.BFLY PT, R7, R14, 0x2, 0x1f ;  /* 0x0c401f000e077f89 */ /* 0x002e6200000e0000 */
[----:B------:R-:W-:Y:S02]  /*d960*/  IMAD.U32 R11, RZ, RZ, UR8 ;  /* 0x00000008ff0b7e24 */ /* 0x000fe4000f8e00ff */
[----:B------:R-:W-:Y:S01]  /*d970*/  IMAD.MOV.U32 R6, RZ, RZ, RZ ;  /* 0x000000ffff067224 */ /* 0x000fe200078e00ff */
[----:B0-----:R-:W0:Y:S01]  /*d980*/  SHFL.BFLY PT, R0, R5, 0x2, 0x1f ;  /* 0x0c401f0005007f89 */ /* 0x001e2200000e0000 */
[----:B------:R-:W-:-:S03]  /*d990*/  @!P1 VIADD R11, R11, 0x38860 ;  /* 0x000388600b0b9836 */ /* 0x000fc60000000000 */
[----:B------:R-:W-:Y:S02]  /*d9a0*/  UIADD3 UR4, UR4, 0x400, URZ ;  /* 0x0000040004047890 */ /* 0x000fe4000fffe03f */
[----:B------:R-:W-:Y:S02]  /*d9b0*/  @!P1 PRMT R11, RZ, 0x654, R11 ;  /* 0x00000654ff0b9816 */ /* 0x000fe4000000000b */
[----:B------:R-:W-:-:S04]  /*d9c0*/  USHF.R.U32.HI UR4, URZ, 0x4, UR4 ;  /* 0x000000043f047899 */ /* 0x000fc80008011604 */
[----:B------:R-:W-:-:S04]  /*d9d0*/  ULOP3.LUT UR4, UR4, 0x3fff, URZ, 0xc0, !UPT ;  /* 0x00003fff04047892 */ /* 0x000fc8000f8ec03f */
[----:B------:R-:W-:-:S04]  /*d9e0*/  ULOP3.LUT UR4, UR4, 0x2800000, URZ, 0xfc, !UPT ;  /* 0x0280000004047892 */ /* 0x000fc8000f8efc3f */
[----:B------:R-:W-:Y:S01]  /*d9f0*/  UIMAD UR4, UR60, 0xa00, UR4 ;  /* 0x00000a003c0478a4 */ /* 0x000fe2000f8e0204 */
[----:B-1----:R-:W-:Y:S01]  /*da00*/  FADD.FTZ R7, R7, R14 ;  /* 0x0000000e07077221 */ /* 0x002fe20000010000 */
[----:B------:R-:W-:-:S04]  /*da10*/  UIADD3 UR60, UR60, 0x1, URZ ;  /* 0x000000013c3c7890 */ /* 0x000fc8000fffe03f */
[----:B------:R-:W-:Y:S01]  /*da20*/  UISETP.NE.AND UP0, UPT, UR60, 0x2, UPT ;  /* 0x000000023c00788c */ /* 0x000fe2000bf05270 */
[----:B------:R-:W-:Y:S02]  /*da30*/  UMOV UR6, UR4 ;  /* 0x0000000400067c82 */ /* 0x000fe40008000000 */
[----:B------:R-:W-:Y:S01]  /*da40*/  HGMMA.64x256x16.F32.BF16 R24, R208, gdesc[UR4].tnspB, R24, gsb0 ;  /* 0x43e00004d0187df0 */ /* 0x000fe20008001818 */
[----:B------:R-:W-:Y:S01]  /*da50*/  UIADD3 UR6, UR4, 0x80, URZ ;  /* 0x0000008004067890 */ /* 0x000fe2000fffe03f */
[----:B------:R-:W-:Y:S01]  /*da60*/  UMOV UR7, 0x40000040 ;  /* 0x4000004000077882 */ /* 0x000fe20000000000 */
[----:B------:R-:W-:Y:S01]  /*da70*/  USEL UR60, UR60, URZ, UP0 ;  /* 0x0000003f3c3c7287 */ /* 0x000fe20008000000 */
[----:B--2---:R-:W-:Y:S01]  /*da80*/  R2UR UR9, R2 ;  /* 0x00000000020972ca */ /* 0x004fe200000e0000 */
[----:B0-----:R-:W-:Y:S01]  /*da90*/  FADD.FTZ R2, R0, R5 ;  /* 0x0000000500027221 */ /* 0x001fe20000010000 */
[----:B------:R-:W-:Y:S01]  /*daa0*/  IMAD.MOV.U32 R5, RZ, RZ, RZ ;  /* 0x000000ffff057224 */ /* 0x000fe200078e00ff */
[----:B------:R-:W0:Y:S04]  /*dab0*/  SHFL.BFLY PT, R0, R7, 0x1, 0x1f ;  /* 0x0c201f0007007f89 */ /* 0x000e2800000e0000 */
[----:B------:R-:W1:Y:S01]  /*dac0*/  SHFL.BFLY PT, R9, R2, 0x1, 0x1f ;  /* 0x0c201f0002097f89 */ /* 0x000e6200000e0000 */
[----:B------:R-:W-:-:S02]  /*dad0*/  WARPGROUP.DEPBAR.LE gsb0, 0x0 ;  /* 0x00008000000079c5 */ /* 0x000fc40000010000 */
[----:B------:R-:W-:-:S03]  /*dae0*/  WARPGROUP.ARRIVE ;  /* 0x00000000000079c5 */ /* 0x000fc60000000000 */
[----:B------:R-:W-:-:S11]  /*daf0*/  UIADD3 UR9, UR9, 0x1, URZ ;  /* 0x0000000109097890 */ /* 0x000fd6000fffe03f */
[----:B------:R-:W-:Y:S01]  /*db00*/  HGMMA.64x256x16.F32.BF16 R24, R204, gdesc[UR4].tnspB, R24, gsb0 ;  /* 0x43e00004cc187df0 */ /* 0x000fe20008001818 */
[----:B------:R-:W-:Y:S01]  /*db10*/  UIADD3 UR6, UR4, 0x100, URZ ;  /* 0x0000010004067890 */ /* 0x000fe2000fffe03f */
[----:B------:R-:W-:Y:S01]  /*db20*/  UMOV UR7, 0x40000040 ;  /* 0x4000004000077882 */ /* 0x000fe20000000000 */
[----:B0-----:R-:W-:Y:S01]  /*db30*/  FADD.FTZ R12, R7, R0 ;  /* 0x00000000070c7221 */ /* 0x001fe20000010000 */
[----:B------:R-:W-:Y:S01]  /*db40*/  IMAD.U32 R7, RZ, RZ, UR5 ;  /* 0x00000005ff077e24 */ /* 0x000fe2000f8e00ff */
[----:B------:R-:W-:Y:S01]  /*db50*/  R2UR UR5, R16 ;  /* 0x00000000100572ca */ /* 0x000fe200000e0000 */
[----:B------:R-:W-:Y:S02]  /*db60*/  IMAD.MOV.U32 R0, RZ, RZ, -0x800000 ;  /* 0xff800000ff007424 */ /* 0x000fe400078e00ff */
[----:B-1----:R-:W-:Y:S01]  /*db70*/  FADD.FTZ R13, R2, R9 ;  /* 0x00000009020d7221 */ /* 0x002fe20000010000 */
[----:B------:R-:W-:Y:S01]  /*db80*/  FSETP.NE.FTZ.AND P0, PT, R12, RZ, PT ;  /* 0x000000ff0c00720b */ /* 0x000fe20003f15000 */
[----:B------:R-:W-:-:S03]  /*db90*/  IMAD.MOV.U32 R2, RZ, RZ, -0x800000 ;  /* 0xff800000ff027424 */ /* 0x000fc600078e00ff */
[----:B------:R-:W-:-:S09]  /*dba0*/  FSETP.NE.FTZ.AND P2, PT, R13, RZ, PT ;  /* 0x000000ff0d00720b */ /* 0x000fd20003f55000 */
[----:B------:R-:W0:Y:S01]  /*dbb0*/  @P0 MUFU.LG2 R9, R12 ;  /* 0x0000000c00090308 */ /* 0x000e220000000c00 */
[----:B------:R-:W-:-:S07]  /*dbc0*/  @P0 FMUL.FTZ R8, R8, 0.69314718246459960938 ;  /* 0x3f31721808080820 */ /* 0x000fce0000410000 */
[----:B------:R-:W1:Y:S08]  /*dbd0*/  @P2 MUFU.LG2 R10, R13 ;  /* 0x0000000d000a2308 */ /* 0x000e700000000c00 */
[----:B------:R2:W3:Y:S01]  /*dbe0*/  @P0 MUFU.RCP R6, R12 ;  /* 0x0000000c00060308 */ /* 0x0004e20000001000 */
[----:B0-----:R-:W-:-:S04]  /*dbf0*/  @P0 FMUL.FTZ R9, R9, 0.69314718246459960938 ;  /* 0x3f31721809090820 */ /* 0x001fc80000410000 */
[----:B------:R-:W-:Y:S01]  /*dc00*/  @P0 FFMA.FTZ R2, R8, R3, R9 ;  /* 0x0000000308020223 */ /* 0x000fe20000010009 */
[----:B------:R-:W-:Y:S01]  /*dc10*/  IMAD.U32 R3, RZ, RZ, UR9 ;  /* 0x00000009ff037e24 */ /* 0x000fe2000f8e00ff */
[----:B------:R-:W-:Y:S01]  /*dc20*/  PLOP3.LUT P0, PT, PT, PT, PT, 0x8, 0x0 ;  /* 0x000000000000781c */ /* 0x000fe20003f0e170 */
[----:B------:R-:W0:Y:S01]  /*dc30*/  @P2 MUFU.RCP R5, R13 ;  /* 0x0000000d00052308 */ /* 0x000e220000001000 */
[----:B--2---:R-:W-:Y:S01]  /*dc40*/  @P2 FMUL.FTZ R12, R7, 0.69314718246459960938 ;  /* 0x3f317218070c2820 */ /* 0x004fe20000410000 */
[----:B-1----:R-:W-:Y:S01]  /*dc50*/  @P2 FMUL.FTZ R7, R10, 0.69314718246459960938 ;  /* 0x3f3172180a072820 */ /* 0x002fe20000410000 */
[----:B------:R1:W-:Y:S03]  /*dc60*/  STL [R1+0x30], R3 ;  /* 0x0000300301007387 */ /* 0x0003e60000100800 */
[----:B------:R-:W-:Y:S01]  /*dc70*/  @P2 FFMA.FTZ R0, R12, R4, R7 ;  /* 0x000000040c002223 */ /* 0x000fe20000010007 */
[----:B------:R-:W-:-:S02]  /*dc80*/  WARPGROUP.DEPBAR.LE gsb0, 0x0 ;  /* 0x00008000000079c5 */ /* 0x000fc40000010000 */
        /* <DEDUP_REMOVED lines=12> */
[----:B------:R-:W-:-:S06]  /*dd50*/  ULOP3.LUT UR5, UR5, UR4, URZ, 0x3c, !UPT ;  /* 0x0000000405057292 */ /* 0x000fcc000f8e3c3f */
[----:B------:R-:W-:Y:S01]  /*dd60*/  IMAD.U32 R16, RZ, RZ, UR5 ;  /* 0x00000005ff107e24 */ /* 0x000fe2000f8e00ff */
[----:B------:R-:W-:Y:S02]  /*dd70*/  WARPGROUP.DEPBAR.LE gsb0, 0x0 ;  /* 0x00008000000079c5 */ /* 0x000fe40000010000 */
[----:B------:R-:W-:-:S12]  /*dd80*/  WARPGROUP.ARRIVE ;  /* 0x00000000000079c5 */ /* 0x000fd80000000000 */
[----:B------:R-:W-:Y:S03]  /*dd90*/  HGMMA.64x256x16.F32.BF16 R24, R192, gdesc[UR4].tnspB, R24, gsb0 ;  /* 0x43e00004c0187df0 */ /* 0x000fe60008001818 */
[----:B------:R-:W-:Y:S02]  /*dda0*/  WARPGROUP.DEPBAR.LE gsb0, 0x0 ;  /* 0x00008000000079c5 */ /* 0x000fe40000010000 */
[----:B------:R1:W-:Y:S01]  /*ddb0*/  @!P1 SYNCS.ARRIVE.TRANS64.RED.A1T0 RZ, [R11+URZ], RZ ;  /* 0x000000ff0bff99a7 */ /* 0x0003e2000810043f */
[-C--:B---3--:R-:W-:Y:S01]  /*ddc0*/  FMUL.FTZ R24, R24, R6.reuse ;  /* 0x0000000618187220 */ /* 0x088fe20000410000 */
        /* <DEDUP_REMOVED lines=127> */
.L_x_2351:
        /* <DEDUP_REMOVED lines=15> */
[----:B------:R-:W3:Y:S01]  /*e6b0*/  LDL R3, [R1+0x64] ;  /* 0x0000640001037983 */ /* 0x000ee20000100800 */
[----:B------:R-:W-:Y:S01]  /*e6c0*/  F2FP.BF16.F32.PACK_AB R7, R31, R30 ;  /* 0x0000001e1f07723e */ /* 0x000fe200000010ff */
[----:B------:R-:W-:Y:S01]  /*e6d0*/  ULDC.64 UR14, c[0x0][0xc00] ;  /* 0x00030000000e7ab9 */ /* 0x000fe20000000a00 */
[----:B------:R-:W-:Y:S01]  /*e6e0*/  R2UR UR18, R217 ;  /* 0x00000000d91272ca */ /* 0x000fe200000e0000 */
[----:B------:R-:W-:Y:S01]  /*e6f0*/  ULDC.64 UR22, c[0x0][0x208] ;  /* 0x0000820000167ab9 */ /* 0x000fe20000000a00 */
[----:B------:R-:W-:Y:S01]  /*e700*/  R2UR UR21, R214 ;  /* 0x00000000d61572ca */ /* 0x000fe200000e0000 */
[----:B------:R-:W-:Y:S01]  /*e710*/  ULDC UR20, c[0x0][0xbe8] ;  /* 0x0002fa0000147ab9 */ /* 0x000fe20000000800 */
[----:B------:R-:W-:-:S02]  /*e720*/  R2UR UR26, R212 ;  /* 0x00000000d41a72ca */ /* 0x000fc400000e0000 */
[----:B------:R-:W-:Y:S02]  /*e730*/  R2UR UR19, R216 ;  /* 0x00000000d81372ca */ /* 0x000fe400000e0000 */
[----:B------:R-:W-:Y:S01]  /*e740*/  R2UR UR24, R218 ;  /* 0x00000000da1872ca */ /* 0x000fe200000e0000 */
[----:B------:R-:W-:Y:S01]  /*e750*/  UMOV UR10, UR8 ;  /* 0x00000008000a7c82 */ /* 0x000fe20008000000 */
[----:B0-----:R-:W-:-:S03]  /*e760*/  UMOV UR11, UR4 ;  /* 0x00000004000b7c82 */ /* 0x001fc60008000000 */
[----:B------:R-:W-:-:S04]  /*e770*/  USHF.L.U32 UR4, UR18, 0x2, URZ ;  /* 0x0000000212047899 */ /* 0x000fc8000800063f */
[----:B------:R-:W-:Y:S01]  /*e780*/  UIADD3 UR9, UP0, UR4, UR14, URZ ;  /* 0x0000000e04097290 */ /* 0x000fe2000ff1e03f */
[----:B------:R-:W-:Y:S01]  /*e790*/  BAR.SYNC.DEFER_BLOCKING 0x1, 0x100 ;  /* 0x0044000000007b1d */ /* 0x000fe20000010000 */
[----:B--2---:R-:W-:Y:S01]  /*e7a0*/  R2UR UR17, R8 ;  /* 0x00000000081172ca */ /* 0x004fe200000e0000 */
[----:B---3--:R-:W-:-:S03]  /*e7b0*/  IMAD.WIDE R162, R3, R162, UR10 ;  /* 0x0000000a03a27e25 */ /* 0x008fc6000f8e02a2 */
[C---:B------:R-:W-:Y:S02]  /*e7c0*/  IADD3 R159, P1, R162.reuse, 0x20, RZ ;  /* 0x00000020a29f7810 */ /* 0x040fe40007f3e0ff */
[C---:B------:R-:W-:Y:S02]  /*e7d0*/  IADD3 R155, P3, R162.reuse, 0x4000, RZ ;  /* 0x00004000a29b7810 */ /* 0x040fe40007f7e0ff */
[----:B------:R-:W-:-:S05]  /*e7e0*/  IADD3 R157, P4, R162, 0x60, RZ ;  /* 0x00000060a29d7810 */ /* 0x000fca0007f9e0ff */
[----:B------:R-:W-:Y:S01]  /*e7f0*/  USHF.L.U64.HI UR16, UR18, 0x2, UR17 ;  /* 0x0000000212107899 */ /* 0x000fe20008010211 */
[----:B------:R-:W-:Y:S02]  /*e800*/  LOP3.LUT R158, R159, 0x380, RZ, 0xc0, !PT ;  /* 0x000003809f9e7812 */ /* 0x000fe400078ec0ff */
[----:B------:R-:W-:Y:S01]  /*e810*/  LOP3.LUT R154, R155, 0x380, RZ, 0xc0, !PT ;  /* 0x000003809b9a7812 */ /* 0x000fe200078ec0ff */
[----:B------:R-:W-:Y:S01]  /*e820*/  UIADD3.X UR12, UR16, UR15, URZ, UP0, !UPT ;  /* 0x0000000f100c7290 */ /* 0x000fe200087fe43f */
[----:B------:R-:W-:Y:S02]  /*e830*/  IADD3 R161, P0, R162, 0x40, RZ ;  /* 0x00000040a2a17810 */ /* 0x000fe40007f1e0ff */
[----:B------:R-:W-:Y:S02]  /*e840*/  LOP3.LUT R156, R157, 0x380, RZ, 0xc0, !PT ;  /* 0x000003809d9c7812 */ /* 0x000fe400078ec0ff */
[----:B------:R-:W-:Y:S02]  /*e850*/  SHF.R.U64 R158, R158, 0x3, RZ ;  /* 0x000000039e9e7819 */ /* 0x000fe400000012ff */
[----:B------:R-:W-:-:S02]  /*e860*/  SHF.R.U64 R154, R154, 0x3, RZ ;  /* 0x000000039a9a7819 */ /* 0x000fc400000012ff */
[----:B------:R-:W-:Y:S02]  /*e870*/  LOP3.LUT R5, R162, 0x380, RZ, 0xc0, !PT ;  /* 0x00000380a2057812 */ /* 0x000fe400078ec0ff */
[----:B------:R-:W-:Y:S02]  /*e880*/  LOP3.LUT R160, R161, 0x380, RZ, 0xc0, !PT ;  /* 0x00000380a1a07812 */ /* 0x000fe400078ec0ff */
[----:B------:R-:W-:Y:S02]  /*e890*/  SHF.R.U64 R156, R156, 0x3, RZ ;  /* 0x000000039c9c7819 */ /* 0x000fe400000012ff */
[----:B------:R-:W-:Y:S01]  /*e8a0*/  LOP3.LUT R158, R158, R159, RZ, 0x3c, !PT ;  /* 0x0000009f9e9e7212 */ /* 0x000fe200078e3cff */
[--C-:B------:R-:W-:Y:S01]  /*e8b0*/  IMAD.X R159, RZ, RZ, R163.reuse, P1 ;  /* 0x000000ffff9f7224 */ /* 0x100fe200008e06a3 */
[----:B------:R-:W-:Y:S02]  /*e8c0*/  IADD3 R153, P6, R162, 0x4020, RZ ;  /* 0x00004020a2997810 */ /* 0x000fe40007fde0ff */
[----:B------:R-:W-:Y:S01]  /*e8d0*/  LOP3.LUT R154, R154, R155, RZ, 0x3c, !PT ;  /* 0x0000009b9a9a7212 */ /* 0x000fe200078e3cff */
[----:B------:R-:W-:Y:S01]  /*e8e0*/  IMAD.X R155, RZ, RZ, R163, P3 ;  /* 0x000000ffff9b7224 */ /* 0x000fe200018e06a3 */
[----:B------:R-:W-:-:S02]  /*e8f0*/  IADD3 R23, P5, R162, 0x4040, RZ ;  /* 0x00004040a2177810 */ /* 0x000fc40007fbe0ff */
[C---:B------:R-:W-:Y:S02]  /*e900*/  IADD3 R21, P2, R162.reuse, 0x4060, RZ ;  /* 0x00004060a2157810 */ /* 0x040fe40007f5e0ff */
[C---:B------:R-:W-:Y:S02]  /*e910*/  IADD3 R15, P1, R162.reuse, 0x8000, RZ ;  /* 0x00008000a20f7810 */ /* 0x040fe40007f3e0ff */
[----:B------:R-:W-:Y:S02]  /*e920*/  SHF.R.U64 R5, R5, 0x3, RZ ;  /* 0x0000000305057819 */ /* 0x000fe400000012ff */
[----:B------:R-:W-:Y:S02]  /*e930*/  IADD3 R3, P3, R162, 0x8060, RZ ;  /* 0x00008060a2037810 */ /* 0x000fe40007f7e0ff */
[----:B------:R-:W-:Y:S02]  /*e940*/  SHF.R.U64 R160, R160, 0x3, RZ ;  /* 0x00000003a0a07819 */ /* 0x000fe400000012ff */
[----:B------:R-:W-:Y:S01]  /*e950*/  LOP3.LUT R156, R156, R157, RZ, 0x3c, !PT ;  /* 0x0000009d9c9c7212 */ /* 0x000fe200078e3cff */
[----:B------:R-:W-:Y:S01]  /*e960*/  IMAD.X R157, RZ, RZ, R163, P4 ;  /* 0x000000ffff9d7224 */ /* 0x000fe200020e06a3 */
[----:B------:R-:W-:-:S02]  /*e970*/  LOP3.LUT R152, R153, 0x380, RZ, 0xc0, !PT ;  /* 0x0000038099987812 */ /* 0x000fc400078ec0ff */
[----:B------:R-:W-:Y:S02]  /*e980*/  LOP3.LUT R22, R23, 0x380, RZ, 0xc0, !PT ;  /* 0x0000038017167812 */ /* 0x000fe400078ec0ff */
[----:B------:R-:W-:Y:S02]  /*e990*/  LOP3.LUT R20, R21, 0x380, RZ, 0xc0, !PT ;  /* 0x0000038015147812 */ /* 0x000fe400078ec0ff */
[----:B------:R-:W-:Y:S02]  /*e9a0*/  LOP3.LUT R14, R15, 0x380, RZ, 0xc0, !PT ;  /* 0x000003800f0e7812 */ /* 0x000fe400078ec0ff */
[----:B------:R-:W-:Y:S02]  /*e9b0*/  IADD3 R11, P4, R162, 0x8040, RZ ;  /* 0x00008040a20b7810 */ /* 0x000fe40007f9e0ff */
[----:B------:R-:W-:Y:S01]  /*e9c0*/  LOP3.LUT R4, R5, R162, RZ, 0x3c, !PT ;  /* 0x000000a205047212 */ /* 0x000fe200078e3cff */
[----:B------:R-:W-:Y:S01]  /*e9d0*/  IMAD.MOV.U32 R5, RZ, RZ, R163 ;  /* 0x000000ffff057224 */ /* 0x000fe200078e00a3 */
[----:B------:R-:W-:-:S02]  /*e9e0*/  LOP3.LUT R8, R3, 0x380, RZ, 0xc0, !PT ;  /* 0x0000038003087812 */ /* 0x000fc400078ec0ff */
[----:B------:R-:W-:Y:S01]  /*e9f0*/  LOP3.LUT R160, R160, R161, RZ, 0x3c, !PT ;  /* 0x000000a1a0a07212 */ /* 0x000fe200078e3cff */
[----:B------:R-:W-:Y:S01]  /*ea00*/  IMAD.X R161, RZ, RZ, R163, P0 ;  /* 0x000000ffffa17224 */ /* 0x000fe200000e06a3 */
[----:B------:R-:W-:Y:S02]  /*ea10*/  SHF.R.U64 R152, R152, 0x3, RZ ;  /* 0x0000000398987819 */ /* 0x000fe400000012ff */
[----:B------:R-:W-:Y:S02]  /*ea20*/  SHF.R.U64 R22, R22, 0x3, RZ ;  /* 0x0000000316167819 */ /* 0x000fe400000012ff */
[----:B------:R-:W-:Y:S02]  /*ea30*/  SHF.R.U64 R20, R20, 0x3, RZ ;  /* 0x0000000314147819 */ /* 0x000fe400000012ff */
[----:B------:R-:W-:Y:S02]  /*ea40*/  IADD3 R13, P0, R162, 0x8020, RZ ;  /* 0x00008020a20d7810 */ /* 0x000fe40007f1e0ff */
[----:B------:R-:W-:-:S02]  /*ea50*/  SHF.R.U64 R14, R14, 0x3, RZ ;  /* 0x000000030e0e7819 */ /* 0x000fc400000012ff */
[----:B------:R-:W-:Y:S02]  /*ea60*/  LOP3.LUT R10, R11, 0x380, RZ, 0xc0, !PT ;  /* 0x000003800b0a7812 */ /* 0x000fe400078ec0ff */
[----:B------:R-:W-:Y:S02]  /*ea70*/  SHF.R.U64 R8, R8, 0x3, RZ ;  /* 0x0000000308087819 */ /* 0x000fe400000012ff */
[----:B------:R-:W-:Y:S01]  /*ea80*/  LOP3.LUT R152, R152, R153, RZ, 0x3c, !PT ;  /* 0x0000009998987212 */ /* 0x000fe200078e3cff */
[--C-:B------:R-:W-:Y:S01]  /*ea90*/  IMAD.X R153, RZ, RZ, R163.reuse, P6 ;  /* 0x000000ffff997224 */ /* 0x100fe200030e06a3 */
[----:B------:R-:W-:Y:S02]  /*eaa0*/  MOV R9, R4 ;  /* 0x0000000400097202 */ /* 0x000fe40000000f00 */
[----:B------:R-:W-:Y:S01]  /*eab0*/  LOP3.LUT R22, R22, R23, RZ, 0x3c, !PT ;  /* 0x0000001716167212 */ /* 0x000fe200078e3cff */
[--C-:B------:R-:W-:Y:S01]  /*eac0*/  IMAD.X R23, RZ, RZ, R163.reuse, P5 ;  /* 0x000000ffff177224 */ /* 0x100fe200028e06a3 */
[----:B------:R-:W-:Y:S01]  /*ead0*/  LOP3.LUT R20, R20, R21, RZ, 0x3c, !PT ;  /* 0x0000001514147212 */ /* 0x000fe200078e3cff */
[----:B------:R-:W-:Y:S01]  /*eae0*/  IMAD.X R21, RZ, RZ, R163, P2 ;  /* 0x000000ffff157224 */ /* 0x000fe200010e06a3 */
[----:B------:R-:W-:-:S02]  /*eaf0*/  LOP3.LUT R12, R13, 0x380, RZ, 0xc0, !PT ;  /* 0x000003800d0c7812 */ /* 0x000fc400078ec0ff */
[----:B------:R-:W-:Y:S01]  /*eb00*/  LOP3.LUT R14, R14, R15, RZ, 0x3c, !PT ;  /* 0x0000000f0e0e7212 */ /* 0x000fe200078e3cff */
[----:B------:R-:W-:Y:S01]  /*eb10*/  IMAD.X R15, RZ, RZ, R163, P1 ;  /* 0x000000ffff0f7224 */ /* 0x000fe200008e06a3 */
[----:B------:R-:W-:Y:S02]  /*eb20*/  SHF.R.U64 R10, R10, 0x3, RZ ;  /* 0x000000030a0a7819 */ /* 0x000fe400000012ff */
[----:B------:R-:W-:Y:S02]  /*eb30*/  F2FP.BF16.F32.PACK_AB R4, R25, R24 ;  /* 0x000000181904723e */ /* 0x000fe400000010ff */
[----:B------:R-:W-:Y:S02]  /*eb40*/  F2FP.BF16.F32.PACK_AB R5, R27, R26 ;  /* 0x0000001a1b05723e */ /* 0x000fe400000010ff */
[----:B------:R-:W-:Y:S02]  /*eb50*/  IADD3 R18, P6, R162, 0xc000, RZ ;  /* 0x0000c000a2127810 */ /* 0x000fe40007fde0ff */
[----:B------:R-:W-:Y:S01]  /*eb60*/  LOP3.LUT R8, R8, R3, RZ, 0x3c, !PT ;  /* 0x0000000308087212 */ /* 0x000fe200078e3cff */
[----:B------:R0:W-:Y:S01]  /*eb70*/  STSM.16.M88.4 [R9], R4 ;  /* 0x0000000409007844 */ /* 0x0001e20000000200 */
[----:B------:R-:W-:-:S02]  /*eb80*/  IADD3 R165, P5, R162, 0xc020, RZ ;  /* 0x0000c020a2a57810 */ /* 0x000fc40007fbe0ff */
[C---:B------:R-:W-:Y:S02]  /*eb90*/  IADD3 R167, P2, R162.reuse, 0xc040, RZ ;  /* 0x0000c040a2a77810 */ /* 0x040fe40007f5e0ff */
[----:B------:R-:W-:Y:S02]  /*eba0*/  IADD3 R3, P1, R162, 0xc060, RZ ;  /* 0x0000c060a2037810 */ /* 0x000fe40007f3e0ff */
[----:B------:R-:W-:Y:S02]  /*ebb0*/  SHF.R.U64 R12, R12, 0x3, RZ ;  /* 0x000000030c0c7819 */ /* 0x000fe400000012ff */
[----:B------:R-:W-:Y:S02]  /*ebc0*/  LOP3.LUT R10, R10, R11, RZ, 0x3c, !PT ;  /* 0x0000000b0a0a7212 */ /* 0x000fe400078e3cff */
[----:B------:R-:W-:Y:S02]  /*ebd0*/  LOP3.LUT R11, R18, 0x380, RZ, 0xc0, !PT ;  /* 0x00000380120b7812 */ /* 0x000fe400078ec0ff */
[----:B------:R-:W-:-:S02]  /*ebe0*/  LOP3.LUT R164, R165, 0x380, RZ, 0xc0, !PT ;  /* 0x00000380a5a47812 */ /* 0x000fc400078ec0ff */
[----:B------:R-:W-:Y:S01]  /*ebf0*/  LOP3.LUT R166, R167, 0x380, RZ, 0xc0, !PT ;  /* 0x00000380a7a67812 */ /* 0x000fe200078ec0ff */
[--C-:B0-----:R-:W-:Y:S01]  /*ec00*/  IMAD.X R7, RZ, RZ, R163.reuse, P6 ;  /* 0x000000ffff077224 */ /* 0x101fe200030e06a3 */
[----:B------:R-:W-:Y:S01]  /*ec10*/  LOP3.LUT R4, R3, 0x380, RZ, 0xc0, !PT ;  /* 0x0000038003047812 */ /* 0x000fe200078ec0ff */
[--C-:B------:R-:W-:Y:S01]  /*ec20*/  IMAD.X R5, RZ, RZ, R163.reuse, P1 ;  /* 0x000000ffff057224 */ /* 0x100fe200008e06a3 */
[----:B------:R-:W-:Y:S01]  /*ec30*/  LOP3.LUT R12, R12, R13, RZ, 0x3c, !PT ;  /* 0x0000000d0c0c7212 */ /* 0x000fe200078e3cff */
[--C-:B------:R-:W-:Y:S01]  /*ec40*/  IMAD.X R13, RZ, RZ, R163.reuse, P0 ;  /* 0x000000ffff0d7224 */ /* 0x100fe200000e06a3 */
[----:B------:R-:W-:Y:S01]  /*ec50*/  SHF.R.U64 R11, R11, 0x3, RZ ;  /* 0x000000030b0b7819 */ /* 0x000fe200000012ff */
[----:B------:R-:W-:Y:S01]  /*ec60*/  IMAD.X R9, RZ, RZ, R163, P3 ;  /* 0x000000ffff097224 */ /* 0x000fe200018e06a3 */
[----:B------:R-:W-:Y:S02]  /*ec70*/  SHF.R.U64 R164, R164, 0x3, RZ ;  /* 0x00000003a4a47819 */ /* 0x000fe400000012ff */
[----:B------:R-:W-:-:S02]  /*ec80*/  SHF.R.U64 R166, R166, 0x3, RZ ;  /* 0x00000003a6a67819 */ /* 0x000fc400000012ff */
        /* <DEDUP_REMOVED lines=8> */
[----:B------:R-:W-:-:S02]  /*ed10*/  LOP3.LUT R4, R4, R3, RZ, 0x3c, !PT ;  /* 0x0000000304047212 */ /* 0x000fc400078e3cff */
[----:B------:R-:W-:Y:S02]  /*ed20*/  MOV R168, R158 ;  /* 0x0000009e00a87202 */ /* 0x000fe40000000f00 */
[----:B------:R-:W-:Y:S02]  /*ed30*/  MOV R18, R14 ;  /* 0x0000000e00127202 */ /* 0x000fe40000000f00 */
        /* <DEDUP_REMOVED lines=14> */
[----:B------:R-:W-:Y:S01]  /*ee20*/  MOV R157, R152 ;  /* 0x00000098009d7202 */ /* 0x000fe20000000f00 */
[----:B------:R1:W-:Y:S01]  /*ee30*/  STSM.16.M88.4 [R169], R20 ;  /* 0x00000014a9007844 */ /* 0x0003e20000000200 */
[----:B------:R-:W-:Y:S02]  /*ee40*/  MOV R3, R6 ;  /* 0x0000000600037202 */ /* 0x000fe40000000f00 */
[----:B------:R-:W-:-:S02]  /*ee50*/  F2FP.BF16.F32.PACK_AB R152, R49, R48 ;  /* 0x000000303198723e */ /* 0x000fc400000010ff */
[----:B------:R-:W-:Y:S02]  /*ee60*/  F2FP.BF16.F32.PACK_AB R153, R51, R50 ;  /* 0x000000323399723e */ /* 0x000fe400000010ff */
[----:B------:R-:W-:Y:S02]  /*ee70*/  F2FP.BF16.F32.PACK_AB R154, R53, R52 ;  /* 0x00000034359a723e */ /* 0x000fe400000010ff */
[----:B------:R-:W-:Y:S02]  /*ee80*/  F2FP.BF16.F32.PACK_AB R155, R55, R54 ;  /* 0x00000036379b723e */ /* 0x000fe400000010ff */
[----:B------:R-:W-:Y:S02]  /*ee90*/  MOV R17, R4 ;  /* 0x0000000400117202 */ /* 0x000fe40000000f00 */
[----:B------:R-:W-:Y:S01]  /*eea0*/  MOV R161, R10 ;  /* 0x0000000a00a17202 */ /* 0x000fe20000000f00 */
[----:B------:R2:W-:Y:S01]  /*eeb0*/  STSM.16.M88.4 [R163], R152 ;  /* 0x00000098a3007844 */ /* 0x0005e20000000200 */
[----:B------:R-:W-:-:S02]  /*eec0*/  MOV R162, R8 ;  /* 0x0000000800a27202 */ /* 0x000fc40000000f00 */
[----:B------:R-:W-:Y:S02]  /*eed0*/  F2FP.BF16.F32.PACK_AB R4, R57, R56 ;  /* 0x000000383904723e */ /* 0x000fe400000010ff */
[----:B------:R-:W-:Y:S02]  /*eee0*/  F2FP.BF16.F32.PACK_AB R5, R59, R58 ;  /* 0x0000003a3b05723e */ /* 0x000fe400000010ff */
[----:B------:R-:W-:Y:S02]  /*eef0*/  F2FP.BF16.F32.PACK_AB R6, R61, R60 ;  /* 0x0000003c3d06723e */ /* 0x000fe400000010ff */
[----:B------:R-:W-:Y:S02]  /*ef00*/  F2FP.BF16.F32.PACK_AB R7, R63, R62 ;  /* 0x0000003e3f07723e */ /* 0x000fe400000010ff */
[----:B------:R-:W-:Y:S02]  /*ef10*/  F2FP.BF16.F32.PACK_AB R8, R65, R64 ;  /* 0x000000404108723e */ /* 0x000fe400000010ff */
[----:B------:R-:W-:Y:S01]  /*ef20*/  F2FP.BF16.F32.PACK_AB R9, R67, R66 ;  /* 0x000000424309723e */ /* 0x000fe200000010ff */
[----:B------:R3:W-:Y:S01]  /*ef30*/  STSM.16.M88.4 [R156], R4 ;  /* 0x000000049c007844 */ /* 0x0007e20000000200 */
[----:B------:R-:W-:-:S02]  /*ef40*/  F2FP.BF16.F32.PACK_AB R10, R69, R68 ;  /* 0x00000044450a723e */ /* 0x000fc400000010ff */
[----:B------:R-:W-:Y:S02]  /*ef50*/  F2FP.BF16.F32.PACK_AB R11, R71, R70 ;  /* 0x00000046470b723e */ /* 0x000fe400000010ff */
[----:B0-----:R-:W-:Y:S02]  /*ef60*/  F2FP.BF16.F32.PACK_AB R12, R73, R72 ;  /* 0x00000048490c723e */ /* 0x001fe400000010ff */
[----:B------:R-:W-:Y:S01]  /*ef70*/  F2FP.BF16.F32.PACK_AB R13, R75, R74 ;  /* 0x0000004a4b0d723e */ /* 0x000fe200000010ff */
[----:B------:R0:W-:Y:S01]  /*ef80*/  STSM.16.M88.4 [R157], R8 ;  /* 0x000000089d007844 */ /* 0x0001e20000000200 */
[----:B------:R-:W-:Y:S02]  /*ef90*/  F2FP.BF16.F32.PACK_AB R14, R77, R76 ;  /* 0x0000004c4d0e723e */ /* 0x000fe400000010ff */
[----:B------:R-:W-:Y:S02]  /*efa0*/  F2FP.BF16.F32.PACK_AB R15, R79, R78 ;  /* 0x0000004e4f0f723e */ /* 0x000fe400000010ff */
[----:B-1----:R-:W-:-:S02]  /*efb0*/  F2FP.BF16.F32.PACK_AB R20, R81, R80 ;  /* 0x000000505114723e */ /* 0x002fc400000010ff */
[----:B------:R-:W-:Y:S01]  /*efc0*/  F2FP.BF16.F32.PACK_AB R21, R83, R82 ;  /* 0x000000525315723e */ /* 0x000fe200000010ff */
[----:B------:R1:W-:Y:S01]  /*efd0*/  STSM.16.M88.4 [R158], R12 ;  /* 0x0000000c9e007844 */ /* 0x0003e20000000200 */
[----:B------:R-:W-:Y:S02]  /*efe0*/  F2FP.BF16.F32.PACK_AB R22, R85, R84 ;  /* 0x000000545516723e */ /* 0x000fe400000010ff */
[----:B------:R-:W-:Y:S02]  /*eff0*/  F2FP.BF16.F32.PACK_AB R23, R87, R86 ;  /* 0x000000565717723e */ /* 0x000fe400000010ff */
[----:B--2---:R-:W-:Y:S02]  /*f000*/  F2FP.BF16.F32.PACK_AB R152, R89, R88 ;  /* 0x000000585998723e */ /* 0x004fe400000010ff */
[----:B------:R-:W-:Y:S01]  /*f010*/  F2FP.BF16.F32.PACK_AB R153, R91, R90 ;  /* 0x0000005a5b99723e */ /* 0x000fe200000010ff */
[----:B------:R2:W-:Y:S01]  /*f020*/  STSM.16.M88.4 [R159], R20 ;  /* 0x000000149f007844 */ /* 0x0005e20000000200 */
[----:B------:R-:W-:-:S02]  /*f030*/  F2FP.BF16.F32.PACK_AB R154, R93, R92 ;  /* 0x0000005c5d9a723e */ /* 0x000fc400000010ff */
[----:B------:R-:W-:Y:S02]  /*f040*/  F2FP.BF16.F32.PACK_AB R155, R95, R94 ;  /* 0x0000005e5f9b723e */ /* 0x000fe400000010ff */
[----:B---3--:R-:W-:Y:S02]  /*f050*/  F2FP.BF16.F32.PACK_AB R156, R97, R96 ;  /* 0x00000060619c723e */ /* 0x008fe400000010ff */
[----:B0-----:R-:W-:Y:S01]  /*f060*/  F2FP.BF16.F32.PACK_AB R157, R99, R98 ;  /* 0x00000062639d723e */ /* 0x001fe200000010ff */
[----:B------:R0:W-:Y:S01]  /*f070*/  STSM.16.M88.4 [R18], R152 ;  /* 0x0000009812007844 */ /* 0x0001e20000000200 */
[----:B-1----:R-:W-:Y:S02]  /*f080*/  F2FP.BF16.F32.PACK_AB R158, R101, R100 ;  /* 0x00000064659e723e */ /* 0x002fe400000010ff */
[----:B------:R-:W-:Y:S02]  /*f090*/  F2FP.BF16.F32.PACK_AB R4, R105, R104 ;  /* 0x000000686904723e */ /* 0x000fe400000010ff */
[----:B------:R-:W-:-:S02]  /*f0a0*/  F2FP.BF16.F32.PACK_AB R5, R107, R106 ;  /* 0x0000006a6b05723e */ /* 0x000fc400000010ff */
[----:B------:R-:W-:Y:S02]  /*f0b0*/  F2FP.BF16.F32.PACK_AB R6, R109, R108 ;  /* 0x0000006c6d06723e */ /* 0x000fe400000010ff */
[----:B--2---:R-:W-:Y:S02]  /*f0c0*/  F2FP.BF16.F32.PACK_AB R159, R103, R102 ;  /* 0x00000066679f723e */ /* 0x004fe400000010ff */
[----:B------:R-:W-:Y:S02]  /*f0d0*/  F2FP.BF16.F32.PACK_AB R7, R111, R110 ;  /* 0x0000006e6f07723e */ /* 0x000fe400000010ff */
[----:B------:R-:W-:Y:S01]  /*f0e0*/  F2FP.BF16.F32.PACK_AB R8, R113, R112 ;  /* 0x000000707108723e */ /* 0x000fe200000010ff */
[----:B------:R-:W-:Y:S01]  /*f0f0*/  STSM.16.M88.4 [R160], R156 ;  /* 0x0000009ca0007844 */ /* 0x000fe20000000200 */
[----:B------:R-:W-:Y:S01]  /*f100*/  F2FP.BF16.F32.PACK_AB R9, R115, R114 ;  /* 0x000000727309723e */ /* 0x000fe200000010ff */
[----:B0-----:R-:W-:Y:S01]  /*f110*/  IMAD.U32 R152, RZ, RZ, UR9 ;  /* 0x00000009ff987e24 */ /* 0x001fe2000f8e00ff */
[----:B------:R-:W-:Y:S01]  /*f120*/  F2FP.BF16.F32.PACK_AB R10, R117, R116 ;  /* 0x00000074750a723e */ /* 0x000fe200000010ff */
[----:B------:R0:W-:Y:S01]  /*f130*/  STSM.16.M88.4 [R161], R4 ;  /* 0x00000004a1007844 */ /* 0x0001e20000000200 */
[----:B------:R-:W-:Y:S01]  /*f140*/  F2FP.BF16.F32.PACK_AB R11, R119, R118 ;  /* 0x00000076770b723e */ /* 0x000fe200000010ff */
[----:B------:R-:W-:Y:S01]  /*f150*/  IMAD.U32 R153, RZ, RZ, UR12 ;  /* 0x0000000cff997e24 */ /* 0x000fe2000f8e00ff */
[----:B------:R-:W-:Y:S01]  /*f160*/  F2FP.BF16.F32.PACK_AB R12, R121, R120 ;  /* 0x00000078790c723e */ /* 0x000fe200000010ff */
[----:B------:R-:W-:Y:S01]  /*f170*/  ULDC.64 UR12, c[0x0][0xc08] ;  /* 0x00030200000c7ab9 */ /* 0x000fe20000000a00 */
[----:B------:R-:W-:Y:S01]  /*f180*/  F2FP.BF16.F32.PACK_AB R13, R123, R122 ;  /* 0x0000007a7b0d723e */ /* 0x000fe200000010ff */
[----:B------:R1:W-:Y:S01]  /*f190*/  STSM.16.M88.4 [R162], R8 ;  /* 0x00000008a2007844 */ /* 0x0003e20000000200 */
[----:B------:R-:W-:-:S02]  /*f1a0*/  F2FP.BF16.F32.PACK_AB R14, R125, R124 ;  /* 0x0000007c7d0e723e */ /* 0x000fc400000010ff */
[----:B------:R-:W-:Y:S02]  /*f1b0*/  F2FP.BF16.F32.PACK_AB R15, R127, R126 ;  /* 0x0000007e7f0f723e */ /* 0x000fe400000010ff */
[----:B------:R-:W-:Y:S02]  /*f1c0*/  MOV R164, R164 ;  /* 0x000000a400a47202 */ /* 0x000fe40000000f00 */
[----:B------:R-:W-:Y:S01]  /*f1d0*/  F2FP.BF16.F32.PACK_AB R20, R129, R128 ;  /* 0x000000808114723e */ /* 0x000fe200000010ff */
[----:B------:R-:W-:Y:S01]  /*f1e0*/  STSM.16.M88.4 [R3], R12 ;  /* 0x0000000c03007844 */ /* 0x000fe20000000200 */
[----:B------:R-:W-:Y:S02]  /*f1f0*/  F2FP.BF16.F32.PACK_AB R21, R131, R130 ;  /* 0x000000828315723e */ /* 0x000fe400000010ff */
[----:B------:R-:W-:Y:S02]  /*f200*/  F2FP.BF16.F32.PACK_AB R22, R133, R132 ;  /* 0x000000848516723e */ /* 0x000fe400000010ff */
[----:B------:R-:W-:-:S02]  /*f210*/  F2FP.BF16.F32.PACK_AB R23, R135, R134 ;  /* 0x000000868717723e */ /* 0x000fc400000010ff */
[----:B------:R-:W-:Y:S02]  /*f220*/  MOV R166, R166 ;  /* 0x000000a600a67202 */ /* 0x000fe40000000f00 */
[----:B0-----:R-:W-:Y:S01]  /*f230*/  F2FP.BF16.F32.PACK_AB R4, R137, R136 ;  /* 0x000000888904723e */ /* 0x001fe200000010ff */
[----:B------:R-:W-:Y:S01]  /*f240*/  STSM.16.M88.4 [R164], R20 ;  /* 0x00000014a4007844 */ /* 0x000fe20000000200 */
[----:B------:R-:W-:Y:S02]  /*f250*/  F2FP.BF16.F32.PACK_AB R5, R139, R138 ;  /* 0x0000008a8b05723e */ /* 0x000fe400000010ff */
[----:B------:R-:W-:Y:S02]  /*f260*/  F2FP.BF16.F32.PACK_AB R6, R141, R140 ;  /* 0x0000008c8d06723e */ /* 0x000fe400000010ff */
[----:B------:R-:W-:Y:S02]  /*f270*/  F2FP.BF16.F32.PACK_AB R7, R143, R142 ;  /* 0x0000008e8f07723e */ /* 0x000fe400000010ff */
[----:B-1----:R-:W-:-:S02]  /*f280*/  F2FP.BF16.F32.PACK_AB R8, R145, R144 ;  /* 0x000000909108723e */ /* 0x002fc400000010ff */
[----:B------:R-:W-:Y:S01]  /*f290*/  F2FP.BF16.F32.PACK_AB R9, R147, R146 ;  /* 0x000000929309723e */ /* 0x000fe200000010ff */
[----:B------:R0:W-:Y:S01]  /*f2a0*/  STSM.16.M88.4 [R166], R4 ;  /* 0x00000004a6007844 */ /* 0x0001e20000000200 */
[----:B------:R-:W-:Y:S02]  /*f2b0*/  F2FP.BF16.F32.PACK_AB R10, R149, R148 ;  /* 0x00000094950a723e */ /* 0x000fe400000010ff */
[----:B------:R-:W-:Y:S02]  /*f2c0*/  F2FP.BF16.F32.PACK_AB R11, R151, R150 ;  /* 0x00000096970b723e */ /* 0x000fe400000010ff */
[----:B------:R-:W-:-:S03]  /*f2d0*/  ISETP.NE.U32.AND P0, PT, RZ, UR14, PT ;  /* 0x0000000eff007c0c */ /* 0x000fc6000bf05070 */
[----:B------:R1:W-:Y:S01]  /*f2e0*/  STSM.16.M88.4 [R17], R8 ;  /* 0x0000000811007844 */ /* 0x0003e20000000200 */
[----:B------:R-:W-:Y:S01]  /*f2f0*/  BAR.SYNC.DEFER_BLOCKING 0x1, 0x100 ;  /* 0x0044000000007b1d */ /* 0x000fe20000010000 */
[----:B------:R-:W-:Y:S01]  /*f300*/  ISETP.NE.AND.EX P0, PT, RZ, UR15, PT, P0 ;  /* 0x0000000fff007c0c */ /* 0x000fe2000bf05300 */
[----:B------:R-:W-:-:S04]  /*f310*/  UISETP.NE.U32.AND UP0, UPT, UR12, URZ, UPT ;  /* 0x0000003f0c00728c */ /* 0x000fc8000bf05070 */
[----:B------:R-:W-:-:S08]  /*f320*/  UISETP.NE.AND.EX UP0, UPT, UR13, URZ, UPT, UP0 ;  /* 0x0000003f0d00728c */ /* 0x000fd0000bf05300 */
[----:B------:R-:W2:Y:S03]  /*f330*/  @P0 LDG.E R18, desc[UR22][R152.64] ;  /* 0x0000001698120981 */ /* 0x000ea6000c1e1900 */
[----:B------:R-:W-:Y:S01]  /*f340*/  @UP0 UIADD3 UR12, UP1, UR4, UR12, URZ ;  /* 0x0000000c040c0290 */ /* 0x000fe2000ff3e03f */
[----:B------:R-:W-:Y:S02]  /*f350*/  PLOP3.LUT P4, PT, PT, PT, UP0, 0x80, 0x0 ;  /* 0x000000000000781c */ /* 0x000fe40003f8f008 */
[----:B------:R-:W-:Y:S01]  /*f360*/  ULDC UR4, c[0x0][0xad4] ;  /* 0x0002b50000047ab9 */ /* 0x000fe20000000800 */
[----:B------:R-:W-:Y:S02]  /*f370*/  @UP0 UIADD3.X UR13, UR16, UR13, URZ, UP1, !UPT ;  /* 0x0000000d100d0290 */ /* 0x000fe40008ffe43f */
[----:B0-----:R-:W-:-:S04]  /*f380*/  IMAD.U32 R4, RZ, RZ, UR12 ;  /* 0x0000000cff047e24 */ /* 0x001fc8000f8e00ff */
[----:B------:R-:W-:-:S05]  /*f390*/  IMAD.U32 R5, RZ, RZ, UR13 ;  /* 0x0000000dff057e24 */ /* 0x000fca000f8e00ff */
        /* <DEDUP_REMOVED lines=13> */
[----:B------:R-:W-:Y:S01]  /*f470*/  USEL UR9, UR18, URZ, !UP0 ;  /* 0x0000003f12097287 */ /* 0x000fe2000c000000 */
[----:B------:R-:W-:Y:S01]  /*f480*/  @UP1 ULDC UR25, c[0x0][0xbec] ;  /* 0x0002fb0000191ab9 */ /* 0x000fe20000000800 */
[----:B------:R-:W-:Y:S02]  /*f490*/  USEL UR22, UR17, URZ, !UP0 ;  /* 0x0000003f11167287 */ /* 0x000fe4000c000000 */
[----:B------:R-:W-:Y:S02]  /*f4a0*/  USEL UR21, UR19, URZ, UP2 ;  /* 0x0000003f13157287 */ /* 0x000fe40009000000 */
[----:B------:R-:W-:Y:S01]  /*f4b0*/  @P1 IMAD.HI.U32 R4, R14, UR25, RZ ;  /* 0x000000190e041c27 */ /* 0x000fe2000f8e00ff */
[----:B------:R-:W-:-:S03]  /*f4c0*/  @UP1 ULDC UR28, c[0x0][0xbf0] ;  /* 0x0002fc00001c1ab9 */ /* 0x000fc60000000800 */
[----:B------:R-:W-:Y:S01]  /*f4d0*/  ULDC.64 UR16, c[0x0][UR23+0x220] ;  /* 0x0000880017107abb */ /* 0x000fe20008000a00 */
[----:B------:R-:W-:Y:S01]  /*f4e0*/  ULDC.64 UR14, c[0x0][UR23+0x218] ;  /* 0x00008600170e7abb */ /* 0x000fe20008000a00 */
[----:B------:R-:W-:Y:S01]  /*f4f0*/  ULDC.64 UR18, c[0x0][UR23+0x228] ;  /* 0x00008a0017127abb */ /* 0x000fe20008000a00 */
[----:B------:R-:W-:Y:S01]  /*f500*/  UIMAD UR17, UR17, UR9, URZ ;  /* 0x00000009111172a4 */ /* 0x000fe2000f8e023f */
[----:B------:R-:W-:Y:S01]  /*f510*/  @P1 SHF.R.U32.HI R5, RZ, UR28, R4 ;  /* 0x0000001cff051c19 */ /* 0x000fe20008011604 */
[----:B------:R-:W-:Y:S02]  /*f520*/  UIMAD.WIDE.U32 UR12, UR14, UR24, URZ ;  /* 0x000000180e0c72a5 */ /* 0x000fe4000f8e003f */
[----:B------:R-:W-:Y:S02]  /*f530*/  UIMAD UR24, UR15, UR24, URZ ;  /* 0x000000180f1872a4 */ /* 0x000fe4000f8e023f */
[----:B------:R-:W-:Y:S01]  /*f540*/  UIMAD.WIDE.U32 UR26, UR18, UR21, URZ ;  /* 0x00000015121a72a5 */ /* 0x000fe2000f8e003f */
[----:B------:R-:W-:Y:S01]  /*f550*/  IMAD.MOV R7, RZ, RZ, -R5 ;  /* 0x000000ffff077224 */ /* 0x000fe200078e0a05 */
[----:B------:R-:W-:-:S02]  /*f560*/  UIMAD.WIDE.U32 UR14, UR16, UR9, URZ ;  /* 0x00000009100e72a5 */ /* 0x000fc4000f8e003f */
[----:B------:R-:W-:Y:S01]  /*f570*/  UIMAD UR18, UR19, UR21, URZ ;  /* 0x00000015131272a4 */ /* 0x000fe2000f8e023f */
[----:B------:R-:W-:Y:S01]  /*f580*/  IMAD R7, R7, UR20, R14 ;  /* 0x0000001407077c24 */ /* 0x000fe2000f8e020e */
[----:B------:R-:W-:Y:S01]  /*f590*/  UIMAD UR17, UR16, UR22, UR17 ;  /* 0x00000016101172a4 */ /* 0x000fe2000f8e0211 */
[----:B------:R-:W-:Y:S01]  /*f5a0*/  IMAD.U32 R4, RZ, RZ, UR26 ;  /* 0x0000001aff047e24 */ /* 0x000fe2000f8e00ff */
[----:B------:R-:W-:Y:S02]  /*f5b0*/  UIADD3 UR18, UR27, UR18, URZ ;  /* 0x000000121b127290 */ /* 0x000fe4000fffe03f */
[----:B------:R-:W-:Y:S01]  /*f5c0*/  UIADD3 UR24, UR13, UR24, URZ ;  /* 0x000000180d187290 */ /* 0x000fe2000fffe03f */
[----:B------:R-:W-:Y:S01]  /*f5d0*/  SHF.R.S32.HI R6, RZ, 0x1f, R7 ;  /* 0x0000001fff067819 */ /* 0x000fe20000011407 */
[----:B------:R-:W-:Y:S02]  /*f5e0*/  UIADD3 UR17, UR15, UR17, URZ ;  /* 0x000000110f117290 */ /* 0x000fe4000fffe03f */
[----:B-1----:R-:W-:Y:S01]  /*f5f0*/  IMAD.U32 R8, RZ, RZ, UR18 ;  /* 0x00000012ff087e24 */ /* 0x002fe2000f8e00ff */
[----:B--2---:R-:W-:-:S13]  /*f600*/  @P0 R2UR UR4, R18 ;  /* 0x00000000120402ca */ /* 0x004fda00000e0000 */
[----:B------:R-:W-:Y:S02]  /*f610*/  UIADD3 UR12, UP0, UP3, UR14, UR12, UR4 ;  /* 0x0000000c0e0c7290 */ /* 0x000fe4000fb1e004 */
[----:B------:R-:W-:-:S04]  /*f620*/  USHF.R.S32.HI UR16, URZ, 0x1f, UR4 ;  /* 0x0000001f3f107899 */ /* 0x000fc80008011404 */
[----:B------:R-:W-:Y:S01]  /*f630*/  UIADD3.X UR14, UR17, UR24, UR16, UP0, UP3 ;  /* 0x00000018110e7290 */ /* 0x000fe200087e6410 */
[----:B------:R-:W-:Y:S01]  /*f640*/  IADD3 R4, P2, P3, R5, UR12, R4 ;  /* 0x0000000c05047c10 */ /* 0x000fe2000fb5e004 */
[----:B------:R-:W-:Y:S01]  /*f650*/  ULDC.64 UR12, c[0x0][UR23+0x210] ;  /* 0x00008400170c7abb */ /* 0x000fe20008000a00 */
[----:B------:R-:W-:Y:S01]  /*f660*/  SHF.R.S32.HI R5, RZ, 0x1f, R5 ;  /* 0x0000001fff057819 */ /* 0x000fe20000011405 */
[----:B------:R-:W-:-:S03]  /*f670*/  IMAD R9, R7, UR13, RZ ;  /* 0x0000000d07097c24 */ /* 0x000fc6000f8e02ff */
[----:B------:R-:W-:Y:S01]  /*f680*/  IADD3.X R5, R5, UR14, R8, P2, P3 ;  /* 0x0000000e05057c10 */ /* 0x000fe200097e6408 */
[----:B------:R-:W-:Y:S01]  /*f690*/  IMAD R9, R6, UR12, R9 ;  /* 0x0000000c06097c24 */ /* 0x000fe2000f8e0209 */
[----:B------:R-:W-:Y:S01]  /*f6a0*/  ULDC.64 UR14, c[0x0][0xba8] ;  /* 0x0002ea00000e7ab9 */ /* 0x000fe20000000a00 */
[----:B------:R-:W-:Y:S01]  /*f6b0*/  @!UP2 ULDC UR14, c[0x0][0xb50] ;  /* 0x0002d400000eaab9 */ /* 0x000fe20000000800 */
[----:B------:R-:W-:Y:S01]  /*f6c0*/  @!UP2 ULDC UR15, c[0x0][0xb54] ;  /* 0x0002d500000faab9 */ /* 0x000fe20000000800 */
[----:B------:R-:W-:Y:S01]  /*f6d0*/  IMAD.WIDE.U32 R4, R7, UR12, R4 ;  /* 0x0000000c07047c25 */ /* 0x000fe2000f8e0004 */
[----:B------:R-:W-:Y:S01]  /*f6e0*/  ULDC UR12, c[0x0][0xa88] ;  /* 0x0002a200000c7ab9 */ /* 0x000fe20000000800 */
[----:B---3--:R-:W-:Y:S02]  /*f6f0*/  @P4 R2UR UR12, R3 ;  /* 0x00000000030c42ca */ /* 0x008fe400000e0000 */
[----:B------:R-:W-:Y:S01]  /*f700*/  IMAD.IADD R5, R5, 0x1, R9 ;  /* 0x0000000105057824 */ /* 0x000fe200078e0209 */
[----:B------:R-:W-:-:S04]  /*f710*/  LEA R8, P2, R4, UR14, 0x2 ;  /* 0x0000000e04087c11 */ /* 0x000fc8000f8410ff */
[----:B------:R-:W-:Y:S01]  /*f720*/  LEA.HI.X R9, R4, UR15, R5, 0x2, P2 ;  /* 0x0000000f04097c11 */ /* 0x000fe200090f1405 */
[----:B------:R-:W-:Y:S08]  /*f730*/  @P4 BRA `(.L_x_2384) ;  /* 0x00000000001c4947 */ /* 0x000ff00003800000 */
[----:B------:R-:W-:Y:S05]  /*f740*/  @!P0 BRA `(.L_x_2384) ;  /* 0x0000000000188947 */ /* 0x000fea0003800000 */
[----:B------:R-:W-:Y:S02]  /*f750*/  ULDC.64 UR12, c[0x0][0x208] ;  /* 0x00008200000c7ab9 */ /* 0x000fe40000000a00 */
[----:B------:R-:W2:Y:S04]  /*f760*/  LDG.E R4, desc[UR12][R152.64] ;  /* 0x0000000c98047981 */ /* 0x000ea8000c1e1900 */
[----:B------:R-:W3:Y:S01]  /*f770*/  LDG.E R3, desc[UR12][R152.64+0x4] ;  /* 0x0000040c98037981 */ /* 0x000ee2000c1e1900 */
[----:B--2---:R-:W-:Y:S02]  /*f780*/  R2UR UR13, R4 ;  /* 0x00000000040d72ca */ /* 0x004fe400000e0000 */
[----:B---3--:R-:W-:-:S13]  /*f790*/  R2UR UR12, R3 ;  /* 0x00000000030c72ca */ /* 0x008fda00000e0000 */
[----:B------:R-:W-:-:S12]  /*f7a0*/  UIADD3 UR12, -UR13, UR12, URZ ;  /* 0x0000000c0d0c7290 */ /* 0x000fd8000fffe13f */
.L_x_2384:
[----:B------:R-:W2:Y:S04]  /*f7b0*/  LDL R10, [R1+0x60] ;  /* 0x00006000010a7983 */ /* 0x000ea80000100800 */
[----:B------:R-:W3:Y:S01]  /*f7c0*/  LDL R3, [R1+0x34] ;  /* 0x0000340001037983 */ /* 0x000ee20000100800 */
[----:B------:R-:W-:Y:S01]  /*f7d0*/  R2UR UR13, R212 ;  /* 0x00000000d40d72ca */ /* 0x000fe200000e0000 */
[----:B------:R-:W-:Y:S02]  /*f7e0*/  UIMAD UR12, UR12, UR20, URZ ;  /* 0x000000140c0c72a4 */ /* 0x000fe4000f8e023f */
[----:B------:R-:W-:Y:S01]  /*f7f0*/  SHFL.IDX PT, R4, R8, RZ, 0x1c1f ;  /* 0x001c1fff08047589 */ /* 0x000fe200000e0000 */
[----:B------:R-:W-:-:S03]  /*f800*/  ULDC.64 UR14, c[0x0][0x208] ;  /* 0x00008200000e7ab9 */ /* 0x000fc60000000a00 */
[----:B------:R-:W0:Y:S04]  /*f810*/  SHFL.IDX PT, R5, R9, RZ, 0x1c1f ;  /* 0x001c1fff09057589 */ /* 0x000e2800000e0000 */
[----:B------:R-:W-:Y:S04]  /*f820*/  SHFL.IDX PT, R6, R8, 0x1, 0x1c1f ;  /* 0x003c1f0008067f89 */ /* 0x000fe800000e0000 */
[----:B------:R-:W1:Y:S01]  /*f830*/  SHFL.IDX PT, R7, R9, 0x1, 0x1c1f ;  /* 0x003c1f0009077f89 */ /* 0x000e6200000e0000 */
[----:B--2---:R-:W-:Y:S01]  /*f840*/  VIADD R12, R10, UR13 ;  /* 0x0000000d0a0c7c36 */ /* 0x004fe20008000000 */
        /* <DEDUP_REMOVED lines=201> */
.L_x_2387:
[----:B------:R-:W-:Y:S05]  /*104e0*/  BSYNC B1 ;  /* 0x0000000000017941 */ /* 0x000fea0003800000 */
.L_x_2386:
        /* <DEDUP_REMOVED lines=22> */
.L_x_2389:
[----:B------:R-:W-:Y:S05]  /*10650*/  BSYNC B1 ;  /* 0x0000000000017941 */ /* 0x000fea0003800000 */
.L_x_2388:
        /* <DEDUP_REMOVED lines=22> */
.L_x_2391:
[----:B------:R-:W-:Y:S05]  /*107c0*/  BSYNC B1 ;  /* 0x0000000000017941 */ /* 0x000fea0003800000 */
.L_x_2390:
        /* <DEDUP_REMOVED lines=26> */
.L_x_2385:
        /* <DEDUP_REMOVED lines=15> */
[C---:B------:R-:W-:Y:S01]  /*10a60*/  VIADD R171, R19.reuse, 0x48 ;  /* 0x0000004813ab7836 */ /* 0x040fe20000000000 */
[----:B------:R-:W-:Y:S01]  /*10a70*/  UIMAD UR4, UR4, UR16, URZ ;  /* 0x00000010040472a4 */ /* 0x000fe2000f8e023f */
[C---:B------:R-:W-:Y:S01]  /*10a80*/  VIADD R173, R19.reuse, 0x40 ;  /* 0x0000004013ad7836 */ /* 0x040fe20000000000 */
[----:B------:R-:W-:Y:S01]  /*10a90*/  UIMAD UR11, UR19, UR15, UR11 ;  /* 0x0000000f130b72a4 */ /* 0x000fe2000f8e020b */
[C---:B------:R-:W-:Y:S01]  /*10aa0*/  VIADD R175, R19.reuse, 0x38 ;  /* 0x0000003813af7836 */ /* 0x040fe20000000000 */
[----:B------:R-:W-:Y:S01]  /*10ab0*/  UIMAD UR4, UR9, UR17, UR4 ;  /* 0x00000011090472a4 */ /* 0x000fe2000f8e0204 */
[C---:B------:R-:W-:Y:S01]  /*10ac0*/  VIADD R177, R19.reuse, 0x30 ;  /* 0x0000003013b17836 */ /* 0x040fe20000000000 */
[----:B------:R-:W-:Y:S01]  /*10ad0*/  UIMAD.WIDE.U32 UR10, UR9, UR16, UR10 ;  /* 0x00000010090a72a5 */ /* 0x000fe2000f8e000a */
[C---:B------:R-:W-:Y:S01]  /*10ae0*/  VIADD R179, R19.reuse, 0x28 ;  /* 0x0000002813b37836 */ /* 0x040fe20000000000 */
[----:B------:R-:W-:Y:S01]  /*10af0*/  ULDC.64 UR14, c[0x0][0xb48] ;  /* 0x0002d200000e7ab9 */ /* 0x000fe20000000a00 */
[----:B------:R-:W-:Y:S01]  /*10b00*/  @UP1 ULDC UR9, c[0x0][0xbec] ;  /* 0x0002fb0000091ab9 */ /* 0x000fe20000000800 */
[----:B------:R-:W-:Y:S01]  /*10b10*/  UIADD3 UR11, UR11, UR4, URZ ;  /* 0x000000040b0b7290 */ /* 0x000fe2000fffe03f */
[----:B------:R-:W-:Y:S01]  /*10b20*/  @P1 IMAD.HI.U32 R0, R14, UR9, RZ ;  /* 0x000000090e001c27 */ /* 0x000fe2000f8e00ff */
[----:B------:R-:W-:Y:S01]  /*10b30*/  UIADD3 UR8, UR8, 0x38820, URZ ;  /* 0x0003882008087890 */ /* 0x000fe2000fffe03f */
[----:B------:R-:W-:Y:S01]  /*10b40*/  BSSY B1, `(.L_x_2393) ;  /* 0x00000d0000017945 */ /* 0x000fe20003800000 */
[----:B------:R-:W-:Y:S01]  /*10b50*/  @UP1 ULDC UR4, c[0x0][0xbf0] ;  /* 0x0002fc0000041ab9 */ /* 0x000fe20000000800 */
[----:B------:R-:W-:Y:S01]  /*10b60*/  UIMAD.WIDE.U32 UR10, UR18, UR14, UR10 ;  /* 0x0000000e120a72a5 */ /* 0x000fe2000f8e000a */
[----:B------:R-:W-:Y:S01]  /*10b70*/  @P1 SHF.R.U32.HI R5, RZ, UR4, R0 ;  /* 0x00000004ff051c19 */ /* 0x000fe20008011600 */
[----:B------:R-:W-:Y:S01]  /*10b80*/  UPRMT UR8, URZ, 0x654, UR8 ;  /* 0x000006543f087896 */ /* 0x000fe20008000008 */
[----:B------:R-:W-:Y:S01]  /*10b90*/  VIADD R181, R19, 0x20 ;  /* 0x0000002013b57836 */ /* 0x000fe20000000000 */
        /* <DEDUP_REMOVED lines=34> */
[C---:B------:R-:W-:Y:S01]  /*10dc0*/  VIADD R187, R19.reuse, 0x8 ;  /* 0x0000000813bb7836 */ /* 0x040fe20000000000 */
[----:B------:R0:W1:Y:S01]  /*10dd0*/  SHFL.IDX PT, R2, R0, RZ, 0x1c1f ;  /* 0x001c1fff00027589 */ /* 0x00006200000e0000 */
[----:B------:R-:W-:Y:S01]  /*10de0*/  SHF.R.S32.HI R160, RZ, 0x1f, R229 ;  /* 0x0000001fffa07819 */ /* 0x000fe200000114e5 */
[C---:B------:R-:W-:Y:S01]  /*10df0*/  VIADD R166, R19.reuse, 0x58 ;  /* 0x0000005813a67836 */ /* 0x040fe20000000000 */
[----:B------:R-:W-:Y:S01]  /*10e00*/  SHF.R.S32.HI R161, RZ, 0x1f, R230 ;  /* 0x0000001fffa17819 */ /* 0x000fe200000114e6 */
[----:B------:R0:W2:Y:S01]  /*10e10*/  SHFL.IDX PT, R3, R11, RZ, 0x1c1f ;  /* 0x001c1fff0b037589 */ /* 0x0000a200000e0000 */
        /* <DEDUP_REMOVED lines=22> */
[----:B------:R-:W-:Y:S02]  /*10f80*/  SHF.R.S32.HI R183, RZ, 0x1f, R183 ;  /* 0x0000001fffb77819 */ /* 0x000fe400000114b7 */
[----:B------:R-:W-:Y:S02]  /*10f90*/  SHF.R.S32.HI R185, RZ, 0x1f, R185 ;  /* 0x0000001fffb97819 */ /* 0x000fe400000114b9 */
[----:B------:R-:W-:Y:S01]  /*10fa0*/  SHF.R.S32.HI R187, RZ, 0x1f, R187 ;  /* 0x0000001fffbb7819 */ /* 0x000fe200000114bb */
[----:B012---:R-:W-:Y:S06]  /*10fb0*/  @P0 BRA `(.L_x_2394) ;  /* 0x0000000800200947 */ /* 0x007fec0003800000 */
[----:B------:R-:W-:Y:S01]  /*10fc0*/  ULDC UR4, c[0x0][0xac8] ;  /* 0x0002b20000047ab9 */ /* 0x000fe20000000800 */
[----:B------:R-:W-:Y:S01]  /*10fd0*/  ULDC.64 UR8, c[0x0][0x208] ;  /* 0x0000820000087ab9 */ /* 0x000fe20000000a00 */
[----:B------:R-:W-:Y:S01]  /*10fe0*/  ISETP.GE.AND P4, PT, R186, UR4, PT ;  /* 0x00000004ba007c0c */ /* 0x000fe2000bf86270 */
[C---:B------:R-:W-:Y:S01]  /*10ff0*/  VIADD R23, R19.reuse, 0xf8 ;  /* 0x000000f813177836 */ /* 0x040fe20000000000 */
[----:B------:R-:W-:Y:S02]  /*11000*/  ISETP.GE.AND P3, PT, R184, UR4, PT ;  /* 0x00000004b8007c0c */ /* 0x000fe4000bf66270 */
[----:B------:R-:W-:Y:S02]  /*11010*/  ISETP.GE.AND P5, PT, R19, UR4, PT ;  /* 0x0000000413007c0c */ /* 0x000fe4000bfa6270 */
[----:B------:R-:W-:Y:S02]  /*11020*/  ISETP.GE.AND P1, PT, R180, UR4, PT ;  /* 0x00000004b4007c0c */ /* 0x000fe4000bf26270 */
[----:B------:R-:W-:-:S02]  /*11030*/  ISETP.GE.AND P0, PT, R182, UR4, PT ;  /* 0x00000004b6007c0c */ /* 0x000fc4000bf06270 */
[----:B------:R-:W-:-:S03]  /*11040*/  SHF.R.S32.HI R17, RZ, 0x1f, R215 ;  /* 0x0000001fff117819 */ /* 0x000fc600000114d7 */
[-C--:B------:R-:W-:Y:S02]  /*11050*/  @!P4 LEA R4, P2, R186, R2.reuse, 0x2 ;  /* 0x00000002ba04c211 */ /* 0x080fe400078410ff */
[----:B------:R-:W-:Y:S02]  /*11060*/  @!P3 LEA R6, P6, R184, R2, 0x2 ;  /* 0x00000002b806b211 */ /* 0x000fe400078c10ff */
[----:B------:R-:W-:Y:S01]  /*11070*/  @!P5 IMAD.WIDE R8, R19, 0x4, R2 ;  /* 0x000000041308d825 */ /* 0x000fe200078e0202 */
[-C--:B------:R-:W-:Y:S02]  /*11080*/  @!P4 LEA.HI.X R5, R186, R3.reuse, R187, 0x2, P2 ;  /* 0x00000003ba05c211 */ /* 0x080fe400010f14bb */
[----:B------:R-:W-:Y:S02]  /*11090*/  ISETP.GE.AND P2, PT, R178, UR4, PT ;  /* 0x00000004b2007c0c */ /* 0x000fe4000bf46270 */
[----:B------:R-:W-:Y:S01]  /*110a0*/  @!P3 LEA.HI.X R7, R184, R3, R185, 0x2, P6 ;  /* 0x00000003b807b211 */ /* 0x000fe200030f14b9 */
[----:B------:R0:W-:Y:S04]  /*110b0*/  @!P5 ST.E.64 desc[UR8][R8.64], R24 ;  /* 0x000000180800d985 */ /* 0x0001e8000c101b08 */
[----:B------:R1:W-:Y:S01]  /*110c0*/  @!P4 ST.E.64 desc[UR8][R4.64], R28 ;  /* 0x0000001c0400c985 */ /* 0x0003e2000c101b08 */
[----:B------:R-:W-:-:S03]  /*110d0*/  ISETP.GE.AND P4, PT, R174, UR4, PT ;  /* 0x00000004ae007c0c */ /* 0x000fc6000bf86270 */
[----:B------:R2:W-:Y:S01]  /*110e0*/  @!P3 ST.E.64 desc[UR8][R6.64], R32 ;  /* 0x000000200600b985 */ /* 0x0005e2000c101b08 */
[----:B------:R-:W-:Y:S01]  /*110f0*/  ISETP.GE.AND P3, PT, R176, UR4, PT ;  /* 0x00000004b0007c0c */ /* 0x000fe2000bf66270 */
[----:B0-----:R-:W-:Y:S01]  /*11100*/  VIADD R25, R19, 0xe8 ;  /* 0x000000e813197836 */ /* 0x001fe20000000000 */
[-C--:B-1----:R-:W-:Y:S02]  /*11110*/  @!P0 LEA R4, P6, R182, R2.reuse, 0x2 ;  /* 0x00000002b6048211 */ /* 0x082fe400078c10ff */
[-C--:B--2---:R-:W-:Y:S02]  /*11120*/  @!P1 LEA R6, P5, R180, R2.reuse, 0x2 ;  /* 0x00000002b4069211 */ /* 0x084fe400078a10ff */
        /* <DEDUP_REMOVED lines=21> */
[-C--:B0-----:R-:W-:Y:S02]  /*11280*/  @!P0 LEA R4, P4, R170, R2.reuse, 0x2 ;  /* 0x00000002aa048211 */ /* 0x081fe400078810ff */
[----:B-1----:R-:W-:Y:S02]  /*11290*/  @!P1 LEA R6, P5, R168, R2, 0x2 ;  /* 0x00000002a8069211 */ /* 0x002fe400078a10ff */
[-C--:B------:R-:W-:Y:S02]  /*112a0*/  @!P0 LEA.HI.X R5, R170, R3.reuse, R171, 0x2, P4 ;  /* 0x00000003aa058211 */ /* 0x080fe400020f14ab */
[----:B------:R-:W-:Y:S02]  /*112b0*/  ISETP.GE.AND P4, PT, R233, UR4, PT ;  /* 0x00000004e9007c0c */ /* 0x000fe4000bf86270 */
[----:B------:R-:W-:Y:S01]  /*112c0*/  @!P1 LEA.HI.X R7, R168, R3, R169, 0x2, P5 ;  /* 0x00000003a8079211 */ /* 0x000fe200028f14a9 */
[----:B------:R0:W-:Y:S01]  /*112d0*/  @!P0 ST.E.64 desc[UR8][R4.64], R60 ;  /* 0x0000003c04008985 */ /* 0x0001e2000c101b08 */
[----:B------:R-:W-:-:S02]  /*112e0*/  ISETP.GE.AND P5, PT, R232, UR4, PT ;  /* 0x00000004e8007c0c */ /* 0x000fc4000bfa6270 */
[----:B--2---:R-:W-:Y:S01]  /*112f0*/  @!P2 LEA R8, P6, R166, R2, 0x2 ;  /* 0x00000002a608a211 */ /* 0x004fe200078c10ff */
        /* <DEDUP_REMOVED lines=23> */
[----:B--2---:R-:W-:-:S02]  /*11470*/  @!P2 LEA R8, P6, R229, R2, 0x2 ;  /* 0x00000002e508a211 */ /* 0x004fc400078c10ff */
[-C--:B------:R-:W-:Y:S01]  /*11480*/  @!P4 LEA R14, P0, R227, R2.reuse, 0x2 ;  /* 0x00000002e30ec211 */ /* 0x080fe200078010ff */
[----:B------:R1:W-:Y:S01]  /*11490*/  @!P1 ST.E.64 desc[UR8][R6.64], R88 ;  /* 0x0000005806009985 */ /* 0x0003e2000c101b08 */
[-C--:B------:R-:W-:Y:S02]  /*114a0*/  @!P2 LEA.HI.X R9, R229, R3.reuse, R160, 0x2, P6 ;  /* 0x00000003e509a211 */ /* 0x080fe400030f14a0 */
[C---:B------:R-:W-:Y:S02]  /*114b0*/  @!P5 LEA R12, P1, R228.reuse, R2, 0x2 ;  /* 0x00000002e40cd211 */ /* 0x040fe400078210ff */
[-C--:B------:R-:W-:Y:S01]  /*114c0*/  @!P4 LEA.HI.X R15, R227, R3.reuse, R158, 0x2, P0 ;  /* 0x00000003e30fc211 */ /* 0x080fe200000f149e */
[----:B------:R2:W-:Y:S01]  /*114d0*/  @!P2 ST.E.64 desc[UR8][R8.64], R92 ;  /* 0x0000005c0800a985 */ /* 0x0005e2000c101b08 */
[----:B------:R-:W-:Y:S02]  /*114e0*/  ISETP.GE.AND P2, PT, R225, UR4, PT ;  /* 0x00000004e1007c0c */ /* 0x000fe4000bf46270 */
[----:B------:R-:W-:-:S02]  /*114f0*/  @!P5 LEA.HI.X R13, R228, R3, R159, 0x2, P1 ;  /* 0x00000003e40dd211 */ /* 0x000fc400008f149f */
[-C--:B------:R-:W-:Y:S02]  /*11500*/  @!P3 LEA R20, P6, R226, R2.reuse, 0x2 ;  /* 0x00000002e214b211 */ /* 0x080fe400078c10ff */
[----:B------:R-:W-:Y:S01]  /*11510*/  ISETP.GE.AND P1, PT, R224, UR4, PT ;  /* 0x00000004e0007c0c */ /* 0x000fe2000bf26270 */
[----:B------:R-:W-:Y:S01]  /*11520*/  @!P5 ST.E.64 desc[UR8][R12.64], R96 ;  /* 0x000000600c00d985 */ /* 0x000fe2000c101b08 */
[----:B------:R-:W-:Y:S02]  /*11530*/  @!P3 LEA.HI.X R21, R226, R3, R157, 0x2, P6 ;  /* 0x00000003e215b211 */ /* 0x000fe400030f149d */
[----:B------:R-:W-:Y:S01]  /*11540*/  ISETP.GE.AND P0, PT, R223, UR4, PT ;  /* 0x00000004df007c0c */ /* 0x000fe2000bf06270 */
[----:B------:R3:W-:Y:S01]  /*11550*/  @!P4 ST.E.64 desc[UR8][R14.64], R100 ;  /* 0x000000640e00c985 */ /* 0x0007e2000c101b08 */
[----:B------:R-:W-:Y:S02]  /*11560*/  ISETP.GE.AND P4, PT, R221, UR4, PT ;  /* 0x00000004dd007c0c */ /* 0x000fe4000bf86270 */
[----:B0-----:R-:W-:Y:S01]  /*11570*/  @!P2 LEA R4, P6, R225, R2, 0x2 ;  /* 0x00000002e104a211 */ /* 0x001fe200078c10ff */
[----:B------:R0:W-:Y:S01]  /*11580*/  @!P3 ST.E.64 desc[UR8][R20.64], R104 ;  /* 0x000000681400b985 */ /* 0x0001e2000c101b08 */
[----:B------:R-:W-:-:S02]  /*11590*/  ISETP.GE.AND P3, PT, R222, UR4, PT ;  /* 0x00000004de007c0c */ /* 0x000fc4000bf66270 */
[----:B------:R-:W-:Y:S02]  /*115a0*/  @!P2 LEA.HI.X R5, R225, R3, R156, 0x2, P6 ;  /* 0x00000003e105a211 */ /* 0x000fe400030f149c */
[----:B-1----:R-:W-:-:S03]  /*115b0*/  @!P1 LEA R6, P5, R224, R2, 0x2 ;  /* 0x00000002e0069211 */ /* 0x002fc600078a10ff */
[CC--:B--2---:R-:W-:Y:S01]  /*115c0*/  @!P0 LEA R8, P6, R223.reuse, R2.reuse, 0x2 ;  /* 0x00000002df088211 */ /* 0x0c4fe200078c10ff */
[----:B------:R1:W-:Y:S01]  /*115d0*/  @!P2 ST.E.64 desc[UR8][R4.64], R108 ;  /* 0x0000006c0400a985 */ /* 0x0003e2000c101b08 */
[-C--:B------:R-:W-:Y:S02]  /*115e0*/  @!P1 LEA.HI.X R7, R224, R3.reuse, R155, 0x2, P5 ;  /* 0x00000003e0079211 */ /* 0x080fe400028f149b */
[-C--:B------:R-:W-:Y:S02]  /*115f0*/  @!P0 LEA.HI.X R9, R223, R3.reuse, R154, 0x2, P6 ;  /* 0x00000003df098211 */ /* 0x080fe400030f149a */
[-C--:B---3--:R-:W-:Y:S01]  /*11600*/  @!P4 LEA R14, P5, R221, R2.reuse, 0x2 ;  /* 0x00000002dd0ec211 */ /* 0x088fe200078a10ff */
[----:B------:R2:W-:Y:S01]  /*11610*/  @!P1 ST.E.64 desc[UR8][R6.64], R112 ;  /* 0x0000007006009985 */ /* 0x0005e2000c101b08 */
[----:B------:R-:W-:Y:S01]  /*11620*/  @!P3 LEA R12, P1, R222, R2, 0x2 ;  /* 0x00000002de0cb211 */ /* 0x000fe200078210ff */
[----:B0-----:R-:W-:Y:S01]  /*11630*/  VIADD R21, R19, 0xf0 ;  /* 0x000000f013157836 */ /* 0x001fe20000000000 */
[----:B------:R-:W-:Y:S01]  /*11640*/  ISETP.GE.AND P2, PT, R220, UR4, PT ;  /* 0x00000004dc007c0c */ /* 0x000fe2000bf46270 */
[----:B------:R0:W-:Y:S01]  /*11650*/  @!P0 ST.E.64 desc[UR8][R8.64], R116 ;  /* 0x0000007408008985 */ /* 0x0001e2000c101b08 */
[----:B------:R-:W-:-:S02]  /*11660*/  @!P3 LEA.HI.X R13, R222, R3, R153, 0x2, P1 ;  /* 0x00000003de0db211 */ /* 0x000fc400008f1499 */
[----:B------:R-:W-:Y:S02]  /*11670*/  ISETP.GE.AND P1, PT, R219, UR4, PT ;  /* 0x00000004db007c0c */ /* 0x000fe4000bf26270 */
[----:B------:R-:W-:Y:S01]  /*11680*/  @!P4 LEA.HI.X R15, R221, R3, R152, 0x2, P5 ;  /* 0x00000003dd0fc211 */ /* 0x000fe200028f1498 */
[----:B------:R3:W-:Y:S01]  /*11690*/  @!P3 ST.E.64 desc[UR8][R12.64], R120 ;  /* 0x000000780c00b985 */ /* 0x0007e2000c101b08 */
[----:B------:R-:W-:Y:S02]  /*116a0*/  ISETP.GE.AND P0, PT, R215, UR4, PT ;  /* 0x00000004d7007c0c */ /* 0x000fe4000bf06270 */
[----:B------:R-:W-:Y:S01]  /*116b0*/  ISETP.GE.AND P3, PT, R21, UR4, PT ;  /* 0x0000000415007c0c */ /* 0x000fe2000bf66270 */
[----:B------:R4:W-:Y:S01]  /*116c0*/  @!P4 ST.E.64 desc[UR8][R14.64], R124 ;  /* 0x0000007c0e00c985 */ /* 0x0009e2000c101b08 */
[----:B------:R-:W-:Y:S02]  /*116d0*/  ISETP.GE.AND P4, PT, R25, UR4, PT ;  /* 0x0000000419007c0c */ /* 0x000fe4000bf86270 */
[----:B-1----:R-:W-:-:S03]  /*116e0*/  @!P2 LEA R4, P5, R220, R2, 0x2 ;  /* 0x00000002dc04a211 */ /* 0x002fc600078a10ff */
[-C--:B--2---:R-:W-:Y:S02]  /*116f0*/  @!P1 LEA R6, P6, R219, R2.reuse, 0x2 ;  /* 0x00000002db069211 */ /* 0x084fe400078c10ff */
[-C--:B------:R-:W-:Y:S02]  /*11700*/  @!P2 LEA.HI.X R5, R220, R3.reuse, R22, 0x2, P5 ;  /* 0x00000003dc05a211 */ /* 0x080fe400028f1416 */
[----:B0-----:R-:W-:Y:S02]  /*11710*/  @!P0 LEA R8, P5, R215, R2, 0x2 ;  /* 0x00000002d7088211 */ /* 0x001fe400078a10ff */
[-C--:B------:R-:W-:Y:S01]  /*11720*/  @!P1 LEA.HI.X R7, R219, R3.reuse, R18, 0x2, P6 ;  /* 0x00000003db079211 */ /* 0x080fe200030f1412 */
[----:B------:R0:W-:Y:S01]  /*11730*/  @!P2 ST.E.64 desc[UR8][R4.64], R128 ;  /* 0x000000800400a985 */ /* 0x0001e2000c101b08 */
[----:B------:R-:W-:Y:S02]  /*11740*/  ISETP.GE.AND P6, PT, R23, UR4, PT ;  /* 0x0000000417007c0c */ /* 0x000fe4000bfc6270 */
[----:B------:R-:W-:Y:S01]  /*11750*/  @!P0 LEA.HI.X R9, R215, R3, R17, 0x2, P5 ;  /* 0x00000003d7098211 */ /* 0x000fe200028f1411 */
[----:B------:R0:W-:Y:S01]  /*11760*/  @!P1 ST.E.64 desc[UR8][R6.64], R132 ;  /* 0x0000008406009985 */ /* 0x0001e2000c101b08 */
[----:B---3--:R-:W-:-:S02]  /*11770*/  SHF.R.S32.HI R13, RZ, 0x1f, R25 ;  /* 0x0000001fff0d7819 */ /* 0x008fc40000011419 */
[CC--:B------:R-:W-:Y:S01]  /*11780*/  @!P4 LEA R12, P5, R25.reuse, R2.reuse, 0x2 ;  /* 0x00000002190cc211 */ /* 0x0c0fe200078a10ff */
[----:B------:R0:W-:Y:S01]  /*11790*/  @!P0 ST.E.64 desc[UR8][R8.64], R136 ;  /* 0x0000008808008985 */ /* 0x0001e2000c101b08 */
[----:B----4-:R-:W-:Y:S02]  /*117a0*/  SHF.R.S32.HI R15, RZ, 0x1f, R21 ;  /* 0x0000001fff0f7819 */ /* 0x010fe40000011415 */
        /* <DEDUP_REMOVED lines=9> */
.L_x_2394:
[----:B------:R-:W-:Y:S05]  /*11840*/  BSYNC B1 ;  /* 0x0000000000017941 */ /* 0x000fea0003800000 */
.L_x_2393:
[----:B------:R-:W-:Y:S01]  /*11850*/  ISETP.GE.AND P0, PT, R10, UR12, PT ;  /* 0x0000000c0a007c0c */ /* 0x000fe2000bf06270 */
[----:B0-----:R0:W1:Y:S04]  /*11860*/  SHFL.IDX PT, R3, R11, 0x1, 0x1c1f ;  /* 0x003c1f000b037f89 */ /* 0x00106800000e0000 */
        /* <DEDUP_REMOVED lines=11> */
[----:B------:R-:W-:-:S03]  /*11920*/  SHF.R.S32.HI R0, RZ, 0x1f, R21 ;  /* 0x0000001fff007819 */ /* 0x000fc60000011415 */
[CC--:B--2---:R-:W-:Y:S02]  /*11930*/  @!P5 LEA R6, P3, R186.reuse, R2.reuse, 0x2 ;  /* 0x00000002ba06d211 */ /* 0x0c4fe400078610ff */
[----:B-1----:R-:W-:Y:S02]  /*11940*/  @!P4 IMAD.WIDE R4, R19, 0x4, R2 ;  /* 0x000000041304c825 */ /* 0x002fe400078e0202 */
[-C--:B------:R-:W-:Y:S02]  /*11950*/  @!P5 LEA.HI.X R7, R186, R3.reuse, R187, 0x2, P3 ;  /* 0x00000003ba07d211 */ /* 0x080fe400018f14bb */
[-C--:B------:R-:W-:Y:S01]  /*11960*/  @!P2 LEA R8, P6, R184, R2.reuse, 0x2 ;  /* 0x00000002b808a211 */ /* 0x080fe200078c10ff */
[----:B------:R0:W-:Y:S01]  /*11970*/  @!P4 ST.E.64 desc[UR8][R4.64], R26 ;  /* 0x0000001a0400c985 */ /* 0x0001e2000c101b08 */
[----:B------:R-:W-:Y:S02]  /*11980*/  ISETP.GE.AND P3, PT, R178, UR4, PT ;  /* 0x00000004b2007c0c */ /* 0x000fe4000bf66270 */
[----:B------:R-:W-:Y:S01]  /*11990*/  @!P2 LEA.HI.X R9, R184, R3, R185, 0x2, P6 ;  /* 0x00000003b809a211 */ /* 0x000fe200030f14b9 */
[----:B------:R1:W-:Y:S01]  /*119a0*/  @!P5 ST.E.64 desc[UR8][R6.64], R30 ;  /* 0x0000001e0600d985 */ /* 0x0003e2000c101b08 */
[----:B------:R-:W-:-:S02]  /*119b0*/  @!P1 LEA R10, P5, R182, R2, 0x2 ;  /* 0x00000002b60a9211 */ /* 0x000fc400078a10ff */
[----:B------:R-:W-:Y:S01]  /*119c0*/  ISETP.GE.AND P4, PT, R176, UR4, PT ;  /* 0x00000004b0007c0c */ /* 0x000fe2000bf86270 */
[----:B------:R2:W-:Y:S01]  /*119d0*/  @!P2 ST.E.64 desc[UR8][R8.64], R34 ;  /* 0x000000220800a985 */ /* 0x0005e2000c101b08 */
[-C--:B------:R-:W-:Y:S02]  /*119e0*/  @!P0 LEA R12, P6, R180, R2.reuse, 0x2 ;  /* 0x00000002b40c8211 */ /* 0x080fe400078c10ff */
[-C--:B------:R-:W-:Y:S02]  /*119f0*/  @!P1 LEA.HI.X R11, R182, R3.reuse, R183, 0x2, P5 ;  /* 0x00000003b60b9211 */ /* 0x080fe400028f14b7 */
[----:B------:R-:W-:Y:S02]  /*11a00*/  ISETP.GE.AND P5, PT, R174, UR4, PT ;  /* 0x00000004ae007c0c */ /* 0x000fe4000bfa6270 */
[----:B------:R-:W-:Y:S01]  /*11a10*/  @!P0 LEA.HI.X R13, R180, R3, R181, 0x2, P6 ;  /* 0x00000003b40d8211 */ /* 0x000fe200030f14b5 */
[----:B------:R3:W-:Y:S01]  /*11a20*/  @!P1 ST.E.64 desc[UR8][R10.64], R38 ;  /* 0x000000260a009985 */ /* 0x0007e2000c101b08 */
[----:B0-----:R-:W-:-:S02]  /*11a30*/  @!P3 LEA R4, P6, R178, R2, 0x2 ;  /* 0x00000002b204b211 */ /* 0x001fc400078c10ff */
[----:B------:R-:W-:Y:S01]  /*11a40*/  ISETP.GE.AND P1, PT, R170, UR4, PT ;  /* 0x00000004aa007c0c */ /* 0x000fe2000bf26270 */
[----:B------:R0:W-:Y:S01]  /*11a50*/  @!P0 ST.E.64 desc[UR8][R12.64], R42 ;  /* 0x0000002a0c008985 */ /* 0x0001e2000c101b08 */
[----:B------:R-:W-:Y:S02]  /*11a60*/  ISETP.GE.AND P0, PT, R172, UR4, PT ;  /* 0x00000004ac007c0c */ /* 0x000fe4000bf06270 */
[-C--:B-1----:R-:W-:Y:S02]  /*11a70*/  @!P4 LEA R6, P2, R176, R2.reuse, 0x2 ;  /* 0x00000002b006c211 */ /* 0x082fe400078410ff */
[-C--:B------:R-:W-:Y:S02]  /*11a80*/  @!P3 LEA.HI.X R5, R178, R3.reuse, R179, 0x2, P6 ;  /* 0x00000003b205b211 */ /* 0x080fe400030f14b3 */
[----:B------:R-:W-:Y:S02]  /*11a90*/  @!P5 LEA R14, P6, R174, R2, 0x2 ;  /* 0x00000002ae0ed211 */ /* 0x000fe400078c10ff */
[----:B------:R-:W-:Y:S01]  /*11aa0*/  @!P4 LEA.HI.X R7, R176, R3, R177, 0x2, P2 ;  /* 0x00000003b007c211 */ /* 0x000fe200010f14b1 */
[----:B------:R1:W-:Y:S01]  /*11ab0*/  @!P3 ST.E.64 desc[UR8][R4.64], R46 ;  /* 0x0000002e0400b985 */ /* 0x0003e2000c101b08 */
[----:B------:R-:W-:-:S02]  /*11ac0*/  ISETP.GE.AND P2, PT, R168, UR4, PT ;  /* 0x00000004a8007c0c */ /* 0x000fc4000bf46270 */
[-C--:B------:R-:W-:Y:S01]  /*11ad0*/  @!P5 LEA.HI.X R15, R174, R3.reuse, R175, 0x2, P6 ;  /* 0x00000003ae0fd211 */ /* 0x080fe200030f14af */
[----:B------:R4:W-:Y:S01]  /*11ae0*/  @!P4 ST.E.64 desc[UR8][R6.64], R50 ;  /* 0x000000320600c985 */ /* 0x0009e2000c101b08 */
[-C--:B--2---:R-:W-:Y:S02]  /*11af0*/  @!P0 LEA R8, P4, R172, R2.reuse, 0x2 ;  /* 0x00000002ac088211 */ /* 0x084fe400078810ff */
[----:B------:R-:W-:Y:S01]  /*11b00*/  ISETP.GE.AND P3, PT, R166, UR4, PT ;  /* 0x00000004a6007c0c */ /* 0x000fe2000bf66270 */
[----:B------:R2:W-:Y:S01]  /*11b10*/  @!P5 ST.E.64 desc[UR8][R14.64], R54 ;  /* 0x000000360e00d985 */ /* 0x0005e2000c101b08 */
[----:B---3--:R-:W-:Y:S02]  /*11b20*/  @!P1 LEA R10, P5, R170, R2, 0x2 ;  /* 0x00000002aa0a9211 */ /* 0x008fe400078a10ff */
[----:B------:R-:W-:Y:S02]  /*11b30*/  @!P0 LEA.HI.X R9, R172, R3, R173, 0x2, P4 ;  /* 0x00000003ac098211 */ /* 0x000fe400020f14ad */
[----:B------:R-:W-:-:S02]  /*11b40*/  ISETP.GE.AND P4, PT, R234, UR4, PT ;  /* 0x00000004ea007c0c */ /* 0x000fc4000bf86270 */
[-C--:B------:R-:W-:Y:S01]  /*11b50*/  @!P1 LEA.HI.X R11, R170, R3.reuse, R171, 0x2, P5 ;  /* 0x00000003aa0b9211 */ /* 0x080fe200028f14ab */
[----:B------:R-:W-:Y:S01]  /*11b60*/  @!P0 ST.E.64 desc[UR8][R8.64], R58 ;  /* 0x0000003a08008985 */ /* 0x000fe2000c101b08 */
[----:B------:R-:W-:Y:S02]  /*11b70*/  ISETP.GE.AND P5, PT, R233, UR4, PT ;  /* 0x00000004e9007c0c */ /* 0x000fe4000bfa6270 */
[CC--:B0-----:R-:W-:Y:S01]  /*11b80*/  @!P2 LEA R12, P6, R168.reuse, R2.reuse, 0x2 ;  /* 0x00000002a80ca211 */ /* 0x0c1fe200078c10ff */
[----:B------:R0:W-:Y:S01]  /*11b90*/  @!P1 ST.E.64 desc[UR8][R10.64], R62 ;  /* 0x0000003e0a009985 */ /* 0x0001e2000c101b08 */
[----:B------:R-:W-:Y:S02]  /*11ba0*/  ISETP.GE.AND P1, PT, R231, UR4, PT ;  /* 0x00000004e7007c0c */ /* 0x000fe4000bf26270 */
[----:B------:R-:W-:Y:S02]  /*11bb0*/  @!P2 LEA.HI.X R13, R168, R3, R169, 0x2, P6 ;  /* 0x00000003a80da211 */ /* 0x000fe400030f14a9 */
[----:B-1----:R-:W-:-:S02]  /*11bc0*/  @!P3 LEA R4, P6, R166, R2, 0x2 ;  /* 0x00000002a604b211 */ /* 0x002fc400078c10ff */
[-C--:B----4-:R-:W-:Y:S01]  /*11bd0*/  @!P4 LEA R6, P0, R234, R2.reuse, 0x2 ;  /* 0x00000002ea06c211 */ /* 0x090fe200078010ff */
[----:B------:R1:W-:Y:S01]  /*11be0*/  @!P2 ST.E.64 desc[UR8][R12.64], R66 ;  /* 0x000000420c00a985 */ /* 0x0003e2000c101b08 */
[----:B------:R-:W-:Y:S02]  /*11bf0*/  ISETP.GE.AND P2, PT, R232, UR4, PT ;  /* 0x00000004e8007c0c */ /* 0x000fe4000bf46270 */
        /* <DEDUP_REMOVED lines=8> */
[----:B------:R-:W-:Y:S01]  /*11c80*/  @!P2 LEA R8, P6, R232, R2, 0x2 ;  /* 0x00000002e808a211 */ /* 0x000fe200078c10ff */
[----:B------:R0:W-:Y:S01]  /*11c90*/  @!P5 ST.E.64 desc[UR8][R14.64], R78 ;  /* 0x0000004e0e00d985 */ /* 0x0001e2000c101b08 */
[----:B------:R-:W-:Y:S02]  /*11ca0*/  ISETP.GE.AND P5, PT, R229, UR4, PT ;  /* 0x00000004e5007c0c */ /* 0x000fe4000bfa6270 */
[----:B------:R-:W-:Y:S02]  /*11cb0*/  ISETP.GE.AND P4, PT, R228, UR4, PT ;  /* 0x00000004e4007c0c */ /* 0x000fe4000bf86270 */
[----:B------:R-:W-:-:S02]  /*11cc0*/  @!P2 LEA.HI.X R9, R232, R3, R163, 0x2, P6 ;  /* 0x00000003e809a211 */ /* 0x000fc400030f14a3 */
[CC--:B-1----:R-:W-:Y:S02]  /*11cd0*/  @!P0 LEA R12, P6, R230.reuse, R2.reuse, 0x2 ;  /* 0x00000002e60c8211 */ /* 0x0c2fe400078c10ff */
[-C--:B------:R-:W-:Y:S01]  /*11ce0*/  @!P1 LEA.HI.X R11, R231, R3.reuse, R162, 0x2, P3 ;  /* 0x00000003e70b9211 */ /* 0x080fe200018f14a2 */
[----:B------:R1:W-:Y:S01]  /*11cf0*/  @!P2 ST.E.64 desc[UR8][R8.64], R82 ;  /* 0x000000520800a985 */ /* 0x0003e2000c101b08 */
[----:B------:R-:W-:Y:S02]  /*11d00*/  ISETP.GE.AND P3, PT, R227, UR4, PT ;  /* 0x00000004e3007c0c */ /* 0x000fe4000bf66270 */
[----:B------:R-:W-:Y:S01]  /*11d10*/  @!P0 LEA.HI.X R13, R230, R3, R161, 0x2, P6 ;  /* 0x00000003e60d8211 */ /* 0x000fe200030f14a1 */
[----:B------:R4:W-:Y:S01]  /*11d20*/  @!P1 ST.E.64 desc[UR8][R10.64], R86 ;  /* 0x000000560a009985 */ /* 0x0009e2000c101b08 */
[-C--:B--2---:R-:W-:Y:S02]  /*11d30*/  @!P5 LEA R4, P2, R229, R2.reuse, 0x2 ;  /* 0x00000002e504d211 */ /* 0x084fe400078410ff */
[----:B---3--:R-:W-:Y:S01]  /*11d40*/  @!P4 LEA R6, P1, R228, R2, 0x2 ;  /* 0x00000002e406c211 */ /* 0x008fe200078210ff */
[----:B------:R2:W-:Y:S01]  /*11d50*/  @!P0 ST.E.64 desc[UR8][R12.64], R90 ;  /* 0x0000005a0c008985 */ /* 0x0005e2000c101b08 */
[----:B------:R-:W-:-:S02]  /*11d60*/  ISETP.GE.AND P0, PT, R226, UR4, PT ;  /* 0x00000004e2007c0c */ /* 0x000fc4000bf06270 */
[-C--:B------:R-:W-:Y:S02]  /*11d70*/  @!P5 LEA.HI.X R5, R229, R3.reuse, R160, 0x2, P2 ;  /* 0x00000003e505d211 */ /* 0x080fe400010f14a0 */
[----:B------:R-:W-:Y:S02]  /*11d80*/  ISETP.GE.AND P2, PT, R225, UR4, PT ;  /* 0x00000004e1007c0c */ /* 0x000fe4000bf46270 */
[-C--:B------:R-:W-:Y:S01]  /*11d90*/  @!P4 LEA.HI.X R7, R228, R3.reuse, R159, 0x2, P1 ;  /* 0x00000003e407c211 */ /* 0x080fe200008f149f */
[----:B------:R3:W-:Y:S01]  /*11da0*/  @!P5 ST.E.64 desc[UR8][R4.64], R94 ;  /* 0x0000005e0400d985 */ /* 0x0007e2000c101b08 */
[C---:B0-----:R-:W-:Y:S02]  /*11db0*/  @!P3 LEA R14, P6, R227.reuse, R2, 0x2 ;  /* 0x00000002e30eb211 */ /* 0x041fe400078c10ff */
[----:B------:R-:W-:Y:S01]  /*11dc0*/  ISETP.GE.AND P1, PT, R224, UR4, PT ;  /* 0x00000004e0007c0c */ /* 0x000fe2000bf26270 */
[----:B------:R0:W-:Y:S01]  /*11dd0*/  @!P4 ST.E.64 desc[UR8][R6.64], R98 ;  /* 0x000000620600c985 */ /* 0x0001e2000c101b08 */
[----:B------:R-:W-:-:S02]  /*11de0*/  @!P3 LEA.HI.X R15, R227, R3, R158, 0x2, P6 ;  /* 0x00000003e30fb211 */ /* 0x000fc400030f149e */
[----:B------:R-:W-:Y:S02]  /*11df0*/  ISETP.GE.AND P4, PT, R223, UR4, PT ;  /* 0x00000004df007c0c */ /* 0x000fe4000bf86270 */
[-C--:B-1----:R-:W-:Y:S01]  /*11e00*/  @!P0 LEA R8, P6, R226, R2.reuse, 0x2 ;  /* 0x00000002e2088211 */ /* 0x082fe200078c10ff */
[----:B------:R1:W-:Y:S01]  /*11e10*/  @!P3 ST.E.64 desc[UR8][R14.64], R102 ;  /* 0x000000660e00b985 */ /* 0x0003e2000c101b08 */
[C---:B----4-:R-:W-:Y:S02]  /*11e20*/  @!P2 LEA R10, P3, R225.reuse, R2, 0x2 ;  /* 0x00000002e10aa211 */ /* 0x050fe400078610ff */
[----:B------:R-:W-:Y:S02]  /*11e30*/  ISETP.GE.AND P5, PT, R222, UR4, PT ;  /* 0x00000004de007c0c */ /* 0x000fe4000bfa6270 */
[-C--:B------:R-:W-:Y:S02]  /*11e40*/  @!P0 LEA.HI.X R9, R226, R3.reuse, R157, 0x2, P6 ;  /* 0x00000003e2098211 */ /* 0x080fe400030f149d */
[----:B------:R-:W-:-:S02]  /*11e50*/  @!P2 LEA.HI.X R11, R225, R3, R156, 0x2, P3 ;  /* 0x00000003e10ba211 */ /* 0x000fc400018f149c */
[----:B------:R-:W-:Y:S01]  /*11e60*/  ISETP.GE.AND P3, PT, R221, UR4, PT ;  /* 0x00000004dd007c0c */ /* 0x000fe2000bf66270 */
[----:B------:R4:W-:Y:S01]  /*11e70*/  @!P0 ST.E.64 desc[UR8][R8.64], R106 ;  /* 0x0000006a08008985 */ /* 0x0009e2000c101b08 */
[CC--:B--2---:R-:W-:Y:S02]  /*11e80*/  @!P1 LEA R12, P6, R224.reuse, R2.reuse, 0x2 ;  /* 0x00000002e00c9211 */ /* 0x0c4fe400078c10ff */
[CC--:B---3--:R-:W-:Y:S01]  /*11e90*/  @!P4 LEA R4, P0, R223.reuse, R2.reuse, 0x2 ;  /* 0x00000002df04c211 */ /* 0x0c8fe200078010ff */
[----:B------:R-:W-:Y:S01]  /*11ea0*/  @!P2 ST.E.64 desc[UR8][R10.64], R110 ;  /* 0x0000006e0a00a985 */ /* 0x000fe2000c101b08 */
[-C--:B------:R-:W-:Y:S02]  /*11eb0*/  @!P1 LEA.HI.X R13, R224, R3.reuse, R155, 0x2, P6 ;  /* 0x00000003e00d9211 */ /* 0x080fe400030f149b */
[----:B------:R-:W-:Y:S02]  /*11ec0*/  @!P4 LEA.HI.X R5, R223, R3, R154, 0x2, P0 ;  /* 0x00000003df05c211 */ /* 0x000fe400000f149a */
[----:B------:R-:W-:Y:S01]  /*11ed0*/  ISETP.GE.AND P0, PT, R220, UR4, PT ;  /* 0x00000004dc007c0c */ /* 0x000fe2000bf06270 */
[----:B------:R-:W-:Y:S01]  /*11ee0*/  @!P1 ST.E.64 desc[UR8][R12.64], R114 ;  /* 0x000000720c009985 */ /* 0x000fe2000c101b08 */
[----:B0-----:R-:W-:-:S02]  /*11ef0*/  @!P5 LEA R6, P6, R222, R2, 0x2 ;  /* 0x00000002de06d211 */ /* 0x001fc400078c10ff */
[----:B-1----:R-:W-:Y:S01]  /*11f00*/  @!P3 LEA R14, P2, R221, R2, 0x2 ;  /* 0x00000002dd0eb211 */ /* 0x002fe200078410ff */
[----:B------:R0:W-:Y:S01]  /*11f10*/  @!P4 ST.E.64 desc[UR8][R4.64], R118 ;  /* 0x000000760400c985 */ /* 0x0001e2000c101b08 */
[-C--:B------:R-:W-:Y:S02]  /*11f20*/  @!P5 LEA.HI.X R7, R222, R3.reuse, R153, 0x2, P6 ;  /* 0x00000003de07d211 */ /* 0x080fe400030f1499 */
[----:B------:R-:W-:Y:S02]  /*11f30*/  ISETP.GE.AND P4, PT, R219, UR4, PT ;  /* 0x00000004db007c0c */ /* 0x000fe4000bf86270 */
[----:B------:R-:W-:Y:S01]  /*11f40*/  ISETP.GE.AND P1, PT, R21, UR4, PT ;  /* 0x0000000415007c0c */ /* 0x000fe2000bf26270 */
[----:B------:R-:W-:Y:S01]  /*11f50*/  @!P5 ST.E.64 desc[UR8][R6.64], R122 ;  /* 0x0000007a0600d985 */ /* 0x000fe2000c101b08 */
[----:B------:R-:W-:Y:S02]  /*11f60*/  @!P3 LEA.HI.X R15, R221, R3, R152, 0x2, P2 ;  /* 0x00000003dd0fb211 */ /* 0x000fe400010f1498 */
[----:B------:R-:W-:-:S02]  /*11f70*/  ISETP.GE.AND P2, PT, R17, UR4, PT ;  /* 0x0000000411007c0c */ /* 0x000fc4000bf46270 */
[----:B------:R-:W-:Y:S01]  /*11f80*/  ISETP.GE.AND P5, PT, R215, UR4, PT ;  /* 0x00000004d7007c0c */ /* 0x000fe2000bfa6270 */
[----:B------:R1:W-:Y:S01]  /*11f90*/  @!P3 ST.E.64 desc[UR8][R14.64], R126 ;  /* 0x0000007e0e00b985 */ /* 0x0003e2000c101b08 */
[----:B----4-:R-:W-:-:S04]  /*11fa0*/  @!P0 LEA R8, P6, R220, R2, 0x2 ;  /* 0x00000002dc088211 */ /* 0x010fc800078c10ff */
[-C--:B------:R-:W-:Y:S02]  /*11fb0*/  @!P0 LEA.HI.X R9, R220, R3.reuse, R22, 0x2, P6 ;  /* 0x00000003dc098211 */ /* 0x080fe400030f1416 */
[-C--:B0-----:R-:W-:Y:S02]  /*11fc0*/  @!P4 LEA R4, P6, R219, R2.reuse, 0x2 ;  /* 0x00000002db04c211 */ /* 0x081fe400078c10ff */
[-C--:B------:R-:W-:Y:S01]  /*11fd0*/  @!P1 LEA R10, P3, R21, R2.reuse, 0x2 ;  /* 0x00000002150a9211 */ /* 0x080fe200078610ff */
[----:B------:R0:W-:Y:S01]  /*11fe0*/  @!P0 ST.E.64 desc[UR8][R8.64], R130 ;  /* 0x0000008208008985 */ /* 0x0001e2000c101b08 */
[-C--:B------:R-:W-:Y:S02]  /*11ff0*/  @!P4 LEA.HI.X R5, R219, R3.reuse, R18, 0x2, P6 ;  /* 0x00000003db05c211 */ /* 0x080fe400030f1412 */
[----:B------:R-:W-:Y:S01]  /*12000*/  @!P1 LEA.HI.X R11, R21, R3, R0, 0x2, P3 ;  /* 0x00000003150b9211 */ /* 0x000fe200018f1400 */
[----:B-1----:R-:W-:Y:S01]  /*12010*/  VIADD R15, R19, 0xf8 ;  /* 0x000000f8130f7836 */ /* 0x002fe20000000000 */
[----:B------:R-:W-:Y:S01]  /*12020*/  SHF.R.S32.HI R7, RZ, 0x1f, R17 ;  /* 0x0000001fff077819 */ /* 0x000fe20000011411 */
[----:B------:R0:W-:Y:S01]  /*12030*/  @!P4 ST.E.64 desc[UR8][R4.64], R134 ;  /* 0x000000860400c985 */ /* 0x0001e2000c101b08 */
[----:B------:R-:W-:-:S02]  /*12040*/  @!P2 LEA R12, P6, R17, R2, 0x2 ;  /* 0x00000002110ca211 */ /* 0x000fc400078c10ff */
[----:B------:R-:W-:Y:S02]  /*12050*/  ISETP.GE.AND P0, PT, R15, UR4, PT ;  /* 0x000000040f007c0c */ /* 0x000fe4000bf06270 */
[----:B------:R-:W-:Y:S02]  /*12060*/  SHF.R.S32.HI R0, RZ, 0x1f, R215 ;  /* 0x0000001fff007819 */ /* 0x000fe400000114d7 */
[----:B------:R-:W-:Y:S02]  /*12070*/  @!P5 LEA R6, P3, R215, R2, 0x2 ;  /* 0x00000002d706d211 */ /* 0x000fe400078610ff */
[-C--:B------:R-:W-:Y:S02]  /*12080*/  @!P2 LEA.HI.X R13, R17, R3.reuse, R7, 0x2, P6 ;  /* 0x00000003110da211 */ /* 0x080fe400030f1407 */
[----:B------:R-:W-:-:S05]  /*12090*/  @!P5 LEA.HI.X R7, R215, R3, R0, 0x2, P3 ;  /* 0x00000003d707d211 */ /* 0x000fca00018f1400 */
[----:B------:R0:W-:Y:S04]  /*120a0*/  @!P5 ST.E.64 desc[UR8][R6.64], R138 ;  /* 0x0000008a0600d985 */ /* 0x0001e8000c101b08 */
[----:B------:R0:W-:Y:S04]  /*120b0*/  @!P1 ST.E.64 desc[UR8][R10.64], R142 ;  /* 0x0000008e0a009985 */ /* 0x0001e8000c101b08 */
[----:B------:R0:W-:Y:S01]  /*120c0*/  @!P2 ST.E.64 desc[UR8][R12.64], R146 ;  /* 0x000000920c00a985 */ /* 0x0001e2000c101b08 */
[----:B------:R-:W-:Y:S05]  /*120d0*/  @P0 BRA `(.L_x_2392) ;  /* 0x0000001000380947 */ /* 0x000fea0003800000 */
[----:B------:R-:W-:Y:S01]  /*120e0*/  LEA R2, P0, R15, R2, 0x2 ;  /* 0x000000020f027211 */ /* 0x000fe200078010ff */
[----:B------:R-:W-:Y:S01]  /*120f0*/  ULDC.64 UR8, c[0x0][0x208] ;  /* 0x0000820000087ab9 */ /* 0x000fe20000000a00 */
[----:B------:R-:W-:-:S04]  /*12100*/  SHF.R.S32.HI R0, RZ, 0x1f, R15 ;  /* 0x0000001fff007819 */ /* 0x000fc8000001140f */
[----:B------:R-:W-:-:S05]  /*12110*/  LEA.HI.X R3, R15, R3, R0, 0x2, P0 ;  /* 0x000000030f037211 */ /* 0x000fca00000f1400 */
[----:B------:R1:W-:Y:S01]  /*12120*/  ST.E.64 desc[UR8][R2.64], R150 ;  /* 0x0000009602007985 */ /* 0x0003e2000c101b08 */
[----:B------:R-:W-:Y:S05]  /*12130*/  BRA `(.L_x_2392) ;  /* 0x0000001000207947 */ /* 0x000fea0003800000 */
.L_x_2383:
        /* <DEDUP_REMOVED lines=38> */
.L_x_2395:
[----:B------:R-:W2:Y:S01]  /*123a0*/  LDL.LU R2, [R1+0x2c] ;  /* 0x00002c0001027983 */ /* 0x000ea20000300800 */
[----:B------:R-:W-:Y:S01]  /*123b0*/  R2UR UR9, R217 ;  /* 0x00000000d90972ca */ /* 0x000fe200000e0000 */
[----:B------:R-:W-:-:S12]  /*123c0*/  BSSY B1, `(.L_x_2396) ;  /* 0x000003f000017945 */ /* 0x000fd80003800000 */
[----:B------:R-:W-:Y:S01]  /*123d0*/  USEL UR12, UR9, URZ, !UP0 ;  /* 0x0000003f090c7287 */ /* 0x000fe2000c000000 */
[----:B--2---:R-:W-:-:S13]  /*123e0*/  R2UR UR8, R2 ;  /* 0x00000000020872ca */ /* 0x004fda00000e0000 */
[----:B------:R-:W-:Y:S01]  /*123f0*/  USEL UR13, UR8, URZ, !UP0 ;  /* 0x0000003f080d7287 */ /* 0x000fe2000c000000 */
[----:B------:R-:W-:Y:S11]  /*12400*/  @P0 BRA `(.L_x_2397) ;  /* 0x0000000000e80947 */ /* 0x000ff60003800000 */
[----:B------:R-:W0:Y:S01]  /*12410*/  S2R R4, SR_TID.X ;  /* 0x0000000000047919 */ /* 0x000e220000002100 */
[----:B------:R-:W1:Y:S01]  /*12420*/  LDC R9, c[0x0][0xbe8] ;  /* 0x0002fa00ff097b82 */ /* 0x000e620000000800 */
[----:B------:R-:W-:-:S13]  /*12430*/  R2UR UR8, R212 ;  /* 0x00000000d40872ca */ /* 0x000fda00000e0000 */
        /* <DEDUP_REMOVED lines=55> */
.L_x_2397:
[----:B------:R-:W-:Y:S05]  /*127b0*/  BSYNC B1 ;  /* 0x0000000000017941 */ /* 0x000fea0003800000 */
.L_x_2396:
        /* <DEDUP_REMOVED lines=11> */
[----:B------:R-:W-:Y:S01]  /*12870*/  R2UR UR14, R212 ;  /* 0x00000000d40e72ca */ /* 0x000fe200000e0000 */
[----:B------:R-:W-:Y:S01]  /*12880*/  BSSY B1, `(.L_x_2398) ;  /* 0x000004e000017945 */ /* 0x000fe20003800000 */
        /* <DEDUP_REMOVED lines=77> */
.L_x_2399:
[----:B------:R-:W-:Y:S05]  /*12d60*/  BSYNC B1 ;  /* 0x0000000000017941 */ /* 0x000fea0003800000 */
.L_x_2398:
        /* <DEDUP_REMOVED lines=22> */
.L_x_2401:
[----:B------:R-:W-:Y:S05]  /*12ed0*/  BSYNC B1 ;  /* 0x0000000000017941 */ /* 0x000fea0003800000 */
.L_x_2400:
        /* <DEDUP_REMOVED lines=22> */
.L_x_2403:
[----:B------:R-:W-:Y:S05]  /*13040*/  BSYNC B1 ;  /* 0x0000000000017941 */ /* 0x000fea0003800000 */
.L_x_2402:
        /* <DEDUP_REMOVED lines=23> */
.L_x_2392:
[----:B------:R-:W-:Y:S05]  /*131c0*/  BSYNC B0 ;  /* 0x0000000000007941 */ /* 0x000fea0003800000 */
.L_x_2382:
[----:B------:R-:W-:Y:S02]  /*131d0*/  ULDC UR4, c[0x0][0xc3c] ;  /* 0x00030f0000047ab9 */ /* 0x000fe40000000800 */
[----:B------:R-:W-:-:S06]  /*131e0*/  UISETP.GE.AND UP0, UPT, UR7, UR4, UPT ;  /* 0x000000040700728c */ /* 0x000fcc000bf06270 */
[----:B------:R-:W-:-:S13]  /*131f0*/  PLOP3.LUT P0, PT, PT, PT, UP0, 0x80, 0x0 ;  /* 0x000000000000781c */ /* 0x000fda0003f0f008 */
[----:B------:R-:W-:Y:S05]  /*13200*/  @!P0 BRA `(.L_x_2404) ;  /* 0xfffffedc00d88947 */ /* 0x000fea000383ffff */
[----:B------:R-:W-:Y:S05]  /*13210*/  EXIT ;  /* 0x000000000000794d */ /* 0x000fea0003800000 */
.L_x_2345:
        /* <DEDUP_REMOVED lines=18> */
.L_x_2405:
        /* <DEDUP_REMOVED lines=44> */
.L_x_2409:
        /* <DEDUP_REMOVED lines=40> */
.L_x_2407:
        /* <DEDUP_REMOVED lines=12> */
.L_x_2410:
        /* <DEDUP_REMOVED lines=63> */
.L_x_2411:
        /* <DEDUP_REMOVED lines=62> */
.L_x_2412:
[----:B01----:R-:W-:-:S05]  /*14110*/  LOP3.LUT R3, RZ, R2, RZ, 0x33, !PT ;  /* 0x00000002ff037212 */ /* 0x003fca00078e33ff */
[----:B------:R-:W-:-:S05]  /*14120*/  IMAD.IADD R2, R4, 0x1, R3 ;  /* 0x0000000104027824 */ /* 0x000fca00078e0203 */
[----:B------:R1:W-:Y:S01]  /*14130*/  STL [R1+0x4], R2 ;  /* 0x0000040201007387 */ /* 0x0003e20000100800 */
[----:B------:R-:W-:Y:S05]  /*14140*/  BRA `(.L_x_2413) ;  /* 0x0000000000107947 */ /* 0x000fea0003800000 */
.L_x_2408:
[----:B------:R-:W-:Y:S01]  /*14150*/  IMAD.U32 R2, RZ, RZ, UR6 ;  /* 0x00000006ff027e24 */ /* 0x000fe2000f8e00ff */
[----:B------:R0:W-:Y:S04]  /*14160*/  STL [R1+0x4], RZ ;  /* 0x000004ff01007387 */ /* 0x0001e80000100800 */
[----:B------:R0:W-:Y:S04]  /*14170*/  STL [R1+0x8], RZ ;  /* 0x000008ff01007387 */ /* 0x0001e80000100800 */
[----:B------:R0:W-:Y:S02]  /*14180*/  STL [R1], R2 ;  /* 0x0000000201007387 */ /* 0x0001e40000100800 */
.L_x_2413:
        /* <DEDUP_REMOVED lines=10> */
.L_x_2406:
[----:B0-2---:R-:W2:Y:S01]  /*14230*/  LDL R0, [R1+0xc] ;  /* 0x00000c0001007983 */ /* 0x005ea20000100800 */
[----:B------:R-:W-:Y:S01]  /*14240*/  ULDC UR4, c[0x0][0xc3c] ;  /* 0x00030f0000047ab9 */ /* 0x000fe20000000800 */
[----:B------:R-:W-:Y:S02]  /*14250*/  IMAD.MOV.U32 R19, RZ, RZ, RZ ;  /* 0x000000ffff137224 */ /* 0x000fe400078e00ff */
[----:B------:R0:W-:Y:S01]  /*14260*/  STL [R1+0x58], RZ ;  /* 0x000058ff01007387 */ /* 0x0001e20000100800 */
[----:B--2---:R-:W-:Y:S01]  /*14270*/  ISETP.GE.AND P0, PT, R0, UR4, PT ;  /* 0x0000000400007c0c */ /* 0x004fe2000bf06270 */
[----:B------:R-:W-:-:S05]  /*14280*/  IMAD.MOV.U32 R0, RZ, RZ, 0x1 ;  /* 0x00000001ff007424 */ /* 0x000fca00078e00ff */
[----:B------:R0:W-:Y:S07]  /*14290*/  STL [R1+0x14], R0 ;  /* 0x0000140001007387 */ /* 0x0001ee0000100800 */
[----:B------:R-:W-:Y:S05]  /*142a0*/  @P0 BRA `(.L_x_2414) ;  /* 0x0000006800600947 */ /* 0x000fea0003800000 */
[----:B------:R-:W2:Y:S01]  /*142b0*/  S2UR UR5, SR_CgaCtaId ;  /* 0x00000000000579c3 */ /* 0x000ea20000008800 */
[C---:B0-----:R-:W-:Y:S01]  /*142c0*/  IMAD.SHL.U32 R0, R6.reuse, 0x8, RZ ;  /* 0x0000000806007824 */ /* 0x041fe200078e00ff */
[----:B------:R-:W-:Y:S01]  /*142d0*/  LOP3.LUT R4, R6, 0x7f, RZ, 0xc0, !PT ;  /* 0x0000007f06047812 */ /* 0x000fe200078ec0ff */
[----:B------:R-:W-:Y:S01]  /*142e0*/  UMOV UR4, 0x400 ;  /* 0x0000040000047882 */ /* 0x000fe20000000000 */
[----:B------:R-:W-:Y:S01]  /*142f0*/  BSSY B8, `(.L_x_2414) ;  /* 0x0000693000087945 */ /* 0x000fe20003800000 */
[----:B------:R-:W-:Y:S01]  /*14300*/  IMAD.MOV.U32 R19, RZ, RZ, RZ ;  /* 0x000000ffff137224 */ /* 0x000fe200078e00ff */
[----:B------:R-:W-:Y:S01]  /*14310*/  LOP3.LUT R3, R0, 0x1f8, RZ, 0xc0, !PT ;  /* 0x000001f800037812 */ /* 0x000fe200078ec0ff */
[----:B-1----:R-:W-:Y:S01]  /*14320*/  IMAD.SHL.U32 R2, R4, 0x8, RZ ;  /* 0x0000000804027824 */ /* 0x002fe200078e00ff */
        /* <DEDUP_REMOVED lines=9> */
[----:B--2---:R-:W-:-:S06]  /*143c0*/  ULEA UR4, UR5, UR4, 0x18 ;  /* 0x0000000405047291 */ /* 0x004fcc000f8ec03f */
[----:B------:R-:W-:-:S04]  /*143d0*/  IMAD.U32 R18, RZ, RZ, UR4 ;  /* 0x00000004ff127e24 */ /* 0x000fc8000f8e00ff */
[----:B------:R-:W-:-:S05]  /*143e0*/  IMAD R3, R3, 0x2, R18 ;  /* 0x0000000203037824 */ /* 0x000fca00078e0212 */
[----:B------:R0:W-:Y:S04]  /*143f0*/  STL [R1+0x24], R3 ;  /* 0x0000240301007387 */ /* 0x0001e80000100800 */
[----:B------:R1:W-:Y:S04]  /*14400*/  STL [R1+0x14], R2 ;  /* 0x0000140201007387 */ /* 0x0003e80000100800 */
[----:B------:R2:W-:Y:S01]  /*14410*/  STL [R1+0x58], RZ ;  /* 0x000058ff01007387 */ /* 0x0005e20000100800 */
[C---:B0-----:R-:W-:Y:S02]  /*14420*/  LOP3.LUT R3, R0.reuse, 0x40, RZ, 0xfc, !PT ;  /* 0x0000004000037812 */ /* 0x041fe400078efcff */
[----:B-1----:R-:W-:-:S02]  /*14430*/  LOP3.LUT R2, R0, 0x80, RZ, 0xfc, !PT ;  /* 0x0000008000027812 */ /* 0x002fc400078efcff */
[----:B--2---:R-:W-:-:S07]  /*14440*/  LOP3.LUT R0, R0, 0xc0, RZ, 0xfc, !PT ;  /* 0x000000c000007812 */ /* 0x004fce00078efcff */
.L_x_2529:
[----:B------:R-:W2:Y:S01]  /*14450*/  LDL R0, [R1+0xc] ;  /* 0x00000c0001007983 */ /* 0x000ea20000100800 */
[----:B------:R-:W2:Y:S01]  /*14460*/  LDC.64 R2, c[0x0][0xc88] ;  /* 0x00032200ff027b82 */ /* 0x000ea20000000a00 */
[----:B------:R-:W-:Y:S01]  /*14470*/  ULDC.64 UR4, c[0x0][0x208] ;  /* 0x0000820000047ab9 */ /* 0x000fe20000000a00 */
[----:B--2---:R-:W-:-:S05]  /*14480*/  IMAD.WIDE R2, R0, 0x4, R2 ;  /* 0x0000000400027825 */ /* 0x004fca00078e0202 */
[----:B------:R-:W2:Y:S01]  /*14490*/  LDG.E R11, desc[UR4][R2.64] ;  /* 0x00000004020b7981 */ /* 0x000ea2000c1e1900 */
[----:B------:R-:W-:Y:S05]  /*144a0*/  YIELD ;  /* 0x0000000000007946 */ /* 0x000fea0003800000 */
[----:B------:R-:W-:Y:S01]  /*144b0*/  ULDC.64 UR4, c[0x0][0xa28] ;  /* 0x00028a0000047ab9 */ /* 0x000fe20000000a00 */
[----:B------:R-:W-:Y:S01]  /*144c0*/  IMAD.MOV.U32 R0, RZ, RZ, RZ ;  /* 0x000000ffff007224 */ /* 0x000fe200078e00ff */
[----:B------:R-:W-:Y:S01]  /*144d0*/  ISETP.NE.U32.AND P0, PT, RZ, UR4, PT ;  /* 0x00000004ff007c0c */ /* 0x000fe2000bf05070 */
[----:B------:R-:W-:Y:S01]  /*144e0*/  ULDC.64 UR10, c[0x0][0x208] ;  /* 0x00008200000a7ab9 */ /* 0x000fe20000000a00 */
[----:B01----:R-:W-:Y:S01]  /*144f0*/  IMAD.MOV.U32 R6, RZ, RZ, RZ ;  /* 0x000000ffff067224 */ /* 0x003fe200078e00ff */
        /* <DEDUP_REMOVED lines=48> */
.L_x_2415:
[----:B------:R-:W2:Y:S01]  /*14800*/  LDL.LU R7, [R1+0x8] ;  /* 0x0000080001077983 */ /* 0x000ea20000300800 */
[----:B------:R-:W-:Y:S02]  /*14810*/  ULDC.64 UR4, c[0x0][0xa20] ;  /* 0x0002880000047ab9 */ /* 0x000fe40000000a00 */
[----:B------:R-:W-:-:S04]  /*14820*/  ISETP.NE.U32.AND P1, PT, RZ, UR4, PT ;  /* 0x00000004ff007c0c */ /* 0x000fc8000bf25070 */
[----:B------:R-:W-:Y:S02]  /*14830*/  ISETP.NE.AND.EX P1, PT, RZ, UR5, PT, P1 ;  /* 0x00000005ff007c0c */ /* 0x000fe4000bf25310 */
[C---:B--2---:R-:W-:Y:S02]  /*14840*/  LOP3.LUT R2, R7.reuse, 0xff000000, RZ, 0xc0, !PT ;  /* 0xff00000007027812 */ /* 0x044fe400078ec0ff */
        /* <DEDUP_REMOVED lines=11> */
[----:B--2---:R-:W-:-:S05]  /*14900*/  IADD3.X R7, R10, UR5, RZ, P0, !PT ;  /* 0x000000050a077c10 */ /* 0x004fca00087fe4ff */
[----:B------:R2:W5:Y:S01]  /*14910*/  LDG.E R6, desc[UR6][R6.64] ;  /* 0x0000000606067981 */ /* 0x000562000c1e1900 */
[----:B------:R-:W-:Y:S05]  /*14920*/  BRA `(.L_x_2417) ;  /* 0x0000000000147947 */ /* 0x000fea0003800000 */
.L_x_2416:
[----:B------:R-:W-:Y:S05]  /*14930*/  @!P0 BRA `(.L_x_2417) ;  /* 0x0000000000108947 */ /* 0x000fea0003800000 */
[----:B------:R-:W-:Y:S02]  /*14940*/  ULDC.64 UR4, c[0x0][0x208] ;  /* 0x0000820000047ab9 */ /* 0x000fe40000000a00 */
[----:B------:R-:W3:Y:S04]  /*14950*/  LDG.E R6, desc[UR4][R4.64] ;  /* 0x0000000404067981 */ /* 0x000ee8000c1e1900 */
[----:B------:R-:W3:Y:S02]  /*14960*/  LDG.E R4, desc[UR4][R4.64+0x4] ;  /* 0x0000040404047981 */ /* 0x000ee4000c1e1900 */
[----:B---3--:R-:W-:-:S07]  /*14970*/  IMAD.IADD R6, R4, 0x1, -R6 ;  /* 0x0000000104067824 */ /* 0x008fce00078e0a06 */
.L_x_2417:
[----:B------:R-:W3:Y:S01]  /*14980*/  LDL R5, [R1+0x4] ;  /* 0x0000040001057983 */ /* 0x000ee20000100800 */
[----:B-----5:R-:W-:Y:S01]  /*14990*/  IMAD.IADD R6, R6, 0x1, -R0 ;  /* 0x0000000106067824 */ /* 0x020fe200078e0a00 */
[----:B------:R-:W-:Y:S01]  /*149a0*/  BSSY B0, `(.L_x_2418) ;  /* 0x000003a000007945 */ /* 0x000fe20003800000 */
[----:B------:R-:W4:Y:S02]  /*149b0*/  LDC R0, c[0x0][0x448] ;  /* 0x00011200ff007b82 */ /* 0x000f240000000800 */
[----:B----4-:R-:W-:-:S13]  /*149c0*/  ISETP.NE.AND P0, PT, R0, 0x1, PT ;  /* 0x000000010000780c */ /* 0x010fda0003f05270 */
[----:B--2---:R-:W2:Y:S08]  /*149d0*/  @P0 LDC R3, c[0x0][0x44c] ;  /* 0x00011300ff030b82 */ /* 0x004eb00000000800 */
[----:B------:R-:W4:Y:S01]  /*149e0*/  @P0 LDC R4, c[0x0][0x450] ;  /* 0x00011400ff040b82 */ /* 0x000f220000000800 */
[----:B---3--:R-:W-:Y:S02]  /*149f0*/  IMAD.SHL.U32 R0, R5, 0x80, RZ ;  /* 0x0000008005007824 */ /* 0x008fe400078e00ff */
[----:B------:R-:W-:-:S02]  /*14a00*/  IMAD.MOV.U32 R5, RZ, RZ, RZ ;  /* 0x000000ffff057224 */ /* 0x000fc400078e00ff */
[----:B------:R-:W-:Y:S02]  /*14a10*/  VIADD R0, R0, 0x7f ;  /* 0x0000007f00007836 */ /* 0x000fe40000000000 */
[----:B------:R-:W-:Y:S02]  /*14a20*/  IMAD.MOV.U32 R10, RZ, RZ, R5 ;  /* 0x000000ffff0a7224 */ /* 0x000fe400078e0005 */
[----:B--2---:R-:W-:-:S05]  /*14a30*/  @P0 IMAD.HI.U32 R3, R0, R3, RZ ;  /* 0x0000000300030227 */ /* 0x004fca00078e00ff */
[----:B----4-:R-:W-:Y:S01]  /*14a40*/  @P0 SHF.R.U32.HI R0, RZ, R4, R3 ;  /* 0x00000004ff000219 */ /* 0x010fe20000011603 */
[C---:B------:R-:W-:Y:S01]  /*14a50*/  VIADD R3, R6.reuse, 0x4f ;  /* 0x0000004f06037836 */ /* 0x040fe20000000000 */
[----:B------:R-:W-:Y:S02]  /*14a60*/  IADD3 R6, R6, 0x50, -R9 ;  /* 0x0000005006067810 */ /* 0x000fe40007ffe809 */
[----:B01----:R-:W-:Y:S01]  /*14a70*/  LOP3.LUT R9, R2, 0xff, RZ, 0xc0, !PT ;  /* 0x000000ff02097812 */ /* 0x003fe200078ec0ff */
[----:B------:R-:W-:-:S04]  /*14a80*/  IMAD.HI R3, R3, 0x66666667, RZ ;  /* 0x6666666703037827 */ /* 0x000fc800078e02ff */
[----:B------:R-:W-:Y:S01]  /*14a90*/  IMAD.IADD R0, R6, 0x1, R0 ;  /* 0x0000000106007824 */ /* 0x000fe200078e0200 */
[----:B------:R-:W-:-:S03]  /*14aa0*/  SHF.R.U32.HI R4, RZ, 0x1f, R3 ;  /* 0x0000001fff047819 */ /* 0x000fc60000011603 */
[----:B------:R-:W-:Y:S01]  /*14ab0*/  IMAD.HI R0, R0, 0x66666667, RZ ;  /* 0x6666666700007827 */ /* 0x000fe200078e02ff */
[----:B------:R-:W-:-:S04]  /*14ac0*/  LEA.HI.SX32 R4, R3, R4, 0x1b ;  /* 0x0000000403047211 */ /* 0x000fc800078fdaff */
[----:B------:R-:W-:-:S04]  /*14ad0*/  SHF.R.U32.HI R3, RZ, 0x1f, R0 ;  /* 0x0000001fff037819 */ /* 0x000fc80000011600 */
[----:B------:R-:W-:Y:S02]  /*14ae0*/  LEA.HI.SX32 R3, R0, R3, 0x1b ;  /* 0x0000000300037211 */ /* 0x000fe400078fdaff */
[----:B------:R-:W-:Y:S02]  /*14af0*/  SHF.R.U32.HI R0, RZ, 0x10, R2 ;  /* 0x00000010ff007819 */ /* 0x000fe40000011602 */
[----:B------:R-:W-:Y:S02]  /*14b00*/  VIMNMX R8, R4, R3, PT ;  /* 0x0000000304087248 */ /* 0x000fe40003fe0100 */
[----:B------:R-:W-:Y:S02]  /*14b10*/  ISETP.NE.AND P0, PT, R0, RZ, PT ;  /* 0x000000ff0000720c */ /* 0x000fe40003f05270 */
[----:B------:R-:W-:Y:S01]  /*14b20*/  ISETP.GE.AND P1, PT, R8, 0x1, PT ;  /* 0x000000010800780c */ /* 0x000fe20003f26270 */
[----:B------:R0:W-:Y:S04]  /*14b30*/  STL [R1+0x38], R8 ;  /* 0x0000380801007387 */ /* 0x0001e80000100800 */
[----:B------:R0:W-:Y:S04]  /*14b40*/  STL [R1+0x3c], R5 ;  /* 0x00003c0501007387 */ /* 0x0001e80000100800 */
[----:B------:R0:W-:Y:S02]  /*14b50*/  STL [R1+0x48], R9 ;  /* 0x0000480901007387 */ /* 0x0001e40000100800 */
[----:B------:R-:W1:Y:S02]  /*14b60*/  @!P0 LDC R0, c[0x0][0x9f0] ;  /* 0x00027c00ff008b82 */ /* 0x000e640000000800 */
[----:B------:R-:W-:Y:S05]  /*14b70*/  @!P1 BRA `(.L_x_2419) ;  /* 0x0000000000709947 */ /* 0x000fea0003800000 */
[----:B-1----:R-:W-:-:S04]  /*14b80*/  IABS R4, R0 ;  /* 0x0000000000047213 */ /* 0x002fc80000000000 */
[----:B------:R-:W1:Y:S08]  /*14b90*/  I2F.RP R2, R4 ;  /* 0x0000000400027306 */ /* 0x000e700000209400 */
[----:B-1----:R-:W1:Y:S02]  /*14ba0*/  MUFU.RCP R2, R2 ;  /* 0x0000000200027308 */ /* 0x002e640000001000 */
[----:B-1----:R-:W-:-:S06]  /*14bb0*/  VIADD R2, R2, 0xffffffe ;  /* 0x0ffffffe02027836 */ /* 0x002fcc0000000000 */
[----:B------:R-:W1:Y:S02]  /*14bc0*/  F2I.FTZ.U32.TRUNC.NTZ R3, R2 ;  /* 0x0000000200037305 */ /* 0x000e64000021f000 */
[----:B-1----:R-:W-:-:S04]  /*14bd0*/  IMAD.MOV R2, RZ, RZ, -R3 ;  /* 0x000000ffff027224 */ /* 0x002fc800078e0a03 */
[----:B0-----:R-:W-:Y:S02]  /*14be0*/  IMAD R5, R2, R4, RZ ;  /* 0x0000000402057224 */ /* 0x001fe400078e02ff */
[----:B------:R-:W-:-:S04]  /*14bf0*/  IMAD.MOV.U32 R2, RZ, RZ, RZ ;  /* 0x000000ffff027224 */ /* 0x000fc800078e00ff */
[----:B------:R-:W-:Y:S01]  /*14c00*/  IMAD.HI.U32 R7, R3, R5, R2 ;  /* 0x0000000503077227 */ /* 0x000fe200078e0002 */
        /* <DEDUP_REMOVED lines=19> */
.L_x_2419:
[----:B------:R-:W-:Y:S05]  /*14d40*/  BSYNC B0 ;  /* 0x0000000000007941 */ /* 0x000fea0003800000 */
.L_x_2418:
[----:B-1----:R-:W-:Y:S01]  /*14d50*/  IMAD.MOV.U32 R0, RZ, RZ, R10 ;  /* 0x000000ffff007224 */ /* 0x002fe200078e000a */
[----:B------:R-:W-:Y:S03]  /*14d60*/  BSSY B7, `(.L_x_2420) ;  /* 0x00004ca000077945 */ /* 0x000fe60003800000 */
[----:B------:R-:W-:-:S05]  /*14d70*/  IMAD R2, R9, R0, RZ ;  /* 0x0000000009027224 */ /* 0x000fca00078e02ff */
[----:B------:R-:W-:Y:S01]  /*14d80*/  VIADDMNMX R0, R2, R0, R8, PT ;  /* 0x0000000002007246 */ /* 0x000fe20003800108 */
[----:B------:R1:W-:Y:S03]  /*14d90*/  STL [R1+0x28], R2 ;  /* 0x0000280201007387 */ /* 0x0003e60000100800 */
[----:B------:R-:W-:Y:S01]  /*14da0*/  ISETP.GT.AND P0, PT, R0, R2, PT ;  /* 0x000000020000720c */ /* 0x000fe20003f04270 */
[----:B------:R1:W-:-:S12]  /*14db0*/  STL [R1+0x40], R0 ;  /* 0x0000400001007387 */ /* 0x0003d80000100800 */
[----:B------:R-:W-:Y:S05]  /*14dc0*/  @P0 BRA `(.L_x_2421) ;  /* 0x00000000004c0947 */ /* 0x000fea0003800000 */
[----:B-1----:R-:W1:Y:S02]  /*14dd0*/  S2R R0, SR_TID.X ;  /* 0x0000000000007919 */ /* 0x002e640000002100 */
[----:B-1----:R-:W-:-:S04]  /*14de0*/  LOP3.LUT R0, R0, 0x7f, RZ, 0xc0, !PT ;  /* 0x0000007f00007812 */ /* 0x002fc800078ec0ff */
[----:B------:R-:W-:-:S13]  /*14df0*/  ISETP.NE.AND P0, PT, R0, RZ, PT ;  /* 0x000000ff0000720c */ /* 0x000fda0003f05270 */
[----:B------:R-:W-:Y:S05]  /*14e00*/  @P0 BRA `(.L_x_2422) ;  /* 0x0000004800fc0947 */ /* 0x000fea0003800000 */
[----:B------:R-:W1:Y:S01]  /*14e10*/  S2R R3, SR_LANEID ;  /* 0x0000000000037919 */ /* 0x000e620000000000 */
[----:B------:R-:W-:Y:S01]  /*14e20*/  VOTEU.ANY UR4, UPT, PT ;  /* 0x0000000000047886 */ /* 0x000fe200038e0100 */
[----:B------:R-:W-:Y:S01]  /*14e30*/  ULDC.64 UR6, c[0x0][0x208] ;  /* 0x0000820000067ab9 */ /* 0x000fe20000000a00 */
[----:B------:R-:W1:Y:S08]  /*14e40*/  FLO.U32 R0, UR4 ;  /* 0x0000000400007d00 */ /* 0x000e7000080e0000 */
[----:B0-----:R-:W0:Y:S01]  /*14e50*/  POPC R5, UR4 ;  /* 0x0000000400057d09 */ /* 0x001e220008000000 */
[----:B-1----:R-:W-:-:S02]  /*14e60*/  ISETP.EQ.U32.AND P0, PT, R0, R3, PT ;  /* 0x000000030000720c */ /* 0x002fc40003f02070 */
[----:B------:R-:W0:Y:S11]  /*14e70*/  LDC.64 R2, c[0x0][0xc60] ;  /* 0x00031800ff027b82 */ /* 0x000e360000000a00 */
[----:B0-----:R-:W3:Y:S01]  /*14e80*/  @P0 ATOMG.E.ADD.STRONG.GPU PT, R3, desc[UR6][R2.64], R5 ;  /* 0x00000005020309a8 */ /* 0x001ee200081ee1c6 */
[----:B------:R-:W0:Y:S02]  /*14e90*/  S2R R4, SR_LTMASK ;  /* 0x0000000000047919 */ /* 0x000e240000003900 */
[----:B0-----:R-:W-:-:S04]  /*14ea0*/  LOP3.LUT R4, R4, UR4, RZ, 0xc0, !PT ;  /* 0x0000000404047c12 */ /* 0x001fc8000f8ec0ff */
[----:B------:R-:W0:Y:S01]  /*14eb0*/  POPC R7, R4 ;  /* 0x0000000400077309 */ /* 0x000e220000000000 */
[----:B---3--:R-:W0:Y:S02]  /*14ec0*/  SHFL.IDX PT, R0, R3, R0, 0x1f ;  /* 0x00001f0003007589 */ /* 0x008e2400000e0000 */
[----:B0-----:R-:W-:-:S05]  /*14ed0*/  IADD3 R0, R0, UR38, R7 ;  /* 0x0000002600007c10 */ /* 0x001fca000fffe007 */
[----:B------:R3:W-:Y:S01]  /*14ee0*/  STL [R1], R0 ;  /* 0x0000000001007387 */ /* 0x0007e20000100800 */
[----:B------:R-:W-:Y:S05]  /*14ef0*/  BRA `(.L_x_2422) ;  /* 0x0000004800c07947 */ /* 0x000fea0003800000 */
.L_x_2421:
[----:B-1----:R-:W-:Y:S01]  /*14f00*/  VIADD R0, R18, 0x24400 ;  /* 0x0002440012007836 */ /* 0x002fe20000000000 */
        /* <DEDUP_REMOVED lines=19> */
.L_x_2424:
[----:B------:R-:W-:Y:S05]  /*15040*/  BSYNC B6 ;  /* 0x0000000000067941 */ /* 0x000fea0003800000 */
.L_x_2423:
        /* <DEDUP_REMOVED lines=8> */
[----:B------:R1:W3:Y:S01]  /*150d0*/  LDC.64 R2, c[0x4][R0] ;  /* 0x0100000000027b82 */ /* 0x0002e20000000a00 */
[----:B------:R-:W-:Y:S02]  /*150e0*/  IMAD.U32 R4, RZ, RZ, UR6 ;  /* 0x00000006ff047e24 */ /* 0x000fe4000f8e00ff */
[----:B0-----:R-:W-:Y:S02]  /*150f0*/  IMAD.U32 R5, RZ, RZ, UR7 ;  /* 0x00000007ff057e24 */ /* 0x001fe4000f8e00ff */
[----:B------:R-:W-:Y:S02]  /*15100*/  IMAD.U32 R6, RZ, RZ, UR8 ;  /* 0x00000008ff067e24 */ /* 0x000fe4000f8e00ff */
[----:B------:R-:W-:-:S02]  /*15110*/  IMAD.U32 R7, RZ, RZ, UR9 ;  /* 0x00000009ff077e24 */ /* 0x000fc4000f8e00ff */
[----:B--2---:R-:W-:Y:S02]  /*15120*/  IMAD.U32 R10, RZ, RZ, UR4 ;  /* 0x00000004ff0a7e24 */ /* 0x004fe4000f8e00ff */
[----:B------:R-:W-:Y:S02]  /*15130*/  IMAD.U32 R11, RZ, RZ, UR5 ;  /* 0x00000005ff0b7e24 */ /* 0x000fe4000f8e00ff */
[----:B------:R-:W-:Y:S02]  /*15140*/  IMAD.MOV.U32 R8, RZ, RZ, 0x70 ;  /* 0x00000070ff087424 */ /* 0x000fe400078e00ff */
[----:B------:R-:W-:Y:S02]  /*15150*/  IMAD.MOV.U32 R12, RZ, RZ, 0x1 ;  /* 0x00000001ff0c7424 */ /* 0x000fe400078e00ff */
[----:B-1----:R-:W-:-:S07]  /*15160*/  IMAD.MOV.U32 R13, RZ, RZ, RZ ;  /* 0x000000ffff0d7224 */ /* 0x002fce00078e00ff */
[----:B------:R-:W-:-:S07]  /*15170*/  LEPC R20, `(.L_x_2427) ;  /* 0x000000001014794e */ /* 0x000fce0000000000 */
[----:B---3--:R-:W-:Y:S05]  /*15180*/  CALL.ABS.NOINC R2 ;  /* 0x0000000002007343 */ /* 0x008fea0003c00000 */
.L_x_2427:
        /* <DEDUP_REMOVED lines=16> */
.L_x_2426:
[----:B------:R-:W-:Y:S05]  /*15290*/  BSYNC B6 ;  /* 0x0000000000067941 */ /* 0x000fea0003800000 */
.L_x_2425:
[----:B------:R-:W3:Y:S01]  /*152a0*/  LDL.LU R4, [R1+0x1c] ;  /* 0x00001c0001047983 */ /* 0x000ee20000300800 */
[----:B------:R-:W-:-:S03]  /*152b0*/  ULDC.64 UR4, c[0x0][0x9f8] ;  /* 0x00027e0000047ab9 */ /* 0x000fc60000000a00 */
[----:B------:R-:W4:Y:S01]  /*152c0*/  LDL R7, [R1+0x10] ;  /* 0x0000100001077983 */ /* 0x000f220000100800 */
[----:B------:R-:W-:Y:S01]  /*152d0*/  ISETP.NE.U32.AND P0, PT, RZ, UR4, PT ;  /* 0x00000004ff007c0c */ /* 0x000fe2000bf05070 */
[----:B------:R-:W-:Y:S02]  /*152e0*/  ULDC.64 UR6, c[0x0][0x208] ;  /* 0x0000820000067ab9 */ /* 0x000fe40000000a00 */
[----:B------:R-:W5:Y:S01]  /*152f0*/  LDL R0, [R1+0x40] ;  /* 0x0000400001007983 */ /* 0x000f620000100800 */
[----:B------:R-:W-:-:S13]  /*15300*/  ISETP.NE.AND.EX P0, PT, RZ, UR5, PT, P0 ;  /* 0x00000005ff007c0c */ /* 0x000fda000bf05300 */
[----:B------:R-:W-:-:S04]  /*15310*/  @P0 IADD3 R2, P1, R17, UR4, RZ ;  /* 0x0000000411020c10 */ /* 0x000fc8000ff3e0ff */
[----:B---3--:R-:W-:Y:S01]  /*15320*/  @P0 IADD3.X R3, R4, UR5, RZ, P1, !PT ;  /* 0x0000000504030c10 */ /* 0x008fe20008ffe4ff */
[----:B------:R-:W-:-:S04]  /*15330*/  ULDC.64 UR4, c[0x0][0xa08] ;  /* 0x0002820000047ab9 */ /* 0x000fc80000000a00 */
[----:B----4-:R1:W0:Y:S02]  /*15340*/  @P0 LDG.E R7, desc[UR6][R2.64] ;  /* 0x0000000602070981 */ /* 0x010224000c1e1900 */
[----:B-1----:R-:W1:Y:S01]  /*15350*/  LDC.64 R2, c[0x0][0x418] ;  /* 0x00010600ff027b82 */ /* 0x002e620000000a00 */
[----:B-----5:R-:W-:Y:S01]  /*15360*/  VIADD R0, R0, 0xffffffff ;  /* 0xffffffff00007836 */ /* 0x020fe20000000000 */
[----:B0-----:R-:W-:Y:S01]  /*15370*/  SHF.R.S32.HI R8, RZ, 0x1f, R7 ;  /* 0x0000001fff087819 */ /* 0x001fe20000011407 */
[----:B------:R0:W-:Y:S04]  /*15380*/  @P0 STL [R1+0x10], R7 ;  /* 0x0000100701000387 */ /* 0x0001e80000100800 */
[----:B------:R0:W-:Y:S01]  /*15390*/  STL [R1+0x1c], R8 ;  /* 0x00001c0801007387 */ /* 0x0001e20000100800 */
[----:B-1----:R-:W-:Y:S01]  /*153a0*/  LOP3.LUT P0, RZ, R2, UR4, RZ, 0xfc, !PT ;  /* 0x0000000402ff7c12 */ /* 0x002fe2000f80fcff */
[----:B------:R-:W-:-:S03]  /*153b0*/  UMOV UR4, 0xffffffff ;  /* 0xffffffff00047882 */ /* 0x000fc60000000000 */
[----:B------:R-:W-:-:S04]  /*153c0*/  LOP3.LUT P0, RZ, R3, UR5, RZ, 0xfc, P0 ;  /* 0x0000000503ff7c12 */ /* 0x000fc8000800fcff */
[----:B------:R-:W-:Y:S01]  /*153d0*/  SEL R17, R7, RZ, !P0 ;  /* 0x000000ff07117207 */ /* 0x000fe20004000000 */
[----:B0-----:R-:W-:Y:S08]  /*153e0*/  BRA.DIV UR4, `(.L_x_2428) ;  /* 0x0000005e04b07947 */ /* 0x001ff0000b800000 */
[----:B------:R-:W0:Y:S02]  /*153f0*/  S2R R4, SR_TID.X ;  /* 0x0000000000047919 */ /* 0x000e240000002100 */
[----:B0-----:R-:W-:-:S04]  /*15400*/  SHF.R.U32.HI R4, RZ, 0x5, R4 ;  /* 0x00000005ff047819 */ /* 0x001fc80000011604 */
[----:B------:R-:W-:-:S05]  /*15410*/  LOP3.LUT R4, R4, 0x3, RZ, 0xc0, !PT ;  /* 0x0000000304047812 */ /* 0x000fca00078ec0ff */
[----:B------:R0:W1:Y:S02]  /*15420*/  SHFL.IDX PT, R14, R4, RZ, 0x1f ;  /* 0x00001fff040e7589 */ /* 0x00006400000e0000 */
.L_x_2545:
[----:B------:R-:W-:Y:S01]  /*15430*/  PLOP3.LUT P1, PT, PT, PT, PT, 0x8, 0x0 ;  /* 0x000000000000781c */ /* 0x000fe20003f2e170 */
[----:B------:R3:W-:Y:S01]  /*15440*/  STL [R1+0x8], R0 ;  /* 0x0000080001007387 */ /* 0x0007e20000100800 */
[----:B-1----:R-:W-:Y:S02]  /*15450*/  ISETP.NE.AND P0, PT, R14, RZ, PT ;  /* 0x000000ff0e00720c */ /* 0x002fe40003f05270 */
[----:B0-----:R-:W-:-:S05]  /*15460*/  P2R R4, PR, RZ, 0x2 ;  /* 0x00000002ff047803 */ /* 0x001fca0000000000 */
[----:B------:R3:W-:Y:S06]  /*15470*/  STL [R1+0x20], R4 ;  /* 0x0000200401007387 */ /* 0x0007ec0000100800 */
[----:B------:R-:W-:Y:S05]  /*15480*/  @P0 BRA `(.L_x_2429) ;  /* 0x0000000400440947 */ /* 0x000fea0003800000 */
[----:B------:R-:W-:-:S03]  /*15490*/  UMOV UR4, 0xffffffff ;  /* 0xffffffff00047882 */ /* 0x000fc60000000000 */
[----:B------:R-:W-:Y:S05]  /*154a0*/  BRA.DIV UR4, `(.L_x_2430) ;  /* 0x0000005e04b47947 */ /* 0x000fea000b800000 */
[----:B------:R-:W-:-:S13]  /*154b0*/  ELECT P6, URZ, PT ;  /* 0x00000000003f782f */ /* 0x000fda00038c0000 */
.L_x_2548:
[----:B------:R-:W-:Y:S05]  /*154c0*/  @!P6 BRA `(.L_x_2429) ;  /* 0x000000040034e947 */ /* 0x000fea0003800000 */
[----:B------:R-:W-:-:S04]  /*154d0*/  ISETP.NE.U32.AND P0, PT, R2, RZ, PT ;  /* 0x000000ff0200720c */ /* 0x000fc80003f05070 */
[----:B------:R-:W-:-:S13]  /*154e0*/  ISETP.NE.AND.EX P0, PT, R3, RZ, PT, P0 ;  /* 0x000000ff0300720c */ /* 0x000fda0003f05300 */
[----:B------:R-:W-:Y:S05]  /*154f0*/  @!P0 BRA `(.L_x_2431) ;  /* 0x0000000000548947 */ /* 0x000fea0003800000 */
[----:B------:R-:W0:Y:S01]  /*15500*/  LDC R6, c[0x0][0x43c] ;  /* 0x00010f00ff067b82 */ /* 0x000e220000000800 */
[----:B------:R-:W-:Y:S01]  /*15510*/  IMAD.MOV.U32 R9, RZ, RZ, R0 ;  /* 0x000000ffff097224 */ /* 0x000fe200078e0000 */
[----:B------:R-:W-:Y:S01]  /*15520*/  ULDC.64 UR4, c[0x0][0x428] ;  /* 0x00010a0000047ab9 */ /* 0x000fe20000000a00 */
[----:B------:R-:W-:Y:S02]  /*15530*/  ULDC.64 UR6, c[0x0][0x208] ;  /* 0x0000820000067ab9 */ /* 0x000fe40000000a00 */
[----:B---3--:R-:W-:Y:S01]  /*15540*/  IMAD.MOV.U32 R0, RZ, RZ, R9 ;  /* 0x000000ffff007224 */ /* 0x008fe200078e0009 */
[----:B0-----:R-:W-:-:S13]  /*15550*/  ISETP.NE.AND P0, PT, R6, 0x1, PT ;  /* 0x000000010600780c */ /* 0x001fda0003f05270 */
[----:B------:R-:W0:Y:S02]  /*15560*/  @P0 LDC.64 R4, c[0x0][0x440] ;  /* 0x00011000ff040b82 */ /* 0x000e240000000a00 */
[----:B0-----:R-:W-:-:S05]  /*15570*/  @P0 IMAD.HI.U32 R4, R9, R4, RZ ;  /* 0x0000000409040227 */ /* 0x001fca00078e00ff */
        /* <DEDUP_REMOVED lines=13> */
.L_x_2431:
[----:B0-----:R-:W4:Y:S01]  /*15650*/  LDL R2, [R1+0x14] ;  /* 0x0000140001027983 */ /* 0x001f220000100800 */
[----:B---3--:R-:W-:Y:S01]  /*15660*/  IMAD R0, R19, 0x8, R18 ;  /* 0x0000000813007824 */ /* 0x008fe200078e0212 */
[----:B----4-:R-:W-:-:S04]  /*15670*/  SHF.L.U32 R2, R2, 0x1f, RZ ;  /* 0x0000001f02027819 */ /* 0x010fc800000006ff */
[----:B------:R-:W0:Y:S02]  /*15680*/  SYNCS.PHASECHK.TRANS64.TRYWAIT P0, [R0+URZ+0x38840], R2 ;  /* 0x03884002000075a7 */ /* 0x000e24000800017f */
[----:B0-----:R-:W-:Y:S05]  /*15690*/  @!P0 BRA `(.L_x_2432) ;  /* 0x0000005c00588947 */ /* 0x001fea0003800000 */
.L_x_2549:
[----:B------:R-:W1:Y:S02]  /*156a0*/  S2R R3, SR_TID.X ;  /* 0x0000000000037919 */ /* 0x000e640000002100 */
[----:B-1----:R-:W-:-:S04]  /*156b0*/  LOP3.LUT R3, R3, 0x7f, RZ, 0xc0, !PT ;  /* 0x0000007f03037812 */ /* 0x002fc800078ec0ff */
[----:B------:R-:W-:-:S13]  /*156c0*/  ISETP.NE.AND P0, PT, R3, RZ, PT ;  /* 0x000000ff0300720c */ /* 0x000fda0003f05270 */
[----:B------:R-:W-:Y:S05]  /*156d0*/  @P0 BRA `(.L_x_2433) ;  /* 0x00000000001c0947 */ /* 0x000fea0003800000 */
[----:B------:R-:W1:Y:S01]  /*156e0*/  S2R R3, SR_TID.X ;  /* 0x0000000000037919 */ /* 0x000e620000002100 */
[----:B0-----:R-:W-:-:S04]  /*156f0*/  IMAD.MOV.U32 R2, RZ, RZ, 0xa000 ;  /* 0x0000a000ff027424 */ /* 0x001fc800078e00ff */
[----:B------:R3:W-:Y:S01]  /*15700*/  SYNCS.ARRIVE.TRANS64 RZ, [R0+URZ+0x38830], R2 ;  /* 0x0388300200ff79a7 */ /* 0x0007e2000800003f */
[----:B-1----:R-:W-:-:S04]  /*15710*/  LOP3.LUT R3, R3, 0x1f, RZ, 0xc0, !PT ;  /* 0x0000001f03037812 */ /* 0x002fc800078ec0ff */
[----:B------:R-:W-:-:S13]  /*15720*/  ISETP.NE.AND P0, PT, R3, RZ, PT ;  /* 0x000000ff0300720c */ /* 0x000fda0003f05270 */
[----:B---3--:R-:W-:Y:S05]  /*15730*/  @!P0 BRA `(.L_x_2433) ;  /* 0x0000000000048947 */ /* 0x008fea0003800000 */
[----:B------:R-:W-:Y:S01]  /*15740*/  BPT.TRAP 0x1 ;  /* 0x000000040000795c */ /* 0x000fe20000300000 */
.L_x_2433:
[----:B------:R-:W3:Y:S04]  /*15750*/  LDL R3, [R1+0x8] ;  /* 0x0000080001037983 */ /* 0x000ee80000100800 */
[----:B0-----:R-:W4:Y:S01]  /*15760*/  LDL R2, [R1+0x18] ;  /* 0x0000180001027983 */ /* 0x001f220000100800 */
        /* <DEDUP_REMOVED lines=20> */
[----:B----4-:R-:W-:-:S13]  /*158b0*/  R2UR UR5, R2 ;  /* 0x00000000020572ca */ /* 0x010fda00000e0000 */
[----:B------:R-:W-:Y:S02]  /*158c0*/  UIMAD UR11, UR11, 0x50, UR5 ;  /* 0x000000500b0b78a4 */ /* 0x000fe4000f8e0205 */
[----:B------:R-:W-:-:S09]  /*158d0*/  UIADD3.X UR5, URZ, UR37, URZ, UP0, !UPT ;  /* 0x000000253f057290 */ /* 0x000fd200087fe43f */
[----:B------:R1:W-:Y:S02]  /*158e0*/  UTMALDG.4D [UR8], [UR4], desc[UR6] ;  /* 0x00000608040075b4 */ /* 0x0003e40008019000 */
[----:B-1----:R-:W-:Y:S01]  /*158f0*/  UMOV UR8, UR15 ;  /* 0x0000000f00087c82 */ /* 0x002fe20008000000 */
[----:B------:R-:W-:Y:S02]  /*15900*/  UMOV UR10, UR16 ;  /* 0x00000010000a7c82 */ /* 0x000fe40008000000 */
[----:B------:R1:W-:Y:S02]  /*15910*/  UTMALDG.4D [UR8], [UR4], desc[UR6] ;  /* 0x00000608040075b4 */ /* 0x0003e40008019000 */
[----:B-1----:R-:W-:Y:S01]  /*15920*/  UMOV UR8, UR17 ;  /* 0x0000001100087c82 */ /* 0x002fe20008000000 */
[----:B------:R-:W-:Y:S01]  /*15930*/  UMOV UR10, UR14 ;  /* 0x0000000e000a7c82 */ /* 0x000fe20008000000 */
[----:B------:R-:W-:Y:S01]  /*15940*/  UMOV UR14, 0xc0 ;  /* 0x000000c0000e7882 */ /* 0x000fe20000000000 */
[----:B------:R1:W-:Y:S02]  /*15950*/  UTMALDG.4D [UR8], [UR4], desc[UR6] ;  /* 0x00000608040075b4 */ /* 0x0003e40008019000 */
[----:B-1----:R-:W-:Y:S01]  /*15960*/  UMOV UR8, UR18 ;  /* 0x0000001200087c82 */ /* 0x002fe20008000000 */
[----:B------:R-:W-:-:S02]  /*15970*/  UMOV UR10, UR14 ;  /* 0x0000000e000a7c82 */ /* 0x000fc40008000000 */
[----:B------:R0:W-:Y:S02]  /*15980*/  UTMALDG.4D [UR8], [UR4], desc[UR6] ;  /* 0x00000608040075b4 */ /* 0x0001e40008019000 */
[----:B0-----:R-:W-:Y:S01]  /*15990*/  NOP ;  /* 0x0000000000007918 */ /* 0x001fe20000000000 */
.L_x_2429:
[----:B------:R-:W4:Y:S04]  /*159a0*/  LDL.LU R3, [R1+0x30] ;  /* 0x0000300001037983 */ /* 0x000f280000300800 */
[----:B------:R-:W5:Y:S04]  /*159b0*/  LDL.LU R5, [R1+0x2c] ;  /* 0x00002c0001057983 */ /* 0x000f680000300800 */
[----:B---3--:R-:W3:Y:S01]  /*159c0*/  LDL.LU R4, [R1+0x44] ;  /* 0x0000440001047983 */ /* 0x008ee20000300800 */
        /* <DEDUP_REMOVED lines=9> */
[----:B----4-:R-:W-:Y:S02]  /*15a60*/  SHF.R.S32.HI R0, RZ, 0x1f, R3 ;  /* 0x0000001fff007819 */ /* 0x010fe40000011403 */
[----:B-----5:R-:W-:-:S03]  /*15a70*/  SEL R5, R5, RZ, !P0 ;  /* 0x000000ff05057207 */ /* 0x020fc60004000000 */
[----:B------:R-:W-:Y:S01]  /*15a80*/  IMAD R0, R0, UR4, RZ ;  /* 0x0000000400007c24 */ /* 0x000fe2000f8e02ff */
[----:B---3--:R-:W-:-:S03]  /*15a90*/  SEL R4, R4, RZ, !P0 ;  /* 0x000000ff04047207 */ /* 0x008fc60004000000 */
        /* <DEDUP_REMOVED lines=8> */
[----:B0-----:R-:W-:Y:S01]  /*15b20*/  MOV R2, 0x0 ;  /* 0x0000000000027802 */ /* 0x001fe20000000f00 */
        /* <DEDUP_REMOVED lines=14> */
[----:B0-----:R-:W-:Y:S05]  /*15c10*/  CALL.ABS.NOINC R2 ;  /* 0x0000000002007343 */ /* 0x001fea0003c00000 */
.L_x_2435:
[----:B------:R-:W-:Y:S05]  /*15c20*/  BSYNC B6 ;  /* 0x0000000000067941 */ /* 0x000fea0003800000 */
.L_x_2434:
[----:B0-----:R-:W3:Y:S01]  /*15c30*/  LDL.LU R0, [R1+0x44] ;  /* 0x0000440001007983 */ /* 0x001ee20000300800 */
[----:B------:R-:W-:Y:S01]  /*15c40*/  ULDC.64 UR4, c[0x0][0x2d8] ;  /* 0x0000b60000047ab9 */ /* 0x000fe20000000a00 */
[----:B------:R-:W0:Y:S01]  /*15c50*/  LDC R7, c[0x0][0x448] ;  /* 0x00011200ff077b82 */ /* 0x000e220000000800 */
[----:B------:R-:W-:Y:S01]  /*15c60*/  ULDC.64 UR6, c[0x0][0x280] ;  /* 0x0000a00000067ab9 */ /* 0x000fe20000000a00 */
[----:B------:R-:W4:Y:S04]  /*15c70*/  LDL.LU R4, [R1+0x30] ;  /* 0x0000300001047983 */ /* 0x000f280000300800 */
[----:B------:R-:W4:Y:S04]  /*15c80*/  LDL.LU.64 R2, [R1+0x50] ;  /* 0x0000500001027983 */ /* 0x000f280000300a00 */
[----:B------:R-:W3:Y:S04]  /*15c90*/  LDL.LU R5, [R1+0x2c] ;  /* 0x00002c0001057983 */ /* 0x000ee80000300800 */
[----:B------:R-:W3:Y:S01]  /*15ca0*/  LDL R8, [R1+0x4] ;  /* 0x0000040001087983 */ /* 0x000ee20000100800 */
[----:B------:R-:W1:Y:S01]  /*15cb0*/  S2R R9, SR_TID.X ;  /* 0x0000000000097919 */ /* 0x000e620000002100 */
[----:B--2---:R-:W2:Y:S01]  /*15cc0*/  S2R R10, SR_TID.X ;  /* 0x00000000000a7919 */ /* 0x004ea20000002100 */
[----:B0-----:R-:W-:-:S13]  /*15cd0*/  ISETP.NE.AND P0, PT, R7, 0x1, PT ;  /* 0x000000010700780c */ /* 0x001fda0003f05270 */
[----:B------:R-:W0:Y:S01]  /*15ce0*/  @P0 LDC R6, c[0x0][0x450] ;  /* 0x00011400ff060b82 */ /* 0x000e220000000800 */
[----:B-1----:R-:W-:Y:S02]  /*15cf0*/  IMAD.SHL.U32 R9, R9, 0x8, RZ ;  /* 0x0000000809097824 */ /* 0x002fe400078e00ff */
[----:B--2---:R-:W-:-:S03]  /*15d00*/  IMAD.SHL.U32 R10, R10, 0x8, RZ ;  /* 0x000000080a0a7824 */ /* 0x004fc600078e00ff */
[----:B------:R-:W-:-:S04]  /*15d10*/  LOP3.LUT R9, R9, 0x38, RZ, 0xc0, !PT ;  /* 0x0000003809097812 */ /* 0x000fc800078ec0ff */
[C---:B------:R-:W-:Y:S02]  /*15d20*/  LOP3.LUT R12, R9.reuse, 0x40, RZ, 0xfc, !PT ;  /* 0x00000040090c7812 */ /* 0x040fe400078efcff */
[C---:B------:R-:W-:Y:S02]  /*15d30*/  LOP3.LUT R11, R9.reuse, 0x80, RZ, 0xfc, !PT ;  /* 0x00000080090b7812 */ /* 0x040fe400078efcff */
[----:B------:R-:W-:Y:S02]  /*15d40*/  LOP3.LUT R9, R9, 0xc0, RZ, 0xfc, !PT ;  /* 0x000000c009097812 */ /* 0x000fe400078efcff */
[----:B------:R-:W-:Y:S01]  /*15d50*/  LOP3.LUT R10, R10, 0x38, RZ, 0xc0, !PT ;  /* 0x000000380a0a7812 */ /* 0x000fe200078ec0ff */
[----:B----4-:R-:W-:Y:S02]  /*15d60*/  IMAD.MOV.U32 R3, RZ, RZ, R4 ;  /* 0x000000ffff037224 */ /* 0x010fe400078e0004 */
[----:B------:R-:W1:Y:S01]  /*15d70*/  S2R R4, SR_TID.X ;  /* 0x0000000000047919 */ /* 0x000e620000002100 */
[----:B------:R-:W-:-:S04]  /*15d80*/  IMAD.WIDE.U32 R2, R16, UR4, R2 ;  /* 0x0000000410027c25 */ /* 0x000fc8000f8e0002 */
[----:B------:R-:W-:Y:S01]  /*15d90*/  IMAD R3, R16, UR5, R3 ;  /* 0x0000000510037c24 */ /* 0x000fe2000f8e0203 */
[----:B------:R-:W-:Y:S02]  /*15da0*/  ULDC.64 UR4, c[0x0][0x2e0] ;  /* 0x0000b80000047ab9 */ /* 0x000fe40000000a00 */
[----:B---3--:R-:W-:Y:S02]  /*15db0*/  IMAD R0, R0, UR4, RZ ;  /* 0x0000000400007c24 */ /* 0x008fe4000f8e02ff */
[----:B------:R-:W-:-:S04]  /*15dc0*/  IMAD.WIDE.U32 R2, R5, UR4, R2 ;  /* 0x0000000405027c25 */ /* 0x000fc8000f8e0002 */
[----:B------:R-:W-:Y:S01]  /*15dd0*/  IMAD R0, R5, UR5, R0 ;  /* 0x0000000505007c24 */ /* 0x000fe2000f8e0200 */
[----:B------:R-:W-:-:S03]  /*15de0*/  ULDC.64 UR4, c[0x0][0x2d0] ;  /* 0x0000b40000047ab9 */ /* 0x000fc60000000a00 */
[----:B------:R-:W-:Y:S01]  /*15df0*/  IMAD.IADD R3, R3, 0x1, R0 ;  /* 0x0000000103037824 */ /* 0x000fe200078e0200 */
[----:B-1----:R-:W-:-:S04]  /*15e00*/  LOP3.LUT R4, R4, 0x7f, RZ, 0xc0, !PT ;  /* 0x0000007f04047812 */ /* 0x002fc800078ec0ff */
[----:B------:R-:W-:Y:S02]  /*15e10*/  SHF.R.U32.HI R5, RZ, 0x3, R4 ;  /* 0x00000003ff057819 */ /* 0x000fe40000011604 */
[----:B------:R-:W1:Y:S02]  /*15e20*/  S2R R4, SR_TID.X ;  /* 0x0000000000047919 */ /* 0x000e640000002100 */
[----:B-1----:R-:W-:-:S05]  /*15e30*/  IMAD.SHL.U32 R4, R4, 0x10, RZ ;  /* 0x0000001004047824 */ /* 0x002fca00078e00ff */
[----:B------:R-:W-:Y:S02]  /*15e40*/  LOP3.LUT R4, R5, 0x70, R4, 0xf8, !PT ;  /* 0x0000007005047812 */ /* 0x000fe400078ef804 */
[----:B------:R-:W1:Y:S03]  /*15e50*/  @P0 LDC R5, c[0x0][0x44c] ;  /* 0x00011300ff050b82 */ /* 0x000e660000000800 */
[----:B------:R-:W-:-:S04]  /*15e60*/  IMAD R0, R8, 0x80, R4 ;  /* 0x0000008008007824 */ /* 0x000fc800078e0204 */
[----:B------:R-:W-:Y:S02]  /*15e70*/  IMAD.MOV.U32 R4, RZ, RZ, R0 ;  /* 0x000000ffff047224 */ /* 0x000fe400078e0000 */
[----:B-1----:R-:W-:-:S05]  /*15e80*/  @P0 IMAD.HI.U32 R5, R0, R5, RZ ;  /* 0x0000000500050227 */ /* 0x002fca00078e00ff */
[----:B0-----:R-:W-:-:S05]  /*15e90*/  @P0 SHF.R.U32.HI R4, RZ, R6, R5 ;  /* 0x00000006ff040219 */ /* 0x001fca0000011605 */
        /* <DEDUP_REMOVED lines=31> */
[----:B---3--:R-:W-:-:S03]  /*16090*/  IMAD R2, R8, 0x80, R11 ;  /* 0x0000008008027824 */ /* 0x008fc600078e020b */
        /* <DEDUP_REMOVED lines=86> */
.L_x_2566:
        /* <DEDUP_REMOVED lines=14> */
.L_x_2438:
[----:B------:R-:W-:Y:S05]  /*166e0*/  BSYNC B0 ;  /* 0x0000000000007941 */ /* 0x000fea0003800000 */
.L_x_2437:
[----:B------:R-:W-:Y:S01]  /*166f0*/  NOP ;  /* 0x0000000000007918 */ /* 0x000fe20000000000 */
[----:B------:R-:W-:Y:S01]  /*16700*/  PLOP3.LUT P0, PT, PT, PT, PT, 0x80, 0x0 ;  /* 0x000000000000781c */ /* 0x000fe20003f0f070 */
[----:B0-----:R-:W-:-:S12]  /*16710*/  VIADD R6, R18, 0x38800 ;  /* 0x0003880012067836 */ /* 0x001fd80000000000 */
.L_x_2439:
        /* <DEDUP_REMOVED lines=18> */
.L_x_2567:
[----:B------:R-:W-:Y:S05]  /*16840*/  BSYNC B0 ;  /* 0x0000000000007941 */ /* 0x000fea0003800000 */
.L_x_2440:
        /* <DEDUP_REMOVED lines=55> */
.L_x_2448:
[----:B------:R-:W-:Y:S01]  /*16bc0*/  IMAD R3, R9, 0x8, R18 ;  /* 0x0000000809037824 */ /* 0x000fe200078e0212 */
[----:B------:R-:W-:Y:S01]  /*16bd0*/  SHF.L.U32 R2, R11, 0x1f, RZ ;  /* 0x0000001f0b027819 */ /* 0x000fe200000006ff */
[----:B------:R-:W-:Y:S03]  /*16be0*/  BSSY B3, `(.L_x_2449) ;  /* 0x0000003000037945 */ /* 0x000fe60003800000 */
[----:B------:R-:W1:Y:S02]  /*16bf0*/  SYNCS.PHASECHK.TRANS64.TRYWAIT P0, [R3+URZ+0x38840], R2 ;  /* 0x03884002030075a7 */ /* 0x000e64000800017f */
[----:B-1----:R-:W-:Y:S05]  /*16c00*/  @!P0 BRA `(.L_x_2450) ;  /* 0x0000005400308947 */ /* 0x002fea0003800000 */
.L_x_2568:
[----:B------:R-:W-:Y:S05]  /*16c10*/  BSYNC B3 ;  /* 0x0000000000037941 */ /* 0x000fea0003800000 */
.L_x_2449:
        /* <DEDUP_REMOVED lines=12> */
.L_x_2452:
[----:B------:R-:W-:Y:S05]  /*16ce0*/  BSYNC B3 ;  /* 0x0000000000037941 */ /* 0x000fea0003800000 */
.L_x_2451:
        /* <DEDUP_REMOVED lines=12> */
.L_x_2453:
        /* <DEDUP_REMOVED lines=16> */
.L_x_2454:
        /* <DEDUP_REMOVED lines=16> */
.L_x_2455:
        /* <DEDUP_REMOVED lines=16> */
.L_x_2456:
        /* <DEDUP_REMOVED lines=16> */
.L_x_2569:
[----:B------:R-:W-:Y:S05]  /*171b0*/  BSYNC B3 ;  /* 0x0000000000037941 */ /* 0x000fea0003800000 */
.L_x_2457:
        /* <DEDUP_REMOVED lines=12> */
.L_x_2460:
[----:B------:R-:W-:Y:S05]  /*17280*/  BSYNC B3 ;  /* 0x0000000000037941 */ /* 0x000fea0003800000 */
.L_x_2459:
        /* <DEDUP_REMOVED lines=13> */
.L_x_2461:
        /* <DEDUP_REMOVED lines=15> */
.L_x_2462:
        /* <DEDUP_REMOVED lines=15> */
.L_x_2463:
        /* <DEDUP_REMOVED lines=15> */
.L_x_2464:
        /* <DEDUP_REMOVED lines=12> */
.L_x_2447:
[----:B------:R-:W-:Y:S05]  /*176f0*/  BSYNC B1 ;  /* 0x0000000000017941 */ /* 0x000fea0003800000 */
.L_x_2446:
[----:B0-----:R-:W2:Y:S01]  /*17700*/  LDL.LU R0, [R1+0x40] ;  /* 0x0000400001007983 */ /* 0x001ea20000300800 */
[----:B------:R-:W-:-:S03]  /*17710*/  IMAD.MOV.U32 R19, RZ, RZ, R9 ;  /* 0x000000ffff137224 */ /* 0x000fc600078e0009 */
[----:B------:R0:W-:Y:S02]  /*17720*/  STL [R1+0x14], R11 ;  /* 0x0000140b01007387 */ /* 0x0001e40000100800 */
[----:B0-2---:R-:W-:-:S07]  /*17730*/  VIADD R0, R0, 0xfffffffd ;  /* 0xfffffffd00007836 */ /* 0x005fce0000000000 */
.L_x_2445:
[----:B------:R-:W-:Y:S05]  /*17740*/  BSYNC B2 ;  /* 0x0000000000027941 */ /* 0x000fea0003800000 */
.L_x_2444:
[----:B------:R-:W-:Y:S01]  /*17750*/  VIADD R10, R10, 0xfffffffe ;  /* 0xfffffffe0a0a7836 */ /* 0x000fe20000000000 */
[----:B------:R-:W-:-:S04]  /*17760*/  LOP3.LUT R8, RZ, R8, RZ, 0x33, !PT ;  /* 0x00000008ff087212 */ /* 0x000fc800078e33ff */
[----:B------:R-:W-:-:S13]  /*17770*/  ISETP.NE.AND P0, PT, R10, R8, PT ;  /* 0x000000080a00720c */ /* 0x000fda0003f05270 */
[----:B------:R-:W-:Y:S05]  /*17780*/  @!P0 BRA `(.L_x_2443) ;  /* 0x0000001800c48947 */ /* 0x000fea0003800000 */
[----:B------:R-:W-:-:S07]  /*17790*/  IMAD.MOV.U32 R9, RZ, RZ, R17 ;  /* 0x000000ffff097224 */ /* 0x000fce00078e0011 */
.L_x_2503:
        /* <DEDUP_REMOVED lines=36> */
.L_x_2467:
[----:B------:R-:W-:Y:S01]  /*179e0*/  IMAD R3, R4, 0x8, R18 ;  /* 0x0000000804037824 */ /* 0x000fe200078e0212 */
[----:B------:R-:W-:Y:S01]  /*179f0*/  SHF.L.U32 R2, R5, 0x1f, RZ ;  /* 0x0000001f05027819 */ /* 0x000fe200000006ff */
[----:B------:R-:W-:Y:S03]  /*17a00*/  BSSY B2, `(.L_x_2468) ;  /* 0x0000003000027945 */ /* 0x000fe60003800000 */
[----:B------:R-:W1:Y:S02]  /*17a10*/  SYNCS.PHASECHK.TRANS64.TRYWAIT P0, [R3+URZ+0x38840], R2 ;  /* 0x03884002030075a7 */ /* 0x000e64000800017f */
[----:B-1----:R-:W-:Y:S05]  /*17a20*/  @!P0 BRA `(.L_x_2469) ;  /* 0x0000004400d08947 */ /* 0x002fea0003800000 */
.L_x_2570:
[----:B------:R-:W-:Y:S05]  /*17a30*/  BSYNC B2 ;  /* 0x0000000000027941 */ /* 0x000fea0003800000 */
.L_x_2468:
        /* <DEDUP_REMOVED lines=12> */
.L_x_2471:
[----:B------:R-:W-:Y:S05]  /*17b00*/  BSYNC B2 ;  /* 0x0000000000027941 */ /* 0x000fea0003800000 */
.L_x_2470:
        /* <DEDUP_REMOVED lines=12> */
.L_x_2472:
        /* <DEDUP_REMOVED lines=16> */
.L_x_2473:
        /* <DEDUP_REMOVED lines=16> */
.L_x_2474:
        /* <DEDUP_REMOVED lines=16> */
.L_x_2475:
        /* <DEDUP_REMOVED lines=16> */
.L_x_2571:
[----:B------:R-:W-:Y:S05]  /*17fd0*/  BSYNC B2 ;  /* 0x0000000000027941 */ /* 0x000fea0003800000 */
.L_x_2476:
        /* <DEDUP_REMOVED lines=11> */
.L_x_2479:
[----:B------:R-:W-:Y:S05]  /*18090*/  BSYNC B2 ;  /* 0x0000000000027941 */ /* 0x000fea0003800000 */
.L_x_2478:
        /* <DEDUP_REMOVED lines=12> */
.L_x_2480:
        /* <DEDUP_REMOVED lines=15> */
.L_x_2481:
        /* <DEDUP_REMOVED lines=15> */
.L_x_2482:
        /* <DEDUP_REMOVED lines=15> */
.L_x_2483:
        /* <DEDUP_REMOVED lines=12> */
.L_x_2466:
[----:B------:R-:W-:Y:S05]  /*184f0*/  BSYNC B1 ;  /* 0x0000000000017941 */ /* 0x000fea0003800000 */
.L_x_2465:
        /* <DEDUP_REMOVED lines=36> */
.L_x_2486:
[----:B------:R-:W-:Y:S01]  /*18740*/  IMAD R2, R19, 0x8, R18 ;  /* 0x0000000813027824 */ /* 0x000fe200078e0212 */
[----:B------:R-:W-:Y:S01]  /*18750*/  SHF.L.U32 R3, R12, 0x1f, RZ ;  /* 0x0000001f0c037819 */ /* 0x000fe200000006ff */
[----:B------:R-:W-:Y:S03]  /*18760*/  BSSY B2, `(.L_x_2487) ;  /* 0x0000003000027945 */ /* 0x000fe60003800000 */
[----:B------:R-:W2:Y:S02]  /*18770*/  SYNCS.PHASECHK.TRANS64.TRYWAIT P0, [R2+URZ+0x38840], R3 ;  /* 0x03884003020075a7 */ /* 0x000ea4000800017f */
[----:B--2---:R-:W-:Y:S05]  /*18780*/  @!P0 BRA `(.L_x_2488) ;  /* 0x0000003800a08947 */ /* 0x004fea0003800000 */
.L_x_2572:
[----:B------:R-:W-:Y:S05]  /*18790*/  BSYNC B2 ;  /* 0x0000000000027941 */ /* 0x000fea0003800000 */
.L_x_2487:
        /* <DEDUP_REMOVED lines=12> */
.L_x_2490:
[----:B------:R-:W-:Y:S05]  /*18860*/  BSYNC B2 ;  /* 0x0000000000027941 */ /* 0x000fea0003800000 */
.L_x_2489:
        /* <DEDUP_REMOVED lines=13> */
.L_x_2491:
        /* <DEDUP_REMOVED lines=16> */
.L_x_2492:
        /* <DEDUP_REMOVED lines=16> */
.L_x_2493:
        /* <DEDUP_REMOVED lines=16> */
.L_x_2494:
        /* <DEDUP_REMOVED lines=15> */
.L_x_2573:
[----:B------:R-:W-:Y:S05]  /*18d30*/  BSYNC B2 ;  /* 0x0000000000027941 */ /* 0x000fea0003800000 */
.L_x_2495:
        /* <DEDUP_REMOVED lines=11> */
.L_x_2498:
[----:B------:R-:W-:Y:S05]  /*18df0*/  BSYNC B2 ;  /* 0x0000000000027941 */ /* 0x000fea0003800000 */
.L_x_2497:
        /* <DEDUP_REMOVED lines=12> */
.L_x_2499:
        /* <DEDUP_REMOVED lines=15> */
.L_x_2500:
        /* <DEDUP_REMOVED lines=15> */
.L_x_2501:
        /* <DEDUP_REMOVED lines=15> */
.L_x_2502:
        /* <DEDUP_REMOVED lines=12> */
.L_x_2485:
[----:B------:R-:W-:Y:S05]  /*19250*/  BSYNC B1 ;  /* 0x0000000000017941 */ /* 0x000fea0003800000 */
.L_x_2484:
[----:B------:R-:W2:Y:S01]  /*19260*/  LDL R2, [R1+0x28] ;  /* 0x0000280001027983 */ /* 0x000ea20000100800 */
[----:B------:R-:W-:Y:S01]  /*19270*/  VIADD R0, R0, 0xfffffffe ;  /* 0xfffffffe00007836 */ /* 0x000fe20000000000 */
[----:B--2---:R-:W-:-:S13]  /*19280*/  ISETP.GT.AND P0, PT, R7, R2, PT ;  /* 0x000000020700720c */ /* 0x004fda0003f04270 */
[----:B------:R-:W-:Y:S05]  /*19290*/  @P0 BRA `(.L_x_2503) ;  /* 0xffffffe400400947 */ /* 0x000fea000383ffff */
.L_x_2443:
[----:B------:R-:W-:Y:S05]  /*192a0*/  BSYNC B0 ;  /* 0x0000000000007941 */ /* 0x000fea0003800000 */
.L_x_2442:
        /* <DEDUP_REMOVED lines=19> */
.L_x_2505:
[----:B------:R-:W-:Y:S05]  /*193e0*/  BSYNC B0 ;  /* 0x0000000000007941 */ /* 0x000fea0003800000 */
.L_x_2504:
        /* <DEDUP_REMOVED lines=11> */
.L_x_2574:
[----:B------:R-:W-:Y:S05]  /*194a0*/  BSYNC B1 ;  /* 0x0000000000017941 */ /* 0x000fea0003800000 */
.L_x_2508:
        /* <DEDUP_REMOVED lines=9> */
.L_x_2511:
[----:B------:R-:W-:Y:S05]  /*19540*/  BSYNC B1 ;  /* 0x0000000000017941 */ /* 0x000fea0003800000 */
.L_x_2510:
        /* <DEDUP_REMOVED lines=12> */
.L_x_2512:
        /* <DEDUP_REMOVED lines=15> */
.L_x_2513:
        /* <DEDUP_REMOVED lines=15> */
.L_x_2514:
        /* <DEDUP_REMOVED lines=15> */
.L_x_2515:
        /* <DEDUP_REMOVED lines=10> */
.L_x_2507:
[----:B------:R-:W-:Y:S05]  /*19980*/  BSYNC B0 ;  /* 0x0000000000007941 */ /* 0x000fea0003800000 */
.L_x_2506:
[----:B------:R-:W2:Y:S01]  /*19990*/  LDL.LU R4, [R1+0x14] ;  /* 0x0000140001047983 */ /* 0x000ea20000300800 */
[----:B------:R-:W-:-:S05]  /*199a0*/  VIADD R19, R19, 0x1 ;  /* 0x0000000113137836 */ /* 0x000fca0000000000 */
[----:B------:R-:W-:-:S04]  /*199b0*/  ISETP.NE.AND P0, PT, R19, 0x2, PT ;  /* 0x000000021300780c */ /* 0x000fc80003f05270 */
[----:B------:R-:W-:Y:S02]  /*199c0*/  SEL R0, RZ, 0x1, P0 ;  /* 0x00000001ff007807 */ /* 0x000fe40000000000 */
[----:B------:R-:W-:Y:S02]  /*199d0*/  SEL R19, R19, RZ, P0 ;  /* 0x000000ff13137207 */ /* 0x000fe40000000000 */
[----:B--2---:R-:W-:-:S05]  /*199e0*/  LOP3.LUT R4, R4, R0, RZ, 0x3c, !PT ;  /* 0x0000000004047212 */ /* 0x004fca00078e3cff */
[----:B------:R2:W-:Y:S02]  /*199f0*/  STL [R1+0x14], R4 ;  /* 0x0000140401007387 */ /* 0x0005e40000100800 */
.L_x_2422:
[----:B------:R-:W-:Y:S05]  /*19a00*/  BSYNC B7 ;  /* 0x0000000000077941 */ /* 0x000fea0003800000 */
.L_x_2420:
[----:B---3--:R-:W3:Y:S02]  /*19a10*/  LDL R0, [R1+0x5c] ;  /* 0x00005c0001007983 */ /* 0x008ee40000100800 */
[----:B---3--:R-:W-:-:S13]  /*19a20*/  ISETP.NE.AND P0, PT, R0, RZ, PT ;  /* 0x000000ff0000720c */ /* 0x008fda0003f05270 */
        /* <DEDUP_REMOVED lines=12> */
.L_x_2516:
[----:B--2---:R-:W2:Y:S01]  /*19af0*/  S2R R10, SR_TID.X ;  /* 0x00000000000a7919 */ /* 0x004ea20000002100 */
[----:B------:R-:W-:Y:S01]  /*19b00*/  UMOV UR4, 0xffffffff ;  /* 0xffffffff00047882 */ /* 0x000fe20000000000 */
[----:B--2---:R-:W-:-:S04]  /*19b10*/  LOP3.LUT R10, R10, 0x1f, RZ, 0xc0, !PT ;  /* 0x0000001f0a0a7812 */ /* 0x004fc800078ec0ff */
[----:B------:R-:W-:Y:S01]  /*19b20*/  ISETP.NE.AND P0, PT, R10, 0x1f, PT ;  /* 0x0000001f0a00780c */ /* 0x000fe20003f05270 */
[----:B------:R-:W-:-:S12]  /*19b30*/  BRA.DIV UR4, `(.L_x_2518) ;  /* 0x0000002604f07947 */ /* 0x000fd8000b800000 */
[----:B------:R-:W2:Y:S01]  /*19b40*/  LDL.LU R3, [R1] ;  /* 0x0000000001037983 */ /* 0x000ea20000300800 */
[----:B------:R-:W-:-:S03]  /*19b50*/  ULDC UR4, c[0x0][0xc3c] ;  /* 0x00030f0000047ab9 */ /* 0x000fc60000000800 */
[----:B01----:R-:W3:Y:S01]  /*19b60*/  LDL R8, [R1+0xc] ;  /* 0x00000c0001087983 */ /* 0x003ee20000100800 */
[----:B------:R-:W-:Y:S01]  /*19b70*/  ULDC.64 UR6, c[0x0][0x208] ;  /* 0x0000820000067ab9 */ /* 0x000fe20000000a00 */
[----:B---3--:R-:W-:Y:S02]  /*19b80*/  IMAD.IADD R0, R8, 0x1, R10 ;  /* 0x0000000108007824 */ /* 0x008fe400078e020a */
[----:B--2---:R-:W-:-:S03]  /*19b90*/  IMAD.MOV.U32 R8, RZ, RZ, R3 ;  /* 0x000000ffff087224 */ /* 0x004fc600078e0003 */
[----:B------:R-:W-:-:S13]  /*19ba0*/  ISETP.GE.OR P1, PT, R0, UR4, !P0 ;  /* 0x0000000400007c0c */ /* 0x000fda000c726670 */
[----:B------:R-:W0:Y:S08]  /*19bb0*/  @!P1 LDC.64 R2, c[0x0][0xc80] ;  /* 0x00032000ff029b82 */ /* 0x000e300000000a00 */
[----:B------:R-:W1:Y:S01]  /*19bc0*/  @!P1 LDC.64 R6, c[0x0][0xc78] ;  /* 0x00031e00ff069b82 */ /* 0x000e620000000a00 */
[----:B0-----:R-:W-:-:S05]  /*19bd0*/  @!P1 IMAD.WIDE R2, R0, 0x4, R2 ;  /* 0x0000000400029825 */ /* 0x001fca00078e0202 */
[----:B------:R1:W2:Y:S02]  /*19be0*/  @!P1 LDG.E R5, desc[UR6][R2.64] ;  /* 0x0000000602059981 */ /* 0x0002a4000c1e1900 */
[----:B-1----:R-:W-:-:S06]  /*19bf0*/  @!P1 IMAD.WIDE R2, R0, 0x4, R6 ;  /* 0x0000000400029825 */ /* 0x002fcc00078e0206 */
[----:B------:R-:W3:Y:S01]  /*19c00*/  @!P1 LDG.E R2, desc[UR6][R2.64] ;  /* 0x0000000602029981 */ /* 0x000ee2000c1e1900 */
[----:B------:R-:W-:Y:S02]  /*19c10*/  CS2R R6, SRZ ;  /* 0x0000000000067805 */ /* 0x000fe4000001ff00 */
[C---:B------:R-:W-:Y:S02]  /*19c20*/  ISETP.GE.U32.AND P2, PT, R10.reuse, 0x2, PT ;  /* 0x000000020a00780c */ /* 0x040fe40003f46070 */
[C---:B------:R-:W-:Y:S01]  /*19c30*/  ISETP.GE.U32.AND P3, PT, R10.reuse, 0x4, PT ;  /* 0x000000040a00780c */ /* 0x040fe20003f66070 */
[----:B------:R-:W-:Y:S01]  /*19c40*/  SHFL.IDX PT, R4, R8, RZ, 0x1f ;  /* 0x00001fff08047589 */ /* 0x000fe200000e0000 */
[C---:B------:R-:W-:Y:S02]  /*19c50*/  ISETP.GE.U32.AND P4, PT, R10.reuse, 0x8, PT ;  /* 0x000000080a00780c */ /* 0x040fe40003f86070 */
[----:B------:R-:W-:Y:S01]  /*19c60*/  ISETP.GE.U32.AND P5, PT, R10, 0x10, PT ;  /* 0x000000100a00780c */ /* 0x000fe20003fa6070 */
[----:B------:R-:W-:Y:S01]  /*19c70*/  SHFL.IDX PT, R0, R8, 0x1, 0x1f ;  /* 0x00201f0008007f89 */ /* 0x000fe200000e0000 */
[----:B--2---:R-:W-:-:S02]  /*19c80*/  @!P1 IMAD.MOV.U32 R6, RZ, RZ, R5 ;  /* 0x000000ffff069224 */ /* 0x004fc400078e0005 */
        /* <DEDUP_REMOVED lines=20> */
.L_x_2584:
[----:B------:R-:W-:Y:S02]  /*19dd0*/  ULDC UR4, c[0x0][0xc38] ;  /* 0x00030e0000047ab9 */ /* 0x000fe40000000800 */
[----:B------:R-:W-:-:S04]  /*19de0*/  IMAD.U32 R8, RZ, RZ, UR4 ;  /* 0x00000004ff087e24 */ /* 0x000fc8000f8e00ff */
[----:B-1----:R-:W-:-:S04]  /*19df0*/  IMAD R9, R9, R8, RZ ;  /* 0x0000000809097224 */ /* 0x002fc800078e02ff */
[----:B------:R-:W-:-:S05]  /*19e00*/  IMAD.IADD R0, R0, 0x1, R9 ;  /* 0x0000000100007824 */ /* 0x000fca00078e0209 */
[----:B------:R-:W-:-:S13]  /*19e10*/  ISETP.GT.AND P6, PT, R0, R4, PT ;  /* 0x000000040000720c */ /* 0x000fda0003fc4270 */
[----:B------:R-:W-:Y:S05]  /*19e20*/  @P6 BRA `(.L_x_2519) ;  /* 0x0000000000b06947 */ /* 0x000fea0003800000 */
.L_x_2522:
        /* <DEDUP_REMOVED lines=38> */
.L_x_2592:
[----:B------:R-:W-:Y:S02]  /*1a090*/  ULDC UR4, c[0x0][0xc38] ;  /* 0x00030e0000047ab9 */ /* 0x000fe40000000800 */
[----:B------:R-:W-:-:S04]  /*1a0a0*/  IMAD.U32 R8, RZ, RZ, UR4 ;  /* 0x00000004ff087e24 */ /* 0x000fc8000f8e00ff */
[----:B-1----:R-:W-:-:S04]  /*1a0b0*/  IMAD R9, R9, R8, RZ ;  /* 0x0000000809097224 */ /* 0x002fc800078e02ff */
[----:B------:R-:W-:-:S05]  /*1a0c0*/  IMAD.IADD R0, R9, 0x1, R0 ;  /* 0x0000000109007824 */ /* 0x000fca00078e0200 */
[----:B------:R-:W-:-:S13]  /*1a0d0*/  ISETP.GT.AND P6, PT, R0, R4, PT ;  /* 0x000000040000720c */ /* 0x000fda0003fc4270 */
[----:B------:R-:W-:Y:S05]  /*1a0e0*/  @!P6 BRA `(.L_x_2522) ;  /* 0xfffffffc0050e947 */ /* 0x000fea000383ffff */
.L_x_2519:
        /* <DEDUP_REMOVED lines=12> */
.L_x_2597:
[----:B------:R-:W-:-:S13]  /*1a1b0*/  ISETP.NE.AND P0, PT, R3, RZ, PT ;  /* 0x000000ff0300720c */ /* 0x000fda0003f05270 */
[----:B------:R-:W-:Y:S05]  /*1a1c0*/  @!P0 BRA `(.L_x_2524) ;  /* 0x0000000000148947 */ /* 0x000fea0003800000 */
[----:B------:R-:W-:Y:S01]  /*1a1d0*/  UMOV UR4, 0xffffffff ;  /* 0xffffffff00047882 */ /* 0x000fe20000000000 */
[----:B---3--:R-:W-:Y:S02]  /*1a1e0*/  VIADD R10, R10, 0xffffffff ;  /* 0xffffffff0a0a7836 */ /* 0x008fe40000000000 */
[----:B------:R-:W-:Y:S05]  /*1a1f0*/  BRA.DIV UR4, `(.L_x_2525) ;  /* 0x0000002a04e07947 */ /* 0x000fea000b800000 */
[----:B0-----:R0:W2:Y:S02]  /*1a200*/  SHFL.IDX PT, R2, R2, R10, 0x1f ;  /* 0x00001f0a02027589 */ /* 0x0010a400000e0000 */
.L_x_2600:
[----:B--2---:R-:W-:-:S07]  /*1a210*/  IMAD.MOV.U32 R5, RZ, RZ, R2 ;  /* 0x000000ffff057224 */ /* 0x004fce00078e0002 */
.L_x_2524:
[----:B0-----:R-:W-:Y:S01]  /*1a220*/  IMAD R2, R5, R8, R9 ;  /* 0x0000000805027224 */ /* 0x001fe200078e0209 */
[----:B------:R-:W-:-:S03]  /*1a230*/  ISETP.NE.AND P0, PT, R7, 0x1, PT ;  /* 0x000000010700780c */ /* 0x000fc60003f05270 */
[----:B------:R-:W-:Y:S01]  /*1a240*/  IMAD.IADD R4, R4, 0x1, -R2 ;  /* 0x0000000104047824 */ /* 0x000fe200078e0a02 */
[----:B------:R0:W-:Y:S09]  /*1a250*/  STL [R1], R2 ;  /* 0x0000000201007387 */ /* 0x0001f20000100800 */
[----:B------:R-:W-:Y:S05]  /*1a260*/  @!P0 BRA `(.L_x_2526) ;  /* 0x0000000000e48947 */ /* 0x000fea0003800000 */
[----:B------:R-:W-:-:S04]  /*1a270*/  IABS R5, R0 ;  /* 0x0000000000057213 */ /* 0x000fc80000000000 */
        /* <DEDUP_REMOVED lines=25> */
[----:B-1-3--:R-:W-:Y:S02]  /*1a410*/  IMAD R6, R2, R5, RZ ;  /* 0x0000000502067224 */ /* 0x00afe400078e02ff */
        /* <DEDUP_REMOVED lines=30> */
.L_x_2526:
[----:B------:R-:W2:Y:S01]  /*1a600*/  LDL R5, [R1+0xc] ;  /* 0x00000c0001057983 */ /* 0x000ea20000100800 */
[----:B0-----:R-:W2:Y:S01]  /*1a610*/  LDC.64 R2, c[0x0][0xc90] ;  /* 0x00032400ff027b82 */ /* 0x001ea20000000a00 */
[----:B------:R-:W-:Y:S01]  /*1a620*/  ULDC.64 UR4, c[0x0][0x208] ;  /* 0x0000820000047ab9 */ /* 0x000fe20000000a00 */
[----:B--2---:R-:W-:-:S05]  /*1a630*/  IMAD.WIDE R2, R5, 0x4, R2 ;  /* 0x0000000405027825 */ /* 0x004fca00078e0202 */
[----:B-1-3--:R-:W2:Y:S02]  /*1a640*/  LDG.E R6, desc[UR4][R2.64] ;  /* 0x0000000402067981 */ /* 0x00aea4000c1e1900 */
        /* <DEDUP_REMOVED lines=59> */
.L_x_2527:
[----:B-1----:R-:W-:-:S05]  /*1aa00*/  LOP3.LUT R3, RZ, R4, RZ, 0x33, !PT ;  /* 0x00000004ff037212 */ /* 0x002fca00078e33ff */
[----:B------:R-:W-:-:S05]  /*1aa10*/  IMAD.IADD R0, R0, 0x1, R3 ;  /* 0x0000000100007824 */ /* 0x000fca00078e0203 */
[----:B------:R1:W-:Y:S01]  /*1aa20*/  STL [R1+0x4], R0 ;  /* 0x0000040001007387 */ /* 0x0003e20000100800 */
[----:B------:R-:W-:Y:S05]  /*1aa30*/  BRA `(.L_x_2528) ;  /* 0x0000000000287947 */ /* 0x000fea0003800000 */
.L_x_2520:
        /* <DEDUP_REMOVED lines=10> */
.L_x_2528:
[----:B0-----:R-:W2:Y:S04]  /*1aae0*/  LDL R2, [R1+0xc] ;  /* 0x00000c0001027983 */ /* 0x001ea80000100800 */
[----:B------:R-:W3:Y:S04]  /*1aaf0*/  LDL R3, [R1+0x8] ;  /* 0x0000080001037983 */ /* 0x000ee80000100800 */
[----:B------:R-:W4:Y:S04]  /*1ab00*/  LDL R5, [R1+0x4] ;  /* 0x0000040001057983 */ /* 0x000f280000100800 */
[----:B------:R-:W4:Y:S01]  /*1ab10*/  LDL R4, [R1] ;  /* 0x0000000001047983 */ /* 0x000f220000100800 */
[----:B-1----:R-:W0:Y:S01]  /*1ab20*/  S2R R0, SR_TID.X ;  /* 0x0000000000007919 */ /* 0x002e220000002100 */
        /* <DEDUP_REMOVED lines=11> */
.L_x_2517:
[----:B------:R-:W2:Y:S01]  /*1abe0*/  LDL R0, [R1+0xc] ;  /* 0x00000c0001007983 */ /* 0x000ea20000100800 */
[----:B------:R-:W-:Y:S02]  /*1abf0*/  ULDC UR4, c[0x0][0xc3c] ;  /* 0x00030f0000047ab9 */ /* 0x000fe40000000800 */
[----:B--2---:R-:W-:-:S13]  /*1ac00*/  ISETP.GE.AND P0, PT, R0, UR4, PT ;  /* 0x0000000400007c0c */ /* 0x004fda000bf06270 */
[----:B------:R-:W-:Y:S05]  /*1ac10*/  @!P0 BRA `(.L_x_2529) ;  /* 0xffffff98000c8947 */ /* 0x000fea000383ffff */
[----:B------:R-:W-:Y:S05]  /*1ac20*/  BSYNC B8 ;  /* 0x0000000000087941 */ /* 0x000fea0003800000 */
.L_x_2414:
[----:B0-----:R-:W2:Y:S01]  /*1ac30*/  LDL.LU R0, [R1+0x58] ;  /* 0x0000580001007983 */ /* 0x001ea20000300800 */
[----:B------:R-:W-:Y:S01]  /*1ac40*/  BSSY B0, `(.L_x_2530) ;  /* 0x000000b000007945 */ /* 0x000fe20003800000 */
[----:B-1----:R-:W0:Y:S01]  /*1ac50*/  S2R R5, SR_CgaCtaId ;  /* 0x0000000000057919 */ /* 0x002e220000008800 */
        /* <DEDUP_REMOVED lines=9> */
.L_x_2601:
[----:B------:R-:W-:Y:S05]  /*1acf0*/  BSYNC B0 ;  /* 0x0000000000007941 */ /* 0x000fea0003800000 */
.L_x_2530:
[----:B------:R-:W-:-:S03]  /*1ad00*/  UMOV UR4, 0xffffffff ;  /* 0xffffffff00047882 */ /* 0x000fc60000000000 */
[----:B------:R-:W-:Y:S05]  /*1ad10*/  BRA.DIV UR4, `(.L_x_2532) ;  /* 0x0000002204587947 */ /* 0x000fea000b800000 */
[----:B------:R-:W1:Y:S02]  /*1ad20*/  S2R R2, SR_TID.X ;  /* 0x0000000000027919 */ /* 0x000e640000002100 */
[----:B-1----:R-:W-:-:S04]  /*1ad30*/  SHF.R.U32.HI R2, RZ, 0x5, R2 ;  /* 0x00000005ff027819 */ /* 0x002fc80000011602 */
[----:B------:R-:W-:-:S05]  /*1ad40*/  LOP3.LUT R2, R2, 0x3, RZ, 0xc0, !PT ;  /* 0x0000000302027812 */ /* 0x000fca00078ec0ff */
[----:B------:R1:W2:Y:S02]  /*1ad50*/  SHFL.IDX PT, R14, R2, RZ, 0x1f ;  /* 0x00001fff020e7589 */ /* 0x0002a400000e0000 */
.L_x_2604:
[----:B--2---:R-:W-:Y:S01]  /*1ad60*/  ISETP.NE.AND P0, PT, R14, RZ, PT ;  /* 0x000000ff0e00720c */ /* 0x004fe20003f05270 */
[----:B------:R-:W-:-:S12]  /*1ad70*/  BSSY B0, `(.L_x_2533) ;  /* 0x0000027000007945 */ /* 0x000fd80003800000 */
[----:B------:R-:W-:Y:S05]  /*1ad80*/  @P0 BRA `(.L_x_2534) ;  /* 0x0000000000940947 */ /* 0x000fea0003800000 */
[----:B------:R-:W-:-:S03]  /*1ad90*/  UMOV UR4, 0xffffffff ;  /* 0xffffffff00047882 */ /* 0x000fc60000000000 */
[----:B------:R-:W-:Y:S05]  /*1ada0*/  BRA.DIV UR4, `(.L_x_2535) ;  /* 0x0000002204687947 */ /* 0x000fea000b800000 */
[----:B------:R-:W-:-:S13]  /*1adb0*/  ELECT P6, URZ, PT ;  /* 0x00000000003f782f */ /* 0x000fda00038c0000 */
.L_x_2607:
        /* <DEDUP_REMOVED lines=8> */
.L_x_2536:
        /* <DEDUP_REMOVED lines=13> */
.L_x_2608:
[----:B------:R-:W1:Y:S02]  /*1af10*/  SYNCS.PHASECHK.TRANS64.TRYWAIT P0, [R7+URZ], R2 ;  /* 0x00000002070075a7 */ /* 0x000e64000800017f */
[----:B-1----:R-:W-:Y:S05]  /*1af20*/  @!P0 BRA `(.L_x_2538) ;  /* 0x00000020003c8947 */ /* 0x002fea0003800000 */
.L_x_2609:
[----:B------:R-:W-:Y:S05]  /*1af30*/  @!P2 BRA `(.L_x_2539) ;  /* 0x000000000004a947 */ /* 0x000fea0003800000 */
[----:B------:R-:W-:Y:S01]  /*1af40*/  BPT.TRAP 0x1 ;  /* 0x000000040000795c */ /* 0x000fe20000300000 */
.L_x_2539:
[----:B------:R-:W-:-:S04]  /*1af50*/  VIADD R0, R0, 0x38860 ;  /* 0x0003886000007836 */ /* 0x000fc80000000000 */
[----:B------:R-:W-:-:S04]  /*1af60*/  IMAD R4, R19, 0x8, R0 ;  /* 0x0000000813047824 */ /* 0x000fc800078e0200 */
[----:B------:R-:W2:Y:S02]  /*1af70*/  SYNCS.PHASECHK.TRANS64.TRYWAIT P0, [R4+URZ], R5 ;  /* 0x00000005040075a7 */ /* 0x000ea4000800017f */
[----:B--2---:R-:W-:Y:S05]  /*1af80*/  @!P0 BRA `(.L_x_2540) ;  /* 0x0000002000388947 */ /* 0x004fea0003800000 */
.L_x_2610:
[----:B------:R-:W-:-:S07]  /*1af90*/  IMAD R3, R3, 0x8, R0 ;  /* 0x0000000803037824 */ /* 0x000fce00078e0200 */
.L_x_2541:
[----:B---3--:R3:W4:Y:S02]  /*1afa0*/  SYNCS.PHASECHK.TRANS64.TRYWAIT P0, [R3+URZ], R2 ;  /* 0x00000002030075a7 */ /* 0x008724000800017f */
[----:B----4-:R-:W-:Y:S05]  /*1afb0*/  @!P0 NANOSLEEP.SYNCS 0x989680 ;  /* 0x009896800000895d */ /* 0x010fea0003900000 */
[----:B------:R-:W4:Y:S02]  /*1afc0*/  @!P0 SYNCS.PHASECHK.TRANS64 P0, [R3+URZ], R2 ;  /* 0x00000002030085a7 */ /* 0x000f24000800007f */
[----:B----4-:R-:W-:Y:S05]  /*1afd0*/  @!P0 BRA `(.L_x_2541) ;  /* 0xfffffffc00f08947 */ /* 0x010fea000383ffff */
.L_x_2534:
[----:B------:R-:W-:Y:S05]  /*1afe0*/  BSYNC B0 ;  /* 0x0000000000007941 */ /* 0x000fea0003800000 */
.L_x_2533:
[----:B------:R-:W-:Y:S05]  /*1aff0*/  EXIT ;  /* 0x000000000000794d */ /* 0x000fea0003800000 */
.L_x_2353:
[----:B------:R-:W-:-:S13]  /*1b000*/  R2UR UR4, R17 ;  /* 0x00000000110472ca */ /* 0x000fda00000e0000 */
[----:B0-----:R-:W-:-:S04]  /*1b010*/  IMAD.U32 R3, RZ, RZ, UR4 ;  /* 0x00000004ff037e24 */ /* 0x001fc8000f8e00ff */
[----:B------:R0:W1:Y:S03]  /*1b020*/  SYNCS.PHASECHK.TRANS64.TRYWAIT P1, [R3+URZ+0x38800], R0 ;  /* 0x03880000030075a7 */ /* 0x000066000802017f */
[----:B-1----:R-:W-:Y:S05]  /*1b030*/  @!P1 NANOSLEEP.SYNCS 0x989680 ;  /* 0x009896800000995d */ /* 0x002fea0003900000 */
[----:B------:R-:W1:Y:S02]  /*1b040*/  @!P1 SYNCS.PHASECHK.TRANS64 P1, [R3+URZ+0x38800], R0 ;  /* 0x03880000030095a7 */ /* 0x000e64000802007f */
[----:B-1----:R-:W-:Y:S05]  /*1b050*/  @!P1 BRA `(.L_x_2353) ;  /* 0xfffffffc00e89947 */ /* 0x002fea000383ffff */
[----:B------:R-:W-:Y:S05]  /*1b060*/  BRA `(.L_x_2542) ;  /* 0xfffffe7000c47947 */ /* 0x000fea000383ffff */
.L_x_2357:
[----:B-1----:R1:W2:Y:S02]  /*1b070*/  SYNCS.PHASECHK.TRANS64.TRYWAIT P2, [R0+URZ+0x38830], R3 ;  /* 0x03883003000075a7 */ /* 0x0022a4000804017f */
[----:B--2---:R-:W-:Y:S05]  /*1b080*/  @!P2 NANOSLEEP.SYNCS 0x989680 ;  /* 0x009896800000a95d */ /* 0x004fea0003900000 */
[----:B------:R-:W2:Y:S02]  /*1b090*/  @!P2 SYNCS.PHASECHK.TRANS64 P2, [R0+URZ+0x38830], R3 ;  /* 0x038830030000a5a7 */ /* 0x000ea4000804007f */
[----:B--2---:R-:W-:Y:S05]  /*1b0a0*/  @!P2 BRA `(.L_x_2357) ;  /* 0xfffffffc00f0a947 */ /* 0x004fea000383ffff */
[----:B------:R-:W-:Y:S05]  /*1b0b0*/  BRA `(.L_x_2356) ;  /* 0xfffffe7000f47947 */ /* 0x000fea000383ffff */
.L_x_2362:
[----:B------:R-:W-:-:S13]  /*1b0c0*/  R2UR UR4, R3 ;  /* 0x00000000030472ca */ /* 0x000fda00000e0000 */
[----:B-1----:R-:W-:-:S04]  /*1b0d0*/  IMAD.U32 R152, RZ, RZ, UR4 ;  /* 0x00000004ff987e24 */ /* 0x002fc8000f8e00ff */
[----:B------:R1:W2:Y:S03]  /*1b0e0*/  SYNCS.PHASECHK.TRANS64.TRYWAIT P3, [R152+URZ+0x38830], R4 ;  /* 0x03883004980075a7 */ /* 0x0002a6000806017f */
[----:B--2---:R-:W-:Y:S05]  /*1b0f0*/  @!P3 NANOSLEEP.SYNCS 0x989680 ;  /* 0x009896800000b95d */ /* 0x004fea0003900000 */
[----:B------:R-:W2:Y:S02]  /*1b100*/  @!P3 SYNCS.PHASECHK.TRANS64 P3, [R152+URZ+0x38830], R4 ;  /* 0x038830049800b5a7 */ /* 0x000ea4000806007f */
[----:B--2---:R-:W-:Y:S05]  /*1b110*/  @!P3 BRA `(.L_x_2362) ;  /* 0xfffffffc00e8b947 */ /* 0x004fea000383ffff */
[----:B------:R-:W-:Y:S05]  /*1b120*/  BRA `(.L_x_2361) ;  /* 0xfffffeac00487947 */ /* 0x000fea000383ffff */
.L_x_2366:
[----:B--2---:R-:W-:-:S04]  /*1b130*/  IMAD.U32 R2, RZ, RZ, UR4 ;  /* 0x00000004ff027e24 */ /* 0x004fc8000f8e00ff */
[----:B------:R2:W3:Y:S03]  /*1b140*/  SYNCS.PHASECHK.TRANS64.TRYWAIT P3, [R2+URZ+0x38850], R0 ;  /* 0x03885000020075a7 */ /* 0x0004e6000806017f */
[----:B---3--:R-:W-:Y:S05]  /*1b150*/  @!P3 NANOSLEEP.SYNCS 0x989680 ;  /* 0x009896800000b95d */ /* 0x008fea0003900000 */
[----:B------:R-:W3:Y:S02]  /*1b160*/  @!P3 SYNCS.PHASECHK.TRANS64 P3, [R2+URZ+0x38850], R0 ;  /* 0x038850000200b5a7 */ /* 0x000ee4000806007f */
[----:B---3--:R-:W-:Y:S05]  /*1b170*/  @!P3 BRA `(.L_x_2366) ;  /* 0xfffffffc00ecb947 */ /* 0x008fea000383ffff */
[----:B------:R-:W-:Y:S05]  /*1b180*/  BRA `(.L_x_2365) ;  /* 0xfffffed0006c7947 */ /* 0x000fea000383ffff */
.L_x_2372:
[----:B-1----:R-:W-:-:S04]  /*1b190*/  IMAD.U32 R4, RZ, RZ, UR4 ;  /* 0x00000004ff047e24 */ /* 0x002fc8000f8e00ff */
[----:B------:R1:W2:Y:S03]  /*1b1a0*/  SYNCS.PHASECHK.TRANS64.TRYWAIT P2, [R4+URZ+0x38830], R3 ;  /* 0x03883003040075a7 */ /* 0x0002a6000804017f */
[----:B--2---:R-:W-:Y:S05]  /*1b1b0*/  @!P2 NANOSLEEP.SYNCS 0x989680 ;  /* 0x009896800000a95d */ /* 0x004fea0003900000 */
[----:B------:R-:W2:Y:S02]  /*1b1c0*/  @!P2 SYNCS.PHASECHK.TRANS64 P2, [R4+URZ+0x38830], R3 ;  /* 0x038830030400a5a7 */ /* 0x000ea4000804007f */
[----:B--2---:R-:W-:Y:S05]  /*1b1d0*/  @!P2 BRA `(.L_x_2372) ;  /* 0xfffffffc00eca947 */ /* 0x004fea000383ffff */
[----:B------:R-:W-:Y:S05]  /*1b1e0*/  BRA `(.L_x_2371) ;  /* 0xfffffee8005c7947 */ /* 0x000fea000383ffff */
.L_x_2376:
[----:B---3--:R-:W-:-:S04]  /*1b1f0*/  IMAD.U32 R2, RZ, RZ, UR4 ;  /* 0x00000004ff027e24 */ /* 0x008fc8000f8e00ff */
[----:B------:R3:W4:Y:S03]  /*1b200*/  SYNCS.PHASECHK.TRANS64.TRYWAIT P2, [R2+URZ+0x38850], R0 ;  /* 0x03885000020075a7 */ /* 0x000726000804017f */
[----:B----4-:R-:W-:Y:S05]  /*1b210*/  @!P2 NANOSLEEP.SYNCS 0x989680 ;  /* 0x009896800000a95d */ /* 0x010fea0003900000 */
[----:B------:R-:W4:Y:S02]  /*1b220*/  @!P2 SYNCS.PHASECHK.TRANS64 P2, [R2+URZ+0x38850], R0 ;  /* 0x038850000200a5a7 */ /* 0x000f24000804007f */
[----:B----4-:R-:W-:Y:S05]  /*1b230*/  @!P2 BRA `(.L_x_2376) ;  /* 0xfffffffc00eca947 */ /* 0x010fea000383ffff */
[----:B------:R-:W-:Y:S05]  /*1b240*/  BRA `(.L_x_2375) ;  /* 0xffffff0c00847947 */ /* 0x000fea000383ffff */
.L_x_2381:
[----:B-1----:R-:W-:-:S04]  /*1b250*/  IMAD.U32 R7, RZ, RZ, UR8 ;  /* 0x00000008ff077e24 */ /* 0x002fc8000f8e00ff */
[----:B------:R1:W2:Y:S03]  /*1b260*/  SYNCS.PHASECHK.TRANS64.TRYWAIT P0, [R7+URZ+0x38850], R0 ;  /* 0x03885000070075a7 */ /* 0x0002a6000800017f */
[----:B--2---:R-:W-:Y:S05]  /*1b270*/  @!P0 NANOSLEEP.SYNCS 0x989680 ;  /* 0x009896800000895d */ /* 0x004fea0003900000 */
[----:B------:R-:W2:Y:S02]  /*1b280*/  @!P0 SYNCS.PHASECHK.TRANS64 P0, [R7+URZ+0x38850], R0 ;  /* 0x03885000070085a7 */ /* 0x000ea4000800007f */
[----:B--2---:R-:W-:Y:S05]  /*1b290*/  @!P0 BRA `(.L_x_2381) ;  /* 0xfffffffc00ec8947 */ /* 0x004fea000383ffff */
[----:B------:R-:W-:Y:S05]  /*1b2a0*/  BRA `(.L_x_2380) ;  /* 0xffffff2400947947 */ /* 0x000fea000383ffff */
.L_x_2428:
[----:B------:R-:W0:Y:S01]  /*1b2b0*/  S2R R4, SR_TID.X ;  /* 0x0000000000047919 */ /* 0x000e220000002100 */
[----:B------:R-:W-:Y:S01]  /*1b2c0*/  BSSY B0, `(.L_x_2543) ;  /* 0x000000a000007945 */ /* 0x000fe20003800000 */
[----:B------:R-:W-:Y:S02]  /*1b2d0*/  IMAD.MOV.U32 R12, RZ, RZ, RZ ;  /* 0x000000ffff0c7224 */ /* 0x000fe400078e00ff */
[----:B------:R-:W-:Y:S02]  /*1b2e0*/  IMAD.MOV.U32 R11, RZ, RZ, 0x1f ;  /* 0x0000001fff0b7424 */ /* 0x000fe400078e00ff */
[----:B------:R-:W-:Y:S01]  /*1b2f0*/  IMAD.MOV.U32 R15, RZ, RZ, -0x1 ;  /* 0xffffffffff0f7424 */ /* 0x000fe200078e00ff */
[----:B0-----:R-:W-:-:S04]  /*1b300*/  SHF.R.U32.HI R4, RZ, 0x5, R4 ;  /* 0x00000005ff047819 */ /* 0x001fc80000011604 */
[----:B------:R-:W-:-:S05]  /*1b310*/  LOP3.LUT R4, R4, 0x3, RZ, 0xc0, !PT ;  /* 0x0000000304047812 */ /* 0x000fca00078ec0ff */
[----:B------:R-:W-:-:S07]  /*1b320*/  IMAD.MOV.U32 R13, RZ, RZ, R4 ;  /* 0x000000ffff0d7224 */ /* 0x000fce00078e0004 */
[----:B--2---:R-:W-:Y:S05]  /*1b330*/  WARPSYNC.COLLECTIVE R15, `(.L_x_2544) ;  /* 0x000000000f087348 */ /* 0x004fea0003c00000 */
[----:B------:R0:W1:Y:S02]  /*1b340*/  SHFL.IDX P6, R14, R13, R12, R11 ;  /* 0x0000000c0d0e7389 */ /* 0x00006400000c000b */
[----:B012---:R-:W-:Y:S01]  /*1b350*/  ENDCOLLECTIVE ;  /* 0x000000000000791b */ /* 0x007fe20003800000 */
.L_x_2544:
[----:B------:R-:W-:Y:S05]  /*1b360*/  BSYNC B0 ;  /* 0x0000000000007941 */ /* 0x000fea0003800000 */
.L_x_2543:
[----:B------:R-:W-:Y:S05]  /*1b370*/  BRA `(.L_x_2545) ;  /* 0xffffffa0002c7947 */ /* 0x000fea000383ffff */
.L_x_2430:
[----:B------:R-:W-:Y:S01]  /*1b380*/  BSSY B0, `(.L_x_2546) ;  /* 0x0000006000007945 */ /* 0x000fe20003800000 */
[----:B------:R-:W-:-:S07]  /*1b390*/  IMAD.MOV.U32 R15, RZ, RZ, -0x1 ;  /* 0xffffffffff0f7424 */ /* 0x000fce00078e00ff */
[----:B--23--:R-:W-:Y:S05]  /*1b3a0*/  WARPSYNC.COLLECTIVE R15, `(.L_x_2547) ;  /* 0x000000000f0c7348 */ /* 0x00cfea0003c00000 */
[----:B------:R-:W-:Y:S02]  /*1b3b0*/  ELECT P6, UR62, PT ;  /* 0x00000000003e782f */ /* 0x000fe400038c0000 */
[----:B------:R-:W-:Y:S01]  /*1b3c0*/  MOV R14, UR62 ;  /* 0x0000003e000e7c02 */ /* 0x000fe20008000f00 */
[----:B--23--:R-:W-:Y:S10]  /*1b3d0*/  ENDCOLLECTIVE ;  /* 0x000000000000791b */ /* 0x00cff40003800000 */
.L_x_2547:
[----:B------:R-:W-:Y:S05]  /*1b3e0*/  BSYNC B0 ;  /* 0x0000000000007941 */ /* 0x000fea0003800000 */
.L_x_2546:
[----:B------:R-:W-:Y:S05]  /*1b3f0*/  BRA `(.L_x_2548) ;  /* 0xffffffa000307947 */ /* 0x000fea000383ffff */
.L_x_2432:
[----:B0-----:R0:W1:Y:S02]  /*1b400*/  SYNCS.PHASECHK.TRANS64.TRYWAIT P0, [R0+URZ+0x38840], R2 ;  /* 0x03884002000075a7 */ /* 0x001064000800017f */
[----:B-1----:R-:W-:Y:S05]  /*1b410*/  @!P0 NANOSLEEP.SYNCS 0x989680 ;  /* 0x009896800000895d */ /* 0x002fea0003900000 */
[----:B------:R-:W1:Y:S02]  /*1b420*/  @!P0 SYNCS.PHASECHK.TRANS64 P0, [R0+URZ+0x38840], R2 ;  /* 0x03884002000085a7 */ /* 0x000e64000800007f */
[----:B-1----:R-:W-:Y:S05]  /*1b430*/  @!P0 BRA `(.L_x_2432) ;  /* 0xfffffffc00f08947 */ /* 0x002fea000383ffff */
[----:B------:R-:W-:Y:S05]  /*1b440*/  BRA `(.L_x_2549) ;  /* 0xffffffa000947947 */ /* 0x000fea000383ffff */
.L_x_2436:
[----:B------:R-:W2:Y:S01]  /*1b450*/  LDL.LU R11, [R1+0x34] ;  /* 0x00003400010b7983 */ /* 0x000ea20000300800 */
[----:B------:R-:W-:Y:S02]  /*1b460*/  IMAD.MOV.U32 R13, RZ, RZ, R3 ;  /* 0x000000ffff0d7224 */ /* 0x000fe400078e0003 */
[----:B------:R-:W-:Y:S01]  /*1b470*/  IMAD.MOV.U32 R12, RZ, RZ, RZ ;  /* 0x000000ffff0c7224 */ /* 0x000fe200078e00ff */
[----:B------:R-:W0:Y:S01]  /*1b480*/  S2R R5, SR_TID.X ;  /* 0x0000000000057919 */ /* 0x000e220000002100 */
[----:B------:R-:W-:Y:S01]  /*1b490*/  IMAD.MOV.U32 R15, RZ, RZ, -0x1 ;  /* 0xffffffffff0f7424 */ /* 0x000fe200078e00ff */
[----:B0-----:R-:W-:-:S04]  /*1b4a0*/  LOP3.LUT R5, R5, 0x7f, RZ, 0xc0, !PT ;  /* 0x0000007f05057812 */ /* 0x001fc800078ec0ff */
[----:B------:R-:W-:-:S05]  /*1b4b0*/  SHF.R.U32.HI R5, RZ, 0x3, R5 ;  /* 0x00000003ff057819 */ /* 0x000fca0000011605 */
[----:B------:R-:W-:-:S04]  /*1b4c0*/  IMAD R2, R8, 0x80, R5 ;  /* 0x0000008008027824 */ /* 0x000fc800078e0205 */
[----:B------:R-:W-:Y:S02]  /*1b4d0*/  VIADD R5, R2, 0x10 ;  /* 0x0000001002057836 */ /* 0x000fe40000000000 */
[----:B--2---:R-:W-:Y:S02]  /*1b4e0*/  IMAD R0, R11, R7, RZ ;  /* 0x000000070b007224 */ /* 0x004fe400078e02ff */
[----:B------:R-:W-:-:S03]  /*1b4f0*/  IMAD.MOV.U32 R11, RZ, RZ, 0x181f ;  /* 0x0000181fff0b7424 */ /* 0x000fc600078e00ff */
[----:B------:R-:W-:-:S13]  /*1b500*/  ISETP.GE.AND P5, PT, R2, R0, PT ;  /* 0x000000000200720c */ /* 0x000fda0003fa6270 */
[----:B-----5:R-:W-:Y:S05]  /*1b510*/  WARPSYNC.COLLECTIVE R15, `(.L_x_2550) ;  /* 0x000000000f087348 */ /* 0x020fea0003c00000 */
[----:B------:R0:W1:Y:S02]  /*1b520*/  SHFL.IDX P6, R14, R13, R12, R11 ;  /* 0x0000000c0d0e7389 */ /* 0x00006400000c000b */
[----:B01---5:R-:W-:Y:S01]  /*1b530*/  ENDCOLLECTIVE ;  /* 0x000000000000791b */ /* 0x023fe20003800000 */
.L_x_2550:
[----:B------:R-:W-:Y:S02]  /*1b540*/  IMAD.MOV.U32 R13, RZ, RZ, R4 ;  /* 0x000000ffff0d7224 */ /* 0x000fe400078e0004 */
[----:B------:R-:W-:-:S07]  /*1b550*/  IMAD.MOV.U32 R6, RZ, RZ, R14 ;  /* 0x000000ffff067224 */ /* 0x000fce00078e000e */
[----:B------:R-:W-:Y:S05]  /*1b560*/  WARPSYNC.COLLECTIVE R15, `(.L_x_2551) ;  /* 0x000000000f087348 */ /* 0x000fea0003c00000 */
[----:B------:R0:W1:Y:S02]  /*1b570*/  SHFL.IDX P6, R14, R13, R12, R11 ;  /* 0x0000000c0d0e7389 */ /* 0x00006400000c000b */
[----:B01----:R-:W-:Y:S01]  /*1b580*/  ENDCOLLECTIVE ;  /* 0x000000000000791b */ /* 0x003fe20003800000 */
.L_x_2551:
        /* <DEDUP_REMOVED lines=20> */
.L_x_2552:
[----:B------:R-:W-:Y:S02]  /*1b6d0*/  IMAD.MOV.U32 R13, RZ, RZ, R4 ;  /* 0x000000ffff0d7224 */ /* 0x000fe400078e0004 */
[----:B------:R-:W-:-:S07]  /*1b6e0*/  IMAD.MOV.U32 R6, RZ, RZ, R14 ;  /* 0x000000ffff067224 */ /* 0x000fce00078e000e */
[----:B------:R-:W-:Y:S05]  /*1b6f0*/  WARPSYNC.COLLECTIVE R15, `(.L_x_2553) ;  /* 0x000000000f087348 */ /* 0x000fea0003c00000 */
[----:B------:R0:W1:Y:S02]  /*1b700*/  SHFL.IDX P6, R14, R13, R12, R11 ;  /* 0x0000000c0d0e7389 */ /* 0x00006400000c000b */
[----:B01----:R-:W-:Y:S01]  /*1b710*/  ENDCOLLECTIVE ;  /* 0x000000000000791b */ /* 0x003fe20003800000 */
.L_x_2553:
        /* <DEDUP_REMOVED lines=20> */
.L_x_2554:
[----:B------:R-:W-:Y:S02]  /*1b860*/  IMAD.MOV.U32 R13, RZ, RZ, R4 ;  /* 0x000000ffff0d7224 */ /* 0x000fe400078e0004 */
[----:B------:R-:W-:-:S07]  /*1b870*/  IMAD.MOV.U32 R6, RZ, RZ, R14 ;  /* 0x000000ffff067224 */ /* 0x000fce00078e000e */
[----:B------:R-:W-:Y:S05]  /*1b880*/  WARPSYNC.COLLECTIVE R15, `(.L_x_2555) ;  /* 0x000000000f087348 */ /* 0x000fea0003c00000 */
[----:B------:R0:W1:Y:S02]  /*1b890*/  SHFL.IDX P6, R14, R13, R12, R11 ;  /* 0x0000000c0d0e7389 */ /* 0x00006400000c000b */
[----:B01----:R-:W-:Y:S01]  /*1b8a0*/  ENDCOLLECTIVE ;  /* 0x000000000000791b */ /* 0x003fe20003800000 */
.L_x_2555:
        /* <DEDUP_REMOVED lines=20> */
.L_x_2556:
[----:B------:R-:W-:Y:S02]  /*1b9f0*/  IMAD.MOV.U32 R13, RZ, RZ, R4 ;  /* 0x000000ffff0d7224 */ /* 0x000fe400078e0004 */
[----:B------:R-:W-:-:S07]  /*1ba00*/  IMAD.MOV.U32 R6, RZ, RZ, R14 ;  /* 0x000000ffff067224 */ /* 0x000fce00078e000e */
[----:B------:R-:W-:Y:S05]  /*1ba10*/  WARPSYNC.COLLECTIVE R15, `(.L_x_2557) ;  /* 0x000000000f087348 */ /* 0x000fea0003c00000 */
[----:B------:R0:W1:Y:S02]  /*1ba20*/  SHFL.IDX P6, R14, R13, R12, R11 ;  /* 0x0000000c0d0e7389 */ /* 0x00006400000c000b */
[----:B01----:R-:W-:Y:S01]  /*1ba30*/  ENDCOLLECTIVE ;  /* 0x000000000000791b */ /* 0x003fe20003800000 */
.L_x_2557:
        /* <DEDUP_REMOVED lines=20> */
.L_x_2558:
[----:B------:R-:W-:Y:S02]  /*1bb80*/  IMAD.MOV.U32 R13, RZ, RZ, R4 ;  /* 0x000000ffff0d7224 */ /* 0x000fe400078e0004 */
[----:B------:R-:W-:-:S07]  /*1bb90*/  IMAD.MOV.U32 R6, RZ, RZ, R14 ;  /* 0x000000ffff067224 */ /* 0x000fce00078e000e */
[----:B------:R-:W-:Y:S05]  /*1bba0*/  WARPSYNC.COLLECTIVE R15, `(.L_x_2559) ;  /* 0x000000000f087348 */ /* 0x000fea0003c00000 */
[----:B------:R0:W1:Y:S02]  /*1bbb0*/  SHFL.IDX P6, R14, R13, R12, R11 ;  /* 0x0000000c0d0e7389 */ /* 0x00006400000c000b */
[----:B01----:R-:W-:Y:S01]  /*1bbc0*/  ENDCOLLECTIVE ;  /* 0x000000000000791b */ /* 0x003fe20003800000 */
.L_x_2559:
        /* <DEDUP_REMOVED lines=20> */
.L_x_2560:
[----:B------:R-:W-:Y:S02]  /*1bd10*/  IMAD.MOV.U32 R13, RZ, RZ, R4 ;  /* 0x000000ffff0d7224 */ /* 0x000fe400078e0004 */
[----:B------:R-:W-:-:S07]  /*1bd20*/  IMAD.MOV.U32 R6, RZ, RZ, R14 ;  /* 0x000000ffff067224 */ /* 0x000fce00078e000e */
[----:B------:R-:W-:Y:S05]  /*1bd30*/  WARPSYNC.COLLECTIVE R15, `(.L_x_2561) ;  /* 0x000000000f087348 */ /* 0x000fea0003c00000 */
[----:B------:R0:W1:Y:S02]  /*1bd40*/  SHFL.IDX P6, R14, R13, R12, R11 ;  /* 0x0000000c0d0e7389 */ /* 0x00006400000c000b */
[----:B01----:R-:W-:Y:S01]  /*1bd50*/  ENDCOLLECTIVE ;  /* 0x000000000000791b */ /* 0x003fe20003800000 */
.L_x_2561:
        /* <DEDUP_REMOVED lines=18> */
.L_x_2562:
[----:B------:R-:W-:-:S05]  /*1be80*/  VIADD R7, R2, 0x60 ;  /* 0x0000006002077836 */ /* 0x000fca0000000000 */
[----:B------:R-:W-:Y:S01]  /*1be90*/  ISETP.GE.AND P5, PT, R7, R0, PT ;  /* 0x000000000700720c */ /* 0x000fe20003fa6270 */
[----:B------:R-:W-:Y:S02]  /*1bea0*/  IMAD.MOV.U32 R13, RZ, RZ, R4 ;  /* 0x000000ffff0d7224 */ /* 0x000fe400078e0004 */
[----:B------:R-:W-:-:S10]  /*1beb0*/  IMAD.MOV.U32 R8, RZ, RZ, R14 ;  /* 0x000000ffff087224 */ /* 0x000fd400078e000e */
[----:B------:R-:W-:Y:S05]  /*1bec0*/  WARPSYNC.COLLECTIVE R15, `(.L_x_2563) ;  /* 0x000000000f087348 */ /* 0x000fea0003c00000 */
[----:B------:R0:W1:Y:S02]  /*1bed0*/  SHFL.IDX P6, R14, R13, R12, R11 ;  /* 0x0000000c0d0e7389 */ /* 0x00006400000c000b */
[----:B01----:R-:W-:Y:S01]  /*1bee0*/  ENDCOLLECTIVE ;  /* 0x000000000000791b */ /* 0x003fe20003800000 */
.L_x_2563:
        /* <DEDUP_REMOVED lines=18> */
.L_x_2564:
[----:B------:R-:W-:Y:S02]  /*1c010*/  IMAD.MOV.U32 R13, RZ, RZ, R4 ;  /* 0x000000ffff0d7224 */ /* 0x000fe400078e0004 */
[----:B------:R-:W-:-:S07]  /*1c020*/  IMAD.MOV.U32 R5, RZ, RZ, R14 ;  /* 0x000000ffff057224 */ /* 0x000fce00078e000e */
[----:B------:R-:W-:Y:S05]  /*1c030*/  WARPSYNC.COLLECTIVE R15, `(.L_x_2565) ;  /* 0x000000000f087348 */ /* 0x000fea0003c00000 */
[----:B------:R0:W1:Y:S02]  /*1c040*/  SHFL.IDX P6, R14, R13, R12, R11 ;  /* 0x0000000c0d0e7389 */ /* 0x00006400000c000b */
[----:B01----:R-:W-:Y:S01]  /*1c050*/  ENDCOLLECTIVE ;  /* 0x000000000000791b */ /* 0x003fe20003800000 */
.L_x_2565:
[----:B------:R-:W-:Y:S01]  /*1c060*/  IMAD.MOV.U32 R3, RZ, RZ, R14 ;  /* 0x000000ffff037224 */ /* 0x000fe200078e000e */
[----:B------:R-:W-:Y:S06]  /*1c070*/  BRA `(.L_x_2566) ;  /* 0xffffffa400607947 */ /* 0x000fec000383ffff */
.L_x_2441:
[----:B0-----:R0:W3:Y:S02]  /*1c080*/  SYNCS.PHASECHK.TRANS64.TRYWAIT P0, [R18+URZ+0x38820], R0 ;  /* 0x03882000120075a7 */ /* 0x0010e4000800017f */
[----:B---3--:R-:W-:Y:S05]  /*1c090*/  @!P0 NANOSLEEP.SYNCS 0x989680 ;  /* 0x009896800000895d */ /* 0x008fea0003900000 */
[----:B------:R-:W3:Y:S02]  /*1c0a0*/  @!P0 SYNCS.PHASECHK.TRANS64 P0, [R18+URZ+0x38820], R0 ;  /* 0x03882000120085a7 */ /* 0x000ee4000800007f */
[----:B---3--:R-:W-:Y:S05]  /*1c0b0*/  @!P0 BRA `(.L_x_2441) ;  /* 0xfffffffc00f08947 */ /* 0x008fea000383ffff */
[----:B------:R-:W-:Y:S05]  /*1c0c0*/  BRA `(.L_x_2567) ;  /* 0xffffffa400dc7947 */ /* 0x000fea000383ffff */
.L_x_2450:
[----:B-1----:R1:W2:Y:S02]  /*1c0d0*/  SYNCS.PHASECHK.TRANS64.TRYWAIT P0, [R3+URZ+0x38840], R2 ;  /* 0x03884002030075a7 */ /* 0x0022a4000800017f */
[----:B--2---:R-:W-:Y:S05]  /*1c0e0*/  @!P0 NANOSLEEP.SYNCS 0x989680 ;  /* 0x009896800000895d */ /* 0x004fea0003900000 */
[----:B------:R-:W2:Y:S02]  /*1c0f0*/  @!P0 SYNCS.PHASECHK.TRANS64 P0, [R3+URZ+0x38840], R2 ;  /* 0x03884002030085a7 */ /* 0x000ea4000800007f */
[----:B--2---:R-:W-:Y:S05]  /*1c100*/  @!P0 BRA `(.L_x_2450) ;  /* 0xfffffffc00f08947 */ /* 0x004fea000383ffff */
[----:B------:R-:W-:Y:S05]  /*1c110*/  BRA `(.L_x_2568) ;  /* 0xffffffa800bc7947 */ /* 0x000fea000383ffff */
.L_x_2458:
[----:B0-----:R0:W1:Y:S02]  /*1c120*/  SYNCS.PHASECHK.TRANS64.TRYWAIT P0, [R3+URZ+0x60], R2 ;  /* 0x00006002030075a7 */ /* 0x001064000800017f */
[----:B-1----:R-:W-:Y:S05]  /*1c130*/  @!P0 NANOSLEEP.SYNCS 0x989680 ;  /* 0x009896800000895d */ /* 0x002fea0003900000 */
[----:B------:R-:W1:Y:S02]  /*1c140*/  @!P0 SYNCS.PHASECHK.TRANS64 P0, [R3+URZ+0x60], R2 ;  /* 0x00006002030085a7 */ /* 0x000e64000800007f */
[----:B-1----:R-:W-:Y:S05]  /*1c150*/  @!P0 BRA `(.L_x_2458) ;  /* 0xfffffffc00f08947 */ /* 0x002fea000383ffff */
[----:B------:R-:W-:Y:S05]  /*1c160*/  BRA `(.L_x_2569) ;  /* 0xffffffb000107947 */ /* 0x000fea000383ffff */
.L_x_2469:
[----:B-1----:R1:W2:Y:S02]  /*1c170*/  SYNCS.PHASECHK.TRANS64.TRYWAIT P0, [R3+URZ+0x38840], R2 ;  /* 0x03884002030075a7 */ /* 0x0022a4000800017f */
[----:B--2---:R-:W-:Y:S05]  /*1c180*/  @!P0 NANOSLEEP.SYNCS 0x989680 ;  /* 0x009896800000895d */ /* 0x004fea0003900000 */
[----:B------:R-:W2:Y:S02]  /*1c190*/  @!P0 SYNCS.PHASECHK.TRANS64 P0, [R3+URZ+0x38840], R2 ;  /* 0x03884002030085a7 */ /* 0x000ea4000800007f */
[----:B--2---:R-:W-:Y:S05]  /*1c1a0*/  @!P0 BRA `(.L_x_2469) ;  /* 0xfffffffc00f08947 */ /* 0x004fea000383ffff */
[----:B------:R-:W-:Y:S05]  /*1c1b0*/  BRA `(.L_x_2570) ;  /* 0xffffffb8001c7947 */ /* 0x000fea000383ffff */
.L_x_2477:
[----:B0-----:R0:W1:Y:S02]  /*1c1c0*/  SYNCS.PHASECHK.TRANS64.TRYWAIT P0, [R2+URZ+0x60], R3 ;  /* 0x00006003020075a7 */ /* 0x001064000800017f */
[----:B-1----:R-:W-:Y:S05]  /*1c1d0*/  @!P0 NANOSLEEP.SYNCS 0x989680 ;  /* 0x009896800000895d */ /* 0x002fea0003900000 */
[----:B------:R-:W1:Y:S02]  /*1c1e0*/  @!P0 SYNCS.PHASECHK.TRANS64 P0, [R2+URZ+0x60], R3 ;  /* 0x00006003020085a7 */ /* 0x000e64000800007f */
[----:B-1----:R-:W-:Y:S05]  /*1c1f0*/  @!P0 BRA `(.L_x_2477) ;  /* 0xfffffffc00f08947 */ /* 0x002fea000383ffff */
[----:B------:R-:W-:Y:S05]  /*1c200*/  BRA `(.L_x_2571) ;  /* 0xffffffbc00707947 */ /* 0x000fea000383ffff */
.L_x_2488:
[----:B--2---:R2:W3:Y:S02]  /*1c210*/  SYNCS.PHASECHK.TRANS64.TRYWAIT P0, [R2+URZ+0x38840], R3 ;  /* 0x03884003020075a7 */ /* 0x0044e4000800017f */
[----:B---3--:R-:W-:Y:S05]  /*1c220*/  @!P0 NANOSLEEP.SYNCS 0x989680 ;  /* 0x009896800000895d */ /* 0x008fea0003900000 */
[----:B------:R-:W3:Y:S02]  /*1c230*/  @!P0 SYNCS.PHASECHK.TRANS64 P0, [R2+URZ+0x38840], R3 ;  /* 0x03884003020085a7 */ /* 0x000ee4000800007f */
[----:B---3--:R-:W-:Y:S05]  /*1c240*/  @!P0 BRA `(.L_x_2488) ;  /* 0xfffffffc00f08947 */ /* 0x008fea000383ffff */
[----:B------:R-:W-:Y:S05]  /*1c250*/  BRA `(.L_x_2572) ;  /* 0xffffffc4004c7947 */ /* 0x000fea000383ffff */
.L_x_2496:
[----:B0-----:R0:W1:Y:S02]  /*1c260*/  SYNCS.PHASECHK.TRANS64.TRYWAIT P0, [R2+URZ+0x60], R5 ;  /* 0x00006005020075a7 */ /* 0x001064000800017f */
[----:B-1----:R-:W-:Y:S05]  /*1c270*/  @!P0 NANOSLEEP.SYNCS 0x989680 ;  /* 0x009896800000895d */ /* 0x002fea0003900000 */
[----:B------:R-:W1:Y:S02]  /*1c280*/  @!P0 SYNCS.PHASECHK.TRANS64 P0, [R2+URZ+0x60], R5 ;  /* 0x00006005020085a7 */ /* 0x000e64000800007f */
[----:B-1----:R-:W-:Y:S05]  /*1c290*/  @!P0 BRA `(.L_x_2496) ;  /* 0xfffffffc00f08947 */ /* 0x002fea000383ffff */
[----:B------:R-:W-:Y:S05]  /*1c2a0*/  BRA `(.L_x_2573) ;  /* 0xffffffc800a07947 */ /* 0x000fea000383ffff */
.L_x_2509:
[----:B--2---:R2:W3:Y:S02]  /*1c2b0*/  SYNCS.PHASECHK.TRANS64.TRYWAIT P0, [R0+URZ+0x38860], R2 ;  /* 0x03886002000075a7 */ /* 0x0044e4000800017f */
[----:B---3--:R-:W-:Y:S05]  /*1c2c0*/  @!P0 NANOSLEEP.SYNCS 0x989680 ;  /* 0x009896800000895d */ /* 0x008fea0003900000 */
[----:B------:R-:W3:Y:S02]  /*1c2d0*/  @!P0 SYNCS.PHASECHK.TRANS64 P0, [R0+URZ+0x38860], R2 ;  /* 0x03886002000085a7 */ /* 0x000ee4000800007f */
[----:B---3--:R-:W-:Y:S05]  /*1c2e0*/  @!P0 BRA `(.L_x_2509) ;  /* 0xfffffffc00f08947 */ /* 0x008fea000383ffff */
[----:B------:R-:W-:Y:S05]  /*1c2f0*/  BRA `(.L_x_2574) ;  /* 0xffffffd000687947 */ /* 0x000fea000383ffff */
.L_x_2518:
[----:B------:R-:W2:Y:S01]  /*1c300*/  LDL R0, [R1] ;  /* 0x0000000001007983 */ /* 0x000ea20000100800 */
[----:B------:R-:W-:Y:S01]  /*1c310*/  BSSY B0, `(.L_x_2575) ;  /* 0x0000008000007945 */ /* 0x000fe20003800000 */
[----:B0-----:R-:W-:Y:S02]  /*1c320*/  IMAD.MOV.U32 R12, RZ, RZ, RZ ;  /* 0x000000ffff0c7224 */ /* 0x001fe400078e00ff */
[----:B------:R-:W-:Y:S02]  /*1c330*/  IMAD.MOV.U32 R11, RZ, RZ, 0x1f ;  /* 0x0000001fff0b7424 */ /* 0x000fe400078e00ff */
[----:B------:R-:W-:Y:S02]  /*1c340*/  IMAD.MOV.U32 R15, RZ, RZ, -0x1 ;  /* 0xffffffffff0f7424 */ /* 0x000fe400078e00ff */
[----:B--2---:R-:W-:-:S07]  /*1c350*/  IMAD.MOV.U32 R13, RZ, RZ, R0 ;  /* 0x000000ffff0d7224 */ /* 0x004fce00078e0000 */
[----:B-1----:R-:W-:Y:S05]  /*1c360*/  WARPSYNC.COLLECTIVE R15, `(.L_x_2576) ;  /* 0x000000000f087348 */ /* 0x002fea0003c00000 */
[----:B------:R0:W2:Y:S02]  /*1c370*/  SHFL.IDX P6, R14, R13, R12, R11 ;  /* 0x0000000c0d0e7389 */ /* 0x0000a400000c000b */
[----:B012---:R-:W-:Y:S01]  /*1c380*/  ENDCOLLECTIVE ;  /* 0x000000000000791b */ /* 0x007fe20003800000 */
.L_x_2576:
[----:B------:R-:W-:Y:S05]  /*1c390*/  BSYNC B0 ;  /* 0x0000000000007941 */ /* 0x000fea0003800000 */
.L_x_2575:
        /* <DEDUP_REMOVED lines=9> */
.L_x_2577:
        /* <DEDUP_REMOVED lines=14> */
[C---:B------:R-:W-:Y:S02]  /*1c510*/  ISETP.GE.U32.AND P3, PT, R10.reuse, 0x4, PT ;  /* 0x000000040a00780c */ /* 0x040fe40003f66070 */
[C---:B------:R-:W-:Y:S02]  /*1c520*/  ISETP.GE.U32.AND P4, PT, R10.reuse, 0x8, PT ;  /* 0x000000080a00780c */ /* 0x040fe40003f86070 */
[----:B------:R-:W-:Y:S01]  /*1c530*/  ISETP.GE.U32.AND P5, PT, R10, 0x10, PT ;  /* 0x000000100a00780c */ /* 0x000fe20003fa6070 */
[----:B--2---:R-:W-:-:S02]  /*1c540*/  @!P1 IMAD.MOV.U32 R6, RZ, RZ, R5 ;  /* 0x000000ffff069224 */ /* 0x004fc400078e0005 */
[----:B------:R-:W-:Y:S02]  /*1c550*/  IMAD.MOV.U32 R5, RZ, RZ, RZ ;  /* 0x000000ffff057224 */ /* 0x000fe400078e00ff */
[----:B---3--:R-:W-:Y:S01]  /*1c560*/  @!P1 IMAD.MOV.U32 R7, RZ, RZ, R2 ;  /* 0x000000ffff079224 */ /* 0x008fe200078e0002 */
[----:B------:R-:W-:-:S03]  /*1c570*/  ISETP.NE.AND P1, PT, R10, RZ, PT ;  /* 0x000000ff0a00720c */ /* 0x000fc60003f25270 */
[----:B------:R-:W-:-:S04]  /*1c580*/  IMAD R2, R7, R6, RZ ;  /* 0x0000000607027224 */ /* 0x000fc800078e02ff */
[----:B------:R-:W-:-:S07]  /*1c590*/  IMAD.MOV.U32 R13, RZ, RZ, R2 ;  /* 0x000000ffff0d7224 */ /* 0x000fce00078e0002 */
[----:B------:R-:W-:Y:S05]  /*1c5a0*/  WARPSYNC.COLLECTIVE R15, `(.L_x_2578) ;  /* 0x000000000f087348 */ /* 0x000fea0003c00000 */
[----:B------:R0:W1:Y:S02]  /*1c5b0*/  SHFL.UP P6, R14, R13, R12, R11 ;  /* 0x0400000c0d0e7389 */ /* 0x00006400000c000b */
[----:B01----:R-:W-:Y:S01]  /*1c5c0*/  ENDCOLLECTIVE ;  /* 0x000000000000791b */ /* 0x003fe20003800000 */
.L_x_2578:
        /* <DEDUP_REMOVED lines=8> */
.L_x_2579:
        /* <DEDUP_REMOVED lines=8> */
.L_x_2580:
        /* <DEDUP_REMOVED lines=8> */
.L_x_2581:
        /* <DEDUP_REMOVED lines=8> */
.L_x_2582:
        /* <DEDUP_REMOVED lines=9> */
.L_x_2583:
[----:B------:R-:W-:Y:S01]  /*1c860*/  IMAD.MOV.U32 R9, RZ, RZ, R14 ;  /* 0x000000ffff097224 */ /* 0x000fe200078e000e */
[----:B------:R-:W-:Y:S06]  /*1c870*/  BRA `(.L_x_2584) ;  /* 0xffffffd400547947 */ /* 0x000fec000383ffff */
.L_x_2521:
        /* <DEDUP_REMOVED lines=8> */
.L_x_2586:
[----:B------:R-:W-:Y:S05]  /*1c900*/  BSYNC B0 ;  /* 0x0000000000007941 */ /* 0x000fea0003800000 */
.L_x_2585:
        /* <DEDUP_REMOVED lines=10> */
.L_x_2587:
        /* <DEDUP_REMOVED lines=8> */
.L_x_2588:
        /* <DEDUP_REMOVED lines=8> */
.L_x_2589:
        /* <DEDUP_REMOVED lines=8> */
.L_x_2590:
        /* <DEDUP_REMOVED lines=9> */
.L_x_2591:
[----:B------:R-:W-:Y:S01]  /*1cbc0*/  IMAD.MOV.U32 R9, RZ, RZ, R14 ;  /* 0x000000ffff097224 */ /* 0x000fe200078e000e */
[----:B------:R-:W-:Y:S06]  /*1cbd0*/  BRA `(.L_x_2592) ;  /* 0xffffffd4002c7947 */ /* 0x000fec000383ffff */
.L_x_2523:
[----:B------:R-:W-:Y:S01]  /*1cbe0*/  BSSY B0, `(.L_x_2593) ;  /* 0x0000006000007945 */ /* 0x000fe20003800000 */
[----:B------:R-:W-:Y:S01]  /*1cbf0*/  PLOP3.LUT P6, PT, P6, PT, PT, 0x8, 0x0 ;  /* 0x000000000000781c */ /* 0x000fe200037ce170 */
[----:B------:R-:W-:-:S12]  /*1cc00*/  IMAD.MOV.U32 R15, RZ, RZ, -0x1 ;  /* 0xffffffffff0f7424 */ /* 0x000fd800078e00ff */
[----:B0-----:R-:W-:Y:S05]  /*1cc10*/  WARPSYNC.COLLECTIVE R15, `(.L_x_2594) ;  /* 0x000000000f087348 */ /* 0x001fea0003c00000 */
[----:B------:R-:W-:Y:S01]  /*1cc20*/  VOTE.ANY R14, PT, P6 ;  /* 0x00000000000e7806 */ /* 0x000fe200030e0100 */
[----:B0-----:R-:W-:Y:S06]  /*1cc30*/  ENDCOLLECTIVE ;  /* 0x000000000000791b */ /* 0x001fec0003800000 */
.L_x_2594:
[----:B------:R-:W-:Y:S05]  /*1cc40*/  BSYNC B0 ;  /* 0x0000000000007941 */ /* 0x000fea0003800000 */
.L_x_2593:
        /* <DEDUP_REMOVED lines=10> */
.L_x_2595:
[----:B------:R-:W-:Y:S02]  /*1ccf0*/  IMAD.MOV.U32 R13, RZ, RZ, R7 ;  /* 0x000000ffff0d7224 */ /* 0x000fe400078e0007 */
[----:B------:R-:W-:-:S07]  /*1cd00*/  IMAD.MOV.U32 R0, RZ, RZ, R14 ;  /* 0x000000ffff007224 */ /* 0x000fce00078e000e */
[----:B------:R-:W-:Y:S05]  /*1cd10*/  WARPSYNC.COLLECTIVE R15, `(.L_x_2596) ;  /* 0x000000000f087348 */ /* 0x000fea0003c00000 */
[----:B------:R0:W1:Y:S02]  /*1cd20*/  SHFL.IDX P6, R14, R13, R12, R11 ;  /* 0x0000000c0d0e7389 */ /* 0x00006400000c000b */
[----:B01----:R-:W-:Y:S01]  /*1cd30*/  ENDCOLLECTIVE ;  /* 0x000000000000791b */ /* 0x003fe20003800000 */
.L_x_2596:
[----:B------:R-:W-:Y:S02]  /*1cd40*/  IMAD.MOV.U32 R7, RZ, RZ, R14 ;  /* 0x000000ffff077224 */ /* 0x000fe400078e000e */
[----:B------:R-:W-:-:S05]  /*1cd50*/  IMAD.IADD R6, R10, 0x1, R16 ;  /* 0x000000010a067824 */ /* 0x000fca00078e0210 */
[----:B------:R1:W-:Y:S01]  /*1cd60*/  STL [R1+0xc], R6 ;  /* 0x00000c0601007387 */ /* 0x0003e20000100800 */
[----:B------:R-:W-:Y:S05]  /*1cd70*/  BRA `(.L_x_2597) ;  /* 0xffffffd4000c7947 */ /* 0x000fea000383ffff */
.L_x_2525:
        /* <DEDUP_REMOVED lines=8> */
.L_x_2599:
[----:B------:R-:W-:Y:S05]  /*1ce00*/  BSYNC B0 ;  /* 0x0000000000007941 */ /* 0x000fea0003800000 */
.L_x_2598:
[----:B------:R-:W-:Y:S01]  /*1ce10*/  IMAD.MOV.U32 R2, RZ, RZ, R14 ;  /* 0x000000ffff027224 */ /* 0x000fe200078e000e */
[----:B------:R-:W-:Y:S06]  /*1ce20*/  BRA `(.L_x_2600) ;  /* 0xffffffd000f87947 */ /* 0x000fec000383ffff */
.L_x_2531:
[----:B0-----:R0:W1:Y:S02]  /*1ce30*/  SYNCS.PHASECHK.TRANS64.TRYWAIT P0, [R0+URZ+0x38820], R3 ;  /* 0x03882003000075a7 */ /* 0x001064000800017f */
[----:B-1----:R-:W-:Y:S05]  /*1ce40*/  @!P0 NANOSLEEP.SYNCS 0x989680 ;  /* 0x009896800000895d */ /* 0x002fea0003900000 */
[----:B------:R-:W1:Y:S02]  /*1ce50*/  @!P0 SYNCS.PHASECHK.TRANS64 P0, [R0+URZ+0x38820], R3 ;  /* 0x03882003000085a7 */ /* 0x000e64000800007f */
[----:B-1----:R-:W-:Y:S05]  /*1ce60*/  @!P0 BRA `(.L_x_2531) ;  /* 0xfffffffc00f08947 */ /* 0x002fea000383ffff */
[----:B------:R-:W-:Y:S05]  /*1ce70*/  BRA `(.L_x_2601) ;  /* 0xffffffdc009c7947 */ /* 0x000fea000383ffff */
.L_x_2532:
        /* <DEDUP_REMOVED lines=11> */
.L_x_2603:
[----:B------:R-:W-:Y:S05]  /*1cf30*/  BSYNC B0 ;  /* 0x0000000000007941 */ /* 0x000fea0003800000 */
.L_x_2602:
[----:B------:R-:W-:Y:S05]  /*1cf40*/  BRA `(.L_x_2604) ;  /* 0xffffffdc00847947 */ /* 0x000fea000383ffff */
.L_x_2535:
[----:B------:R-:W-:Y:S01]  /*1cf50*/  BSSY B1, `(.L_x_2605) ;  /* 0x0000006000017945 */ /* 0x000fe20003800000 */
[----:B------:R-:W-:-:S07]  /*1cf60*/  IMAD.MOV.U32 R15, RZ, RZ, -0x1 ;  /* 0xffffffffff0f7424 */ /* 0x000fce00078e00ff */
[----:B01----:R-:W-:Y:S05]  /*1cf70*/  WARPSYNC.COLLECTIVE R15, `(.L_x_2606) ;  /* 0x000000000f0c7348 */ /* 0x003fea0003c00000 */
[----:B------:R-:W-:Y:S02]  /*1cf80*/  ELECT P6, UR62, PT ;  /* 0x00000000003e782f */ /* 0x000fe400038c0000 */
[----:B------:R-:W-:Y:S01]  /*1cf90*/  MOV R14, UR62 ;  /* 0x0000003e000e7c02 */ /* 0x000fe20008000f00 */
[----:B01----:R-:W-:Y:S10]  /*1cfa0*/  ENDCOLLECTIVE ;  /* 0x000000000000791b */ /* 0x003ff40003800000 */
.L_x_2606:
[----:B------:R-:W-:Y:S05]  /*1cfb0*/  BSYNC B1 ;  /* 0x0000000000017941 */ /* 0x000fea0003800000 */
.L_x_2605:
[----:B------:R-:W-:Y:S05]  /*1cfc0*/  BRA `(.L_x_2607) ;  /* 0xffffffdc007c7947 */ /* 0x000fea000383ffff */
.L_x_2537:
[----:B0-----:R0:W1:Y:S02]  /*1cfd0*/  SYNCS.PHASECHK.TRANS64.TRYWAIT P0, [R6+URZ], R5 ;  /* 0x00000005060075a7 */ /* 0x001064000800017f */
[----:B-1----:R-:W-:Y:S05]  /*1cfe0*/  @!P0 NANOSLEEP.SYNCS 0x989680 ;  /* 0x009896800000895d */ /* 0x002fea0003900000 */
[----:B------:R-:W1:Y:S02]  /*1cff0*/  @!P0 SYNCS.PHASECHK.TRANS64 P0, [R6+URZ], R5 ;  /* 0x00000005060085a7 */ /* 0x000e64000800007f */
[----:B-1----:R-:W-:Y:S05]  /*1d000*/  @!P0 BRA `(.L_x_2537) ;  /* 0xfffffffc00f08947 */ /* 0x002fea000383ffff */
[----:B------:R-:W-:Y:S05]  /*1d010*/  BRA `(.L_x_2608) ;  /* 0xffffffdc00bc7947 */ /* 0x000fea000383ffff */
.L_x_2538:
[----:B-1----:R1:W2:Y:S02]  /*1d020*/  SYNCS.PHASECHK.TRANS64.TRYWAIT P0, [R7+URZ], R2 ;  /* 0x00000002070075a7 */ /* 0x0022a4000800017f */
[----:B--2---:R-:W-:Y:S05]  /*1d030*/  @!P0 NANOSLEEP.SYNCS 0x989680 ;  /* 0x009896800000895d */ /* 0x004fea0003900000 */
[----:B------:R-:W2:Y:S02]  /*1d040*/  @!P0 SYNCS.PHASECHK.TRANS64 P0, [R7+URZ], R2 ;  /* 0x00000002070085a7 */ /* 0x000ea4000800007f */
[----:B--2---:R-:W-:Y:S05]  /*1d050*/  @!P0 BRA `(.L_x_2538) ;  /* 0xfffffffc00f08947 */ /* 0x004fea000383ffff */
[----:B------:R-:W-:Y:S05]  /*1d060*/  BRA `(.L_x_2609) ;  /* 0xffffffdc00b07947 */ /* 0x000fea000383ffff */
.L_x_2540:
[----:B--2---:R2:W3:Y:S02]  /*1d070*/  SYNCS.PHASECHK.TRANS64.TRYWAIT P0, [R4+URZ], R5 ;  /* 0x00000005040075a7 */ /* 0x0044e4000800017f */
[----:B---3--:R-:W-:Y:S05]  /*1d080*/  @!P0 NANOSLEEP.SYNCS 0x989680 ;  /* 0x009896800000895d */ /* 0x008fea0003900000 */
[----:B------:R-:W3:Y:S02]  /*1d090*/  @!P0 SYNCS.PHASECHK.TRANS64 P0, [R4+URZ], R5 ;  /* 0x00000005040085a7 */ /* 0x000ee4000800007f */
[----:B---3--:R-:W-:Y:S05]  /*1d0a0*/  @!P0 BRA `(.L_x_2540) ;  /* 0xfffffffc00f08947 */ /* 0x008fea000383ffff */
[----:B------:R-:W-:Y:S05]  /*1d0b0*/  BRA `(.L_x_2610) ;  /* 0xffffffdc00b47947 */ /* 0x000fea000383ffff */
.L_x_2611:
        /* <DEDUP_REMOVED lines=12> */
.L_x_3207:


//--------------------- .text._ZN7cutlass13device_kernelIN5flash11enable_sm90INS1_16FlashAttnFwdSm90INS1_25CollectiveMainloopFwdSm90ILi2EN4cute5tupleIJNS5_1CILi1EEES8_S8_EEENS6_IJNS7_ILi128EEENS7_ILi80EEENS7_ILi256EEEEEELi256ENS_10bfloat16_tEfNS_4arch4Sm90ELb1ELb0ELb0ELb1ELb0ELb1ELb0ELb1ELb1ELb1ELb1ELb0EEENS1_21CollectiveEpilogueFwdINS6_IJSA_SC_SB_EEES9_SE_SG_Li256ELb1ELb1ELb1ELb0EEENS1_36VarlenDynamicPersistentTileSchedulerILi128ELi80ELi256ELi128ELb1ELb1ELb1ELb1ELb1ELb1EEEEEEEEEvNT_6ParamsE --------------------------
	.section	.text._ZN7cutlass13device_kernelIN5flash11enable_sm90INS1_16FlashAttnFwdSm90INS1_25CollectiveMainloopFwdSm90ILi2EN4cute5tupleIJNS5_1CILi1EEES8_S8_EEENS6_IJNS7_ILi128EEENS7_ILi80EEENS7_ILi256EEEEEELi256ENS_10bfloat16_tEfNS_4arch4Sm90ELb1ELb0ELb0ELb1ELb0ELb1ELb0ELb1ELb1ELb1ELb1ELb0EEENS1_21CollectiveEpilogueFwdINS6_IJSA_SC_SB_EEES9_SE_SG_Li256ELb1ELb1ELb1ELb0EEENS1_36VarlenDynamicPersistentTileSchedulerILi128ELi80ELi256ELi128ELb1ELb1ELb1ELb1ELb1ELb1EEEEEEEEEvNT_6ParamsE,"ax",@progbits
	.align	128
.text._ZN7cutlass13device_kernelIN5flash11enable_sm90INS1_16FlashAttnFwdSm90INS1_25CollectiveMainloopFwdSm90ILi2EN4cute5tupleIJNS5_1CILi1EEES8_S8_EEENS6_IJNS7_ILi128EEENS7_ILi80EEENS7_ILi256EEEEEELi256ENS_10bfloat16_tEfNS_4arch4Sm90ELb1ELb0ELb0ELb1ELb0ELb1ELb0ELb1ELb1ELb1ELb1ELb0EEENS1_21CollectiveEpilogueFwdINS6_IJSA_SC_SB_EEES9_SE_SG_Li256ELb1ELb1ELb1ELb0EEENS1_36VarlenDynamicPersistentTileSchedulerILi128ELi80ELi256ELi128ELb1ELb1ELb1ELb1ELb1ELb1EEEEEEEEEvNT_6ParamsE:
        .type           _ZN7cutlass13device_kernelIN5flash11enable_sm90INS1_16FlashAttnFwdSm90INS1_25CollectiveMainloopFwdSm90ILi2EN4cute5tupleIJNS5_1CILi1EEES8_S8_EEENS6_IJNS7_ILi128EEENS7_ILi80EEENS7_ILi256EEEEEELi256ENS_10bfloat16_tEfNS_4arch4Sm90ELb1ELb0ELb0ELb1ELb0ELb1ELb0ELb1ELb1ELb1ELb1ELb0EEENS1_21CollectiveEpilogueFwdINS6_IJSA_SC_SB_EEES9_SE_SG_Li256ELb1ELb1ELb1ELb0EEENS1_36VarlenDynamicPersistentTileSchedulerILi128ELi80ELi256ELi128ELb1ELb1ELb1ELb1ELb1ELb1EEEEEEEEEvNT_6ParamsE,@function
        .size           _ZN7cutlass13device_kernelIN5flash11enable_sm90INS1_16FlashAttnFwdSm90INS1_25CollectiveMainloopFwdSm90ILi2EN4cute5tupleIJNS5_1CILi1EEES8_S8_EEENS6_IJNS7_ILi128EEENS7_ILi80EEENS7_ILi256EEEEEELi256ENS_10bfloat16_tEfNS_4arch4Sm90ELb1ELb0ELb0ELb1ELb0ELb1ELb0ELb1ELb1ELb1ELb1ELb0EEENS1_21CollectiveEpilogueFwdINS6_IJSA_SC_SB_EEES9_SE_SG_Li256ELb1ELb1ELb1ELb0EEENS1_36VarlenDynamicPersistentTileSchedulerILi128ELi80ELi256ELi128ELb1ELb1ELb1ELb1ELb1ELb1EEEEEEEEEvNT_6ParamsE,(.L_x_3208 - _ZN7cutlass13device_kernelIN5flash11enable_sm90INS1_16FlashAttnFwdSm90INS1_25CollectiveMainloopFwdSm90ILi2EN4cute5tupleIJNS5_1CILi1EEES8_S8_EEENS6_IJNS7_ILi128EEENS7_ILi80EEENS7_ILi256EEEEEELi256ENS_10bfloat16_tEfNS_4arch4Sm90ELb1ELb0ELb0ELb1ELb0ELb1ELb0ELb1ELb1ELb1ELb1ELb0EEENS1_21CollectiveEpilogueFwdINS6_IJSA_SC_SB_EEES9_SE_SG_Li256ELb1ELb1ELb1ELb0EEENS1_36VarlenDynamicPersistentTileSchedulerILi128ELi80ELi256ELi128ELb1ELb1ELb1ELb1ELb1ELb1EEEEEEEEEvNT_6ParamsE)
        .other          _ZN7cutlass13device_kernelIN5flash11enable_sm90INS1_16FlashAttnFwdSm90INS1_25CollectiveMainloopFwdSm90ILi2EN4cute5tupleIJNS5_1CILi1EEES8_S8_EEENS6_IJNS7_ILi128EEENS7_ILi80EEENS7_ILi256EEEEEELi256ENS_10bfloat16_tEfNS_4arch4Sm90ELb1ELb0ELb0ELb1ELb0ELb1ELb0ELb1ELb1ELb1ELb1ELb0EEENS1_21CollectiveEpilogueFwdINS6_IJSA_SC_SB_EEES9_SE_SG_Li256ELb1ELb1ELb1ELb0EEENS1_36VarlenDynamicPersistentTileSchedulerILi128ELi80ELi256ELi128ELb1ELb1ELb1ELb1ELb1ELb1EEEEEEEEEvNT_6ParamsE,@"STO_CUDA_ENTRY STV_DEFAULT"
_ZN7cutlass13device_kernelIN5flash11enable_sm90INS1_16FlashAttnFwdSm90INS1_25CollectiveMainloopFwdSm90ILi2EN4cute5tupleIJNS5_1CILi1EEES8_S8_EEENS6_IJNS7_ILi128EEENS7_ILi80EEENS7_ILi256EEEEEELi256ENS_10bfloat16_tEfNS_4arch4Sm90ELb1ELb0ELb0ELb1ELb0ELb1ELb0ELb1ELb1ELb1ELb1ELb0EEENS1_21CollectiveEpilogueFwdINS6_IJSA_SC_SB_EEES9_SE_SG_Li256ELb1ELb1ELb1ELb0EEENS1_36VarlenDynamicPersistentTileSchedulerILi128ELi80ELi256ELi128ELb1ELb1ELb1ELb1ELb1ELb1EEEEEEEEEvNT_6ParamsE:
        /* <DEDUP_REMOVED lines=24> */
.L_x_2613:
[----:B------:R-:W-:Y:S05]  /*0180*/  BSYNC B0 ;  /* 0x0000000000007941 */ /* 0x000fea0003800000 */
.L_x_2612:
        /* <DEDUP_REMOVED lines=41> */
.L_x_2614:
        /* <DEDUP_REMOVED lines=22> */
.L_x_2615:
        /* <DEDUP_REMOVED lines=18> */
.L_x_2616:
        /* <DEDUP_REMOVED lines=22> */
.L_x_2617:
        /* <DEDUP_REMOVED lines=22> */
.L_x_2618:
        /* <DEDUP_REMOVED lines=9> */
.L_x_2621:
        /* <DEDUP_REMOVED lines=16> */
[----:B------:R-:W-:Y:S01]  /*0af0*/  VIADD R6, R6, 0xffffff80 ;  /* 0xffffff8006067836 */ /* 0x000fe20000000000 */
[----:B------:R-:W-:Y:S01]  /*0b00*/  R2UR UR4, R16 ;  /* 0x00000000100472ca */ /* 0x000fe200000e0000 */
[----:B------:R-:W-:Y:S01]  /*0b10*/  IMAD.MOV.U32 R17, RZ, RZ, RZ ;  /* 0x000000ffff117224 */ /* 0x000fe200078e00ff */
[----:B------:R-:W-:Y:S01]  /*0b20*/  CS2R R218, SRZ ;  /* 0x0000000000da7805 */ /* 0x000fe2000001ff00 */
[----:B------:R-:W-:Y:S01]  /*0b30*/  IMAD.MOV.U32 R216, RZ, RZ, RZ ;  /* 0x000000ffffd87224 */ /* 0x000fe200078e00ff */
[----:B------:R-:W-:-:S04]  /*0b40*/  SHF.R.S32.HI R3, RZ, 0x1f, R6 ;  /* 0x0000001fff037819 */ /* 0x000fc80000011406 */
[CC--:B------:R-:W-:Y:S02]  /*0b50*/  LEA.HI R4, R3.reuse, R6.reuse, RZ, 0x5 ;  /* 0x0000000603047211 */ /* 0x0c0fe400078f28ff */
[CC--:B------:R-:W-:Y:S02]  /*0b60*/  LEA.HI R212, R3.reuse, R6.reuse, RZ, 0x3 ;  /* 0x0000000603d47211 */ /* 0x0c0fe400078f18ff */
[CC--:B0-----:R-:W-:Y:S01]  /*0b70*/  LEA.HI R2, R3.reuse, R6.reuse, RZ, 0x4 ;  /* 0x0000000603027211 */ /* 0x0c1fe200078f20ff */
[----:B------:R-:W-:Y:S01]  /*0b80*/  IMAD.SHL.U32 R5, R4, 0x20, RZ ;  /* 0x0000002004057824 */ /* 0x000fe200078e00ff */
[CC--:B------:R-:W-:Y:S01]  /*0b90*/  LEA.HI R10, R3.reuse, R6.reuse, RZ, 0x2 ;  /* 0x00000006030a7211 */ /* 0x0c0fe200078f10ff */
[----:B------:R-:W-:Y:S01]  /*0ba0*/  UIADD3 UR4, UR4, 0x14400, URZ ;  /* 0x0001440004047890 */ /* 0x000fe2000fffe03f */
[----:B------:R-:W-:Y:S02]  /*0bb0*/  LEA.HI R8, R3, R6, RZ, 0x6 ;  /* 0x0000000603087211 */ /* 0x000fe400078f30ff */
[----:B------:R-:W-:-:S02]  /*0bc0*/  LOP3.LUT R7, R212, 0xfffffff8, RZ, 0xc0, !PT ;  /* 0xfffffff8d4077812 */ /* 0x000fc400078ec0ff */
[----:B------:R-:W-:Y:S01]  /*0bd0*/  LOP3.LUT R11, R10, 0xfffffffc, RZ, 0xc0, !PT ;  /* 0xfffffffc0a0b7812 */ /* 0x000fe200078ec0ff */
[----:B------:R-:W-:Y:S01]  /*0be0*/  IMAD.SHL.U32 R8, R8, 0x8, RZ ;  /* 0x0000000808087824 */ /* 0x000fe200078e00ff */
[----:B------:R-:W-:Y:S01]  /*0bf0*/  SHF.R.S32.HI R212, RZ, 0x3, R212 ;  /* 0x00000003ffd47819 */ /* 0x000fe200000114d4 */
[C---:B------:R-:W-:Y:S01]  /*0c00*/  IMAD.IADD R18, R6.reuse, 0x1, -R7 ;  /* 0x0000000106127824 */ /* 0x040fe200078e0a07 */
[----:B------:R-:W-:Y:S01]  /*0c10*/  LOP3.LUT R7, R5, 0xfffffc00, RZ, 0xc0, !PT ;  /* 0xfffffc0005077812 */ /* 0x000fe200078ec0ff */
[----:B------:R-:W-:Y:S01]  /*0c20*/  IMAD.IADD R10, R6, 0x1, -R11 ;  /* 0x00000001060a7824 */ /* 0x000fe200078e0a0b */
[----:B------:R-:W-:Y:S01]  /*0c30*/  SHF.R.S32.HI R5, RZ, 0x4, R2 ;  /* 0x00000004ff057819 */ /* 0x000fe20000011402 */
[----:B------:R-:W-:Y:S01]  /*0c40*/  IMAD.SHL.U32 R22, R18, 0x4, RZ ;  /* 0x0000000412167824 */ /* 0x000fe200078e00ff */
[----:B------:R-:W-:Y:S02]  /*0c50*/  LOP3.LUT R227, R8, 0xfffffe00, RZ, 0xc0, !PT ;  /* 0xfffffe0008e37812 */ /* 0x000fe400078ec0ff */
[----:B------:R-:W-:Y:S01]  /*0c60*/  LEA.HI R12, R10, R10, RZ, 0x1 ;  /* 0x0000000a0a0c7211 */ /* 0x000fe200078f08ff */
[C---:B------:R-:W-:Y:S01]  /*0c70*/  VIADD R214, R22.reuse, 0x40 ;  /* 0x0000004016d67836 */ /* 0x040fe20000000000 */
[----:B------:R-:W-:Y:S01]  /*0c80*/  SHF.R.S32.HI R23, RZ, 0x1f, R22 ;  /* 0x0000001fff177819 */ /* 0x000fe20000011416 */
[----:B------:R-:W-:-:S02]  /*0c90*/  VIADD R215, R22, 0x20 ;  /* 0x0000002016d77836 */ /* 0x000fc40000000000 */
[C---:B------:R-:W-:Y:S02]  /*0ca0*/  IMAD.IADD R213, R22.reuse, 0x1, R214 ;  /* 0x0000000116d57824 */ /* 0x040fe400078e02d6 */
[----:B------:R-:W-:Y:S01]  /*0cb0*/  VIADD R217, R22, 0x60 ;  /* 0x0000006016d97836 */ /* 0x000fe20000000000 */
[----:B--2---:R-:W-:Y:S02]  /*0cc0*/  R2UR UR5, R0 ;  /* 0x00000000000572ca */ /* 0x004fe400000e0000 */
[----:B------:R-:W-:Y:S02]  /*0cd0*/  LEA.HI R0, R3, R6, RZ, 0x7 ;  /* 0x0000000603007211 */ /* 0x000fe400078f38ff */
[----:B------:R-:W-:Y:S02]  /*0ce0*/  LOP3.LUT R3, R2, 0x3fffff0, RZ, 0xc0, !PT ;  /* 0x03fffff002037812 */ /* 0x000fe400078ec0ff */
[----:B------:R-:W-:Y:S02]  /*0cf0*/  LOP3.LUT R9, R0, 0xffffff80, RZ, 0xc0, !PT ;  /* 0xffffff8000097812 */ /* 0x000fe400078ec0ff */
[----:B------:R-:W-:Y:S01]  /*0d00*/  LEA.HI R2, R2, R5, RZ, 0x1 ;  /* 0x0000000502027211 */ /* 0x000fe200078f08ff */
[C---:B------:R-:W-:Y:S01]  /*0d10*/  IMAD.IADD R4, R6.reuse, 0x1, -R3 ;  /* 0x0000000106047824 */ /* 0x040fe200078e0a03 */
[----:B------:R-:W-:Y:S01]  /*0d20*/  SHF.R.S32.HI R3, RZ, 0x7, R0 ;  /* 0x00000007ff037819 */ /* 0x000fe20000011400 */
[----:B------:R-:W-:Y:S01]  /*0d30*/  IMAD.IADD R21, R6, 0x1, -R9 ;  /* 0x0000000106157824 */ /* 0x000fe200078e0a09 */
[----:B------:R-:W-:Y:S01]  /*0d40*/  LOP3.LUT R2, R2, 0x1ffffffe, RZ, 0xc0, !PT ;  /* 0x1ffffffe02027812 */ /* 0x000fe200078ec0ff */
[----:B------:R-:W-:Y:S01]  /*0d50*/  IMAD R7, R4, 0x40, R7 ;  /* 0x0000004004077824 */ /* 0x000fe200078e0207 */
[----:B------:R-:W-:Y:S01]  /*0d60*/  LEA.HI R0, R0, R3, RZ, 0x1 ;  /* 0x0000000300007211 */ /* 0x000fe200078f08ff */
[----:B------:R-:W-:Y:S01]  /*0d70*/  ULOP3.LUT UR5, UR5, 0x1, URZ, 0xfc, !UPT ;  /* 0x0000000105057892 */ /* 0x000fe2000f8efc3f */
[----:B------:R-:W-:Y:S01]  /*0d80*/  SHF.R.S32.HI R6, RZ, 0x1f, R21 ;  /* 0x0000001fff067819 */ /* 0x000fe20000011415 */
[----:B------:R-:W-:Y:S01]  /*0d90*/  IMAD.IADD R2, R5, 0x1, -R2 ;  /* 0x0000000105027824 */ /* 0x000fe200078e0a02 */
[----:B------:R-:W-:Y:S01]  /*0da0*/  LOP3.LUT R0, R0, 0x3fffffe, RZ, 0xc0, !PT ;  /* 0x03fffffe00007812 */ /* 0x000fe200078ec0ff */
[----:B------:R-:W-:Y:S01]  /*0db0*/  VIADD R5, R212, 0x20 ;  /* 0x00000020d4057836 */ /* 0x000fe20000000000 */
[-C--:B------:R-:W-:Y:S01]  /*0dc0*/  LEA.HI R9, R6, R21.reuse, RZ, 0x2 ;  /* 0x0000001506097211 */ /* 0x080fe200078f10ff */
[----:B------:R-:W-:Y:S01]  /*0dd0*/  IMAD R2, R2, 0x8, R7 ;  /* 0x0000000802027824 */ /* 0x000fe200078e0207 */
[----:B------:R-:W-:Y:S01]  /*0de0*/  STL [R1+0xa4], R21 ;  /* 0x0000a41501007387 */ /* 0x000fe20000100800 */
[----:B------:R-:W-:Y:S01]  /*0df0*/  IMAD.IADD R0, R3, 0x1, -R0 ;  /* 0x0000000103007824 */ /* 0x000fe200078e0a00 */
[--C-:B------:R-:W-:Y:S01]  /*0e00*/  SHF.R.S32.HI R4, RZ, 0x2, R9.reuse ;  /* 0x00000002ff047819 */ /* 0x100fe20000011409 */
[----:B------:R-:W-:Y:S01]  /*0e10*/  IMAD.SHL.U32 R223, R5, 0x40, RZ ;  /* 0x0000004005df7824 */ /* 0x000fe200078e00ff */
[----:B------:R-:W-:Y:S01]  /*0e20*/  SHF.R.S32.HI R11, RZ, 0x1f, R9 ;  /* 0x0000001fff0b7819 */ /* 0x000fe20000011409 */
[----:B------:R-:W-:Y:S01]  /*0e30*/  STL [R1+0x60], R18 ;  /* 0x0000601201007387 */ /* 0x000fe20000100800 */
[----:B------:R-:W-:-:S02]  /*0e40*/  LEA.HI R6, R6, R21, RZ, 0x5 ;  /* 0x0000001506067211 */ /* 0x000fc400078f28ff */
[----:B------:R-:W-:Y:S01]  /*0e50*/  LEA.HI R11, R11, R4, RZ, 0x3 ;  /* 0x000000040b0b7211 */ /* 0x000fe200078f18ff */
[----:B------:R0:W-:Y:S01]  /*0e60*/  STL [R1+0xbc], R2 ;  /* 0x0000bc0201007387 */ /* 0x0001e20000100800 */
[----:B------:R-:W-:Y:S01]  /*0e70*/  LOP3.LUT R3, R12, 0x1ffffffe, RZ, 0xc0, !PT ;  /* 0x1ffffffe0c037812 */ /* 0x000fe200078ec0ff */
[----:B------:R-:W-:Y:S01]  /*0e80*/  IMAD.SHL.U32 R12, R212, 0x40, RZ ;  /* 0x00000040d40c7824 */ /* 0x000fe200078e00ff */
[----:B------:R-:W-:Y:S02]  /*0e90*/  LOP3.LUT R11, R11, 0xfffffff8, RZ, 0xc0, !PT ;  /* 0xfffffff80b0b7812 */ /* 0x000fe400078ec0ff */
[----:B------:R-:W-:Y:S01]  /*0ea0*/  SHF.R.S32.HI R6, RZ, 0x5, R6 ;  /* 0x00000005ff067819 */ /* 0x000fe20000011406 */
[----:B------:R-:W-:Y:S01]  /*0eb0*/  IMAD.IADD R235, R10, 0x1, -R3 ;  /* 0x000000010aeb7824 */ /* 0x000fe200078e0a03 */
[----:B------:R-:W-:Y:S01]  /*0ec0*/  LOP3.LUT R3, R12, 0x1c0, RZ, 0xc0, !PT ;  /* 0x000001c00c037812 */ /* 0x000fe200078ec0ff */
[----:B------:R-:W-:Y:S01]  /*0ed0*/  IMAD.IADD R11, R4, 0x1, -R11 ;  /* 0x00000001040b7824 */ /* 0x000fe200078e0a0b */
[----:B------:R-:W-:Y:S01]  /*0ee0*/  SHF.R.S32.HI R4, RZ, 0x1f, R213 ;  /* 0x0000001fff047819 */ /* 0x000fe200000114d5 */
[----:B------:R-:W-:Y:S01]  /*0ef0*/  VIADD R10, R212, 0x40 ;  /* 0x00000040d40a7836 */ /* 0x000fe20000000000 */
[----:B0-----:R-:W-:Y:S01]  /*0f00*/  SHF.R.S32.HI R2, RZ, 0x1f, R5 ;  /* 0x0000001fff027819 */ /* 0x001fe20000011405 */
[----:B------:R-:W-:Y:S01]  /*0f10*/  IMAD R11, R6, 0x10, R11 ;  /* 0x00000010060b7824 */ /* 0x000fe200078e020b */
[----:B------:R-:W-:Y:S01]  /*0f20*/  LEA.HI R8, R4, R213, RZ, 0x3 ;  /* 0x000000d504087211 */ /* 0x000fe200078f18ff */
[----:B------:R-:W-:Y:S01]  /*0f30*/  IMAD.SHL.U32 R18, R18, 0x8, RZ ;  /* 0x0000000812127824 */ /* 0x000fe200078e00ff */
[----:B------:R-:W-:Y:S01]  /*0f40*/  LEA.HI R2, R2, R5, RZ, 0x3 ;  /* 0x0000000502027211 */ /* 0x000fe200078f18ff */
[----:B------:R-:W-:Y:S01]  /*0f50*/  IMAD R11, R0, 0x40, R11 ;  /* 0x00000040000b7824 */ /* 0x000fe200078e020b */
[----:B------:R-:W-:Y:S01]  /*0f60*/  LEA.HI R5, R4, R213, RZ, 0x6 ;  /* 0x000000d504057211 */ /* 0x000fe200078f30ff */
[----:B------:R-:W-:Y:S01]  /*0f70*/  IMAD.U32 R0, RZ, RZ, UR5 ;  /* 0x00000005ff007e24 */ /* 0x000fe2000f8e00ff */
[----:B------:R-:W-:Y:S01]  /*0f80*/  LOP3.LUT R4, R8, 0x38, RZ, 0xc0, !PT ;  /* 0x0000003808047812 */ /* 0x000fe200078ec0ff */
[----:B------:R-:W-:Y:S01]  /*0f90*/  IMAD.SHL.U32 R2, R2, 0x40, RZ ;  /* 0x0000004002027824 */ /* 0x000fe200078e00ff */
[----:B------:R-:W-:Y:S01]  /*0fa0*/  SHF.R.U32.HI R228, RZ, 0x3, R3 ;  /* 0x00000003ffe47819 */ /* 0x000fe20000011603 */
[----:B------:R-:W-:Y:S01]  /*0fb0*/  IMAD.SHL.U32 R6, R5, 0x80, RZ ;  /* 0x0000008005067824 */ /* 0x000fe200078e00ff */
[----:B------:R-:W-:Y:S01]  /*0fc0*/  LOP3.LUT R5, R4, 0x1c0, R12, 0xf8, !PT ;  /* 0x000001c004057812 */ /* 0x000fe200078ef80c */
[----:B------:R-:W-:Y:S01]  /*0fd0*/  STL [R1+0xb8], R11 ;  /* 0x0000b80b01007387 */ /* 0x000fe20000100800 */
[----:B------:R-:W-:Y:S01]  /*0fe0*/  LOP3.LUT R223, R223, 0x1c0, RZ, 0xc0, !PT ;  /* 0x000001c0dfdf7812 */ /* 0x000fe200078ec0ff */
[----:B------:R-:W-:Y:S01]  /*0ff0*/  IMAD.SHL.U32 R222, R10, 0x40, RZ ;  /* 0x000000400ade7824 */ /* 0x000fe200078e00ff */
[----:B------:R-:W-:Y:S01]  /*1000*/  LOP3.LUT R6, R6, 0xffffe000, RZ, 0xc0, !PT ;  /* 0xffffe00006067812 */ /* 0x000fe200078ec0ff */
[----:B------:R-:W-:Y:S01]  /*1010*/  STL [R1+0x78], RZ ;  /* 0x000078ff01007387 */ /* 0x000fe20000100800 */
[----:B------:R-:W-:Y:S01]  /*1020*/  LOP3.LUT R5, R5, R228, RZ, 0x3c, !PT ;  /* 0x000000e405057212 */ /* 0x000fe200078e3cff */
[----:B------:R-:W-:Y:S01]  /*1030*/  VIADD R220, R18, 0x80 ;  /* 0x0000008012dc7836 */ /* 0x000fe20000000000 */
[----:B------:R-:W-:Y:S01]  /*1040*/  LOP3.LUT R226, R2, 0xfffffe00, RZ, 0xc0, !PT ;  /* 0xfffffe0002e27812 */ /* 0x000fe200078ec0ff */
[----:B------:R0:W-:Y:S01]  /*1050*/  STL [R1+0x5c], R0 ;  /* 0x00005c0001007387 */ /* 0x0001e20000100800 */
[----:B------:R-:W-:Y:S01]  /*1060*/  IADD3 R2, R5, R6, R227 ;  /* 0x0000000605027210 */ /* 0x000fe20007ffe0e3 */
[----:B------:R-:W-:Y:S01]  /*1070*/  IMAD.MOV.U32 R5, RZ, RZ, R13 ;  /* 0x000000ffff057224 */ /* 0x000fe200078e000d */
[----:B------:R-:W-:Y:S01]  /*1080*/  SHF.R.U32.HI R20, RZ, 0x3, R223 ;  /* 0x00000003ff147819 */ /* 0x000fe200000116df */
[----:B------:R-:W-:Y:S01]  /*1090*/  IMAD.U32 R13, RZ, RZ, UR4 ;  /* 0x00000004ff0d7e24 */ /* 0x000fe2000f8e00ff */
[----:B------:R-:W-:Y:S01]  /*10a0*/  LOP3.LUT R7, R223, 0x38, R8, 0xf8, !PT ;  /* 0x00000038df077812 */ /* 0x000fe200078ef808 */
[----:B------:R-:W-:Y:S01]  /*10b0*/  VIADD R221, R18, 0xc0 ;  /* 0x000000c012dd7836 */ /* 0x000fe20000000000 */
[----:B------:R-:W-:Y:S01]  /*10c0*/  LOP3.LUT R222, R222, 0x1c0, RZ, 0xc0, !PT ;  /* 0x000001c0dede7812 */ /* 0x000fe200078ec0ff */
[----:B------:R-:W-:Y:S01]  /*10d0*/  IMAD R235, R235, 0x8, R11 ;  /* 0x00000008ebeb7824 */ /* 0x000fe200078e020b */
[----:B------:R-:W-:Y:S01]  /*10e0*/  LOP3.LUT R7, R7, R20, RZ, 0x3c, !PT ;  /* 0x0000001407077212 */ /* 0x000fe200078e3cff */
[----:B------:R1:W-:Y:S01]  /*10f0*/  STL [R1+0x90], R13 ;  /* 0x0000900d01007387 */ /* 0x0003e20000100800 */
[----:B0-----:R-:W-:-:S02]  /*1100*/  SHF.R.S32.HI R0, RZ, 0x1f, R10 ;  /* 0x0000001fff007819 */ /* 0x001fc4000001140a */
[----:B------:R-:W-:Y:S01]  /*1110*/  IADD3 R4, R7, R6, R226 ;  /* 0x0000000607047210 */ /* 0x000fe20007ffe0e2 */
[----:B------:R-:W-:Y:S01]  /*1120*/  IMAD.MOV.U32 R6, RZ, RZ, R14 ;  /* 0x000000ffff067224 */ /* 0x000fe200078e000e */
[----:B------:R-:W-:Y:S01]  /*1130*/  LEA.HI R0, R0, R10, RZ, 0x3 ;  /* 0x0000000a00007211 */ /* 0x000fe200078f18ff */
[----:B------:R-:W-:Y:S01]  /*1140*/  IMAD.MOV.U32 R7, RZ, RZ, R15 ;  /* 0x000000ffff077224 */ /* 0x000fe200078e000f */
[----:B------:R-:W-:Y:S02]  /*1150*/  SHF.R.S32.HI R14, RZ, 0x1f, R214 ;  /* 0x0000001fff0e7819 */ /* 0x000fe400000114d6 */
[--C-:B------:R-:W-:Y:S01]  /*1160*/  LOP3.LUT R236, R3, 0x38, R18.reuse, 0xf8, !PT ;  /* 0x0000003803ec7812 */ /* 0x100fe200078ef812 */
[----:B------:R-:W-:Y:S01]  /*1170*/  IMAD.SHL.U32 R0, R0, 0x40, RZ ;  /* 0x0000004000007824 */ /* 0x000fe200078e00ff */
[----:B-1----:R-:W-:Y:S02]  /*1180*/  SHF.R.S32.HI R13, RZ, 0x1f, R215 ;  /* 0x0000001fff0d7819 */ /* 0x002fe400000114d7 */
[----:B------:R-:W-:-:S02]  /*1190*/  LOP3.LUT R3, R223, 0x38, R18, 0xf8, !PT ;  /* 0x00000038df037812 */ /* 0x000fc400078ef812 */
[----:B------:R-:W-:Y:S01]  /*11a0*/  SHF.R.S32.HI R12, RZ, 0x1f, R212 ;  /* 0x0000001fff0c7819 */ /* 0x000fe200000114d4 */
[----:B------:R0:W-:Y:S01]  /*11b0*/  STL [R1+0x9c], R13 ;  /* 0x00009c0d01007387 */ /* 0x0001e20000100800 */
[----:B------:R-:W-:Y:S02]  /*11c0*/  SHF.R.U32.HI R12, RZ, 0x3, R222 ;  /* 0x00000003ff0c7819 */ /* 0x000fe400000116de */
[----:B------:R-:W-:Y:S01]  /*11d0*/  LOP3.LUT R10, R222, 0x38, R18, 0xf8, !PT ;  /* 0x00000038de0a7812 */ /* 0x000fe200078ef812 */
[----:B------:R1:W-:Y:S01]  /*11e0*/  STL [R1+0x98], R14 ;  /* 0x0000980e01007387 */ /* 0x0003e20000100800 */
[----:B------:R-:W-:Y:S02]  /*11f0*/  LOP3.LUT R225, R0, 0xfffffe00, RZ, 0xc0, !PT ;  /* 0xfffffe0000e17812 */ /* 0x000fe400078ec0ff */
[----:B------:R-:W-:Y:S02]  /*1200*/  LOP3.LUT R9, R9, 0x7ffffffc, RZ, 0xc0, !PT ;  /* 0x7ffffffc09097812 */ /* 0x000fe400078ec0ff */
[----:B------:R-:W-:-:S02]  /*1210*/  LOP3.LUT R3, R226, R3, R20, 0xf6, !PT ;  /* 0x00000003e2037212 */ /* 0x000fc400078ef614 */
[----:B0-----:R-:W-:Y:S01]  /*1220*/  SHF.R.S32.HI R13, RZ, 0x1f, R217 ;  /* 0x0000001fff0d7819 */ /* 0x001fe200000114d9 */
[----:B------:R-:W-:Y:S01]  /*1230*/  IMAD.IADD R9, R21, 0x1, -R9 ;  /* 0x0000000115097824 */ /* 0x000fe200078e0a09 */
[----:B------:R-:W-:Y:S02]  /*1240*/  SHF.R.S32.HI R0, RZ, 0x3, R8 ;  /* 0x00000003ff007819 */ /* 0x000fe40000011408 */
[----:B-1----:R-:W-:Y:S01]  /*1250*/  SHF.R.S32.HI R14, RZ, 0x1f, R220 ;  /* 0x0000001fff0e7819 */ /* 0x002fe200000114dc */
[----:B------:R0:W-:Y:S01]  /*1260*/  STL [R1+0x94], R13 ;  /* 0x0000940d01007387 */ /* 0x0001e20000100800 */
[----:B------:R-:W-:Y:S01]  /*1270*/  LOP3.LUT R10, R225, R10, R12, 0xf6, !PT ;  /* 0x0000000ae10a7212 */ /* 0x000fe200078ef60c */
[----:B------:R-:W-:Y:S01]  /*1280*/  IMAD.SHL.U32 R234, R9, 0x2, RZ ;  /* 0x0000000209ea7824 */ /* 0x000fe200078e00ff */
[----:B------:R-:W-:Y:S01]  /*1290*/  LEA R3, R3, UR4, 0x1 ;  /* 0x0000000403037c11 */ /* 0x000fe2000f8e08ff */
[----:B------:R-:W-:Y:S01]  /*12a0*/  STL [R1+0x84], R14 ;  /* 0x0000840e01007387 */ /* 0x000fe20000100800 */
[----:B------:R-:W-:Y:S01]  /*12b0*/  LOP3.LUT R44, R8, 0xfffffff8, RZ, 0xc0, !PT ;  /* 0xfffffff8082c7812 */ /* 0x000fe200078ec0ff */
[C---:B------:R-:W-:Y:S01]  /*12c0*/  VIADD R42, R234.reuse, 0x18 ;  /* 0x00000018ea2a7836 */ /* 0x040fe20000000000 */
[----:B------:R-:W-:Y:S01]  /*12d0*/  LOP3.LUT R236, R227, R236, R228, 0xf6, !PT ;  /* 0x000000ece3ec7212 */ /* 0x000fe200078ef6e4 */
[C---:B------:R-:W-:Y:S01]  /*12e0*/  VIADD R39, R234.reuse, 0x30 ;  /* 0x00000030ea277836 */ /* 0x040fe20000000000 */
[----:B------:R-:W-:Y:S01]  /*12f0*/  SHF.R.S32.HI R19, RZ, 0x1f, R18 ;  /* 0x0000001fff137819 */ /* 0x000fe20000011412 */
[C---:B------:R-:W-:Y:S01]  /*1300*/  VIADD R36, R234.reuse, 0x48 ;  /* 0x00000048ea247836 */ /* 0x040fe20000000000 */
[----:B0-----:R-:W-:Y:S01]  /*1310*/  SHF.R.S32.HI R13, RZ, 0x1f, R221 ;  /* 0x0000001fff0d7819 */ /* 0x001fe200000114dd */
[----:B------:R-:W-:Y:S01]  /*1320*/  VIADD R33, R234, 0x60 ;  /* 0x00000060ea217836 */ /* 0x000fe20000000000 */
[----:B------:R-:W-:Y:S01]  /*1330*/  LEA R230, R236, UR4, 0x1 ;  /* 0x00000004ece67c11 */ /* 0x000fe2000f8e08ff */
[----:B------:R-:W-:-:S02]  /*1340*/  VIADD R30, R234, 0x78 ;  /* 0x00000078ea1e7836 */ /* 0x000fc40000000000 */
[----:B------:R-:W-:Y:S01]  /*1350*/  STL [R1+0x80], R13 ;  /* 0x0000800d01007387 */ /* 0x000fe20000100800 */
[C---:B------:R-:W-:Y:S02]  /*1360*/  VIADD R27, R234.reuse, 0x90 ;  /* 0x00000090ea1b7836 */ /* 0x040fe40000000000 */
[C---:B------:R-:W-:Y:S01]  /*1370*/  VIADD R24, R234.reuse, 0xa8 ;  /* 0x000000a8ea187836 */ /* 0x040fe20000000000 */
[----:B------:R0:W-:Y:S01]  /*1380*/  STL [R1+0x64], R0 ;  /* 0x0000640001007387 */ /* 0x0001e20000100800 */
[C---:B------:R-:W-:Y:S02]  /*1390*/  VIADD R15, R234.reuse, 0xc0 ;  /* 0x000000c0ea0f7836 */ /* 0x040fe40000000000 */
[C---:B------:R-:W-:Y:S01]  /*13a0*/  VIADD R45, R234.reuse, 0x8 ;  /* 0x00000008ea2d7836 */ /* 0x040fe20000000000 */
[----:B------:R1:W-:Y:S01]  /*13b0*/  STL [R1+0xb0], R3 ;  /* 0x0000b00301007387 */ /* 0x0003e20000100800 */
[C---:B------:R-:W-:Y:S02]  /*13c0*/  VIADD R43, R234.reuse, 0x10 ;  /* 0x00000010ea2b7836 */ /* 0x040fe40000000000 */
[C---:B------:R-:W-:Y:S01]  /*13d0*/  VIADD R41, R234.reuse, 0x20 ;  /* 0x00000020ea297836 */ /* 0x040fe20000000000 */
[----:B------:R-:W-:Y:S01]  /*13e0*/  STL [R1+0x7c], R44 ;  /* 0x00007c2c01007387 */ /* 0x000fe20000100800 */
[----:B------:R-:W-:Y:S01]  /*13f0*/  VIADD R40, R234, 0x28 ;  /* 0x00000028ea287836 */ /* 0x000fe20000000000 */
[----:B0-----:R-:W-:Y:S01]  /*1400*/  LEA R0, R10, UR4, 0x1 ;  /* 0x000000040a007c11 */ /* 0x001fe2000f8e08ff */
[C---:B------:R-:W-:Y:S01]  /*1410*/  VIADD R38, R234.reuse, 0x38 ;  /* 0x00000038ea267836 */ /* 0x040fe20000000000 */
[----:B------:R-:W-:Y:S01]  /*1420*/  SHF.R.S32.HI R10, RZ, 0x1f, R44 ;  /* 0x0000001fff0a7819 */ /* 0x000fe2000001142c */
[C---:B------:R-:W-:Y:S01]  /*1430*/  VIADD R37, R234.reuse, 0x40 ;  /* 0x00000040ea257836 */ /* 0x040fe20000000000 */
[----:B------:R-:W-:Y:S01]  /*1440*/  SHF.R.S32.HI R45, RZ, 0x1f, R45 ;  /* 0x0000001fff2d7819 */ /* 0x000fe2000001142d */
[----:B------:R0:W-:Y:S01]  /*1450*/  STL [R1+0xa8], R0 ;  /* 0x0000a80001007387 */ /* 0x0001e20000100800 */
[C---:B-1----:R-:W-:Y:S01]  /*1460*/  VIADD R3, R234.reuse, 0xf0 ;  /* 0x000000f0ea037836 */ /* 0x042fe20000000000 */
[----:B------:R-:W-:Y:S01]  /*1470*/  SHF.R.S32.HI R43, RZ, 0x1f, R43 ;  /* 0x0000001fff2b7819 */ /* 0x000fe2000001142b */
[C---:B------:R-:W-:Y:S01]  /*1480*/  VIADD R35, R234.reuse, 0x50 ;  /* 0x00000050ea237836 */ /* 0x040fe20000000000 */
[----:B------:R1:W-:Y:S01]  /*1490*/  STL [R1+0xa0], R10 ;  /* 0x0000a00a01007387 */ /* 0x0003e20000100800 */
[C---:B------:R-:W-:Y:S01]  /*14a0*/  VIADD R34, R234.reuse, 0x58 ;  /* 0x00000058ea227836 */ /* 0x040fe20000000000 */
[----:B------:R-:W-:Y:S01]  /*14b0*/  SHF.R.S32.HI R3, RZ, 0x1f, R3 ;  /* 0x0000001fff037819 */ /* 0x000fe20000011403 */
[----:B------:R-:W-:Y:S01]  /*14c0*/  VIADD R32, R234, 0x68 ;  /* 0x00000068ea207836 */ /* 0x000fe20000000000 */
[----:B------:R-:W-:Y:S01]  /*14d0*/  LEA R3, R4, UR4, 0x1 ;  /* 0x0000000404037c11 */ /* 0x000fe2000f8e08ff */
[C---:B------:R-:W-:Y:S01]  /*14e0*/  VIADD R31, R234.reuse, 0x70 ;  /* 0x00000070ea1f7836 */ /* 0x040fe20000000000 */
[----:B------:R-:W-:Y:S01]  /*14f0*/  SHF.R.S32.HI R41, RZ, 0x1f, R41 ;  /* 0x0000001fff297819 */ /* 0x000fe20000011429 */
[C---:B0-----:R-:W-:Y:S01]  /*1500*/  VIADD R0, R234.reuse, 0xf8 ;  /* 0x000000f8ea007836 */ /* 0x041fe20000000000 */
[----:B------:R-:W-:Y:S01]  /*1510*/  SHF.R.S32.HI R40, RZ, 0x1f, R40 ;  /* 0x0000001fff287819 */ /* 0x000fe20000011428 */
[C---:B------:R-:W-:Y:S01]  /*1520*/  VIADD R29, R234.reuse, 0x80 ;  /* 0x00000080ea1d7836 */ /* 0x040fe20000000000 */
[----:B-1----:R-:W-:Y:S01]  /*1530*/  SHF.R.S32.HI R10, RZ, 0x1f, R42 ;  /* 0x0000001fff0a7819 */ /* 0x002fe2000001142a */
[C---:B------:R-:W-:Y:S01]  /*1540*/  VIADD R28, R234.reuse, 0x88 ;  /* 0x00000088ea1c7836 */ /* 0x040fe20000000000 */
[----:B------:R-:W-:Y:S01]  /*1550*/  SHF.R.S32.HI R0, RZ, 0x1f, R0 ;  /* 0x0000001fff007819 */ /* 0x000fe20000011400 */
[----:B------:R-:W-:Y:S01]  /*1560*/  VIADD R26, R234, 0x98 ;  /* 0x00000098ea1a7836 */ /* 0x000fe20000000000 */
[----:B------:R-:W-:Y:S01]  /*1570*/  LEA R0, R2, UR4, 0x1 ;  /* 0x0000000402007c11 */ /* 0x000fe2000f8e08ff */
[C---:B------:R-:W-:Y:S01]  /*1580*/  VIADD R25, R234.reuse, 0xa0 ;  /* 0x000000a0ea197836 */ /* 0x040fe20000000000 */
[----:B------:R-:W-:Y:S01]  /*1590*/  SHF.R.S32.HI R10, RZ, 0x1f, R39 ;  /* 0x0000001fff0a7819 */ /* 0x000fe20000011427 */
[C---:B------:R-:W-:Y:S01]  /*15a0*/  VIADD R21, R234.reuse, 0xb0 ;  /* 0x000000b0ea157836 */ /* 0x040fe20000000000 */
[----:B------:R-:W-:Y:S01]  /*15b0*/  SHF.R.S32.HI R10, RZ, 0x1f, R36 ;  /* 0x0000001fff0a7819 */ /* 0x000fe20000011424 */
[----:B------:R0:W-:Y:S01]  /*15c0*/  STL [R1+0xb4], R0 ;  /* 0x0000b40001007387 */ /* 0x0001e20000100800 */
        /* <DEDUP_REMOVED lines=28> */
[----:B0-----:R-:W-:-:S07]  /*1790*/  SHF.R.S32.HI R8, RZ, 0x1f, R8 ;  /* 0x0000001fff087819 */ /* 0x001fce0000011408 */
.L_x_2885:
[----:B01--4-:R-:W0:Y:S01]  /*17a0*/  LDC.64 R2, c[0x0][0xc88] ;  /* 0x00032200ff027b82 */ /* 0x013e220000000a00 */
[----:B------:R-:W-:Y:S01]  /*17b0*/  ULDC.64 UR10, c[0x0][0x208] ;  /* 0x00008200000a7ab9 */ /* 0x000fe20000000a00 */
[----:B------:R-:W-:Y:S01]  /*17c0*/  ULDC.64 UR4, c[0x0][0xa28] ;  /* 0x00028a0000047ab9 */ /* 0x000fe20000000a00 */
[----:B------:R-:W-:Y:S01]  /*17d0*/  ULDC.64 UR8, c[0x0][0xa18] ;  /* 0x0002860000087ab9 */ /* 0x000fe20000000a00 */
[----:B------:R-:W-:Y:S01]  /*17e0*/  ULDC.64 UR6, c[0x0][0xa08] ;  /* 0x0002820000067ab9 */ /* 0x000fe20000000a00 */
[----:B0-----:R-:W-:-:S05]  /*17f0*/  IMAD.WIDE R2, R7, 0x4, R2 ;  /* 0x0000000407027825 */ /* 0x001fca00078e0202 */
[----:B--2--5:R-:W2:Y:S01]  /*1800*/  LDG.E R25, desc[UR10][R2.64] ;  /* 0x0000000a02197981 */ /* 0x024ea2000c1e1900 */
        /* <DEDUP_REMOVED lines=8> */
[C---:B---3--:R-:W-:Y:S02]  /*1890*/  LOP3.LUT R4, R6.reuse, 0xff000000, RZ, 0xc0, !PT ;  /* 0xff00000006047812 */ /* 0x048fe400078ec0ff */
[----:B------:R-:W-:Y:S02]  /*18a0*/  LOP3.LUT R237, R6, 0xffff, RZ, 0xc0, !PT ;  /* 0x0000ffff06ed7812 */ /* 0x000fe400078ec0ff */
[----:B--2---:R-:W-:Y:S01]  /*18b0*/  SHF.R.S32.HI R0, RZ, 0x1f, R25 ;  /* 0x0000001fff007819 */ /* 0x004fe20000011419 */
[C---:B------:R-:W-:Y:S01]  /*18c0*/  IMAD.SHL.U32 R28, R25.reuse, 0x4, RZ ;  /* 0x00000004191c7824 */ /* 0x040fe200078e00ff */
[C---:B------:R-:W-:Y:S01]  /*18d0*/  @P2 LEA R2, P3, R25.reuse, UR4, 0x2 ;  /* 0x0000000419022c11 */ /* 0x040fe2000f8610ff */
[----:B------:R-:W-:Y:S01]  /*18e0*/  STL [R1+0x6c], R25 ;  /* 0x00006c1901007387 */ /* 0x000fe20000100800 */
[C-C-:B------:R-:W-:Y:S01]  /*18f0*/  SHF.L.U64.HI R27, R25.reuse, 0x2, R0.reuse ;  /* 0x00000002191b7819 */ /* 0x140fe20000010200 */
[----:B------:R-:W-:Y:S01]  /*1900*/  ULDC UR4, c[0x0][0x288] ;  /* 0x0000a20000047ab9 */ /* 0x000fe20000000800 */
[----:B------:R-:W-:Y:S01]  /*1910*/  @P2 LEA.HI.X R3, R25, UR5, R0, 0x2, P3 ;  /* 0x0000000519032c11 */ /* 0x000fe200098f1400 */
[----:B------:R0:W-:Y:S01]  /*1920*/  STL [R1+0x8c], R0 ;  /* 0x00008c0001007387 */ /* 0x0001e20000100800 */
[----:B------:R-:W-:Y:S01]  /*1930*/  IMAD.U32 R232, RZ, RZ, UR4 ;  /* 0x00000004ffe87e24 */ /* 0x000fe2000f8e00ff */
[----:B------:R-:W-:Y:S01]  /*1940*/  ULDC.64 UR4, c[0x0][0x418] ;  /* 0x0001060000047ab9 */ /* 0x000fe20000000a00 */
[----:B------:R-:W-:Y:S01]  /*1950*/  IADD3 R8, P4, R28, UR6, RZ ;  /* 0x000000061c087c10 */ /* 0x000fe2000ff9e0ff */
[----:B------:R1:W-:Y:S01]  /*1960*/  STL [R1+0x70], R28 ;  /* 0x0000701c01007387 */ /* 0x0003e20000100800 */
[----:B------:R-:W-:-:S02]  /*1970*/  UISETP.NE.U32.AND UP0, UPT, UR4, URZ, UPT ;  /* 0x0000003f0400728c */ /* 0x000fc4000bf05070 */
[----:B------:R-:W-:Y:S01]  /*1980*/  IADD3.X R9, R27, UR7, RZ, P4, !PT ;  /* 0x000000071b097c10 */ /* 0x000fe2000a7fe4ff */
[----:B------:R1:W-:Y:S01]  /*1990*/  STL [R1+0x74], R27 ;  /* 0x0000741b01007387 */ /* 0x0003e20000100800 */
[----:B------:R-:W-:Y:S01]  /*19a0*/  UISETP.NE.AND.EX UP0, UPT, UR5, URZ, UPT, UP0 ;  /* 0x0000003f0500728c */ /* 0x000fe2000bf05300 */
[----:B------:R-:W-:Y:S02]  /*19b0*/  ULDC UR4, c[0x0][0x424] ;  /* 0x0001090000047ab9 */ /* 0x000fe40000000800 */
[----:B------:R2:W5:Y:S01]  /*19c0*/  @P2 LDG.E R11, desc[UR10][R2.64] ;  /* 0x0000000a020b2981 */ /* 0x000562000c1e1900 */
[----:B------:R-:W-:Y:S01]  /*19d0*/  ULDC.64 UR6, c[0x0][0xa20] ;  /* 0x0002880000067ab9 */ /* 0x000fe20000000a00 */
[----:B------:R-:W-:Y:S01]  /*19e0*/  USEL UR4, UR4, 0x1, UP0 ;  /* 0x0000000104047887 */ /* 0x000fe20008000000 */
[----:B------:R-:W-:Y:S01]  /*19f0*/  ULDC UR5, c[0x0][0x2f0] ;  /* 0x0000bc0000057ab9 */ /* 0x000fe20000000800 */
[----:B0-----:R-:W-:Y:S01]  /*1a00*/  LOP3.LUT R0, R6, 0xff0000, RZ, 0xc0, !PT ;  /* 0x00ff000006007812 */ /* 0x001fe200078ec0ff */
[----:B------:R-:W5:Y:S01]  /*1a10*/  @P0 LDG.E R113, desc[UR10][R8.64] ;  /* 0x0000000a08710981 */ /* 0x000f62000c1e1900 */
[----:B--2---:R-:W-:-:S04]  /*1a20*/  @P1 IADD3 R2, P2, R28, UR8, RZ ;  /* 0x000000081c021c10 */ /* 0x004fc8000ff5e0ff */
[----:B------:R-:W-:Y:S02]  /*1a30*/  @P1 IADD3.X R3, R27, UR9, RZ, P2, !PT ;  /* 0x000000091b031c10 */ /* 0x000fe400097fe4ff */
[----:B------:R-:W-:Y:S01]  /*1a40*/  ISETP.NE.U32.AND P2, PT, RZ, UR6, PT ;  /* 0x00000006ff007c0c */ /* 0x000fe2000bf45070 */
[----:B------:R-:W-:Y:S02]  /*1a50*/  UIMAD UR4, UR4, UR5, URZ ;  /* 0x00000005040472a4 */ /* 0x000fe4000f8e023f */
        /* <DEDUP_REMOVED lines=16> */
.L_x_2623:
        /* <DEDUP_REMOVED lines=8> */
.L_x_2624:
[----:B------:R-:W-:Y:S05]  /*1be0*/  @!P0 BRA `(.L_x_2625) ;  /* 0x0000000000108947 */ /* 0x000fea0003800000 */
[----:B------:R-:W-:Y:S02]  /*1bf0*/  ULDC.64 UR4, c[0x0][0x208] ;  /* 0x0000820000047ab9 */ /* 0x000fe40000000a00 */
[----:B------:R-:W2:Y:S04]  /*1c00*/  LDG.E R3, desc[UR4][R8.64] ;  /* 0x0000000408037981 */ /* 0x000ea8000c1e1900 */
[----:B------:R-:W2:Y:S02]  /*1c10*/  LDG.E R26, desc[UR4][R8.64+0x4] ;  /* 0x00000404081a7981 */ /* 0x000ea4000c1e1900 */
[----:B--2---:R-:W-:-:S07]  /*1c20*/  IMAD.IADD R26, R26, 0x1, -R3 ;  /* 0x000000011a1a7824 */ /* 0x004fce00078e0a03 */
.L_x_2625:
[----:B------:R-:W-:Y:S01]  /*1c30*/  ULDC.64 UR4, c[0x0][0xa10] ;  /* 0x0002840000047ab9 */ /* 0x000fe20000000a00 */
[----:B------:R-:W-:Y:S01]  /*1c40*/  ULDC.64 UR6, c[0x0][0x208] ;  /* 0x0000820000067ab9 */ /* 0x000fe20000000a00 */
[----:B------:R-:W-:Y:S01]  /*1c50*/  ISETP.NE.U32.AND P0, PT, RZ, UR4, PT ;  /* 0x00000004ff007c0c */ /* 0x000fe2000bf05070 */
[----:B------:R-:W1:Y:S03]  /*1c60*/  LDC R4, c[0x0][0x448] ;  /* 0x00011200ff047b82 */ /* 0x000e660000000800 */
[----:B------:R-:W-:Y:S01]  /*1c70*/  ISETP.NE.AND.EX P0, PT, RZ, UR5, PT, P0 ;  /* 0x00000005ff007c0c */ /* 0x000fe2000bf05300 */
[----:B------:R-:W-:-:S12]  /*1c80*/  ULDC.64 UR4, c[0x0][0xa30] ;  /* 0x00028c0000047ab9 */ /* 0x000fd80000000a00 */
[----:B0-----:R-:W0:Y:S02]  /*1c90*/  @P0 LDC.64 R6, c[0x0][0xa10] ;  /* 0x00028400ff060b82 */ /* 0x001e240000000a00 */
[----:B0-----:R-:W-:-:S05]  /*1ca0*/  @P0 IMAD.WIDE R6, R25, 0x4, R6 ;  /* 0x0000000419060825 */ /* 0x001fca00078e0206 */
[----:B------:R-:W2:Y:S04]  /*1cb0*/  @P0 LDG.E R0, desc[UR6][R6.64] ;  /* 0x0000000606000981 */ /* 0x000ea8000c1e1900 */
[----:B------:R0:W2:Y:S01]  /*1cc0*/  @P0 LDG.E R3, desc[UR6][R6.64+0x4] ;  /* 0x0000040606030981 */ /* 0x0000a2000c1e1900 */
[----:B------:R-:W-:Y:S01]  /*1cd0*/  ISETP.NE.U32.AND P1, PT, RZ, UR4, PT ;  /* 0x00000004ff007c0c */ /* 0x000fe2000bf25070 */
[----:B-----5:R-:W-:-:S03]  /*1ce0*/  IMAD.MOV.U32 R152, RZ, RZ, R26 ;  /* 0x000000ffff987224 */ /* 0x020fc600078e001a */
[----:B------:R-:W-:-:S13]  /*1cf0*/  ISETP.NE.AND.EX P1, PT, RZ, UR5, PT, P1 ;  /* 0x00000005ff007c0c */ /* 0x000fda000bf25310 */
[----:B0-----:R-:W-:-:S04]  /*1d00*/  @P1 IADD3 R6, P2, R28, UR4, RZ ;  /* 0x000000041c061c10 */ /* 0x001fc8000ff5e0ff */
[----:B------:R-:W-:-:S05]  /*1d10*/  @P1 IADD3.X R7, R27, UR5, RZ, P2, !PT ;  /* 0x000000051b071c10 */ /* 0x000fca00097fe4ff */
[----:B------:R0:W5:Y:S01]  /*1d20*/  @P1 LDG.E R152, desc[UR6][R6.64] ;  /* 0x0000000606981981 */ /* 0x000162000c1e1900 */
[----:B-1----:R-:W-:Y:S01]  /*1d30*/  ISETP.NE.AND P1, PT, R4, 0x1, PT ;  /* 0x000000010400780c */ /* 0x002fe20003f25270 */
[----:B------:R-:W-:Y:S01]  /*1d40*/  IMAD.SHL.U32 R231, R5, 0x80, RZ ;  /* 0x0000008005e77824 */ /* 0x000fe200078e00ff */
[----:B------:R-:W-:Y:S01]  /*1d50*/  LOP3.LUT R14, R10, 0xff, RZ, 0xc0, !PT ;  /* 0x000000ff0a0e7812 */ /* 0x000fe200078ec0ff */
[----:B------:R-:W-:Y:S01]  /*1d60*/  IMAD.IADD R11, R26, 0x1, -R11 ;  /* 0x000000011a0b7824 */ /* 0x000fe200078e0a0b */
[----:B------:R-:W-:Y:S01]  /*1d70*/  SHF.R.U32.HI R8, RZ, 0x10, R10 ;  /* 0x00000010ff087819 */ /* 0x000fe2000001160a */
[----:B------:R-:W-:Y:S01]  /*1d80*/  VIADD R4, R231, 0x7f ;  /* 0x0000007fe7047836 */ /* 0x000fe20000000000 */
[----:B------:R-:W-:Y:S01]  /*1d90*/  BSSY B0, `(.L_x_2626) ;  /* 0x0000033000007945 */ /* 0x000fe20003800000 */
[----:B------:R0:W-:Y:S04]  /*1da0*/  STL [R1+0x88], R14 ;  /* 0x0000880e01007387 */ /* 0x0001e80000100800 */
[----:B------:R0:W-:Y:S02]  /*1db0*/  STL [R1+0x68], R8 ;  /* 0x0000680801007387 */ /* 0x0001e40000100800 */
[----:B------:R-:W1:Y:S08]  /*1dc0*/  @P1 LDC R9, c[0x0][0x44c] ;  /* 0x00011300ff091b82 */ /* 0x000e700000000800 */
[----:B------:R-:W3:Y:S01]  /*1dd0*/  @P1 LDC R13, c[0x0][0x450] ;  /* 0x00011400ff0d1b82 */ /* 0x000ee20000000800 */
[----:B--2---:R-:W-:-:S02]  /*1de0*/  @P0 IMAD.IADD R2, R3, 0x1, -R0 ;  /* 0x0000000103020824 */ /* 0x004fc400078e0a00 */
[----:B-1----:R-:W-:-:S04]  /*1df0*/  @P1 IMAD.HI.U32 R0, R4, R9, RZ ;  /* 0x0000000904001227 */ /* 0x002fc800078e00ff */
[----:B------:R-:W-:Y:S01]  /*1e00*/  IMAD.IADD R233, R11, 0x1, R2 ;  /* 0x000000010be97824 */ /* 0x000fe200078e0202 */
[----:B---3--:R-:W-:-:S03]  /*1e10*/  @P1 SHF.R.U32.HI R4, RZ, R13, R0 ;  /* 0x0000000dff041219 */ /* 0x008fc60000011600 */
[C---:B------:R-:W-:Y:S01]  /*1e20*/  VIADD R0, R233.reuse, 0x4f ;  /* 0x0000004fe9007836 */ /* 0x040fe20000000000 */
[----:B------:R-:W-:-:S03]  /*1e30*/  IADD3 R143, R233, 0x50, -R232 ;  /* 0x00000050e98f7810 */ /* 0x000fc60007ffe8e8 */
[----:B------:R-:W-:-:S04]  /*1e40*/  IMAD.HI R0, R0, 0x66666667, RZ ;  /* 0x6666666700007827 */ /* 0x000fc800078e02ff */
[----:B------:R-:W-:Y:S01]  /*1e50*/  IMAD.IADD R4, R143, 0x1, R4 ;  /* 0x000000018f047824 */ /* 0x000fe200078e0204 */
[----:B------:R-:W-:-:S03]  /*1e60*/  SHF.R.U32.HI R3, RZ, 0x1f, R0 ;  /* 0x0000001fff037819 */ /* 0x000fc60000011600 */
[----:B------:R-:W-:Y:S01]  /*1e70*/  IMAD.HI R4, R4, 0x66666667, RZ ;  /* 0x6666666704047827 */ /* 0x000fe200078e02ff */
[----:B------:R-:W-:-:S03]  /*1e80*/  LEA.HI.SX32 R144, R0, R3, 0x1b ;  /* 0x0000000300907211 */ /* 0x000fc600078fdaff */
[----:B------:R-:W-:Y:S01]  /*1e90*/  IMAD.MOV.U32 R0, RZ, RZ, RZ ;  /* 0x000000ffff007224 */ /* 0x000fe200078e00ff */
[----:B------:R-:W-:-:S04]  /*1ea0*/  SHF.R.U32.HI R5, RZ, 0x1f, R4 ;  /* 0x0000001fff057819 */ /* 0x000fc80000011604 */
[----:B------:R-:W-:-:S04]  /*1eb0*/  LEA.HI.SX32 R5, R4, R5, 0x1b ;  /* 0x0000000504057211 */ /* 0x000fc800078fdaff */
[----:B------:R-:W-:-:S04]  /*1ec0*/  VIMNMX R9, R144, R5, PT ;  /* 0x0000000590097248 */ /* 0x000fc80003fe0100 */
[----:B------:R-:W-:-:S13]  /*1ed0*/  ISETP.GE.AND P0, PT, R9, 0x1, PT ;  /* 0x000000010900780c */ /* 0x000fda0003f06270 */
        /* <DEDUP_REMOVED lines=18> */
[----:B------:R-:W-:-:S06]  /*2000*/  IMAD.HI.U32 R5, R5, R7, R4 ;  /* 0x0000000705057227 */ /* 0x000fcc00078e0004 */
        /* <DEDUP_REMOVED lines=11> */
.L_x_2627:
[----:B------:R-:W-:Y:S05]  /*20c0*/  BSYNC B0 ;  /* 0x0000000000007941 */ /* 0x000fea0003800000 */
.L_x_2626:
        /* <DEDUP_REMOVED lines=37> */
.L_x_2630:
[----:B------:R-:W-:Y:S05]  /*2320*/  BSYNC B6 ;  /* 0x0000000000067941 */ /* 0x000fea0003800000 */
.L_x_2629:
        /* <DEDUP_REMOVED lines=20> */
.L_x_2632:
[----:B------:R-:W-:Y:S05]  /*2470*/  BSYNC B6 ;  /* 0x0000000000067941 */ /* 0x000fea0003800000 */
.L_x_2631:
        /* <DEDUP_REMOVED lines=8> */
[----:B------:R-:W1:Y:S07]  /*2500*/  LDC R115, c[0x0][0x3f4] ;  /* 0x0000fd00ff737b82 */ /* 0x000e6e0000000800 */
[----:B------:R-:W-:Y:S01]  /*2510*/  @P0 IADD3 R4, P1, R28, UR4, RZ ;  /* 0x000000041c040c10 */ /* 0x000fe2000ff3e0ff */
[----:B------:R-:W2:Y:S03]  /*2520*/  LDC.64 R104, c[0x0][0x3f8] ;  /* 0x0000fe00ff687b82 */ /* 0x000ea60000000a00 */
[----:B------:R-:W-:Y:S01]  /*2530*/  @P0 IADD3.X R5, R27, UR5, RZ, P1, !PT ;  /* 0x000000051b050c10 */ /* 0x000fe20008ffe4ff */
[----:B------:R-:W-:-:S04]  /*2540*/  ULDC.64 UR4, c[0x0][0x330] ;  /* 0x0000cc0000047ab9 */ /* 0x000fc80000000a00 */
[----:B------:R3:W4:Y:S01]  /*2550*/  @P0 LDG.E R0, desc[UR6][R4.64] ;  /* 0x0000000604000981 */ /* 0x000722000c1e1900 */
[----:B------:R-:W-:Y:S01]  /*2560*/  ULDC UR6, c[0x0][0x2f4] ;  /* 0x0000bd0000067ab9 */ /* 0x000fe20000000800 */
[----:B------:R-:W-:Y:S01]  /*2570*/  SHF.R.S32.HI R3, RZ, 0x1f, R113 ;  /* 0x0000001fff037819 */ /* 0x000fe20000011471 */
[----:B------:R-:W-:Y:S01]  /*2580*/  IMAD.WIDE.U32 R94, R237, UR4, R18 ;  /* 0x00000004ed5e7c25 */ /* 0x000fe2000f8e0012 */
[----:B------:R-:W-:Y:S01]  /*2590*/  ISETP.GE.AND P1, PT, R213, UR6, PT ;  /* 0x00000006d5007c0c */ /* 0x000fe2000bf26270 */
[----:B------:R-:W1:Y:S01]  /*25a0*/  LDC.64 R110, c[0x0][0x408] ;  /* 0x00010200ff6e7b82 */ /* 0x000e620000000a00 */
[----:B------:R-:W-:Y:S01]  /*25b0*/  ISETP.GE.AND P0, PT, R18, UR6, PT ;  /* 0x0000000612007c0c */ /* 0x000fe2000bf06270 */
[-C--:B0-----:R-:W-:Y:S01]  /*25c0*/  IMAD R8, R3, R98.reuse, RZ ;  /* 0x0000006203087224 */ /* 0x081fe200078e02ff */
[----:B------:R-:W-:Y:S01]  /*25d0*/  SEL R7, RZ, 0xffffffff, P1 ;  /* 0xffffffffff077807 */ /* 0x000fe20000800000 */
[----:B------:R-:W-:Y:S01]  /*25e0*/  IMAD R95, R237, UR5, R95 ;  /* 0x00000005ed5f7c24 */ /* 0x000fe2000f8e025f */
[----:B------:R-:W-:Y:S01]  /*25f0*/  SEL R6, RZ, 0x1, P0 ;  /* 0x00000001ff067807 */ /* 0x000fe20000000000 */
[----:B---3--:R-:W-:Y:S01]  /*2600*/  IMAD.WIDE.U32 R4, R113, R98, RZ ;  /* 0x0000006271047225 */ /* 0x008fe200078e00ff */
[----:B------:R-:W-:Y:S01]  /*2610*/  ISETP.NE.U32.AND P0, PT, RZ, UR8, PT ;  /* 0x00000008ff007c0c */ /* 0x000fe2000bf05070 */
[----:B------:R-:W-:Y:S01]  /*2620*/  ULDC.64 UR4, c[0x0][0x308] ;  /* 0x0000c20000047ab9 */ /* 0x000fe20000000a00 */
[----:B------:R-:W-:Y:S01]  /*2630*/  ISETP.GE.AND P1, PT, R220, UR6, PT ;  /* 0x00000006dc007c0c */ /* 0x000fe2000bf26270 */
[----:B------:R-:W-:Y:S01]  /*2640*/  IMAD.SHL.U32 R9, R7, 0x2, RZ ;  /* 0x0000000207097824 */ /* 0x000fe200078e00ff */
[----:B------:R-:W-:Y:S01]  /*2650*/  ISETP.NE.AND.EX P0, PT, RZ, UR9, PT, P0 ;  /* 0x00000009ff007c0c */ /* 0x000fe2000bf05300 */
[----:B------:R-:W-:Y:S01]  /*2660*/  IMAD R7, R113, R99, R8 ;  /* 0x0000006371077224 */ /* 0x000fe200078e0208 */
[----:B------:R-:W-:Y:S01]  /*2670*/  ULDC.64 UR8, c[0x0][0x338] ;  /* 0x0000ce0000087ab9 */ /* 0x000fe20000000a00 */
[----:B------:R-:W-:Y:S01]  /*2680*/  SHF.R.S32.HI R12, RZ, 0x1f, R212 ;  /* 0x0000001fff0c7819 */ /* 0x000fe200000114d4 */
[CC--:B--2---:R-:W-:Y:S01]  /*2690*/  IMAD.WIDE.U32 R100, R212.reuse, R104.reuse, R22 ;  /* 0x00000068d4647225 */ /* 0x0c4fe200078e0016 */
[----:B------:R-:W-:Y:S01]  /*26a0*/  LOP3.LUT R6, R9, 0x2, R6, 0xe2, !PT ;  /* 0x0000000209067812 */ /* 0x000fe200078ee206 */
[----:B------:R-:W0:Y:S01]  /*26b0*/  S2R R169, SR_TID.X ;  /* 0x0000000000a97919 */ /* 0x000e220000002100 */
[----:B------:R-:W-:Y:S01]  /*26c0*/  SHF.R.U32.HI R15, RZ, 0x3, R223 ;  /* 0x00000003ff0f7819 */ /* 0x000fe200000116df */
[----:B------:R-:W-:Y:S01]  /*26d0*/  IMAD.IADD R5, R5, 0x1, R7 ;  /* 0x0000000105057824 */ /* 0x000fe200078e0207 */
[----:B------:R-:W-:Y:S01]  /*26e0*/  SEL R7, RZ, 0x4, P1 ;  /* 0x00000004ff077807 */ /* 0x000fe20000800000 */
[----:B------:R-:W-:Y:S01]  /*26f0*/  IMAD.WIDE.U32 R102, R212, R104, R18 ;  /* 0x00000068d4667225 */ /* 0x000fe200078e0012 */
[----:B------:R-:W-:-:S02]  /*2700*/  SHF.R.U32.HI R14, RZ, 0x3, R222 ;  /* 0x00000003ff0e7819 */ /* 0x000fc400000116de */
[----:B------:R-:W-:Y:S01]  /*2710*/  LOP3.LUT R26, R6, R7, RZ, 0xfc, !PT ;  /* 0x00000007061a7212 */ /* 0x000fe200078efcff */
[----:B------:R-:W-:Y:S01]  /*2720*/  IMAD.WIDE.U32 R96, R237, UR4, R4 ;  /* 0x00000004ed607c25 */ /* 0x000fe2000f8e0004 */
[----:B------:R-:W-:Y:S02]  /*2730*/  IADD3 R112, P3, R212, R113, RZ ;  /* 0x00000071d4707210 */ /* 0x000fe40007f7e0ff */
[----:B------:R-:W-:Y:S01]  /*2740*/  ISETP.GE.AND P2, PT, R221, UR6, PT ;  /* 0x00000006dd007c0c */ /* 0x000fe2000bf46270 */
[----:B------:R-:W-:Y:S01]  /*2750*/  IMAD R97, R237, UR5, R97 ;  /* 0x00000005ed617c24 */ /* 0x000fe2000f8e0261 */
[----:B------:R-:W-:Y:S01]  /*2760*/  ULDC.64 UR4, c[0x0][0x310] ;  /* 0x0000c40000047ab9 */ /* 0x000fe20000000a00 */
[----:B------:R-:W-:Y:S01]  /*2770*/  IMAD R7, R12, R98, RZ ;  /* 0x000000620c077224 */ /* 0x000fe200078e02ff */
[--C-:B------:R-:W-:Y:S01]  /*2780*/  SHF.L.U64.HI R34, R104, 0x5, R105.reuse ;  /* 0x0000000568227819 */ /* 0x100fe20000010269 */
[----:B------:R-:W-:Y:S01]  /*2790*/  IMAD R6, R12, R104, RZ ;  /* 0x000000680c067224 */ /* 0x000fe200078e02ff */
[----:B------:R-:W-:Y:S01]  /*27a0*/  SHF.L.U64.HI R33, R104, 0x6, R105 ;  /* 0x0000000668217819 */ /* 0x000fe20000010269 */
[----:B------:R-:W-:Y:S01]  /*27b0*/  IMAD R35, R212, R99, R7 ;  /* 0x00000063d4237224 */ /* 0x000fe200078e0207 */
[--C-:B------:R-:W-:Y:S01]  /*27c0*/  SHF.L.U64.HI R123, R98, 0x5, R99.reuse ;  /* 0x00000005627b7819 */ /* 0x100fe20000010263 */
[----:B------:R-:W-:Y:S01]  /*27d0*/  IMAD R7, R212, R105, R6 ;  /* 0x00000069d4077224 */ /* 0x000fe200078e0206 */
[----:B------:R-:W-:Y:S01]  /*27e0*/  SHF.L.U64.HI R129, R98, 0x6, R99 ;  /* 0x0000000662817819 */ /* 0x000fe20000010263 */
[----:B-1----:R-:W-:Y:S01]  /*27f0*/  IMAD.WIDE.U32 R106, R212, R110, R22 ;  /* 0x0000006ed46a7225 */ /* 0x002fe200078e0016 */
[----:B------:R-:W-:-:S02]  /*2800*/  SHF.L.U64.HI R30, R110, 0x5, R111 ;  /* 0x000000056e1e7819 */ /* 0x000fc4000001026f */
[----:B------:R-:W-:Y:S01]  /*2810*/  SHF.L.U64.HI R29, R110, 0x6, R111 ;  /* 0x000000066e1d7819 */ /* 0x000fe2000001026f */
[----:B------:R-:W-:Y:S02]  /*2820*/  IMAD.IADD R101, R101, 0x1, R7 ;  /* 0x0000000165657824 */ /* 0x000fe400078e0207 */
[----:B------:R-:W-:Y:S02]  /*2830*/  IMAD.IADD R103, R7, 0x1, R103 ;  /* 0x0000000107677824 */ /* 0x000fe400078e0267 */
[----:B------:R-:W-:Y:S01]  /*2840*/  IMAD.WIDE.U32 R108, R212, R110, R18 ;  /* 0x0000006ed46c7225 */ /* 0x000fe200078e0012 */
[----:B0-----:R-:W-:-:S03]  /*2850*/  LEA.HI R169, R169, 0x8, RZ, 0x19 ;  /* 0x00000008a9a97811 */ /* 0x001fc600078fc8ff */
[----:B------:R-:W-:Y:S02]  /*2860*/  IMAD.SHL.U32 R20, R212, 0x40, RZ ;  /* 0x00000040d4147824 */ /* 0x000fe400078e00ff */
[----:B------:R-:W-:Y:S01]  /*2870*/  IMAD.X R113, R12, 0x1, R3, P3 ;  /* 0x000000010c717824 */ /* 0x000fe200018e0603 */
[----:B------:R-:W-:Y:S01]  /*2880*/  SEL R3, RZ, 0x8, P2 ;  /* 0x00000008ff037807 */ /* 0x000fe20001000000 */
[C---:B------:R-:W-:Y:S02]  /*2890*/  IMAD.SHL.U32 R32, R104.reuse, 0x20, RZ ;  /* 0x0000002068207824 */ /* 0x040fe400078e00ff */
[----:B------:R-:W-:Y:S01]  /*28a0*/  IMAD.SHL.U32 R31, R104, 0x40, RZ ;  /* 0x00000040681f7824 */ /* 0x000fe200078e00ff */
[----:B------:R-:W-:Y:S01]  /*28b0*/  LOP3.LUT R3, R26, R3, RZ, 0xfc, !PT ;  /* 0x000000031a037212 */ /* 0x000fe200078efcff */
[----:B-----5:R-:W-:Y:S01]  /*28c0*/  IMAD.WIDE.U32 R100, R152, R104, R100 ;  /* 0x0000006898647225 */ /* 0x020fe200078e0064 */
[----:B------:R-:W-:-:S03]  /*28d0*/  LOP3.LUT R26, R26, 0x1, RZ, 0xc0, !PT ;  /* 0x000000011a1a7812 */ /* 0x000fc600078ec0ff */
[----:B------:R-:W-:-:S04]  /*28e0*/  IMAD.WIDE.U32 R102, R152, R104, R102 ;  /* 0x0000006898667225 */ /* 0x000fc800078e0066 */
[----:B------:R-:W-:Y:S02]  /*28f0*/  IMAD R119, R99, 0x50, RZ ;  /* 0x0000005063777824 */ /* 0x000fe400078e02ff */
[C---:B------:R-:W-:Y:S02]  /*2900*/  IMAD.SHL.U32 R128, R98.reuse, 0x20, RZ ;  /* 0x0000002062807824 */ /* 0x040fe400078e00ff */
[----:B------:R-:W-:Y:S02]  /*2910*/  IMAD.SHL.U32 R130, R98, 0x40, RZ ;  /* 0x0000004062827824 */ /* 0x000fe400078e00ff */
[----:B------:R-:W-:Y:S02]  /*2920*/  IMAD R121, R111, 0x50, RZ ;  /* 0x000000506f797824 */ /* 0x000fe400078e02ff */
[C---:B------:R-:W-:Y:S02]  /*2930*/  IMAD.SHL.U32 R28, R110.reuse, 0x20, RZ ;  /* 0x000000206e1c7824 */ /* 0x040fe400078e00ff */
[----:B------:R-:W-:Y:S01]  /*2940*/  IMAD.SHL.U32 R27, R110, 0x40, RZ ;  /* 0x000000406e1b7824 */ /* 0x000fe200078e00ff */
[----:B----4-:R-:W-:-:S02]  /*2950*/  SHF.R.S32.HI R4, RZ, 0x1f, R0 ;  /* 0x0000001fff047819 */ /* 0x010fc40000011400 */
[----:B------:R-:W-:Y:S02]  /*2960*/  SEL R5, R0, RZ, !P0 ;  /* 0x000000ff00057207 */ /* 0x000fe40004000000 */
[----:B------:R-:W-:Y:S02]  /*2970*/  SEL R4, R4, RZ, !P0 ;  /* 0x000000ff04047207 */ /* 0x000fe40004000000 */
[----:B------:R-:W-:Y:S01]  /*2980*/  ISETP.GE.AND P0, PT, R18, R115, PT ;  /* 0x000000731200720c */ /* 0x000fe20003f06270 */
[----:B------:R-:W-:-:S04]  /*2990*/  IMAD.WIDE.U32 R94, R5, UR8, R94 ;  /* 0x00000008055e7c25 */ /* 0x000fc8000f8e005e */
[C---:B------:R-:W-:Y:S02]  /*29a0*/  IMAD R0, R4.reuse, UR8, RZ ;  /* 0x0000000804007c24 */ /* 0x040fe4000f8e02ff */
[----:B------:R-:W-:Y:S02]  /*29b0*/  IMAD R4, R4, UR4, RZ ;  /* 0x0000000404047c24 */ /* 0x000fe4000f8e02ff */
[C---:B------:R-:W-:Y:S02]  /*29c0*/  IMAD R0, R5.reuse, UR9, R0 ;  /* 0x0000000905007c24 */ /* 0x040fe4000f8e0200 */
[C---:B------:R-:W-:Y:S02]  /*29d0*/  IMAD R9, R5.reuse, UR5, R4 ;  /* 0x0000000505097c24 */ /* 0x040fe4000f8e0204 */
[----:B------:R-:W-:-:S04]  /*29e0*/  IMAD.WIDE.U32 R96, R5, UR4, R96 ;  /* 0x0000000405607c25 */ /* 0x000fc8000f8e0060 */
[----:B------:R-:W-:-:S04]  /*29f0*/  IMAD.WIDE.U32 R4, R212, R98, R18 ;  /* 0x00000062d4047225 */ /* 0x000fc800078e0012 */
[----:B------:R-:W-:Y:S01]  /*2a00*/  IMAD.IADD R92, R97, 0x1, R9 ;  /* 0x00000001615c7824 */ /* 0x000fe200078e0209 */
[----:B------:R-:W-:Y:S01]  /*2a10*/  IADD3 R93, P1, R96, R4, RZ ;  /* 0x00000004605d7210 */ /* 0x000fe20007f3e0ff */
[----:B------:R-:W-:Y:S02]  /*2a20*/  IMAD R4, R12, R110, RZ ;  /* 0x0000006e0c047224 */ /* 0x000fe400078e02ff */
[----:B------:R-:W-:Y:S01]  /*2a30*/  IMAD.WIDE.U32 R98, R98, 0x50, RZ ;  /* 0x0000005062627825 */ /* 0x000fe200078e00ff */
[----:B------:R-:W-:Y:S02]  /*2a40*/  IADD3.X R35, R92, R5, R35, P1, !PT ;  /* 0x000000055c237210 */ /* 0x000fe40000ffe423 */
[----:B------:R-:W-:Y:S01]  /*2a50*/  SEL R5, R115, RZ, P0 ;  /* 0x000000ff73057207 */ /* 0x000fe20000000000 */
[----:B------:R-:W-:Y:S01]  /*2a60*/  IMAD R7, R212, R111, R4 ;  /* 0x0000006fd4077224 */ /* 0x000fe200078e0204 */
[----:B------:R-:W-:Y:S01]  /*2a70*/  ISETP.GE.AND P1, PT, R213, R115, PT ;  /* 0x00000073d500720c */ /* 0x000fe20003f26270 */
[----:B------:R-:W-:-:S02]  /*2a80*/  IMAD.IADD R119, R99, 0x1, R119 ;  /* 0x0000000163777824 */ /* 0x000fc400078e0277 */
[----:B------:R-:W-:Y:S01]  /*2a90*/  IMAD.IADD R5, R18, 0x1, R5 ;  /* 0x0000000112057824 */ /* 0x000fe200078e0205 */
[----:B------:R-:W-:Y:S01]  /*2aa0*/  SEL R6, R115, RZ, P1 ;  /* 0x000000ff73067207 */ /* 0x000fe20000800000 */
[----:B------:R-:W-:Y:S02]  /*2ab0*/  IMAD.IADD R107, R107, 0x1, R7 ;  /* 0x000000016b6b7824 */ /* 0x000fe400078e0207 */
[----:B------:R-:W-:Y:S01]  /*2ac0*/  IMAD.IADD R109, R7, 0x1, R109 ;  /* 0x00000001076d7824 */ /* 0x000fe200078e026d */
[----:B------:R-:W-:Y:S01]  /*2ad0*/  SHF.R.S32.HI R4, RZ, 0x1f, R5 ;  /* 0x0000001fff047819 */ /* 0x000fe20000011405 */
[----:B------:R-:W-:Y:S02]  /*2ae0*/  IMAD.IADD R11, R213, 0x1, R6 ;  /* 0x00000001d50b7824 */ /* 0x000fe400078e0206 */
[-C--:B------:R-:W-:Y:S01]  /*2af0*/  IMAD.WIDE.U32 R106, R152, R110.reuse, R106 ;  /* 0x0000006e986a7225 */ /* 0x080fe200078e006a */
[CC--:B------:R-:W-:Y:S02]  /*2b00*/  LEA.HI R13, R4.reuse, R5.reuse, RZ, 0x3 ;  /* 0x00000005040d7211 */ /* 0x0c0fe400078f18ff */
[----:B------:R-:W-:Y:S01]  /*2b10*/  LEA.HI R4, R4, R5, RZ, 0x6 ;  /* 0x0000000504047211 */ /* 0x000fe200078f30ff */
[----:B------:R-:W-:Y:S01]  /*2b20*/  IMAD.WIDE.U32 R108, R152, R110, R108 ;  /* 0x0000006e986c7225 */ /* 0x000fe200078e006c */
[----:B------:R-:W-:-:S02]  /*2b30*/  LOP3.LUT R5, R223, 0x38, R13, 0xf8, !PT ;  /* 0x00000038df057812 */ /* 0x000fc400078ef80d */
[----:B------:R-:W-:Y:S01]  /*2b40*/  SHF.R.S32.HI R6, RZ, 0x6, R4 ;  /* 0x00000006ff067819 */ /* 0x000fe20000011404 */
[----:B------:R-:W-:Y:S01]  /*2b50*/  IMAD.SHL.U32 R115, R115, 0x2, RZ ;  /* 0x0000000273737824 */ /* 0x000fe200078e00ff */
[----:B------:R-:W-:Y:S02]  /*2b60*/  SHF.R.S32.HI R4, RZ, 0x1f, R11 ;  /* 0x0000001fff047819 */ /* 0x000fe4000001140b */
[----:B------:R-:W-:Y:S01]  /*2b70*/  LOP3.LUT R7, R5, R15, RZ, 0x3c, !PT ;  /* 0x0000000f05077212 */ /* 0x000fe200078e3cff */
[----:B------:R-:W-:Y:S01]  /*2b80*/  IMAD R136, R6, 0x1400, R226 ;  /* 0x0000140006887824 */ /* 0x000fe200078e02e2 */
[----:B------:R-:W-:Y:S01]  /*2b90*/  LOP3.LUT R8, R222, 0x38, R13, 0xf8, !PT ;  /* 0x00000038de087812 */ /* 0x000fe200078ef80d */
[----:B------:R-:W-:Y:S01]  /*2ba0*/  IMAD R138, R6, 0x1400, R227 ;  /* 0x00001400068a7824 */ /* 0x000fe200078e02e3 */
[-C--:B------:R-:W-:Y:S01]  /*2bb0*/  LEA.HI R5, R4, R11.reuse, RZ, 0x6 ;  /* 0x0000000b04057211 */ /* 0x080fe200078f30ff */
[----:B------:R-:W-:Y:S01]  /*2bc0*/  IMAD.IADD R136, R136, 0x1, R7 ;  /* 0x0000000188887824 */ /* 0x000fe200078e0207 */
[----:B------:R-:W-:Y:S01]  /*2bd0*/  LEA.HI R11, R4, R11, RZ, 0x3 ;  /* 0x0000000b040b7211 */ /* 0x000fe200078f18ff */
[----:B------:R-:W-:Y:S01]  /*2be0*/  IMAD R132, R6, 0x1400, R225 ;  /* 0x0000140006847824 */ /* 0x000fe200078e02e1 */
[----:B------:R-:W-:-:S02]  /*2bf0*/  LOP3.LUT R4, R13, 0x38, RZ, 0xc0, !PT ;  /* 0x000000380d047812 */ /* 0x000fc400078ec0ff */
[----:B------:R-:W-:Y:S02]  /*2c00*/  LOP3.LUT R9, R8, R14, RZ, 0x3c, !PT ;  /* 0x0000000e08097212 */ /* 0x000fe400078e3cff */
[----:B------:R-:W-:Y:S02]  /*2c10*/  SHF.R.S32.HI R8, RZ, 0x6, R5 ;  /* 0x00000006ff087819 */ /* 0x000fe40000011405 */
[----:B------:R-:W-:Y:S01]  /*2c20*/  LOP3.LUT R5, R4, 0x1c0, R20, 0xf8, !PT ;  /* 0x000001c004057812 */ /* 0x000fe200078ef814 */
[----:B------:R-:W-:Y:S01]  /*2c30*/  IMAD.IADD R132, R132, 0x1, R9 ;  /* 0x0000000184847824 */ /* 0x000fe200078e0209 */
[----:B------:R-:W-:Y:S01]  /*2c40*/  LOP3.LUT R7, R11, 0x38, RZ, 0xc0, !PT ;  /* 0x000000380b077812 */ /* 0x000fe200078ec0ff */
[C---:B------:R-:W-:Y:S01]  /*2c50*/  IMAD R137, R8.reuse, 0x1400, R227 ;  /* 0x0000140008897824 */ /* 0x040fe200078e02e3 */
[-C--:B------:R-:W-:Y:S01]  /*2c60*/  LOP3.LUT R5, R5, R228.reuse, RZ, 0x3c, !PT ;  /* 0x000000e405057212 */ /* 0x080fe200078e3cff */
[C---:B------:R-:W-:Y:S01]  /*2c70*/  IMAD R133, R8.reuse, 0x1400, R226 ;  /* 0x0000140008857824 */ /* 0x040fe200078e02e2 */
[----:B------:R-:W-:Y:S01]  /*2c80*/  LOP3.LUT R7, R7, 0x1c0, R20, 0xf8, !PT ;  /* 0x000001c007077812 */ /* 0x000fe200078ef814 */
[----:B------:R-:W-:Y:S01]  /*2c90*/  IMAD R131, R8, 0x1400, R225 ;  /* 0x0000140008837824 */ /* 0x000fe200078e02e1 */
[----:B------:R-:W-:Y:S01]  /*2ca0*/  LOP3.LUT R9, R223, 0x38, R11, 0xf8, !PT ;  /* 0x00000038df097812 */ /* 0x000fe200078ef80b */
[----:B------:R-:W-:Y:S01]  /*2cb0*/  IMAD.IADD R138, R138, 0x1, R5 ;  /* 0x000000018a8a7824 */ /* 0x000fe200078e0205 */
[----:B------:R-:W-:Y:S01]  /*2cc0*/  LOP3.LUT R4, R7, R228, RZ, 0x3c, !PT ;  /* 0x000000e407047212 */ /* 0x000fe200078e3cff */
[----:B------:R-:W-:Y:S01]  /*2cd0*/  IMAD R7, R105, 0x50, RZ ;  /* 0x0000005069077824 */ /* 0x000fe200078e02ff */
[----:B------:R-:W-:Y:S01]  /*2ce0*/  SHF.R.S32.HI R5, RZ, 0x1f, R152 ;  /* 0x0000001fff057819 */ /* 0x000fe20000011498 */
[----:B------:R-:W-:Y:S01]  /*2cf0*/  VIADD R8, R212, 0x40 ;  /* 0x00000040d4087836 */ /* 0x000fe20000000000 */
[----:B------:R-:W-:Y:S01]  /*2d00*/  LOP3.LUT R10, R222, 0x38, R11, 0xf8, !PT ;  /* 0x00000038de0a7812 */ /* 0x000fe200078ef80b */
[----:B------:R-:W-:Y:S01]  /*2d10*/  IMAD.IADD R137, R137, 0x1, R4 ;  /* 0x0000000189897824 */ /* 0x000fe200078e0204 */
[----:B------:R-:W-:Y:S01]  /*2d20*/  LOP3.LUT R6, R9, R15, RZ, 0x3c, !PT ;  /* 0x0000000f09067212 */ /* 0x000fe200078e3cff */
[C---:B------:R-:W-:Y:S01]  /*2d30*/  IMAD R4, R5.reuse, R104, RZ ;  /* 0x0000006805047224 */ /* 0x040fe200078e02ff */
[----:B------:R-:W-:Y:S01]  /*2d40*/  LOP3.LUT R10, R10, R14, RZ, 0x3c, !PT ;  /* 0x0000000e0a0a7212 */ /* 0x000fe200078e3cff */
[----:B------:R-:W-:Y:S01]  /*2d50*/  IMAD R5, R5, R110, RZ ;  /* 0x0000006e05057224 */ /* 0x000fe200078e02ff */
[----:B------:R-:W-:Y:S01]  /*2d60*/  SHF.R.S32.HI R14, RZ, 0x3, R13 ;  /* 0x00000003ff0e7819 */ /* 0x000fe2000001140d */
[----:B------:R-:W-:Y:S01]  /*2d70*/  IMAD R21, R152, R105, R4 ;  /* 0x0000006998157224 */ /* 0x000fe200078e0204 */
[----:B------:R-:W-:Y:S01]  /*2d80*/  SHF.R.S32.HI R12, RZ, 0x3, R11 ;  /* 0x00000003ff0c7819 */ /* 0x000fe2000001140b */
[----:B------:R-:W-:Y:S01]  /*2d90*/  VIADD R9, R212, 0x20 ;  /* 0x00000020d4097836 */ /* 0x000fe20000000000 */
[----:B------:R-:W-:Y:S01]  /*2da0*/  LOP3.LUT R13, R13, 0xfffffff8, RZ, 0xc0, !PT ;  /* 0xfffffff80d0d7812 */ /* 0x000fe200078ec0ff */
[----:B------:R-:W-:Y:S01]  /*2db0*/  IMAD.WIDE.U32 R104, R104, 0x50, RZ ;  /* 0x0000005068687825 */ /* 0x000fe200078e00ff */
[----:B------:R-:W-:-:S02]  /*2dc0*/  LOP3.LUT R11, R11, 0xfffffff8, RZ, 0xc0, !PT ;  /* 0xfffffff80b0b7812 */ /* 0x000fc400078ec0ff */
[----:B------:R-:W-:Y:S01]  /*2dd0*/  SHF.R.S32.HI R141, RZ, 0x1f, R9 ;  /* 0x0000001fff8d7819 */ /* 0x000fe20000011409 */
[----:B------:R-:W-:Y:S01]  /*2de0*/  IMAD R5, R152, R111, R5 ;  /* 0x0000006f98057224 */ /* 0x000fe200078e0205 */
[----:B------:R-:W-:Y:S01]  /*2df0*/  SHF.R.S32.HI R139, RZ, 0x1f, R8 ;  /* 0x0000001fff8b7819 */ /* 0x000fe20000011408 */
[----:B------:R-:W-:Y:S01]  /*2e00*/  IMAD.WIDE.U32 R110, R110, 0x50, RZ ;  /* 0x000000506e6e7825 */ /* 0x000fe200078e00ff */
[C---:B------:R-:W-:Y:S02]  /*2e10*/  LOP3.LUT R9, R3.reuse, 0x4, RZ, 0xc0, !PT ;  /* 0x0000000403097812 */ /* 0x040fe400078ec0ff */
[----:B------:R-:W-:Y:S01]  /*2e20*/  LOP3.LUT R8, R3, 0x8, RZ, 0xc0, !PT ;  /* 0x0000000803087812 */ /* 0x000fe200078ec0ff */
[----:B------:R-:W-:Y:S01]  /*2e30*/  IMAD.IADD R133, R133, 0x1, R6 ;  /* 0x0000000185857824 */ /* 0x000fe200078e0206 */
[----:B------:R-:W-:Y:S01]  /*2e40*/  SHF.R.S32.HI R6, RZ, 0x1f, R11 ;  /* 0x0000001fff067819 */ /* 0x000fe2000001140b */
[----:B------:R-:W-:Y:S01]  /*2e50*/  IMAD.IADD R131, R131, 0x1, R10 ;  /* 0x0000000183837824 */ /* 0x000fe200078e020a */
[----:B------:R-:W-:Y:S01]  /*2e60*/  LOP3.LUT R10, R3, 0x2, RZ, 0xc0, !PT ;  /* 0x00000002030a7812 */ /* 0x000fe200078ec0ff */
[----:B------:R-:W-:Y:S01]  /*2e70*/  IMAD.IADD R120, R105, 0x1, R7 ;  /* 0x0000000169787824 */ /* 0x000fe200078e0207 */
[----:B------:R-:W-:Y:S01]  /*2e80*/  SHF.R.S32.HI R7, RZ, 0x1f, R13 ;  /* 0x0000001fff077819 */ /* 0x000fe2000001140d */
[----:B------:R-:W-:-:S02]  /*2e90*/  IMAD.IADD R25, R101, 0x1, R21 ;  /* 0x0000000165197824 */ /* 0x000fc400078e0215 */
[----:B------:R-:W-:Y:S02]  /*2ea0*/  IMAD.IADD R20, R107, 0x1, R5 ;  /* 0x000000016b147824 */ /* 0x000fe400078e0205 */
[----:B------:R-:W-:Y:S02]  /*2eb0*/  IMAD.IADD R15, R5, 0x1, R109 ;  /* 0x00000001050f7824 */ /* 0x000fe400078e026d */
[----:B------:R-:W-:Y:S02]  /*2ec0*/  IMAD.IADD R121, R111, 0x1, R121 ;  /* 0x000000016f797824 */ /* 0x000fe400078e0279 */
[----:B------:R-:W-:Y:S02]  /*2ed0*/  IMAD.IADD R21, R21, 0x1, R103 ;  /* 0x0000000115157824 */ /* 0x000fe400078e0267 */
[----:B------:R-:W-:-:S07]  /*2ee0*/  IMAD.IADD R5, R95, 0x1, R0 ;  /* 0x000000015f057824 */ /* 0x000fce00078e0200 */
.L_x_2740:
[----:B------:R-:W2:Y:S01]  /*2ef0*/  LDL.LU R40, [R1+0x10] ;  /* 0x0000100001287983 */ /* 0x000ea20000300800 */
[----:B------:R-:W-:Y:S01]  /*2f00*/  VIADD R24, R24, 0xffffffff ;  /* 0xffffffff18187836 */ /* 0x000fe20000000000 */
[----:B------:R-:W0:Y:S01]  /*2f10*/  LDC.64 R116, c[0x0][0x2e8] ;  /* 0x0000ba00ff747b82 */ /* 0x000e220000000a00 */
[----:B------:R-:W-:Y:S05]  /*2f20*/  YIELD ;  /* 0x0000000000007946 */ /* 0x000fea0003800000 */
[----:B-1----:R-:W-:Y:S01]  /*2f30*/  SHF.R.S32.HI R37, RZ, 0x1f, R24 ;  /* 0x0000001fff257819 */ /* 0x002fe20000011418 */
[-C--:B------:R-:W-:Y:S01]  /*2f40*/  IMAD R0, R119, R24.reuse, RZ ;  /* 0x0000001877007224 */ /* 0x080fe200078e02ff */
[----:B------:R-:W1:Y:S01]  /*2f50*/  LDC R122, c[0x0][0x3f4] ;  /* 0x0000fd00ff7a7b82 */ /* 0x000e620000000800 */
[----:B------:R-:W-:Y:S01]  /*2f60*/  IMAD.WIDE.U32 R124, R98, R24, RZ ;  /* 0x00000018627c7225 */ /* 0x000fe200078e00ff */
[----:B------:R-:W-:Y:S03]  /*2f70*/  BSSY B0, `(.L_x_2633) ;  /* 0x00007fc000007945 */ /* 0x000fe60003800000 */
[----:B------:R-:W-:Y:S01]  /*2f80*/  IMAD R3, R37, R98, R0 ;  /* 0x0000006225037224 */ /* 0x000fe200078e0200 */
[----:B------:R-:W-:-:S02]  /*2f90*/  IADD3 R0, P3, P4, R93, R124, R130 ;  /* 0x0000007c5d007210 */ /* 0x000fc40007c7e082 */
[-C--:B------:R-:W-:Y:S01]  /*2fa0*/  IADD3 R38, P2, R93, R124.reuse, RZ ;  /* 0x0000007c5d267210 */ /* 0x080fe20007f5e0ff */
[----:B------:R-:W-:Y:S01]  /*2fb0*/  IMAD.IADD R88, R125, 0x1, R3 ;  /* 0x000000017d587824 */ /* 0x000fe200078e0203 */
[----:B------:R-:W-:-:S03]  /*2fc0*/  IADD3 R4, P5, P6, R93, R124, R128 ;  /* 0x0000007c5d047210 */ /* 0x000fc60007ebe080 */
[----:B------:R-:W-:Y:S01]  /*2fd0*/  IMAD.X R39, R88, 0x1, R35, P2 ;  /* 0x0000000158277824 */ /* 0x000fe200010e0623 */
[C---:B------:R-:W-:Y:S02]  /*2fe0*/  IADD3.X R3, R35.reuse, R88, R129, P3, P4 ;  /* 0x0000005823037210 */ /* 0x040fe40001fe8481 */
[----:B------:R-:W-:Y:S02]  /*2ff0*/  ISETP.GT.AND P3, PT, R24, R118, PT ;  /* 0x000000761800720c */ /* 0x000fe40003f64270 */
[C---:B0-----:R-:W-:Y:S02]  /*3000*/  LEA R48, P2, R0.reuse, R116, 0x1 ;  /* 0x0000007400307211 */ /* 0x041fe400078408ff */
[----:B------:R-:W-:Y:S02]  /*3010*/  IADD3.X R36, R35, R88, R123, P5, P6 ;  /* 0x0000005823247210 */ /* 0x000fe40002fec47b */
[----:B------:R-:W-:Y:S01]  /*3020*/  LEA.HI.X R49, R0, R117, R3, 0x1, P2 ;  /* 0x0000007500317211 */ /* 0x000fe200010f0c03 */
[----:B------:R-:W-:Y:S01]  /*3030*/  IMAD R3, R17, 0x5000, R236 ;  /* 0x0000500011037824 */ /* 0x000fe200078e02ec */
[----:B-1----:R-:W-:-:S02]  /*3040*/  ISETP.GE.AND P2, PT, R122, 0x1, PT ;  /* 0x000000017a00780c */ /* 0x002fc40003f46270 */
[-C--:B------:R-:W-:Y:S02]  /*3050*/  LEA R50, P5, R4, R116.reuse, 0x1 ;  /* 0x0000007404327211 */ /* 0x080fe400078a08ff */
[----:B------:R-:W-:Y:S02]  /*3060*/  LEA R60, P6, R38, R116, 0x1 ;  /* 0x00000074263c7211 */ /* 0x000fe400078c08ff */
[-C--:B------:R-:W-:Y:S01]  /*3070*/  LEA.HI.X R51, R4, R117.reuse, R36, 0x1, P5 ;  /* 0x0000007504337211 */ /* 0x080fe200028f0c24 */
[----:B------:R-:W-:Y:S01]  /*3080*/  IMAD R4, R3, 0x2, R16 ;  /* 0x0000000203047824 */ /* 0x000fe200078e0210 */
        /* <DEDUP_REMOVED lines=8> */
[----:B------:R-:W-:Y:S02]  /*3110*/  IMAD R0, R121, R24, RZ ;  /* 0x0000001879007224 */ /* 0x000fe400078e02ff */
[C---:B------:R-:W-:Y:S02]  /*3120*/  IMAD R39, R37.reuse, R104, R39 ;  /* 0x0000006825277224 */ /* 0x040fe400078e0227 */
        /* <DEDUP_REMOVED lines=27> */
[----:B0-----:R-:W-:Y:S01]  /*32e0*/  IMAD.X R40, R114, 0x1, R20, P4 ;  /* 0x0000000172287824 */ /* 0x001fe200020e0614 */
        /* <DEDUP_REMOVED lines=23> */
.L_x_2637:
[----:B------:R-:W-:Y:S05]  /*3460*/  BSYNC B1 ;  /* 0x0000000000017941 */ /* 0x000fea0003800000 */
.L_x_2636:
[----:B-1---5:R-:W-:Y:S01]  /*3470*/  IMAD.MOV.U32 R38, RZ, RZ, R78 ;  /* 0x000000ffff267224 */ /* 0x022fe200078e004e */
[----:B------:R-:W-:Y:S01]  /*3480*/  BSSY B1, `(.L_x_2638) ;  /* 0x0000042000017945 */ /* 0x000fe20003800000 */
[----:B------:R-:W-:Y:S01]  /*3490*/  IMAD.MOV.U32 R37, RZ, RZ, R79 ;  /* 0x000000ffff257224 */ /* 0x000fe200078e004f */
[----:B------:R-:W-:Y:S01]  /*34a0*/  CS2R R66, SRZ ;  /* 0x0000000000427805 */ /* 0x000fe2000001ff00 */
[----:B0-----:R-:W-:Y:S01]  /*34b0*/  VIADD R40, R212, 0x20 ;  /* 0x00000020d4287836 */ /* 0x001fe20000000000 */
[----:B------:R-:W-:Y:S01]  /*34c0*/  CS2R R70, SRZ ;  /* 0x0000000000467805 */ /* 0x000fe2000001ff00 */
[----:B------:R-:W-:Y:S01]  /*34d0*/  IMAD.MOV.U32 R36, RZ, RZ, R82 ;  /* 0x000000ffff247224 */ /* 0x000fe200078e0052 */
[----:B------:R-:W-:Y:S01]  /*34e0*/  PRMT R160, R37, 0x5410, R38 ;  /* 0x0000541025a07816 */ /* 0x000fe20000000026 */
[----:B------:R-:W-:Y:S01]  /*34f0*/  IMAD.MOV.U32 R37, RZ, RZ, R83 ;  /* 0x000000ffff257224 */ /* 0x000fe200078e0053 */
[----:B------:R-:W-:Y:S01]  /*3500*/  ISETP.GE.AND P4, PT, R40, R3, PT ;  /* 0x000000032800720c */ /* 0x000fe20003f86270 */
        /* <DEDUP_REMOVED lines=23> */
[----:B------:R-:W-:-:S02]  /*3680*/  PRMT R165, R165, 0x5410, R39 ;  /* 0x00005410a5a57816 */ /* 0x000fc40000000027 */
[----:B------:R-:W-:Y:S01]  /*3690*/  CS2R R76, SRZ ;  /* 0x00000000004c7805 */ /* 0x000fe2000001ff00 */
        /* <DEDUP_REMOVED lines=10> */
[----:B------:R-:W-:Y:S02]  /*3740*/  LEA R38, P2, R36, UR4, 0x1 ;  /* 0x0000000424267c11 */ /* 0x000fe4000f8408ff */
[----:B------:R-:W-:Y:S02]  /*3750*/  ISETP.GE.AND P5, PT, R22, R122, PT ;  /* 0x0000007a1600720c */ /* 0x000fe40003fa6270 */
[----:B------:R-:W-:Y:S02]  /*3760*/  LEA.HI.X R39, R36, UR5, R39, 0x1, P2 ;  /* 0x0000000524277c11 */ /* 0x000fe400090f0c27 */
[----:B------:R-:W-:-:S04]  /*3770*/  LEA R36, P2, R37, UR6, 0x1 ;  /* 0x0000000625247c11 */ /* 0x000fc8000f8408ff */
[----:B------:R-:W-:Y:S02]  /*3780*/  LEA.HI.X R37, R37, UR7, R42, 0x1, P2 ;  /* 0x0000000725257c11 */ /* 0x000fe400090f0c2a */
[-C--:B------:R-:W-:Y:S02]  /*3790*/  ISETP.GE.AND P2, PT, R215, R122.reuse, PT ;  /* 0x0000007ad700720c */ /* 0x080fe40003f46270 */
[----:B------:R-:W-:Y:S02]  /*37a0*/  CS2R R70, SRZ ;  /* 0x0000000000467805 */ /* 0x000fe4000001ff00 */
[----:B------:R-:W-:Y:S01]  /*37b0*/  CS2R R72, SRZ ;  /* 0x0000000000487805 */ /* 0x000fe2000001ff00 */
        /* <DEDUP_REMOVED lines=8> */
[----:B------:R-:W-:-:S02]  /*3840*/  CS2R R68, SRZ ;  /* 0x0000000000447805 */ /* 0x000fc4000001ff00 */
[----:B------:R-:W-:Y:S01]  /*3850*/  CS2R R64, SRZ ;  /* 0x0000000000407805 */ /* 0x000fe2000001ff00 */
[----:B------:R0:W5:Y:S04]  /*3860*/  @!P5 LDG.E.64 R66, desc[UR8][R38.64+0x80] ;  /* 0x000080082642d981 */ /* 0x000168000c1e1b00 */
[----:B------:R0:W5:Y:S04]  /*3870*/  @!P5 LDG.E.64 R68, desc[UR8][R36.64+0x80] ;  /* 0x000080082444d981 */ /* 0x000168000c1e1b00 */
[----:B------:R0:W5:Y:S04]  /*3880*/  @!P2 LDG.E.64 R62, desc[UR8][R38.64+0xc0] ;  /* 0x0000c008263ea981 */ /* 0x000168000c1e1b00 */
[----:B------:R0:W5:Y:S02]  /*3890*/  @!P2 LDG.E.64 R64, desc[UR8][R36.64+0xc0] ;  /* 0x0000c0082440a981 */ /* 0x000164000c1e1b00 */
.L_x_2639:
[----:B------:R-:W-:Y:S05]  /*38a0*/  BSYNC B1 ;  /* 0x0000000000017941 */ /* 0x000fea0003800000 */
.L_x_2638:
[----:B0----5:R-:W-:Y:S01]  /*38b0*/  IMAD.MOV.U32 R37, RZ, RZ, R62 ;  /* 0x000000ffff257224 */ /* 0x021fe200078e003e */
[----:B------:R-:W-:Y:S01]  /*38c0*/  BSSY B1, `(.L_x_2640) ;  /* 0x0000046000017945 */ /* 0x000fe20003800000 */
[----:B------:R-:W-:Y:S01]  /*38d0*/  IMAD.MOV.U32 R36, RZ, RZ, R63 ;  /* 0x000000ffff247224 */ /* 0x000fe200078e003f */
[----:B------:R-:W-:Y:S01]  /*38e0*/  PRMT R164, R40, 0x7610, R164 ;  /* 0x0000761028a47816 */ /* 0x000fe200000000a4 */
[----:B------:R-:W-:Y:S01]  /*38f0*/  VIADD R42, R212, 0x40 ;  /* 0x00000040d42a7836 */ /* 0x000fe20000000000 */
[----:B------:R-:W-:Y:S01]  /*3900*/  PRMT R166, R166, 0x5410, R41 ;  /* 0x00005410a6a67816 */ /* 0x000fe20000000029 */
        /* <DEDUP_REMOVED lines=21> */
[----:B------:R-:W-:Y:S02]  /*3a60*/  CS2R R40, SRZ ;  /* 0x0000000000287805 */ /* 0x000fe4000001ff00 */
[----:B------:R-:W-:Y:S02]  /*3a70*/  CS2R R46, SRZ ;  /* 0x00000000002e7805 */ /* 0x000fe4000001ff00 */
[----:B------:R-:W-:Y:S01]  /*3a80*/  PRMT R149, R37, 0x5410, R36 ;  /* 0x0000541025957816 */ /* 0x000fe20000000024 */
[----:B------:R-:W-:Y:S01]  /*3a90*/  IMAD.MOV.U32 R37, RZ, RZ, R72 ;  /* 0x000000ffff257224 */ /* 0x000fe200078e0048 */
[----:B------:R-:W-:Y:S01]  /*3aa0*/  CS2R R52, SRZ ;  /* 0x0000000000347805 */ /* 0x000fe2000001ff00 */
[----:B------:R-:W-:Y:S01]  /*3ab0*/  IMAD.MOV.U32 R36, RZ, RZ, R73 ;  /* 0x000000ffff247224 */ /* 0x000fe200078e0049 */
[----:B------:R-:W-:-:S02]  /*3ac0*/  CS2R R58, SRZ ;  /* 0x00000000003a7805 */ /* 0x000fc4000001ff00 */
[----:B------:R-:W-:Y:S01]  /*3ad0*/  PRMT R154, R154, 0x5410, R37 ;  /* 0x000054109a9a7816 */ /* 0x000fe20000000025 */
[----:B------:R-:W-:Y:S01]  /*3ae0*/  IMAD.MOV.U32 R37, RZ, RZ, R76 ;  /* 0x000000ffff257224 */ /* 0x000fe200078e004c */
        /* <DEDUP_REMOVED lines=35> */
.L_x_2641:
[----:B------:R-:W-:Y:S05]  /*3d20*/  BSYNC B1 ;  /* 0x0000000000017941 */ /* 0x000fea0003800000 */
.L_x_2640:
[----:B------:R-:W2:Y:S01]  /*3d30*/  LDL R0, [R1+0x5c] ;  /* 0x00005c0001007983 */ /* 0x000ea20000100800 */
[----:B0----5:R-:W-:Y:S01]  /*3d40*/  IMAD.MOV.U32 R36, RZ, RZ, R42 ;  /* 0x000000ffff247224 */ /* 0x021fe200078e002a */
        /* <DEDUP_REMOVED lines=31> */
.L_x_2642:
[----:B------:R-:W-:Y:S01]  /*3f40*/  IMAD R0, R17, 0x8, R16 ;  /* 0x0000000811007824 */ /* 0x000fe200078e0210 */
[----:B------:R-:W-:Y:S01]  /*3f50*/  SHF.L.U32 R114, R219, 0x1f, RZ ;  /* 0x0000001fdb727819 */ /* 0x000fe200000006ff */
[----:B------:R-:W-:Y:S03]  /*3f60*/  BSSY B1, `(.L_x_2643) ;  /* 0x0000003000017945 */ /* 0x000fe60003800000 */
[----:B------:R-:W0:Y:S02]  /*3f70*/  SYNCS.PHASECHK.TRANS64.TRYWAIT P6, [R0+URZ+0x38890], R114 ;  /* 0x03889072000075a7 */ /* 0x000e2400080c017f */
[----:B0-----:R-:W-:Y:S05]  /*3f80*/  @!P6 BRA `(.L_x_2644) ;  /* 0x000002fc005ce947 */ /* 0x001fea0003800000 */
.L_x_3067:
[----:B------:R-:W-:Y:S05]  /*3f90*/  BSYNC B1 ;  /* 0x0000000000017941 */ /* 0x000fea0003800000 */
.L_x_2643:
        /* <DEDUP_REMOVED lines=54> */
.L_x_2650:
[----:B------:R-:W-:Y:S05]  /*4300*/  BSYNC B3 ;  /* 0x0000000000037941 */ /* 0x000fea0003800000 */
.L_x_2649:
[----:B------:R-:W-:Y:S02]  /*4310*/  ULDC.64 UR4, c[0x0][0x208] ;  /* 0x0000820000047ab9 */ /* 0x000fe40000000a00 */
[----:B--2---:R1:W-:Y:S03]  /*4320*/  STG.E.128 desc[UR4][R60.64], R36 ;  /* 0x000000243c007986 */ /* 0x0043e6000c101d04 */
.L_x_2648:
[----:B------:R-:W-:Y:S05]  /*4330*/  BSYNC B2 ;  /* 0x0000000000027941 */ /* 0x000fea0003800000 */
.L_x_2647:
[----:B------:R-:W-:Y:S01]  /*4340*/  ISETP.NE.AND P3, PT, R10, RZ, PT ;  /* 0x000000ff0a00720c */ /* 0x000fe20003f65270 */
[----:B------:R-:W-:-:S12]  /*4350*/  BSSY B2, `(.L_x_2651) ;  /* 0x0000036000027945 */ /* 0x000fd80003800000 */
[----:B------:R-:W-:Y:S05]  /*4360*/  @!P3 BRA `(.L_x_2652) ;  /* 0x0000000000d0b947 */ /* 0x000fea0003800000 */
[----:B-1----:R1:W2:Y:S01]  /*4370*/  LDS.128 R36, [R4+0x26c00] ;  /* 0x026c000004247984 */ /* 0x0022a20000000c00 */
[----:B------:R-:W-:Y:S01]  /*4380*/  ISETP.GE.AND P3, PT, R215, R122, PT ;  /* 0x0000007ad700720c */ /* 0x000fe20003f66270 */
[----:B------:R-:W-:-:S12]  /*4390*/  BSSY B3, `(.L_x_2653) ;  /* 0x000002f000037945 */ /* 0x000fd80003800000 */
[----:B-1----:R-:W-:Y:S05]  /*43a0*/  @P3 BRA `(.L_x_2654) ;  /* 0x0000000000b43947 */ /* 0x002fea0003800000 */
[----:B------:R-:W-:Y:S02]  /*43b0*/  SHF.R.U64 R85, R116, 0x10, R117 ;  /* 0x0000001074557819 */ /* 0x000fe40000001275 */
[----:B------:R-:W-:Y:S02]  /*43c0*/  SHF.R.U64 R84, R90, 0x10, R91 ;  /* 0x000000105a547819 */ /* 0x000fe4000000125b */
[C---:B------:R-:W-:Y:S02]  /*43d0*/  PRMT R85, R163.reuse, 0x5410, R85 ;  /* 0x00005410a3557816 */ /* 0x040fe40000000055 */
[----:B------:R-:W-:Y:S02]  /*43e0*/  PRMT R84, R163, 0x5432, R84 ;  /* 0x00005432a3547816 */ /* 0x000fe40000000054 */
[----:B------:R-:W-:Y:S02]  /*43f0*/  SHF.R.U32.HI R90, RZ, 0x10, R117 ;  /* 0x00000010ff5a7819 */ /* 0x000fe40000011675 */
[----:B--2---:R-:W-:-:S02]  /*4400*/  LOP3.LUT R116, R37, 0xffff0000, RZ, 0xc0, !PT ;  /* 0xffff000025747812 */ /* 0x004fc400078ec0ff */
[----:B------:R-:W-:Y:S02]  /*4410*/  LOP3.LUT R87, R85, 0xffff0000, RZ, 0xc0, !PT ;  /* 0xffff000055577812 */ /* 0x000fe400078ec0ff */
[C---:B------:R-:W-:Y:S01]  /*4420*/  LOP3.LUT R117, R84.reuse, 0xffff0000, RZ, 0xc0, !PT ;  /* 0xffff000054757812 */ /* 0x040fe200078ec0ff */
[----:B------:R-:W-:Y:S01]  /*4430*/  IMAD.U32 R84, R84, 0x10000, RZ ;  /* 0x0001000054547824 */ /* 0x000fe200078e00ff */
[----:B------:R-:W-:Y:S01]  /*4440*/  SHF.R.U32.HI R86, RZ, 0x10, R91 ;  /* 0x00000010ff567819 */ /* 0x000fe2000001165b */
[----:B------:R-:W-:Y:S02]  /*4450*/  IMAD.U32 R91, R37, 0x10000, RZ ;  /* 0x00010000255b7824 */ /* 0x000fe400078e00ff */
[C---:B------:R-:W-:Y:S01]  /*4460*/  FMUL.FTZ R37, R116.reuse, R87 ;  /* 0x0000005774257220 */ /* 0x040fe20000410000 */
        /* <DEDUP_REMOVED lines=31> */
[----:B------:R-:W-:-:S05]  /*4660*/  F2FP.BF16.F32.PACK_AB R85, R85, R116 ;  /* 0x000000745555723e */ /* 0x000fca00000010ff */
[----:B------:R-:W-:-:S07]  /*4670*/  IMAD.MOV.U32 R36, RZ, RZ, R85 ;  /* 0x000000ffff247224 */ /* 0x000fce00078e0055 */
.L_x_2654:
[----:B------:R-:W-:Y:S05]  /*4680*/  BSYNC B3 ;  /* 0x0000000000037941 */ /* 0x000fea0003800000 */
.L_x_2653:
[----:B------:R-:W-:Y:S02]  /*4690*/  ULDC.64 UR4, c[0x0][0x208] ;  /* 0x0000820000047ab9 */ /* 0x000fe40000000a00 */
[----:B--2---:R2:W-:Y:S03]  /*46a0*/  STG.E.128 desc[UR4][R60.64+0x80], R36 ;  /* 0x000080243c007986 */ /* 0x0045e6000c101d04 */
.L_x_2652:
[----:B------:R-:W-:Y:S05]  /*46b0*/  BSYNC B2 ;  /* 0x0000000000027941 */ /* 0x000fea0003800000 */
.L_x_2651:
[----:B------:R-:W-:Y:S01]  /*46c0*/  ISETP.NE.AND P3, PT, R9, RZ, PT ;  /* 0x000000ff0900720c */ /* 0x000fe20003f65270 */
[----:B------:R-:W-:-:S12]  /*46d0*/  BSSY B2, `(.L_x_2655) ;  /* 0x0000038000027945 */ /* 0x000fd80003800000 */
[----:B------:R-:W-:Y:S05]  /*46e0*/  @!P3 BRA `(.L_x_2656) ;  /* 0x0000000000d8b947 */ /* 0x000fea0003800000 */
[----:B-12---:R1:W2:Y:S01]  /*46f0*/  LDS.128 R36, [R4+0x29400] ;  /* 0x0294000004247984 */ /* 0x0062a20000000c00 */
[----:B------:R-:W-:Y:S01]  /*4700*/  ISETP.GE.AND P3, PT, R214, R122, PT ;  /* 0x0000007ad600720c */ /* 0x000fe20003f66270 */
[----:B------:R-:W-:-:S12]  /*4710*/  BSSY B3, `(.L_x_2657) ;  /* 0x0000031000037945 */ /* 0x000fd80003800000 */
[----:B-1----:R-:W-:Y:S05]  /*4720*/  @P3 BRA `(.L_x_2658) ;  /* 0x0000000000bc3947 */ /* 0x002fea0003800000 */
[----:B------:R-:W-:Y:S01]  /*4730*/  SHF.R.U64 R85, R88, 0x10, R89 ;  /* 0x0000001058557819 */ /* 0x000fe20000001259 */
[----:B--2---:R-:W-:Y:S01]  /*4740*/  IMAD.U32 R87, R37, 0x10000, RZ ;  /* 0x0001000025577824 */ /* 0x004fe200078e00ff */
[----:B------:R-:W-:Y:S02]  /*4750*/  SHF.R.U64 R82, R82, 0x10, R83 ;  /* 0x0000001052527819 */ /* 0x000fe40000001253 */
[----:B------:R-:W-:Y:S02]  /*4760*/  PRMT R85, R162, 0x5410, R85 ;  /* 0x00005410a2557816 */ /* 0x000fe40000000055 */
        /* <DEDUP_REMOVED lines=43> */
.L_x_2658:
[----:B------:R-:W-:Y:S05]  /*4a20*/  BSYNC B3 ;  /* 0x0000000000037941 */ /* 0x000fea0003800000 */
.L_x_2657:
[----:B------:R-:W-:Y:S02]  /*4a30*/  ULDC.64 UR4, c[0x0][0x208] ;  /* 0x0000820000047ab9 */ /* 0x000fe40000000a00 */
[----:B--2---:R3:W-:Y:S03]  /*4a40*/  STG.E.128 desc[UR4][R60.64+0x100], R36 ;  /* 0x000100243c007986 */ /* 0x0047e6000c101d04 */
.L_x_2656:
[----:B------:R-:W-:Y:S05]  /*4a50*/  BSYNC B2 ;  /* 0x0000000000027941 */ /* 0x000fea0003800000 */
.L_x_2655:
[----:B------:R-:W-:-:S13]  /*4a60*/  ISETP.NE.AND P3, PT, R8, RZ, PT ;  /* 0x000000ff0800720c */ /* 0x000fda0003f65270 */
[----:B------:R-:W-:Y:S05]  /*4a70*/  @!P3 BRA `(.L_x_2646) ;  /* 0x0000000000d8b947 */ /* 0x000fea0003800000 */
[----:B-123--:R1:W2:Y:S01]  /*4a80*/  LDS.128 R36, [R4+0x2bc00] ;  /* 0x02bc000004247984 */ /* 0x00e2a20000000c00 */
[----:B------:R-:W-:Y:S01]  /*4a90*/  ISETP.GE.AND P3, PT, R217, R122, PT ;  /* 0x0000007ad900720c */ /* 0x000fe20003f66270 */
[----:B------:R-:W-:-:S12]  /*4aa0*/  BSSY B2, `(.L_x_2659) ;  /* 0x0000031000027945 */ /* 0x000fd80003800000 */
[----:B-1----:R-:W-:Y:S05]  /*4ab0*/  @P3 BRA `(.L_x_2660) ;  /* 0x0000000000bc3947 */ /* 0x002fea0003800000 */
        /* <DEDUP_REMOVED lines=47> */
.L_x_2660:
[----:B------:R-:W-:Y:S05]  /*4db0*/  BSYNC B2 ;  /* 0x0000000000027941 */ /* 0x000fea0003800000 */
.L_x_2659:
[----:B------:R-:W-:Y:S02]  /*4dc0*/  ULDC.64 UR4, c[0x0][0x208] ;  /* 0x0000820000047ab9 */ /* 0x000fe40000000a00 */
[----:B--2---:R4:W-:Y:S03]  /*4dd0*/  STG.E.128 desc[UR4][R60.64+0x180], R36 ;  /* 0x000180243c007986 */ /* 0x0049e6000c101d04 */
.L_x_2646:
[----:B------:R-:W-:Y:S05]  /*4de0*/  BSYNC B1 ;  /* 0x0000000000017941 */ /* 0x000fea0003800000 */
.L_x_2645:
[----:B------:R-:W-:Y:S04]  /*4df0*/  BSSY B1, `(.L_x_2661) ;  /* 0x00000e8000017945 */ /* 0x000fe80003800000 */
        /* <DEDUP_REMOVED lines=55> */
.L_x_2666:
[----:B------:R-:W-:Y:S05]  /*5170*/  BSYNC B3 ;  /* 0x0000000000037941 */ /* 0x000fea0003800000 */
.L_x_2665:
[----:B------:R-:W-:Y:S02]  /*5180*/  ULDC.64 UR4, c[0x0][0x208] ;  /* 0x0000820000047ab9 */ /* 0x000fe40000000a00 */
[----:B--2---:R1:W-:Y:S03]  /*5190*/  STG.E.128 desc[UR4][R50.64], R36 ;  /* 0x0000002432007986 */ /* 0x0043e6000c101d04 */
.L_x_2664:
[----:B------:R-:W-:Y:S05]  /*51a0*/  BSYNC B2 ;  /* 0x0000000000027941 */ /* 0x000fea0003800000 */
.L_x_2663:
        /* <DEDUP_REMOVED lines=54> */
.L_x_2670:
[----:B------:R-:W-:Y:S05]  /*5510*/  BSYNC B3 ;  /* 0x0000000000037941 */ /* 0x000fea0003800000 */
.L_x_2669:
[----:B------:R-:W-:Y:S02]  /*5520*/  ULDC.64 UR4, c[0x0][0x208] ;  /* 0x0000820000047ab9 */ /* 0x000fe40000000a00 */
[----:B--2---:R1:W-:Y:S03]  /*5530*/  STG.E.128 desc[UR4][R50.64+0x80], R36 ;  /* 0x0000802432007986 */ /* 0x0043e6000c101d04 */
.L_x_2668:
[----:B------:R-:W-:Y:S05]  /*5540*/  BSYNC B2 ;  /* 0x0000000000027941 */ /* 0x000fea0003800000 */
.L_x_2667:
        /* <DEDUP_REMOVED lines=54> */
.L_x_2674:
[----:B------:R-:W-:Y:S05]  /*58b0*/  BSYNC B3 ;  /* 0x0000000000037941 */ /* 0x000fea0003800000 */
.L_x_2673:
[----:B------:R-:W-:Y:S02]  /*58c0*/  ULDC.64 UR4, c[0x0][0x208] ;  /* 0x0000820000047ab9 */ /* 0x000fe40000000a00 */
[----:B--2---:R1:W-:Y:S03]  /*58d0*/  STG.E.128 desc[UR4][R50.64+0x100], R36 ;  /* 0x0001002432007986 */ /* 0x0043e6000c101d04 */
.L_x_2672:
[----:B------:R-:W-:Y:S05]  /*58e0*/  BSYNC B2 ;  /* 0x0000000000027941 */ /* 0x000fea0003800000 */
.L_x_2671:
[----:B------:R-:W-:-:S13]  /*58f0*/  ISETP.NE.AND P3, PT, R8, RZ, PT ;  /* 0x000000ff0800720c */ /* 0x000fda0003f65270 */
        /* <DEDUP_REMOVED lines=52> */
.L_x_2676:
[----:B------:R-:W-:Y:S05]  /*5c40*/  BSYNC B2 ;  /* 0x0000000000027941 */ /* 0x000fea0003800000 */
.L_x_2675:
[----:B------:R-:W-:Y:S02]  /*5c50*/  ULDC.64 UR4, c[0x0][0x208] ;  /* 0x0000820000047ab9 */ /* 0x000fe40000000a00 */
[----:B--2---:R1:W-:Y:S03]  /*5c60*/  STG.E.128 desc[UR4][R50.64+0x180], R36 ;  /* 0x0001802432007986 */ /* 0x0043e6000c101d04 */
.L_x_2662:
[----:B------:R-:W-:Y:S05]  /*5c70*/  BSYNC B1 ;  /* 0x0000000000017941 */ /* 0x000fea0003800000 */
.L_x_2661:
        /* <DEDUP_REMOVED lines=55> */
.L_x_2681:
[----:B------:R-:W-:Y:S05]  /*5ff0*/  BSYNC B2 ;  /* 0x0000000000027941 */ /* 0x000fea0003800000 */
.L_x_2680:
[----:B------:R-:W-:Y:S02]  /*6000*/  ULDC.64 UR4, c[0x0][0x208] ;  /* 0x0000820000047ab9 */ /* 0x000fe40000000a00 */
[----:B--2---:R1:W-:Y:S03]  /*6010*/  STG.E.128 desc[UR4][R48.64], R36 ;  /* 0x0000002430007986 */ /* 0x0043e6000c101d04 */
.L_x_2679:
[----:B------:R-:W-:Y:S05]  /*6020*/  BSYNC B1 ;  /* 0x0000000000017941 */ /* 0x000fea0003800000 */
.L_x_2678:
        /* <DEDUP_REMOVED lines=12> */
[C---:B--2---:R-:W-:Y:S01]  /*60f0*/  LOP3.LUT R56, R37.reuse, 0xffff0000, RZ, 0xc0, !PT ;  /* 0xffff000025387812 */ /* 0x044fe200078ec0ff */
[----:B------:R-:W-:Y:S01]  /*6100*/  IMAD.U32 R37, R37, 0x10000, RZ ;  /* 0x0001000025257824 */ /* 0x000fe200078e00ff */
[C---:B------:R-:W-:Y:S01]  /*6110*/  LOP3.LUT R51, R153.reuse, 0xffff0000, RZ, 0xc0, !PT ;  /* 0xffff000099337812 */ /* 0x040fe200078ec0ff */
[----:B------:R-:W-:Y:S01]  /*6120*/  IMAD.U32 R153, R153, 0x10000, RZ ;  /* 0x0001000099997824 */ /* 0x000fe200078e00ff */
[C---:B------:R-:W-:Y:S01]  /*6130*/  LOP3.LUT R53, R50.reuse, 0xffff0000, RZ, 0xc0, !PT ;  /* 0xffff000032357812 */ /* 0x040fe200078ec0ff */
[----:B------:R-:W-:Y:S01]  /*6140*/  IMAD.U32 R50, R50, 0x10000, RZ ;  /* 0x0001000032327824 */ /* 0x000fe200078e00ff */
[----:B------:R-:W-:Y:S01]  /*6150*/  SHF.R.U32.HI R54, RZ, 0x10, R55 ;  /* 0x00000010ff367819 */ /* 0x000fe20000011637 */
        /* <DEDUP_REMOVED lines=35> */
.L_x_2685:
[----:B------:R-:W-:Y:S05]  /*6390*/  BSYNC B2 ;  /* 0x0000000000027941 */ /* 0x000fea0003800000 */
.L_x_2684:
[----:B------:R-:W-:Y:S02]  /*63a0*/  ULDC.64 UR4, c[0x0][0x208] ;  /* 0x0000820000047ab9 */ /* 0x000fe40000000a00 */
[----:B--2---:R1:W-:Y:S03]  /*63b0*/  STG.E.128 desc[UR4][R48.64+0x80], R36 ;  /* 0x0000802430007986 */ /* 0x0043e6000c101d04 */
.L_x_2683:
[----:B------:R-:W-:Y:S05]  /*63c0*/  BSYNC B1 ;  /* 0x0000000000017941 */ /* 0x000fea0003800000 */
.L_x_2682:
        /* <DEDUP_REMOVED lines=12> */
[C---:B------:R-:W-:Y:S02]  /*6490*/  LOP3.LUT R44, R37.reuse, 0xffff0000, RZ, 0xc0, !PT ;  /* 0xffff0000252c7812 */ /* 0x040fe400078ec0ff */
[C---:B------:R-:W-:Y:S01]  /*64a0*/  LOP3.LUT R51, R50.reuse, 0xffff0000, RZ, 0xc0, !PT ;  /* 0xffff000032337812 */ /* 0x040fe200078ec0ff */
[----:B------:R-:W-:Y:S01]  /*64b0*/  IMAD.U32 R50, R50, 0x10000, RZ ;  /* 0x0001000032327824 */ /* 0x000fe200078e00ff */
[C---:B------:R-:W-:Y:S01]  /*64c0*/  LOP3.LUT R52, R46.reuse, 0xffff0000, RZ, 0xc0, !PT ;  /* 0xffff00002e347812 */ /* 0x040fe200078ec0ff */
[----:B------:R-:W-:Y:S01]  /*64d0*/  IMAD.U32 R46, R46, 0x10000, RZ ;  /* 0x000100002e2e7824 */ /* 0x000fe200078e00ff */
[----:B------:R-:W-:Y:S01]  /*64e0*/  SHF.R.U32.HI R53, RZ, 0x10, R47 ;  /* 0x00000010ff357819 */ /* 0x000fe2000001162f */
[----:B------:R-:W-:Y:S01]  /*64f0*/  IMAD.U32 R47, R37, 0x10000, RZ ;  /* 0x00010000252f7824 */ /* 0x000fe200078e00ff */
[----:B------:R-:W-:Y:S01]  /*6500*/  SHF.R.U32.HI R45, RZ, 0x10, R45 ;  /* 0x00000010ff2d7819 */ /* 0x000fe2000001162d */
[C---:B------:R-:W-:Y:S01]  /*6510*/  FMUL.FTZ R37, R44.reuse, R51 ;  /* 0x000000332c257220 */ /* 0x040fe20000410000 */
[----:B------:R-:W-:Y:S01]  /*6520*/  FMUL.FTZ R44, R44, R52 ;  /* 0x000000342c2c7220 */ /* 0x000fe20000410000 */
[----:B------:R-:W-:-:S02]  /*6530*/  PRMT R53, R145, 0x5432, R53 ;  /* 0x0000543291357816 */ /* 0x000fc40000000035 */
[----:B------:R-:W-:Y:S01]  /*6540*/  PRMT R45, R142, 0x5432, R45 ;  /* 0x000054328e2d7816 */ /* 0x000fe2000000002d */
[C---:B------:R-:W-:Y:S01]  /*6550*/  FFMA.FTZ R37, R47.reuse, R52, -R37 ;  /* 0x000000342f257223 */ /* 0x040fe20000010825 */
[----:B------:R-:W-:Y:S01]  /*6560*/  FFMA.FTZ R47, R47, R51, R44 ;  /* 0x000000332f2f7223 */ /* 0x000fe2000001002c */
[C---:B------:R-:W-:Y:S01]  /*6570*/  LOP3.LUT R44, R38.reuse, 0xffff0000, RZ, 0xc0, !PT ;  /* 0xffff0000262c7812 */ /* 0x040fe200078ec0ff */
[C---:B------:R-:W-:Y:S01]  /*6580*/  IMAD.U32 R52, R53.reuse, 0x10000, RZ ;  /* 0x0001000035347824 */ /* 0x040fe200078e00ff */
[----:B------:R-:W-:Y:S01]  /*6590*/  LOP3.LUT R53, R53, 0xffff0000, RZ, 0xc0, !PT ;  /* 0xffff000035357812 */ /* 0x000fe200078ec0ff */
[C---:B------:R-:W-:Y:S01]  /*65a0*/  IMAD.U32 R54, R45.reuse, 0x10000, RZ ;  /* 0x000100002d367824 */ /* 0x040fe200078e00ff */
[----:B------:R-:W-:Y:S01]  /*65b0*/  LOP3.LUT R45, R45, 0xffff0000, RZ, 0xc0, !PT ;  /* 0xffff00002d2d7812 */ /* 0x000fe200078ec0ff */
[----:B------:R-:W-:Y:S02]  /*65c0*/  IMAD.U32 R51, R38, 0x10000, RZ ;  /* 0x0001000026337824 */ /* 0x000fe400078e00ff */
[C---:B------:R-:W-:Y:S01]  /*65d0*/  FMUL.FTZ R55, R44.reuse, R52 ;  /* 0x000000342c377220 */ /* 0x040fe20000410000 */
[----:B------:R-:W-:Y:S01]  /*65e0*/  LOP3.LUT R38, R39, 0xffff0000, RZ, 0xc0, !PT ;  /* 0xffff000027267812 */ /* 0x000fe200078ec0ff */
[-C--:B------:R-:W-:Y:S01]  /*65f0*/  FMUL.FTZ R44, R44, R54.reuse ;  /* 0x000000362c2c7220 */ /* 0x080fe20000410000 */
[----:B------:R-:W-:Y:S01]  /*6600*/  LOP3.LUT R36, R36, 0xffff0000, RZ, 0xc0, !PT ;  /* 0xffff000024247812 */ /* 0x000fe200078ec0ff */
[----:B------:R-:W-:Y:S01]  /*6610*/  FFMA.FTZ R55, R51, R54, -R55 ;  /* 0x0000003633377223 */ /* 0x000fe20000010837 */
[----:B------:R-:W-:-:S02]  /*6620*/  IMAD.U32 R39, R39, 0x10000, RZ ;  /* 0x0001000027277824 */ /* 0x000fc400078e00ff */
[----:B------:R-:W-:Y:S01]  /*6630*/  FFMA.FTZ R44, R51, R52, R44 ;  /* 0x00000034332c7223 */ /* 0x000fe2000001002c */
[C---:B------:R-:W-:Y:S01]  /*6640*/  FMUL.FTZ R51, R38.reuse, R53 ;  /* 0x0000003526337220 */ /* 0x040fe20000410000 */
[-C--:B------:R-:W-:Y:S01]  /*6650*/  FMUL.FTZ R52, R38, R45.reuse ;  /* 0x0000002d26347220 */ /* 0x080fe20000410000 */
[C---:B------:R-:W-:Y:S01]  /*6660*/  FMUL.FTZ R38, R36.reuse, R50 ;  /* 0x0000003224267220 */ /* 0x040fe20000410000 */
[-C--:B------:R-:W-:Y:S01]  /*6670*/  FMUL.FTZ R36, R36, R46.reuse ;  /* 0x0000002e24247220 */ /* 0x080fe20000410000 */
[C---:B------:R-:W-:Y:S01]  /*6680*/  FFMA.FTZ R51, R39.reuse, R45, -R51 ;  /* 0x0000002d27337223 */ /* 0x040fe20000010833 */
[----:B------:R-:W-:Y:S01]  /*6690*/  FFMA.FTZ R52, R39, R53, R52 ;  /* 0x0000003527347223 */ /* 0x000fe20000010034 */
[C---:B------:R-:W-:Y:S01]  /*66a0*/  FFMA.FTZ R38, R56.reuse, R46, -R38 ;  /* 0x0000002e38267223 */ /* 0x040fe20000010826 */
[----:B------:R-:W-:Y:S01]  /*66b0*/  FFMA.FTZ R36, R56, R50, R36 ;  /* 0x0000003238247223 */ /* 0x000fe20000010024 */
[----:B------:R-:W-:Y:S02]  /*66c0*/  F2FP.BF16.F32.PACK_AB R44, R44, R55 ;  /* 0x000000372c2c723e */ /* 0x000fe400000010ff */
[----:B------:R-:W-:-:S02]  /*66d0*/  F2FP.BF16.F32.PACK_AB R51, R52, R51 ;  /* 0x000000333433723e */ /* 0x000fc400000010ff */
[----:B------:R-:W-:Y:S01]  /*66e0*/  F2FP.BF16.F32.PACK_AB R36, R36, R38 ;  /* 0x000000262424723e */ /* 0x000fe200000010ff */
[----:B------:R-:W-:Y:S01]  /*66f0*/  IMAD.MOV.U32 R38, RZ, RZ, R44 ;  /* 0x000000ffff267224 */ /* 0x000fe200078e002c */
[----:B------:R-:W-:Y:S01]  /*6700*/  F2FP.BF16.F32.PACK_AB R37, R47, R37 ;  /* 0x000000252f25723e */ /* 0x000fe200000010ff */
[----:B------:R-:W-:-:S07]  /*6710*/  IMAD.MOV.U32 R39, RZ, RZ, R51 ;  /* 0x000000ffff277224 */ /* 0x000fce00078e0033 */
.L_x_2689:
[----:B------:R-:W-:Y:S05]  /*6720*/  BSYNC B2 ;  /* 0x0000000000027941 */ /* 0x000fea0003800000 */
.L_x_2688:
[----:B------:R-:W-:Y:S02]  /*6730*/  ULDC.64 UR4, c[0x0][0x208] ;  /* 0x0000820000047ab9 */ /* 0x000fe40000000a00 */
[----:B--2---:R1:W-:Y:S03]  /*6740*/  STG.E.128 desc[UR4][R48.64+0x100], R36 ;  /* 0x0001002430007986 */ /* 0x0043e6000c101d04 */
.L_x_2687:
[----:B------:R-:W-:Y:S05]  /*6750*/  BSYNC B1 ;  /* 0x0000000000017941 */ /* 0x000fea0003800000 */
.L_x_2686:
[----:B------:R-:W-:-:S13]  /*6760*/  ISETP.NE.AND P3, PT, R8, RZ, PT ;  /* 0x000000ff0800720c */ /* 0x000fda0003f65270 */
[----:B------:R-:W-:Y:S05]  /*6770*/  @!P3 BRA `(.L_x_2677) ;  /* 0x0000004400ecb947 */ /* 0x000fea0003800000 */
[----:B-1234-:R1:W2:Y:S01]  /*6780*/  LDS.128 R36, [R4+0x2dc00] ;  /* 0x02dc000004247984 */ /* 0x01e2a20000000c00 */
[----:B------:R-:W-:Y:S01]  /*6790*/  ISETP.GE.AND P3, PT, R217, R122, PT ;  /* 0x0000007ad900720c */ /* 0x000fe20003f66270 */
[----:B------:R-:W-:-:S12]  /*67a0*/  BSSY B1, `(.L_x_2690) ;  /* 0x000002f000017945 */ /* 0x000fd80003800000 */
[----:B-1----:R-:W-:Y:S05]  /*67b0*/  @P3 BRA `(.L_x_2691) ;  /* 0x0000000000b43947 */ /* 0x002fea0003800000 */
[--C-:B------:R-:W-:Y:S01]  /*67c0*/  SHF.R.U64 R40, R40, 0x10, R41.reuse ;  /* 0x0000001028287819 */ /* 0x100fe20000001229 */
[----:B--2---:R-:W-:Y:S01]  /*67d0*/  IMAD.U32 R44, R38, 0x10000, RZ ;  /* 0x00010000262c7824 */ /* 0x004fe200078e00ff */
[----:B------:R-:W-:Y:S01]  /*67e0*/  SHF.R.U32.HI R45, RZ, 0x10, R41 ;  /* 0x00000010ff2d7819 */ /* 0x000fe20000011629 */
[----:B------:R-:W-:Y:S01]  /*67f0*/  IMAD.U32 R47, R36, 0x10000, RZ ;  /* 0x00010000242f7824 */ /* 0x000fe200078e00ff */
[--C-:B------:R-:W-:Y:S02]  /*6800*/  SHF.R.U64 R42, R42, 0x10, R43.reuse ;  /* 0x000000102a2a7819 */ /* 0x100fe4000000122b */
[----:B------:R-:W-:Y:S02]  /*6810*/  SHF.R.U32.HI R43, RZ, 0x10, R43 ;  /* 0x00000010ff2b7819 */ /* 0x000fe4000001162b */
[C---:B------:R-:W-:Y:S02]  /*6820*/  PRMT R40, R140.reuse, 0x5410, R40 ;  /* 0x000054108c287816 */ /* 0x040fe40000000028 */
[----:B------:R-:W-:Y:S01]  /*6830*/  PRMT R140, R140, 0x5432, R45 ;  /* 0x000054328c8c7816 */ /* 0x000fe2000000002d */
[----:B------:R-:W-:Y:S01]  /*6840*/  IMAD.U32 R45, R37, 0x10000, RZ ;  /* 0x00010000252d7824 */ /* 0x000fe200078e00ff */
[----:B------:R-:W-:-:S02]  /*6850*/  PRMT R42, R135, 0x5410, R42 ;  /* 0x00005410872a7816 */ /* 0x000fc4000000002a */
[----:B------:R-:W-:Y:S01]  /*6860*/  LOP3.LUT R53, R37, 0xffff0000, RZ, 0xc0, !PT ;  /* 0xffff000025357812 */ /* 0x000fe200078ec0ff */
[----:B------:R-:W-:Y:S01]  /*6870*/  IMAD.U32 R50, R140, 0x10000, RZ ;  /* 0x000100008c327824 */ /* 0x000fe200078e00ff */
[----:B------:R-:W-:Y:S02]  /*6880*/  PRMT R43, R135, 0x5432, R43 ;  /* 0x00005432872b7816 */ /* 0x000fe4000000002b */
[C---:B------:R-:W-:Y:S01]  /*6890*/  LOP3.LUT R37, R40.reuse, 0xffff0000, RZ, 0xc0, !PT ;  /* 0xffff000028257812 */ /* 0x040fe200078ec0ff */
[----:B------:R-:W-:Y:S01]  /*68a0*/  IMAD.U32 R40, R40, 0x10000, RZ ;  /* 0x0001000028287824 */ /* 0x000fe200078e00ff */
[----:B------:R-:W-:Y:S01]  /*68b0*/  LOP3.LUT R38, R38, 0xffff0000, RZ, 0xc0, !PT ;  /* 0xffff000026267812 */ /* 0x000fe200078ec0ff */
[----:B------:R-:W-:Y:S01]  /*68c0*/  IMAD.U32 R51, R43, 0x10000, RZ ;  /* 0x000100002b337824 */ /* 0x000fe200078e00ff */
[----:B------:R-:W-:Y:S01]  /*68d0*/  LOP3.LUT R46, R42, 0xffff0000, RZ, 0xc0, !PT ;  /* 0xffff00002a2e7812 */ /* 0x000fe200078ec0ff */
[----:B------:R-:W-:Y:S01]  /*68e0*/  FMUL.FTZ R52, R53, R37 ;  /* 0x0000002535347220 */ /* 0x000fe20000410000 */
[----:B------:R-:W-:Y:S01]  /*68f0*/  LOP3.LUT R41, R39, 0xffff0000, RZ, 0xc0, !PT ;  /* 0xffff000027297812 */ /* 0x000fe200078ec0ff */
[C---:B------:R-:W-:Y:S01]  /*6900*/  FMUL.FTZ R54, R38.reuse, R50 ;  /* 0x0000003226367220 */ /* 0x040fe20000410000 */
[----:B------:R-:W-:Y:S01]  /*6910*/  FMUL.FTZ R38, R38, R51 ;  /* 0x0000003326267220 */ /* 0x000fe20000410000 */
[-C--:B------:R-:W-:Y:S01]  /*6920*/  FMUL.FTZ R53, R53, R46.reuse ;  /* 0x0000002e35357220 */ /* 0x080fe20000410000 */
[----:B------:R-:W-:Y:S01]  /*6930*/  FFMA.FTZ R52, R45, R46, -R52 ;  /* 0x0000002e2d347223 */ /* 0x000fe20000010834 */
[----:B------:R-:W-:Y:S01]  /*6940*/  LOP3.LUT R140, R140, 0xffff0000, RZ, 0xc0, !PT ;  /* 0xffff00008c8c7812 */ /* 0x000fe200078ec0ff */
[----:B------:R-:W-:Y:S01]  /*6950*/  IMAD.U32 R42, R42, 0x10000, RZ ;  /* 0x000100002a2a7824 */ /* 0x000fe200078e00ff */
[----:B------:R-:W-:Y:S01]  /*6960*/  LOP3.LUT R46, R43, 0xffff0000, RZ, 0xc0, !PT ;  /* 0xffff00002b2e7812 */ /* 0x000fe200078ec0ff */
[----:B------:R-:W-:Y:S01]  /*6970*/  FFMA.FTZ R53, R45, R37, R53 ;  /* 0x000000252d357223 */ /* 0x000fe20000010035 */
[----:B------:R-:W-:Y:S01]  /*6980*/  LOP3.LUT R36, R36, 0xffff0000, RZ, 0xc0, !PT ;  /* 0xffff000024247812 */ /* 0x000fe200078ec0ff */
[----:B------:R-:W-:Y:S01]  /*6990*/  FFMA.FTZ R37, R44, R50, R38 ;  /* 0x000000322c257223 */ /* 0x000fe20000010026 */
[----:B------:R-:W-:Y:S01]  /*69a0*/  FMUL.FTZ R38, R41, R140 ;  /* 0x0000008c29267220 */ /* 0x000fe20000410000 */
[----:B------:R-:W-:-:S02]  /*69b0*/  IMAD.U32 R39, R39, 0x10000, RZ ;  /* 0x0001000027277824 */ /* 0x000fc400078e00ff */
[----:B------:R-:W-:Y:S01]  /*69c0*/  FMUL.FTZ R41, R41, R46 ;  /* 0x0000002e29297220 */ /* 0x000fe20000410000 */
        /* <DEDUP_REMOVED lines=11> */
[----:B------:R-:W-:-:S07]  /*6a80*/  F2FP.BF16.F32.PACK_AB R36, R43, R44 ;  /* 0x0000002c2b24723e */ /* 0x000fce00000010ff */
.L_x_2691:
[----:B------:R-:W-:Y:S05]  /*6a90*/  BSYNC B1 ;  /* 0x0000000000017941 */ /* 0x000fea0003800000 */
.L_x_2690:
[----:B------:R-:W-:Y:S02]  /*6aa0*/  ULDC.64 UR4, c[0x0][0x208] ;  /* 0x0000820000047ab9 */ /* 0x000fe40000000a00 */
[----:B--2---:R1:W-:Y:S01]  /*6ab0*/  STG.E.128 desc[UR4][R48.64+0x180], R36 ;  /* 0x0001802430007986 */ /* 0x0043e2000c101d04 */
[----:B------:R-:W-:Y:S05]  /*6ac0*/  BRA `(.L_x_2677) ;  /* 0x0000004400187947 */ /* 0x000fea0003800000 */
.L_x_2635:
[----:B------:R-:W-:Y:S01]  /*6ad0*/  ISETP.GE.AND P4, PT, R212, R3, PT ;  /* 0x00000003d400720c */ /* 0x000fe20003f86270 */
[----:B------:R-:W-:Y:S01]  /*6ae0*/  BSSY B1, `(.L_x_2692) ;  /* 0x0000024000017945 */ /* 0x000fe20003800000 */
[----:B------:R-:W-:Y:S02]  /*6af0*/  CS2R R54, SRZ ;  /* 0x0000000000367805 */ /* 0x000fe4000001ff00 */
[----:B------:R-:W-:Y:S02]  /*6b00*/  CS2R R38, SRZ ;  /* 0x0000000000267805 */ /* 0x000fe4000001ff00 */
[----:B------:R-:W-:Y:S02]  /*6b10*/  CS2R R36, SRZ ;  /* 0x0000000000247805 */ /* 0x000fe4000001ff00 */
[----:B------:R-:W-:Y:S02]  /*6b20*/  CS2R R42, SRZ ;  /* 0x00000000002a7805 */ /* 0x000fe4000001ff00 */
[----:B0-----:R-:W-:-:S02]  /*6b30*/  CS2R R40, SRZ ;  /* 0x0000000000287805 */ /* 0x001fc4000001ff00 */
[----:B------:R-:W-:Y:S02]  /*6b40*/  CS2R R46, SRZ ;  /* 0x00000000002e7805 */ /* 0x000fe4000001ff00 */
[----:B------:R-:W-:Y:S02]  /*6b50*/  CS2R R44, SRZ ;  /* 0x00000000002c7805 */ /* 0x000fe4000001ff00 */
[----:B------:R-:W-:Y:S02]  /*6b60*/  CS2R R50, SRZ ;  /* 0x0000000000327805 */ /* 0x000fe4000001ff00 */
[----:B------:R-:W-:Y:S01]  /*6b70*/  CS2R R48, SRZ ;  /* 0x0000000000307805 */ /* 0x000fe2000001ff00 */
[----:B------:R-:W-:Y:S06]  /*6b80*/  @P4 BRA `(.L_x_2693) ;  /* 0x0000000000644947 */ /* 0x000fec0003800000 */
[----:B------:R-:W-:Y:S01]  /*6b90*/  IADD3 R36, P2, R102, R86, RZ ;  /* 0x0000005666247210 */ /* 0x000fe20007f5e0ff */
[----:B------:R-:W-:Y:S01]  /*6ba0*/  ULDC.64 UR4, c[0x0][0x3e8] ;  /* 0x0000fa0000047ab9 */ /* 0x000fe20000000a00 */
[-C--:B------:R-:W-:Y:S02]  /*6bb0*/  ISETP.GE.AND P3, PT, R18, R122.reuse, PT ;  /* 0x0000007a1200720c */ /* 0x080fe40003f66270 */
[----:B------:R-:W-:Y:S02]  /*6bc0*/  CS2R R42, SRZ ;  /* 0x00000000002a7805 */ /* 0x000fe4000001ff00 */
[----:B------:R-:W-:Y:S01]  /*6bd0*/  LEA R44, P5, R36, UR4, 0x1 ;  /* 0x00000004242c7c11 */ /* 0x000fe2000f8a08ff */
[----:B------:R-:W-:Y:S01]  /*6be0*/  IMAD.X R37, R0, 0x1, R21, P2 ;  /* 0x0000000100257824 */ /* 0x000fe200010e0615 */
[----:B------:R-:W-:Y:S02]  /*6bf0*/  ISETP.GE.AND P2, PT, R213, R122, PT ;  /* 0x0000007ad500720c */ /* 0x000fe40003f46270 */
[----:B------:R-:W-:-:S02]  /*6c00*/  CS2R R40, SRZ ;  /* 0x0000000000287805 */ /* 0x000fc4000001ff00 */
[----:B------:R-:W-:Y:S01]  /*6c10*/  CS2R R38, SRZ ;  /* 0x0000000000267805 */ /* 0x000fe2000001ff00 */
[----:B------:R-:W-:Y:S01]  /*6c20*/  ULDC.64 UR6, c[0x0][0x208] ;  /* 0x0000820000067ab9 */ /* 0x000fe20000000a00 */
[----:B------:R-:W-:Y:S01]  /*6c30*/  LEA.HI.X R45, R36, UR5, R37, 0x1, P5 ;  /* 0x00000005242d7c11 */ /* 0x000fe2000a8f0c25 */
[----:B------:R-:W-:Y:S01]  /*6c40*/  ULDC.64 UR4, c[0x0][0x400] ;  /* 0x0001000000047ab9 */ /* 0x000fe20000000a00 */
[----:B------:R-:W-:Y:S02]  /*6c50*/  IADD3 R46, P5, R108, R84, RZ ;  /* 0x000000546c2e7210 */ /* 0x000fe40007fbe0ff */
[----:B------:R-:W-:Y:S02]  /*6c60*/  CS2R R36, SRZ ;  /* 0x0000000000247805 */ /* 0x000fe4000001ff00 */
[----:B------:R-:W-:Y:S01]  /*6c70*/  CS2R R50, SRZ ;  /* 0x0000000000327805 */ /* 0x000fe2000001ff00 */
[----:B------:R-:W5:Y:S01]  /*6c80*/  @!P3 LDG.E.128 R40, desc[UR6][R44.64] ;  /* 0x000000062c28b981 */ /* 0x000f62000c1e1d00 */
[----:B------:R-:W-:Y:S01]  /*6c90*/  IMAD.X R47, R114, 0x1, R15, P5 ;  /* 0x00000001722f7824 */ /* 0x000fe200028e060f */
[----:B------:R-:W-:-:S02]  /*6ca0*/  LEA R52, P5, R46, UR4, 0x1 ;  /* 0x000000042e347c11 */ /* 0x000fc4000f8a08ff */
[----:B------:R0:W5:Y:S01]  /*6cb0*/  @!P2 LDG.E.128 R36, desc[UR6][R44.64+0x80] ;  /* 0x000080062c24a981 */ /* 0x000162000c1e1d00 */
[----:B------:R-:W-:Y:S02]  /*6cc0*/  CS2R R48, SRZ ;  /* 0x0000000000307805 */ /* 0x000fe4000001ff00 */
[----:B------:R-:W-:Y:S02]  /*6cd0*/  LEA.HI.X R53, R46, UR5, R47, 0x1, P5 ;  /* 0x000000052e357c11 */ /* 0x000fe4000a8f0c2f */
[----:B------:R-:W-:-:S03]  /*6ce0*/  CS2R R46, SRZ ;  /* 0x00000000002e7805 */ /* 0x000fc6000001ff00 */
[----:B------:R1:W5:Y:S01]  /*6cf0*/  @!P3 LDG.E.128 R48, desc[UR6][R52.64] ;  /* 0x000000063430b981 */ /* 0x000362000c1e1d00 */
[----:B0-----:R-:W-:-:S06]  /*6d00*/  CS2R R44, SRZ ;  /* 0x00000000002c7805 */ /* 0x001fcc000001ff00 */
[----:B------:R1:W5:Y:S02]  /*6d10*/  @!P2 LDG.E.128 R44, desc[UR6][R52.64+0x80] ;  /* 0x00008006342ca981 */ /* 0x000364000c1e1d00 */
.L_x_2693:
[----:B------:R-:W-:Y:S05]  /*6d20*/  BSYNC B1 ;  /* 0x0000000000017941 */ /* 0x000fea0003800000 */
.L_x_2692:
[----:B------:R-:W2:Y:S01]  /*6d30*/  LDL.LU R60, [R1+0x10] ;  /* 0x00001000013c7983 */ /* 0x000ea20000300800 */
[----:B-1---5:R-:W-:Y:S01]  /*6d40*/  IMAD.MOV.U32 R53, RZ, RZ, R38 ;  /* 0x000000ffff357224 */ /* 0x022fe200078e0026 */
[----:B------:R-:W-:Y:S01]  /*6d50*/  BSSY B1, `(.L_x_2694) ;  /* 0x0000040000017945 */ /* 0x000fe20003800000 */
[----:B------:R-:W-:Y:S01]  /*6d60*/  IMAD.MOV.U32 R52, RZ, RZ, R39 ;  /* 0x000000ffff347224 */ /* 0x000fe200078e0027 */
[----:B------:R-:W-:Y:S01]  /*6d70*/  CS2R R62, SRZ ;  /* 0x00000000003e7805 */ /* 0x000fe2000001ff00 */
[----:B------:R-:W-:Y:S01]  /*6d80*/  VIADD R58, R212, 0x20 ;  /* 0x00000020d43a7836 */ /* 0x000fe20000000000 */
        /* <DEDUP_REMOVED lines=25> */
[----:B------:R-:W-:Y:S02]  /*6f20*/  PRMT R171, R56, 0x5410, R57 ;  /* 0x0000541038ab7816 */ /* 0x000fe40000000039 */
[----:B------:R-:W-:Y:S02]  /*6f30*/  CS2R R56, SRZ ;  /* 0x0000000000387805 */ /* 0x000fe4000001ff00 */
[----:B------:R-:W-:Y:S02]  /*6f40*/  PRMT R151, R52, 0x7610, R151 ;  /* 0x0000761034977816 */ /* 0x000fe40000000097 */
[----:B------:R-:W-:Y:S01]  /*6f50*/  CS2R R52, SRZ ;  /* 0x0000000000347805 */ /* 0x000fe2000001ff00 */
[----:B------:R-:W-:Y:S01]  /*6f60*/  IMAD.MOV.U32 R71, RZ, RZ, R49 ;  /* 0x000000ffff477224 */ /* 0x000fe200078e0031 */
        /* <DEDUP_REMOVED lines=11> */
[----:B------:R-:W-:Y:S01]  /*7020*/  LEA R60, P2, R52, UR4, 0x1 ;  /* 0x00000004343c7c11 */ /* 0x000fe2000f8408ff */
[----:B------:R-:W-:-:S03]  /*7030*/  ULDC.64 UR6, c[0x0][0x208] ;  /* 0x0000820000067ab9 */ /* 0x000fc60000000a00 */
[----:B------:R-:W-:Y:S01]  /*7040*/  LEA.HI.X R61, R52, UR5, R53, 0x1, P2 ;  /* 0x00000005343d7c11 */ /* 0x000fe200090f0c35 */
[----:B------:R-:W-:Y:S01]  /*7050*/  ULDC.64 UR4, c[0x0][0x400] ;  /* 0x0001000000047ab9 */ /* 0x000fe20000000a00 */
[----:B------:R-:W-:-:S04]  /*7060*/  IADD3 R52, P2, P3, R108, R84, R28 ;  /* 0x000000546c347210 */ /* 0x000fc80007b5e01c */
[----:B------:R-:W-:Y:S02]  /*7070*/  IADD3.X R53, R15, R114, R30, P2, P3 ;  /* 0x000000720f357210 */ /* 0x000fe400017e641e */
[C---:B------:R-:W-:Y:S02]  /*7080*/  LEA R68, P2, R52.reuse, UR4, 0x1 ;  /* 0x0000000434447c11 */ /* 0x040fe4000f8408ff */
[-C--:B------:R-:W-:Y:S02]  /*7090*/  ISETP.GE.AND P3, PT, R213, R122.reuse, PT ;  /* 0x0000007ad500720c */ /* 0x080fe40003f66270 */
[----:B------:R-:W-:Y:S02]  /*70a0*/  LEA.HI.X R69, R52, UR5, R53, 0x1, P2 ;  /* 0x0000000534457c11 */ /* 0x000fe400090f0c35 */
[----:B------:R-:W-:Y:S02]  /*70b0*/  CS2R R52, SRZ ;  /* 0x0000000000347805 */ /* 0x000fe4000001ff00 */
[----:B------:R-:W-:-:S02]  /*70c0*/  ISETP.GE.AND P2, PT, R18, R122, PT ;  /* 0x0000007a1200720c */ /* 0x000fc40003f46270 */
[----:B------:R-:W-:Y:S02]  /*70d0*/  CS2R R66, SRZ ;  /* 0x0000000000427805 */ /* 0x000fe4000001ff00 */
[----:B------:R-:W-:Y:S02]  /*70e0*/  CS2R R64, SRZ ;  /* 0x0000000000407805 */ /* 0x000fe4000001ff00 */
[----:B------:R-:W-:Y:S01]  /*70f0*/  CS2R R62, SRZ ;  /* 0x00000000003e7805 */ /* 0x000fe2000001ff00 */
[----:B------:R-:W5:Y:S06]  /*7100*/  @!P3 LDG.E.128 R52, desc[UR6][R60.64+0x80] ;  /* 0x000080063c34b981 */ /* 0x000f6c000c1e1d00 */
[----:B------:R0:W5:Y:S04]  /*7110*/  @!P2 LDG.E.128 R56, desc[UR6][R60.64] ;  /* 0x000000063c38a981 */ /* 0x000168000c1e1d00 */
[----:B------:R1:W5:Y:S01]  /*7120*/  @!P2 LDG.E.128 R64, desc[UR6][R68.64] ;  /* 0x000000064440a981 */ /* 0x000362000c1e1d00 */
[----:B0-----:R-:W-:-:S06]  /*7130*/  CS2R R60, SRZ ;  /* 0x00000000003c7805 */ /* 0x001fcc000001ff00 */
[----:B------:R1:W5:Y:S02]  /*7140*/  @!P3 LDG.E.128 R60, desc[UR6][R68.64+0x80] ;  /* 0x00008006443cb981 */ /* 0x000364000c1e1d00 */
.L_x_2695:
[----:B------:R-:W-:Y:S05]  /*7150*/  BSYNC B1 ;  /* 0x0000000000017941 */ /* 0x000fea0003800000 */
.L_x_2694:
[----:B-1---5:R-:W-:Y:S01]  /*7160*/  IMAD.MOV.U32 R69, RZ, RZ, R54 ;  /* 0x000000ffff457224 */ /* 0x022fe200078e0036 */
[----:B------:R-:W-:Y:S01]  /*7170*/  PRMT R150, R150, 0x5410, R70 ;  /* 0x0000541096967816 */ /* 0x000fe20000000046 */
[----:B------:R-:W-:Y:S01]  /*7180*/  IMAD.MOV.U32 R68, RZ, RZ, R55 ;  /* 0x000000ffff447224 */ /* 0x000fe200078e0037 */
[----:B------:R-:W-:Y:S01]  /*7190*/  PRMT R151, R151, 0x5410, R71 ;  /* 0x0000541097977816 */ /* 0x000fe20000000047 */
[----:B------:R-:W-:Y:S01]  /*71a0*/  VIADD R72, R212, 0x40 ;  /* 0x00000040d4487836 */ /* 0x000fe20000000000 */
[----:B------:R-:W-:Y:S01]  /*71b0*/  BSSY B1, `(.L_x_2696) ;  /* 0x0000036000017945 */ /* 0x000fe20003800000 */
[----:B------:R-:W-:Y:S01]  /*71c0*/  IMAD.MOV.U32 R71, RZ, RZ, R52 ;  /* 0x000000ffff477224 */ /* 0x000fe200078e0034 */
[----:B------:R-:W-:Y:S01]  /*71d0*/  PRMT R161, R69, 0x5410, R68 ;  /* 0x0000541045a17816 */ /* 0x000fe20000000044 */
[----:B------:R-:W-:Y:S01]  /*71e0*/  IMAD.MOV.U32 R69, RZ, RZ, R58 ;  /* 0x000000ffff457224 */ /* 0x000fe200078e003a */
[----:B------:R-:W-:Y:S01]  /*71f0*/  ISETP.GE.AND P3, PT, R72, R3, PT ;  /* 0x000000034800720c */ /* 0x000fe20003f66270 */
[----:B------:R-:W-:Y:S01]  /*7200*/  IMAD.MOV.U32 R68, RZ, RZ, R59 ;  /* 0x000000ffff447224 */ /* 0x000fe200078e003b */
[----:B------:R-:W-:Y:S01]  /*7210*/  CS2R R74, SRZ ;  /* 0x00000000004a7805 */ /* 0x000fe2000001ff00 */
[----:B------:R-:W-:Y:S01]  /*7220*/  IMAD.MOV.U32 R70, RZ, RZ, R53 ;  /* 0x000000ffff467224 */ /* 0x000fe200078e0035 */
[----:B------:R-:W-:-:S02]  /*7230*/  CS2R R72, SRZ ;  /* 0x0000000000487805 */ /* 0x000fc4000001ff00 */
[----:B------:R-:W-:Y:S02]  /*7240*/  CS2R R78, SRZ ;  /* 0x00000000004e7805 */ /* 0x000fe4000001ff00 */
[----:B------:R-:W-:Y:S01]  /*7250*/  PRMT R165, R69, 0x5410, R68 ;  /* 0x0000541045a57816 */ /* 0x000fe20000000044 */
[----:B------:R-:W-:Y:S01]  /*7260*/  IMAD.MOV.U32 R69, RZ, RZ, R62 ;  /* 0x000000ffff457224 */ /* 0x000fe200078e003e */
[----:B------:R-:W-:Y:S01]  /*7270*/  PRMT R162, R71, 0x5410, R70 ;  /* 0x0000541047a27816 */ /* 0x000fe20000000046 */
[----:B------:R-:W-:Y:S01]  /*7280*/  IMAD.MOV.U32 R68, RZ, RZ, R63 ;  /* 0x000000ffff447224 */ /* 0x000fe200078e003f */
[----:B------:R-:W-:Y:S01]  /*7290*/  CS2R R76, SRZ ;  /* 0x00000000004c7805 */ /* 0x000fe2000001ff00 */
        /* <DEDUP_REMOVED lines=39> */
.L_x_2697:
[----:B------:R-:W-:Y:S05]  /*7510*/  BSYNC B1 ;  /* 0x0000000000017941 */ /* 0x000fea0003800000 */
.L_x_2696:
        /* <DEDUP_REMOVED lines=33> */
.L_x_2698:
[----:B------:R-:W-:Y:S01]  /*7730*/  IMAD R0, R17, 0x8, R16 ;  /* 0x0000000811007824 */ /* 0x000fe200078e0210 */
[----:B------:R-:W-:Y:S01]  /*7740*/  SHF.L.U32 R114, R219, 0x1f, RZ ;  /* 0x0000001fdb727819 */ /* 0x000fe200000006ff */
[----:B------:R-:W0:Y:S01]  /*7750*/  LDC R140, c[0x0][0x2f4] ;  /* 0x0000bd00ff8c7b82 */ /* 0x000e220000000800 */
[----:B------:R-:W-:Y:S01]  /*7760*/  BSSY B1, `(.L_x_2699) ;  /* 0x0000004000017945 */ /* 0x000fe20003800000 */
[----:B------:R-:W-:Y:S01]  /*7770*/  IMAD.MOV.U32 R125, RZ, RZ, R88 ;  /* 0x000000ffff7d7224 */ /* 0x000fe200078e0058 */
[----:B------:R-:W1:Y:S02]  /*7780*/  SYNCS.PHASECHK.TRANS64.TRYWAIT P5, [R0+URZ+0x38890], R114 ;  /* 0x03889072000075a7 */ /* 0x000e6400080a017f */
[----:B-1----:R-:W-:Y:S05]  /*7790*/  @!P5 BRA `(.L_x_2700) ;  /* 0x000002c4006cd947 */ /* 0x002fea0003800000 */
.L_x_3068:
[----:B------:R-:W-:Y:S05]  /*77a0*/  BSYNC B1 ;  /* 0x0000000000017941 */ /* 0x000fea0003800000 */
.L_x_2699:
        /* <DEDUP_REMOVED lines=37> */
[----:B------:R-:W-:Y:S02]  /*7a00*/  SHF.R.U64 R41, R42, 0x10, R43 ;  /* 0x000000102a297819 */ /* 0x000fe4000000122b */
[--C-:B------:R-:W-:Y:S02]  /*7a10*/  SHF.R.U64 R42, R48, 0x10, R49.reuse ;  /* 0x00000010302a7819 */ /* 0x100fe40000001231 */
[----:B------:R-:W-:Y:S02]  /*7a20*/  SHF.R.U32.HI R48, RZ, 0x10, R49 ;  /* 0x00000010ff307819 */ /* 0x000fe40000011631 */
[----:B------:R-:W-:-:S02]  /*7a30*/  PRMT R40, R147, 0x5432, R40 ;  /* 0x0000543293287816 */ /* 0x000fc40000000028 */
[----:B------:R-:W-:Y:S02]  /*7a40*/  SHF.R.U32.HI R147, RZ, 0x10, R43 ;  /* 0x00000010ff937819 */ /* 0x000fe4000001162b */
[--C-:B------:R-:W-:Y:S02]  /*7a50*/  SHF.R.U64 R43, R50, 0x10, R51.reuse ;  /* 0x00000010322b7819 */ /* 0x100fe40000001233 */
[----:B------:R-:W-:Y:S02]  /*7a60*/  SHF.R.U32.HI R49, RZ, 0x10, R51 ;  /* 0x00000010ff317819 */ /* 0x000fe40000011633 */
[----:B------:R-:W-:Y:S02]  /*7a70*/  PRMT R51, R151, 0x5432, R48 ;  /* 0x0000543297337816 */ /* 0x000fe40000000030 */
[----:B------:R-:W-:Y:S02]  /*7a80*/  PRMT R148, R149, 0x5432, R148 ;  /* 0x0000543295947816 */ /* 0x000fe40000000094 */
[C---:B------:R-:W-:Y:S01]  /*7a90*/  PRMT R50, R150.reuse, 0x5410, R147 ;  /* 0x0000541096327816 */ /* 0x040fe20000000093 */
[----:B------:R-:W-:Y:S01]  /*7aa0*/  IMAD.U32 R48, R51, 0x10000, RZ ;  /* 0x0001000033307824 */ /* 0x000fe200078e00ff */
[----:B------:R-:W-:Y:S01]  /*7ab0*/  PRMT R42, R150, 0x5432, R42 ;  /* 0x00005432962a7816 */ /* 0x000fe2000000002a */
[----:B0-----:R-:W-:Y:S01]  /*7ac0*/  IMAD.U32 R150, R89, 0x10000, RZ ;  /* 0x0001000059967824 */ /* 0x001fe200078e00ff */
[----:B------:R-:W-:Y:S01]  /*7ad0*/  PRMT R43, R151, 0x5410, R43 ;  /* 0x00005410972b7816 */ /* 0x000fe2000000002b */
[----:B------:R-:W-:Y:S01]  /*7ae0*/  IMAD.U32 R151, R148, 0x10000, RZ ;  /* 0x0001000094977824 */ /* 0x000fe200078e00ff */
[----:B------:R-:W-:Y:S01]  /*7af0*/  PRMT R147, R174, 0x5410, R49 ;  /* 0x00005410ae937816 */ /* 0x000fe20000000031 */
[----:B------:R-:W-:Y:S01]  /*7b00*/  FMUL.FTZ R49, R150, R48 ;  /* 0x0000003096317220 */ /* 0x000fe20000410000 */
[----:B------:R-:W-:Y:S01]  /*7b10*/  PRMT R41, R149, 0x5410, R41 ;  /* 0x0000541095297816 */ /* 0x000fe20000000029 */
[----:B--2---:R-:W-:-:S02]  /*7b20*/  IMAD.U32 R149, R85, 0x10000, RZ ;  /* 0x0001000055957824 */ /* 0x004fc400078e00ff */
[-C--:B------:R-:W-:Y:S01]  /*7b30*/  FMUL.FTZ R150, R150, R151.reuse ;  /* 0x0000009796967220 */ /* 0x080fe20000410000 */
[----:B------:R-:W-:Y:S01]  /*7b40*/  LOP3.LUT R89, R89, 0xffff0000, RZ, 0xc0, !PT ;  /* 0xffff000059597812 */ /* 0x000fe200078ec0ff */
[C---:B------:R-:W-:Y:S02]  /*7b50*/  FFMA.FTZ R49, R149.reuse, R151, -R49 ;  /* 0x0000009795317223 */ /* 0x040fe40000010831 */
[----:B------:R-:W-:Y:S01]  /*7b60*/  FFMA.FTZ R48, R149, R48, R150 ;  /* 0x0000003095307223 */ /* 0x000fe20000010096 */
[----:B------:R-:W-:Y:S01]  /*7b70*/  LOP3.LUT R149, R51, 0xffff0000, RZ, 0xc0, !PT ;  /* 0xffff000033957812 */ /* 0x000fe200078ec0ff */
[----:B------:R-:W-:Y:S01]  /*7b80*/  IMAD.U32 R150, R91, 0x10000, RZ ;  /* 0x000100005b967824 */ /* 0x000fe200078e00ff */
[----:B------:R-:W-:Y:S01]  /*7b90*/  LOP3.LUT R148, R148, 0xffff0000, RZ, 0xc0, !PT ;  /* 0xffff000094947812 */ /* 0x000fe200078ec0ff */
[----:B------:R-:W-:Y:S01]  /*7ba0*/  IMAD.U32 R151, R50, 0x10000, RZ ;  /* 0x0001000032977824 */ /* 0x000fe200078e00ff */
[----:B------:R-:W-:Y:S01]  /*7bb0*/  LOP3.LUT R85, R85, 0xffff0000, RZ, 0xc0, !PT ;  /* 0xffff000055557812 */ /* 0x000fe200078ec0ff */
[----:B------:R-:W-:Y:S01]  /*7bc0*/  FMUL.FTZ R51, R89, R149 ;  /* 0x0000009559337220 */ /* 0x000fe20000410000 */
[----:B------:R-:W-:Y:S01]  /*7bd0*/  LOP3.LUT R91, R91, 0xffff0000, RZ, 0xc0, !PT ;  /* 0xffff00005b5b7812 */ /* 0x000fe200078ec0ff */
[----:B------:R-:W-:-:S02]  /*7be0*/  FMUL.FTZ R89, R89, R148 ;  /* 0x0000009459597220 */ /* 0x000fc40000410000 */
[----:B------:R-:W-:Y:S01]  /*7bf0*/  FFMA.FTZ R51, R85, R148, -R51 ;  /* 0x0000009455337223 */ /* 0x000fe20000010833 */
[----:B------:R-:W-:Y:S02]  /*7c00*/  IMAD.U32 R148, R147, 0x10000, RZ ;  /* 0x0001000093947824 */ /* 0x000fe400078e00ff */
[----:B------:R-:W-:Y:S01]  /*7c10*/  FFMA.FTZ R85, R85, R149, R89 ;  /* 0x0000009555557223 */ /* 0x000fe20000010059 */
[----:B------:R-:W-:Y:S01]  /*7c20*/  IMAD.U32 R149, R87, 0x10000, RZ ;  /* 0x0001000057957824 */ /* 0x000fe200078e00ff */
[----:B------:R-:W-:Y:S01]  /*7c30*/  LOP3.LUT R147, R147, 0xffff0000, RZ, 0xc0, !PT ;  /* 0xffff000093937812 */ /* 0x000fe200078ec0ff */
[CC--:B------:R-:W-:Y:S01]  /*7c40*/  FMUL.FTZ R89, R150.reuse, R148.reuse ;  /* 0x0000009496597220 */ /* 0x0c0fe20000410000 */
[-C--:B------:R-:W-:Y:S01]  /*7c50*/  FMUL.FTZ R150, R150, R151.reuse ;  /* 0x0000009796967220 */ /* 0x080fe20000410000 */
[----:B------:R-:W-:Y:S02]  /*7c60*/  LOP3.LUT R87, R87, 0xffff0000, RZ, 0xc0, !PT ;  /* 0xffff000057577812 */ /* 0x000fe400078ec0ff */
[C---:B------:R-:W-:Y:S01]  /*7c70*/  FFMA.FTZ R89, R149.reuse, R151, -R89 ;  /* 0x0000009795597223 */ /* 0x040fe20000010859 */
[----:B------:R-:W-:Y:S01]  /*7c80*/  FFMA.FTZ R148, R149, R148, R150 ;  /* 0x0000009495947223 */ /* 0x000fe20000010096 */
[----:B------:R-:W-:Y:S01]  /*7c90*/  LOP3.LUT R149, R50, 0xffff0000, RZ, 0xc0, !PT ;  /* 0xffff000032957812 */ /* 0x000fe200078ec0ff */
[----:B------:R-:W-:Y:S01]  /*7ca0*/  FMUL.FTZ R50, R91, R147 ;  /* 0x000000935b327220 */ /* 0x000fe20000410000 */
[----:B------:R-:W-:Y:S01]  /*7cb0*/  F2FP.BF16.F32.PACK_AB R48, R85, R48 ;  /* 0x000000305530723e */ /* 0x000fe200000010ff */
[C---:B------:R-:W-:Y:S01]  /*7cc0*/  IMAD.U32 R85, R42.reuse, 0x10000, RZ ;  /* 0x000100002a557824 */ /* 0x040fe200078e00ff */
[----:B------:R-:W-:Y:S01]  /*7cd0*/  F2FP.BF16.F32.PACK_AB R49, R51, R49 ;  /* 0x000000313331723e */ /* 0x000fe200000010ff */
[-C--:B------:R-:W-:Y:S01]  /*7ce0*/  FFMA.FTZ R50, R87, R149.reuse, -R50 ;  /* 0x0000009557327223 */ /* 0x080fe20000010832 */
[----:B------:R-:W-:Y:S01]  /*7cf0*/  FMUL.FTZ R91, R91, R149 ;  /* 0x000000955b5b7220 */ /* 0x000fe20000410000 */
[----:B------:R-:W-:-:S03]  /*7d00*/  LOP3.LUT R42, R42, 0xffff0000, RZ, 0xc0, !PT ;  /* 0xffff00002a2a7812 */ /* 0x000fc600078ec0ff */
[----:B------:R-:W-:Y:S01]  /*7d10*/  FFMA.FTZ R87, R87, R147, R91 ;  /* 0x0000009357577223 */ /* 0x000fe2000001005b */
[----:B------:R-:W-:Y:S01]  /*7d20*/  F2FP.BF16.F32.PACK_AB R50, R50, R89 ;  /* 0x000000593232723e */ /* 0x000fe200000010ff */
[----:B------:R-:W-:Y:S02]  /*7d30*/  IMAD.U32 R89, R88, 0x10000, RZ ;  /* 0x0001000058597824 */ /* 0x000fe400078e00ff */
[----:B------:R-:W-:Y:S01]  /*7d40*/  IMAD.U32 R91, R40, 0x10000, RZ ;  /* 0x00010000285b7824 */ /* 0x000fe200078e00ff */
[----:B------:R-:W-:Y:S01]  /*7d50*/  F2FP.BF16.F32.PACK_AB R148, R87, R148 ;  /* 0x000000945794723e */ /* 0x000fe200000010ff */
        /* <DEDUP_REMOVED lines=18> */
[C---:B------:R-:W-:Y:S02]  /*7e80*/  IMAD.U32 R88, R86.reuse, 0x10000, RZ ;  /* 0x0001000056587824 */ /* 0x040fe400078e00ff */
[-C--:B------:R-:W-:Y:S01]  /*7e90*/  FMUL.FTZ R91, R91, R87.reuse ;  /* 0x000000575b5b7220 */ /* 0x080fe20000410000 */
[----:B------:R-:W-:Y:S01]  /*7ea0*/  LOP3.LUT R86, R86, 0xffff0000, RZ, 0xc0, !PT ;  /* 0xffff000056567812 */ /* 0x000fe200078ec0ff */
[----:B------:R-:W-:-:S02]  /*7eb0*/  FFMA.FTZ R89, R88, R87, -R89 ;  /* 0x0000005758597223 */ /* 0x000fc40000010859 */
[----:B------:R-:W-:Y:S01]  /*7ec0*/  FFMA.FTZ R91, R88, R84, R91 ;  /* 0x00000054585b7223 */ /* 0x000fe2000001005b */
[----:B------:R-:W-:Y:S02]  /*7ed0*/  LOP3.LUT R84, R90, 0xffff0000, RZ, 0xc0, !PT ;  /* 0xffff00005a547812 */ /* 0x000fe400078ec0ff */
[----:B------:R-:W-:Y:S02]  /*7ee0*/  F2FP.BF16.F32.PACK_AB R40, R40, R51 ;  /* 0x000000332828723e */ /* 0x000fe400000010ff */
[----:B------:R-:W-:Y:S01]  /*7ef0*/  F2FP.BF16.F32.PACK_AB R42, R42, R85 ;  /* 0x000000552a2a723e */ /* 0x000fe200000010ff */
[C---:B------:R-:W-:Y:S01]  /*7f00*/  FMUL.FTZ R87, R84.reuse, R43 ;  /* 0x0000002b54577220 */ /* 0x040fe20000410000 */
[-C--:B------:R-:W-:Y:S01]  /*7f10*/  FMUL.FTZ R84, R84, R41.reuse ;  /* 0x0000002954547220 */ /* 0x080fe20000410000 */
[----:B------:R-:W-:Y:S02]  /*7f20*/  IMAD.MOV.U32 R85, RZ, RZ, R49 ;  /* 0x000000ffff557224 */ /* 0x000fe400078e0031 */
[C---:B------:R-:W-:Y:S01]  /*7f30*/  FFMA.FTZ R87, R86.reuse, R41, -R87 ;  /* 0x0000002956577223 */ /* 0x040fe20000010857 */
[----:B------:R-:W-:Y:S01]  /*7f40*/  FFMA.FTZ R84, R86, R43, R84 ;  /* 0x0000002b56547223 */ /* 0x000fe20000010054 */
[----:B------:R-:W-:-:S03]  /*7f50*/  IMAD.MOV.U32 R88, RZ, RZ, R42 ;  /* 0x000000ffff587224 */ /* 0x000fc600078e002a */
[----:B------:R-:W-:Y:S01]  /*7f60*/  F2FP.BF16.F32.PACK_AB R87, R87, R89 ;  /* 0x000000595757723e */ /* 0x000fe200000010ff */
[----:B------:R-:W-:Y:S01]  /*7f70*/  IMAD.MOV.U32 R89, RZ, RZ, R48 ;  /* 0x000000ffff597224 */ /* 0x000fe200078e0030 */
[----:B------:R-:W-:Y:S01]  /*7f80*/  F2FP.BF16.F32.PACK_AB R91, R84, R91 ;  /* 0x0000005b545b723e */ /* 0x000fe200000010ff */
[----:B------:R-:W-:Y:S02]  /*7f90*/  IMAD.MOV.U32 R84, RZ, RZ, R40 ;  /* 0x000000ffff547224 */ /* 0x000fe400078e0028 */
[----:B------:R-:W-:Y:S02]  /*7fa0*/  IMAD.MOV.U32 R86, RZ, RZ, R87 ;  /* 0x000000ffff567224 */ /* 0x000fe400078e0057 */
[----:B------:R-:W-:Y:S02]  /*7fb0*/  IMAD.MOV.U32 R90, RZ, RZ, R91 ;  /* 0x000000ffff5a7224 */ /* 0x000fe400078e005b */
[----:B------:R-:W-:Y:S02]  /*7fc0*/  IMAD.MOV.U32 R87, RZ, RZ, R50 ;  /* 0x000000ffff577224 */ /* 0x000fe400078e0032 */
[----:B------:R-:W-:-:S07]  /*7fd0*/  IMAD.MOV.U32 R91, RZ, RZ, R148 ;  /* 0x000000ffff5b7224 */ /* 0x000fce00078e0094 */
.L_x_2706:
[----:B------:R-:W-:Y:S05]  /*7fe0*/  BSYNC B3 ;  /* 0x0000000000037941 */ /* 0x000fea0003800000 */
.L_x_2705:
        /* <DEDUP_REMOVED lines=10> */
[----:B--2---:R2:W-:Y:S01]  /*8090*/  STG.E.128 desc[UR4][R40.64], R84 ;  /* 0x0000005428007986 */ /* 0x0045e2000c101d04 */
[----:B------:R-:W-:-:S05]  /*80a0*/  @!P4 LEA.HI.X R43, R146, R117, R43, 0x1, P5 ;  /* 0x00000075922bc211 */ /* 0x000fca00028f0c2b */
[----:B0-----:R2:W-:Y:S04]  /*80b0*/  @!P4 STG.E.128 desc[UR4][R42.64], R88 ;  /* 0x000000582a00c986 */ /* 0x0015e8000c101d04 */
.L_x_2704:
[----:B------:R-:W-:Y:S05]  /*80c0*/  BSYNC B2 ;  /* 0x0000000000027941 */ /* 0x000fea0003800000 */
.L_x_2703:
[----:B------:R-:W-:-:S13]  /*80d0*/  ISETP.NE.AND P4, PT, R10, RZ, PT ;  /* 0x000000ff0a00720c */ /* 0x000fda0003f85270 */
[----:B------:R-:W-:Y:S05]  /*80e0*/  @!P4 BRA `(.L_x_2702) ;  /* 0x000000080004c947 */ /* 0x000fea0003800000 */
[----:B--2---:R-:W-:Y:S01]  /*80f0*/  SEL R40, R115, R142, !P1 ;  /* 0x0000008e73287207 */ /* 0x004fe20004800000 */
        /* <DEDUP_REMOVED lines=114> */
.L_x_2708:
[----:B------:R-:W-:Y:S05]  /*8820*/  BSYNC B2 ;  /* 0x0000000000027941 */ /* 0x000fea0003800000 */
.L_x_2707:
        /* <DEDUP_REMOVED lines=13> */
.L_x_2702:
[----:B------:R-:W-:Y:S05]  /*8900*/  BSYNC B1 ;  /* 0x0000000000017941 */ /* 0x000fea0003800000 */
.L_x_2701:
[----:B---3--:R-:W3:Y:S01]  /*8910*/  LDL R36, [R1+0x10] ;  /* 0x0000100001247983 */ /* 0x008ee20000100800 */
[----:B------:R-:W-:Y:S01]  /*8920*/  BSSY B1, `(.L_x_2709) ;  /* 0x000010e000017945 */ /* 0x000fe20003800000 */
[----:B---3--:R-:W-:-:S13]  /*8930*/  LOP3.LUT P4, RZ, R36, 0x1, RZ, 0xc0, !PT ;  /* 0x0000000124ff7812 */ /* 0x008fda000788c0ff */
[----:B------:R-:W-:Y:S05]  /*8940*/  @P4 BRA `(.L_x_2710) ;  /* 0x00000010002c4947 */ /* 0x000fea0003800000 */
[----:B------:R-:W-:Y:S01]  /*8950*/  ISETP.NE.AND P4, PT, R26, RZ, PT ;  /* 0x000000ff1a00720c */ /* 0x000fe20003f85270 */
[----:B------:R-:W-:Y:S01]  /*8960*/  VIADD R36, R212, 0x20 ;  /* 0x00000020d4247836 */ /* 0x000fe20000000000 */
[----:B------:R-:W-:Y:S01]  /*8970*/  BSSY B2, `(.L_x_2711) ;  /* 0x0000086000027945 */ /* 0x000fe20003800000 */
[-C--:B--2---:R-:W-:Y:S02]  /*8980*/  IMAD R48, R141, R126.reuse, RZ ;  /* 0x0000007e8d307224 */ /* 0x084fe400078e02ff */
        /* <DEDUP_REMOVED lines=26> */
[--C-:B------:R-:W-:Y:S01]  /*8b30*/  SHF.R.U64 R50, R64, 0x10, R65.reuse ;  /* 0x0000001040327819 */ /* 0x100fe20000001241 */
[----:B0-----:R-:W-:Y:S01]  /*8b40*/  IMAD.U32 R84, R41, 0x10000, RZ ;  /* 0x0001000029547824 */ /* 0x001fe200078e00ff */
[----:B------:R-:W-:Y:S01]  /*8b50*/  SHF.R.U32.HI R64, RZ, 0x10, R65 ;  /* 0x00000010ff407819 */ /* 0x000fe20000011641 */
[----:B--2---:R-:W-:Y:S01]  /*8b60*/  IMAD.U32 R65, R37, 0x10000, RZ ;  /* 0x0001000025417824 */ /* 0x004fe200078e00ff */
        /* <DEDUP_REMOVED lines=68> */
[CC--:B------:R-:W-:Y:S01]  /*8fb0*/  FMUL.FTZ R57, R59.reuse, R47.reuse ;  /* 0x0000002f3b397220 */ /* 0x0c0fe20000410000 */
        /* <DEDUP_REMOVED lines=8> */
[C---:B------:R-:W-:Y:S01]  /*9040*/  FMUL.FTZ R42, R40.reuse, R51 ;  /* 0x00000033282a7220 */ /* 0x040fe20000410000 */
[-C--:B------:R-:W-:Y:S01]  /*9050*/  FMUL.FTZ R40, R40, R49.reuse ;  /* 0x0000003128287220 */ /* 0x080fe20000410000 */
        /* <DEDUP_REMOVED lines=9> */
.L_x_2714:
[----:B------:R-:W-:Y:S05]  /*90f0*/  BSYNC B3 ;  /* 0x0000000000037941 */ /* 0x000fea0003800000 */
.L_x_2713:
        /* <DEDUP_REMOVED lines=13> */
.L_x_2712:
[----:B------:R-:W-:Y:S05]  /*91d0*/  BSYNC B2 ;  /* 0x0000000000027941 */ /* 0x000fea0003800000 */
.L_x_2711:
[----:B------:R-:W-:-:S13]  /*91e0*/  ISETP.NE.AND P4, PT, R10, RZ, PT ;  /* 0x000000ff0a00720c */ /* 0x000fda0003f85270 */
[----:B------:R-:W-:Y:S05]  /*91f0*/  @!P4 BRA `(.L_x_2710) ;  /* 0x000000080000c947 */ /* 0x000fea0003800000 */
[----:B0-----:R-:W-:Y:S01]  /*9200*/  SEL R36, R115, R142, !P1 ;  /* 0x0000008e73247207 */ /* 0x001fe20004800000 */
        /* <DEDUP_REMOVED lines=70> */
[C---:B------:R-:W-:Y:S01]  /*9670*/  IMAD.U32 R53, R50.reuse, 0x10000, RZ ;  /* 0x0001000032357824 */ /* 0x040fe200078e00ff */
        /* <DEDUP_REMOVED lines=42> */
.L_x_2716:
[----:B------:R-:W-:Y:S05]  /*9920*/  BSYNC B2 ;  /* 0x0000000000027941 */ /* 0x000fea0003800000 */
.L_x_2715:
        /* <DEDUP_REMOVED lines=13> */
.L_x_2710:
[----:B------:R-:W-:Y:S05]  /*9a00*/  BSYNC B1 ;  /* 0x0000000000017941 */ /* 0x000fea0003800000 */
.L_x_2709:
[----:B0--3--:R-:W-:Y:S02]  /*9a10*/  VIADD R37, R212, 0x40 ;  /* 0x00000040d4257836 */ /* 0x009fe40000000000 */
        /* <DEDUP_REMOVED lines=36> */
[----:B------:R-:W-:Y:S02]  /*9c60*/  SHF.R.U32.HI R72, RZ, 0x10, R73 ;  /* 0x00000010ff487819 */ /* 0x000fe40000011649 */
[----:B------:R-:W-:Y:S02]  /*9c70*/  PRMT R80, R160, 0x5432, R80 ;  /* 0x00005432a0507816 */ /* 0x000fe40000000050 */
[----:B------:R-:W-:-:S02]  /*9c80*/  PRMT R72, R158, 0x5432, R72 ;  /* 0x000054329e487816 */ /* 0x000fc40000000048 */
[--C-:B------:R-:W-:Y:S01]  /*9c90*/  SHF.R.U64 R49, R82, 0x10, R83.reuse ;  /* 0x0000001052317819 */ /* 0x100fe20000001253 */
[----:B------:R-:W-:Y:S01]  /*9ca0*/  IMAD.U32 R53, R80, 0x10000, RZ ;  /* 0x0001000050357824 */ /* 0x000fe200078e00ff */
[----:B------:R-:W-:Y:S01]  /*9cb0*/  SHF.R.U32.HI R82, RZ, 0x10, R83 ;  /* 0x00000010ff527819 */ /* 0x000fe20000011653 */
[----:B------:R-:W-:Y:S01]  /*9cc0*/  IMAD.U32 R50, R72, 0x10000, RZ ;  /* 0x0001000048327824 */ /* 0x000fe200078e00ff */
[----:B------:R-:W-:Y:S01]  /*9cd0*/  LOP3.LUT R80, R80, 0xffff0000, RZ, 0xc0, !PT ;  /* 0xffff000050507812 */ /* 0x000fe200078ec0ff */
[----:B------:R-:W-:Y:S01]  /*9ce0*/  FMUL.FTZ R51, R54, R53 ;  /* 0x0000003536337220 */ /* 0x000fe20000410000 */
[----:B------:R-:W-:Y:S02]  /*9cf0*/  LOP3.LUT R41, R41, 0xffff0000, RZ, 0xc0, !PT ;  /* 0xffff000029297812 */ /* 0x000fe400078ec0ff */
[----:B------:R-:W-:Y:S01]  /*9d00*/  SHF.R.U64 R45, R74, 0x10, R75 ;  /* 0x000000104a2d7819 */ /* 0x000fe2000000124b */
[-C--:B------:R-:W-:Y:S01]  /*9d10*/  FFMA.FTZ R51, R52, R50.reuse, -R51 ;  /* 0x0000003234337223 */ /* 0x080fe20000010833 */
[----:B------:R-:W-:Y:S01]  /*9d20*/  FMUL.FTZ R50, R54, R50 ;  /* 0x0000003236327220 */ /* 0x000fe20000410000 */
[----:B------:R-:W-:-:S02]  /*9d30*/  LOP3.LUT R72, R72, 0xffff0000, RZ, 0xc0, !PT ;  /* 0xffff000048487812 */ /* 0x000fc400078ec0ff */
[----:B------:R-:W-:Y:S01]  /*9d40*/  SHF.R.U32.HI R74, RZ, 0x10, R75 ;  /* 0x00000010ff4a7819 */ /* 0x000fe2000001164b */
[----:B------:R-:W-:Y:S01]  /*9d50*/  FFMA.FTZ R50, R52, R53, R50 ;  /* 0x0000003534327223 */ /* 0x000fe20000010032 */
[----:B------:R-:W-:Y:S01]  /*9d60*/  PRMT R82, R159, 0x5432, R82 ;  /* 0x000054329f527816 */ /* 0x000fe20000000052 */
[----:B------:R-:W-:Y:S01]  /*9d70*/  IMAD.U32 R53, R39, 0x10000, RZ ;  /* 0x0001000027357824 */ /* 0x000fe200078e00ff */
        /* <DEDUP_REMOVED lines=8> */
[----:B------:R-:W-:-:S02]  /*9e00*/  IMAD.U32 R52, R74, 0x10000, RZ ;  /* 0x000100004a347824 */ /* 0x000fc400078e00ff */
[----:B------:R-:W-:Y:S01]  /*9e10*/  FMUL.FTZ R56, R55, R54 ;  /* 0x0000003637387220 */ /* 0x000fe20000410000 */
[----:B------:R-:W-:Y:S02]  /*9e20*/  LOP3.LUT R43, R43, 0xffff0000, RZ, 0xc0, !PT ;  /* 0xffff00002b2b7812 */ /* 0x000fe400078ec0ff */
[----:B------:R-:W-:Y:S01]  /*9e30*/  LOP3.LUT R74, R74, 0xffff0000, RZ, 0xc0, !PT ;  /* 0xffff00004a4a7812 */ /* 0x000fe200078ec0ff */
[-C--:B------:R-:W-:Y:S01]  /*9e40*/  FFMA.FTZ R56, R53, R52.reuse, -R56 ;  /* 0x0000003435387223 */ /* 0x080fe20000010838 */
[----:B------:R-:W-:Y:S01]  /*9e50*/  FMUL.FTZ R52, R55, R52 ;  /* 0x0000003437347220 */ /* 0x000fe20000410000 */
[----:B------:R-:W-:Y:S02]  /*9e60*/  LOP3.LUT R39, R39, 0xffff0000, RZ, 0xc0, !PT ;  /* 0xffff000027277812 */ /* 0x000fe400078ec0ff */
[----:B------:R-:W-:Y:S01]  /*9e70*/  PRMT R48, R160, 0x5410, R48 ;  /* 0x00005410a0307816 */ /* 0x000fe20000000030 */
[----:B------:R-:W-:Y:S01]  /*9e80*/  FFMA.FTZ R53, R53, R54, R52 ;  /* 0x0000003635357223 */ /* 0x000fe20000010034 */
[C---:B------:R-:W-:Y:S01]  /*9e90*/  FMUL.FTZ R52, R43.reuse, R82 ;  /* 0x000000522b347220 */ /* 0x040fe20000410000 */
[----:B------:R-:W-:Y:S01]  /*9ea0*/  FMUL.FTZ R43, R43, R74 ;  /* 0x0000004a2b2b7220 */ /* 0x000fe20000410000 */
[----:B------:R-:W-:-:S02]  /*9eb0*/  PRMT R44, R158, 0x5410, R44 ;  /* 0x000054109e2c7816 */ /* 0x000fc4000000002c */
[----:B------:R-:W-:Y:S01]  /*9ec0*/  F2FP.BF16.F32.PACK_AB R37, R37, R51 ;  /* 0x000000332525723e */ /* 0x000fe200000010ff */
[----:B------:R-:W-:Y:S01]  /*9ed0*/  FFMA.FTZ R43, R39, R82, R43 ;  /* 0x00000052272b7223 */ /* 0x000fe2000001002b */
[----:B------:R-:W-:Y:S01]  /*9ee0*/  F2FP.BF16.F32.PACK_AB R41, R41, R50 ;  /* 0x000000322929723e */ /* 0x000fe200000010ff */
[----:B------:R-:W-:Y:S02]  /*9ef0*/  IMAD.U32 R51, R40, 0x10000, RZ ;  /* 0x0001000028337824 */ /* 0x000fe400078e00ff */
[----:B------:R-:W-:Y:S01]  /*9f00*/  FFMA.FTZ R52, R39, R74, -R52 ;  /* 0x0000004a27347223 */ /* 0x000fe20000010834 */
        /* <DEDUP_REMOVED lines=43> */
.L_x_2720:
[----:B------:R-:W-:Y:S05]  /*a1c0*/  BSYNC B2 ;  /* 0x0000000000027941 */ /* 0x000fea0003800000 */
.L_x_2719:
[----:B------:R-:W-:Y:S01]  /*a1d0*/  IADD3 R45, P3, P4, R96, R124, R13 ;  /* 0x0000007c602d7210 */ /* 0x000fe20007c7e00d */
[----:B------:R-:W-:-:S03]  /*a1e0*/  ULDC.64 UR4, c[0x0][0x208] ;  /* 0x0000820000047ab9 */ /* 0x000fc60000000a00 */
[----:B------:R-:W-:Y:S02]  /*a1f0*/  IADD3.X R48, R92, R46, R7, P3, P4 ;  /* 0x0000002e5c307210 */ /* 0x000fe40001fe8407 */
[----:B------:R-:W-:-:S04]  /*a200*/  LEA R44, P3, R45, R116, 0x1 ;  /* 0x000000742d2c7211 */ /* 0x000fc800078608ff */
[----:B------:R-:W-:Y:S02]  /*a210*/  LEA.HI.X R45, R45, R117, R48, 0x1, P3 ;  /* 0x000000752d2d7211 */ /* 0x000fe400018f0c30 */
[----:B------:R-:W-:-:S03]  /*a220*/  ISETP.GE.AND P3, PT, R47, R140, PT ;  /* 0x0000008c2f00720c */ /* 0x000fc60003f66270 */
[----:B--2---:R2:W-:Y:S10]  /*a230*/  STG.E.128 desc[UR4][R44.64], R36 ;  /* 0x000000242c007986 */ /* 0x0045f4000c101d04 */
[----:B--2---:R-:W-:-:S02]  /*a240*/  @!P3 SHF.R.S32.HI R37, RZ, 0x1f, R47 ;  /* 0x0000001fff25b819 */ /* 0x004fc4000001142f */
[----:B------:R-:W-:-:S04]  /*a250*/  @!P3 IADD3 R47, P4, P5, R96, R124, R47 ;  /* 0x0000007c602fb210 */ /* 0x000fc80007d9e02f */
[----:B------:R-:W-:Y:S02]  /*a260*/  @!P3 IADD3.X R37, R92, R46, R37, P4, P5 ;  /* 0x0000002e5c25b210 */ /* 0x000fe400027ea425 */
[----:B------:R-:W-:-:S04]  /*a270*/  @!P3 LEA R36, P4, R47, R116, 0x1 ;  /* 0x000000742f24b211 */ /* 0x000fc800078808ff */
[----:B------:R-:W-:-:S05]  /*a280*/  @!P3 LEA.HI.X R37, R47, R117, R37, 0x1, P4 ;  /* 0x000000752f25b211 */ /* 0x000fca00020f0c25 */
[----:B0-----:R0:W-:Y:S04]  /*a290*/  @!P3 STG.E.128 desc[UR4][R36.64], R40 ;  /* 0x000000282400b986 */ /* 0x0011e8000c101d04 */
.L_x_2718:
[----:B------:R-:W-:Y:S05]  /*a2a0*/  BSYNC B1 ;  /* 0x0000000000017941 */ /* 0x000fea0003800000 */
.L_x_2717:
[----:B------:R-:W-:-:S13]  /*a2b0*/  ISETP.NE.AND P3, PT, R10, RZ, PT ;  /* 0x000000ff0a00720c */ /* 0x000fda0003f65270 */
[----:B------:R-:W-:Y:S05]  /*a2c0*/  @!P3 BRA `(.L_x_2677) ;  /* 0x0000000c0018b947 */ /* 0x000fea0003800000 */
[----:B------:R-:W-:Y:S01]  /*a2d0*/  SEL R142, R115, R142, !P1 ;  /* 0x0000008e738e7207 */ /* 0x000fe20004800000 */
[----:B------:R-:W-:Y:S01]  /*a2e0*/  BSSY B1, `(.L_x_2721) ;  /* 0x0000073000017945 */ /* 0x000fe20003800000 */
[----:B------:R-:W-:Y:S02]  /*a2f0*/  SHF.R.U32.HI R38, RZ, 0x3, R222 ;  /* 0x00000003ff267819 */ /* 0x000fe400000116de */
[----:B0-----:R-:W-:Y:S02]  /*a300*/  SHF.R.S32.HI R36, RZ, 0x1f, R142 ;  /* 0x0000001fff247819 */ /* 0x001fe4000001148e */
        /* <DEDUP_REMOVED lines=10> */
[----:B------:R-:W-:Y:S02]  /*a3b0*/  IMAD.IADD R37, R37, 0x1, R36 ;  /* 0x0000000125257824 */ /* 0x000fe400078e0224 */
[C---:B------:R-:W-:Y:S02]  /*a3c0*/  IMAD R36, R17.reuse, 0x5000, R131 ;  /* 0x0000500011247824 */ /* 0x040fe400078e0283 */
        /* <DEDUP_REMOVED lines=19> */
[C---:B------:R-:W-:Y:S01]  /*a500*/  FMUL.FTZ R52, R51.reuse, R49 ;  /* 0x0000003133347220 */ /* 0x040fe20000410000 */
[----:B------:R-:W-:Y:S01]  /*a510*/  SHF.R.U64 R76, R76, 0x10, R77 ;  /* 0x000000104c4c7819 */ /* 0x000fe2000000124d */
[-C--:B------:R-:W-:Y:S01]  /*a520*/  FMUL.FTZ R51, R51, R45.reuse ;  /* 0x0000002d33337220 */ /* 0x080fe20000410000 */
[----:B------:R-:W-:Y:S01]  /*a530*/  SHF.R.U64 R68, R68, 0x10, R69 ;  /* 0x0000001044447819 */ /* 0x000fe20000001245 */
[----:B------:R-:W-:Y:S01]  /*a540*/  FFMA.FTZ R45, R44, R45, -R52 ;  /* 0x0000002d2c2d7223 */ /* 0x000fe20000010834 */
[----:B------:R-:W-:Y:S01]  /*a550*/  PRMT R76, R156, 0x5410, R76 ;  /* 0x000054109c4c7816 */ /* 0x000fe2000000004c */
[----:B------:R-:W-:Y:S01]  /*a560*/  FFMA.FTZ R44, R44, R49, R51 ;  /* 0x000000312c2c7223 */ /* 0x000fe20000010033 */
[----:B------:R-:W-:-:S02]  /*a570*/  LOP3.LUT R49, R41, 0xffff0000, RZ, 0xc0, !PT ;  /* 0xffff000029317812 */ /* 0x000fc400078ec0ff */
[----:B------:R-:W-:Y:S02]  /*a580*/  PRMT R68, R154, 0x5410, R68 ;  /* 0x000054109a447816 */ /* 0x000fe40000000044 */
[----:B------:R-:W-:Y:S01]  /*a590*/  SHF.R.U64 R78, R78, 0x10, R79 ;  /* 0x000000104e4e7819 */ /* 0x000fe2000000124f */
[C---:B------:R-:W-:Y:S01]  /*a5a0*/  FMUL.FTZ R41, R49.reuse, R48 ;  /* 0x0000003031297220 */ /* 0x040fe20000410000 */
[-C--:B------:R-:W-:Y:S01]  /*a5b0*/  FMUL.FTZ R49, R49, R50.reuse ;  /* 0x0000003231317220 */ /* 0x080fe20000410000 */
[----:B------:R-:W-:Y:S02]  /*a5c0*/  SHF.R.U64 R70, R70, 0x10, R71 ;  /* 0x0000001046467819 */ /* 0x000fe40000001247 */
[C---:B------:R-:W-:Y:S01]  /*a5d0*/  FFMA.FTZ R41, R37.reuse, R50, -R41 ;  /* 0x0000003225297223 */ /* 0x040fe20000010829 */
[----:B------:R-:W-:Y:S01]  /*a5e0*/  FFMA.FTZ R37, R37, R48, R49 ;  /* 0x0000003025257223 */ /* 0x000fe20000010031 */
[----:B------:R-:W-:Y:S01]  /*a5f0*/  SHF.R.U32.HI R49, RZ, 0x10, R79 ;  /* 0x00000010ff317819 */ /* 0x000fe2000001164f */
[----:B------:R-:W-:Y:S01]  /*a600*/  IMAD.U32 R50, R39, 0x10000, RZ ;  /* 0x0001000027327824 */ /* 0x000fe200078e00ff */
[----:B------:R-:W-:-:S02]  /*a610*/  SHF.R.U32.HI R48, RZ, 0x10, R71 ;  /* 0x00000010ff307819 */ /* 0x000fc40000011647 */
[----:B------:R-:W-:Y:S02]  /*a620*/  PRMT R49, R155, 0x5432, R49 ;  /* 0x000054329b317816 */ /* 0x000fe40000000031 */
[----:B------:R-:W-:Y:S02]  /*a630*/  PRMT R48, R153, 0x5432, R48 ;  /* 0x0000543299307816 */ /* 0x000fe40000000030 */
[----:B------:R-:W-:Y:S01]  /*a640*/  LOP3.LUT R39, R39, 0xffff0000, RZ, 0xc0, !PT ;  /* 0xffff000027277812 */ /* 0x000fe200078ec0ff */
[C---:B------:R-:W-:Y:S01]  /*a650*/  IMAD.U32 R51, R49.reuse, 0x10000, RZ ;  /* 0x0001000031337824 */ /* 0x040fe200078e00ff */
[----:B------:R-:W-:Y:S01]  /*a660*/  LOP3.LUT R49, R49, 0xffff0000, RZ, 0xc0, !PT ;  /* 0xffff000031317812 */ /* 0x000fe200078ec0ff */
[C---:B------:R-:W-:Y:S01]  /*a670*/  IMAD.U32 R52, R48.reuse, 0x10000, RZ ;  /* 0x0001000030347824 */ /* 0x040fe200078e00ff */
[----:B------:R-:W-:Y:S01]  /*a680*/  LOP3.LUT R48, R48, 0xffff0000, RZ, 0xc0, !PT ;  /* 0xffff000030307812 */ /* 0x000fe200078ec0ff */
[C---:B------:R-:W-:Y:S01]  /*a690*/  FMUL.FTZ R53, R54.reuse, R51 ;  /* 0x0000003336357220 */ /* 0x040fe20000410000 */
[----:B------:R-:W-:Y:S01]  /*a6a0*/  PRMT R78, R155, 0x5410, R78 ;  /* 0x000054109b4e7816 */ /* 0x000fe2000000004e */
[-C--:B------:R-:W-:Y:S01]  /*a6b0*/  FMUL.FTZ R54, R54, R52.reuse ;  /* 0x0000003436367220 */ /* 0x080fe20000410000 */
[----:B------:R-:W-:Y:S01]  /*a6c0*/  PRMT R70, R153, 0x5410, R70 ;  /* 0x0000541099467816 */ /* 0x000fe20000000046 */
[----:B------:R-:W-:Y:S01]  /*a6d0*/  FFMA.FTZ R53, R50, R52, -R53 ;  /* 0x0000003432357223 */ /* 0x000fe20000010835 */
[----:B------:R-:W-:-:S02]  /*a6e0*/  IMAD.U32 R52, R40, 0x10000, RZ ;  /* 0x0001000028347824 */ /* 0x000fc400078e00ff */
[----:B------:R-:W-:Y:S01]  /*a6f0*/  FFMA.FTZ R54, R50, R51, R54 ;  /* 0x0000003332367223 */ /* 0x000fe20000010036 */
[----:B------:R-:W-:Y:S02]  /*a700*/  LOP3.LUT R50, R43, 0xffff0000, RZ, 0xc0, !PT ;  /* 0xffff00002b327812 */ /* 0x000fe400078ec0ff */
[----:B------:R-:W-:Y:S02]  /*a710*/  LOP3.LUT R40, R40, 0xffff0000, RZ, 0xc0, !PT ;  /* 0xffff000028287812 */ /* 0x000fe400078ec0ff */
[----:B------:R-:W-:Y:S01]  /*a720*/  LOP3.LUT R42, R42, 0xffff0000, RZ, 0xc0, !PT ;  /* 0xffff00002a2a7812 */ /* 0x000fe200078ec0ff */
[C---:B------:R-:W-:Y:S01]  /*a730*/  FMUL.FTZ R43, R50.reuse, R49 ;  /* 0x00000031322b7220 */ /* 0x040fe20000410000 */
[-C--:B------:R-:W-:Y:S01]  /*a740*/  FMUL.FTZ R50, R50, R48.reuse ;  /* 0x0000003032327220 */ /* 0x080fe20000410000 */
[----:B------:R-:W-:Y:S02]  /*a750*/  F2FP.BF16.F32.PACK_AB R41, R41, R45 ;  /* 0x0000002d2929723e */ /* 0x000fe400000010ff */
[C---:B------:R-:W-:Y:S01]  /*a760*/  FFMA.FTZ R43, R39.reuse, R48, -R43 ;  /* 0x00000030272b7223 */ /* 0x040fe2000001082b */
[----:B------:R-:W-:Y:S01]  /*a770*/  FFMA.FTZ R50, R39, R49, R50 ;  /* 0x0000003127327223 */ /* 0x000fe20000010032 */
[C---:B------:R-:W-:Y:S01]  /*a780*/  IMAD.U32 R48, R76.reuse, 0x10000, RZ ;  /* 0x000100004c307824 */ /* 0x040fe200078e00ff */
[----:B------:R-:W-:Y:S01]  /*a790*/  LOP3.LUT R76, R76, 0xffff0000, RZ, 0xc0, !PT ;  /* 0xffff00004c4c7812 */ /* 0x000fe200078ec0ff */
[C---:B------:R-:W-:Y:S01]  /*a7a0*/  IMAD.U32 R49, R68.reuse, 0x10000, RZ ;  /* 0x0001000044317824 */ /* 0x040fe200078e00ff */
[----:B------:R-:W-:Y:S01]  /*a7b0*/  LOP3.LUT R68, R68, 0xffff0000, RZ, 0xc0, !PT ;  /* 0xffff000044447812 */ /* 0x000fe200078ec0ff */
[----:B------:R-:W-:Y:S01]  /*a7c0*/  FMUL.FTZ R51, R52, R48 ;  /* 0x0000003034337220 */ /* 0x000fe20000410000 */
[----:B------:R-:W-:-:S02]  /*a7d0*/  IMAD.U32 R39, R36, 0x10000, RZ ;  /* 0x0001000024277824 */ /* 0x000fc400078e00ff */
[-C--:B------:R-:W-:Y:S01]  /*a7e0*/  FMUL.FTZ R52, R52, R49.reuse ;  /* 0x0000003134347220 */ /* 0x080fe20000410000 */
[----:B------:R-:W-:Y:S01]  /*a7f0*/  LOP3.LUT R36, R36, 0xffff0000, RZ, 0xc0, !PT ;  /* 0xffff000024247812 */ /* 0x000fe200078ec0ff */
[C---:B------:R-:W-:Y:S02]  /*a800*/  FFMA.FTZ R51, R39.reuse, R49, -R51 ;  /* 0x0000003127337223 */ /* 0x040fe40000010833 */
        /* <DEDUP_REMOVED lines=16> */
[-C--:B------:R-:W-:Y:S01]  /*a910*/  FMUL.FTZ R42, R42, R70.reuse ;  /* 0x000000462a2a7220 */ /* 0x080fe20000410000 */
[----:B------:R-:W-:Y:S02]  /*a920*/  F2FP.BF16.F32.PACK_AB R39, R39, R51 ;  /* 0x000000332727723e */ /* 0x000fe400000010ff */
[C---:B------:R-:W-:Y:S01]  /*a930*/  FFMA.FTZ R36, R38.reuse, R70, -R36 ;  /* 0x0000004626247223 */ /* 0x040fe20000010824 */
[----:B------:R-:W-:Y:S01]  /*a940*/  F2FP.BF16.F32.PACK_AB R43, R43, R53 ;  /* 0x000000352b2b723e */ /* 0x000fe200000010ff */
[----:B------:R-:W-:Y:S01]  /*a950*/  FFMA.FTZ R42, R38, R78, R42 ;  /* 0x0000004e262a7223 */ /* 0x000fe2000001002a */
[----:B------:R-:W-:Y:S01]  /*a960*/  F2FP.BF16.F32.PACK_AB R44, R37, R44 ;  /* 0x0000002c252c723e */ /* 0x000fe200000010ff */
[----:B------:R-:W-:Y:S01]  /*a970*/  IMAD.MOV.U32 R37, RZ, RZ, R41 ;  /* 0x000000ffff257224 */ /* 0x000fe200078e0029 */
[----:B------:R-:W-:-:S02]  /*a980*/  F2FP.BF16.F32.PACK_AB R50, R50, R54 ;  /* 0x000000363232723e */ /* 0x000fc400000010ff */
[----:B------:R-:W-:Y:S01]  /*a990*/  F2FP.BF16.F32.PACK_AB R55, R36, R55 ;  /* 0x000000372437723e */ /* 0x000fe200000010ff */
[----:B------:R-:W-:Y:S01]  /*a9a0*/  IMAD.MOV.U32 R36, RZ, RZ, R39 ;  /* 0x000000ffff247224 */ /* 0x000fe200078e0027 */
[----:B------:R-:W-:Y:S01]  /*a9b0*/  F2FP.BF16.F32.PACK_AB R40, R40, R52 ;  /* 0x000000342828723e */ /* 0x000fe200000010ff */
[----:B------:R-:W-:Y:S01]  /*a9c0*/  IMAD.MOV.U32 R39, RZ, RZ, R43 ;  /* 0x000000ffff277224 */ /* 0x000fe200078e002b */
[----:B------:R-:W-:Y:S01]  /*a9d0*/  F2FP.BF16.F32.PACK_AB R42, R42, R56 ;  /* 0x000000382a2a723e */ /* 0x000fe200000010ff */
[----:B------:R-:W-:Y:S02]  /*a9e0*/  IMAD.MOV.U32 R41, RZ, RZ, R44 ;  /* 0x000000ffff297224 */ /* 0x000fe400078e002c */
[----:B------:R-:W-:Y:S02]  /*a9f0*/  IMAD.MOV.U32 R38, RZ, RZ, R55 ;  /* 0x000000ffff267224 */ /* 0x000fe400078e0037 */
[----:B------:R-:W-:-:S07]  /*aa00*/  IMAD.MOV.U32 R43, RZ, RZ, R50 ;  /* 0x000000ffff2b7224 */ /* 0x000fce00078e0032 */
.L_x_2722:
[----:B------:R-:W-:Y:S05]  /*aa10*/  BSYNC B1 ;  /* 0x0000000000017941 */ /* 0x000fea0003800000 */
.L_x_2721:
[----:B------:R-:W-:Y:S01]  /*aa20*/  IADD3 R45, P3, P4, R96, R124, R11 ;  /* 0x0000007c602d7210 */ /* 0x000fe20007c7e00b */
[----:B------:R-:W-:-:S03]  /*aa30*/  ULDC.64 UR4, c[0x0][0x208] ;  /* 0x0000820000047ab9 */ /* 0x000fc60000000a00 */
[----:B------:R-:W-:Y:S02]  /*aa40*/  IADD3.X R48, R92, R46, R6, P3, P4 ;  /* 0x0000002e5c307210 */ /* 0x000fe40001fe8406 */
[----:B------:R-:W-:-:S04]  /*aa50*/  LEA R44, P3, R45, R116, 0x1 ;  /* 0x000000742d2c7211 */ /* 0x000fc800078608ff */
[----:B------:R-:W-:Y:S02]  /*aa60*/  LEA.HI.X R45, R45, R117, R48, 0x1, P3 ;  /* 0x000000752d2d7211 */ /* 0x000fe400018f0c30 */
[----:B------:R-:W-:-:S03]  /*aa70*/  ISETP.GE.AND P3, PT, R47, R140, PT ;  /* 0x0000008c2f00720c */ /* 0x000fc60003f66270 */
        /* <DEDUP_REMOVED lines=10> */
.L_x_2634:
[----:B------:R-:W2:Y:S02]  /*ab20*/  LDL R36, [R1+0x5c] ;  /* 0x00005c0001247983 */ /* 0x000ea40000100800 */
[----:B--2---:R-:W-:-:S13]  /*ab30*/  R2UR UR4, R36 ;  /* 0x00000000240472ca */ /* 0x004fda00000e0000 */
[----:B------:R-:W-:-:S06]  /*ab40*/  UISETP.NE.AND UP0, UPT, UR4, 0x3, UPT ;  /* 0x000000030400788c */ /* 0x000fcc000bf05270 */
[----:B------:R-:W-:-:S13]  /*ab50*/  PLOP3.LUT P2, PT, PT, PT, UP0, 0x80, 0x0 ;  /* 0x000000000000781c */ /* 0x000fda0003f4f008 */
[----:B------:R-:W-:Y:S05]  /*ab60*/  @!P2 BRA `(.L_x_2723) ;  /* 0x000000000004a947 */ /* 0x000fea0003800000 */
[----:B------:R-:W-:Y:S01]  /*ab70*/  BPT.TRAP 0x1 ;  /* 0x000000040000795c */ /* 0x000fe20000300000 */
.L_x_2723:
        /* <DEDUP_REMOVED lines=8> */
.L_x_3069:
[----:B------:R-:W-:Y:S05]  /*ac00*/  BSYNC B1 ;  /* 0x0000000000017941 */ /* 0x000fea0003800000 */
.L_x_2724:
[----:B------:R-:W-:Y:S04]  /*ac10*/  BSSY B1, `(.L_x_2726) ;  /* 0x000000f000017945 */ /* 0x000fe80003800000 */
[----:B------:R-:W-:Y:S05]  /*ac20*/  @P4 BRA `(.L_x_2727) ;  /* 0x0000000000344947 */ /* 0x000fea0003800000 */
[----:B------:R-:W-:Y:S01]  /*ac30*/  ISETP.NE.AND P5, PT, R26, RZ, PT ;  /* 0x000000ff1a00720c */ /* 0x000fe20003fa5270 */
[----:B------:R-:W-:Y:S01]  /*ac40*/  ULDC.64 UR4, c[0x0][0x208] ;  /* 0x0000820000047ab9 */ /* 0x000fe20000000a00 */
[----:B------:R-:W-:Y:S02]  /*ac50*/  ISETP.NE.AND P4, PT, R10, RZ, PT ;  /* 0x000000ff0a00720c */ /* 0x000fe40003f85270 */
[----:B------:R-:W-:-:S09]  /*ac60*/  ISETP.NE.AND P3, PT, R9, RZ, PT ;  /* 0x000000ff0900720c */ /* 0x000fd20003f65270 */
[----:B------:R-:W2:Y:S04]  /*ac70*/  @P5 LDS.128 R36, [R4+0x24400] ;  /* 0x0244000004245984 */ /* 0x000ea80000000c00 */
[----:B0-----:R-:W0:Y:S04]  /*ac80*/  @P3 LDS.128 R40, [R4+0x29400] ;  /* 0x0294000004283984 */ /* 0x001e280000000c00 */
[----:B--2---:R-:W-:Y:S01]  /*ac90*/  @P5 STG.E.128 desc[UR4][R60.64], R36 ;  /* 0x000000243c005986 */ /* 0x004fe2000c101d04 */
[----:B------:R-:W-:-:S03]  /*aca0*/  ISETP.NE.AND P5, PT, R8, RZ, PT ;  /* 0x000000ff0800720c */ /* 0x000fc60003fa5270 */
[----:B------:R-:W2:Y:S04]  /*acb0*/  @P4 LDS.128 R36, [R4+0x26c00] ;  /* 0x026c000004244984 */ /* 0x000ea80000000c00 */
[----:B0-----:R-:W-:Y:S06]  /*acc0*/  @P3 STG.E.128 desc[UR4][R60.64+0x100], R40 ;  /* 0x000100283c003986 */ /* 0x001fec000c101d04 */
[----:B------:R-:W0:Y:S04]  /*acd0*/  @P5 LDS.128 R44, [R4+0x2bc00] ;  /* 0x02bc0000042c5984 */ /* 0x000e280000000c00 */
[----:B--2---:R2:W-:Y:S04]  /*ace0*/  @P4 STG.E.128 desc[UR4][R60.64+0x80], R36 ;  /* 0x000080243c004986 */ /* 0x0045e8000c101d04 */
[----:B0-----:R2:W-:Y:S02]  /*acf0*/  @P5 STG.E.128 desc[UR4][R60.64+0x180], R44 ;  /* 0x0001802c3c005986 */ /* 0x0015e4000c101d04 */
.L_x_2727:
[----:B------:R-:W-:Y:S05]  /*ad00*/  BSYNC B1 ;  /* 0x0000000000017941 */ /* 0x000fea0003800000 */
.L_x_2726:
[----:B--2---:R-:W-:Y:S01]  /*ad10*/  VIADD R36, R212, 0x20 ;  /* 0x00000020d4247836 */ /* 0x004fe20000000000 */
[----:B------:R-:W-:Y:S04]  /*ad20*/  BSSY B1, `(.L_x_2728) ;  /* 0x0000010000017945 */ /* 0x000fe80003800000 */
[----:B------:R-:W-:-:S13]  /*ad30*/  ISETP.GE.AND P3, PT, R36, R3, PT ;  /* 0x000000032400720c */ /* 0x000fda0003f66270 */
        /* <DEDUP_REMOVED lines=14> */
.L_x_2729:
[----:B------:R-:W-:Y:S05]  /*ae20*/  BSYNC B1 ;  /* 0x0000000000017941 */ /* 0x000fea0003800000 */
.L_x_2728:
[----:B--2---:R-:W-:-:S05]  /*ae30*/  VIADD R36, R212, 0x40 ;  /* 0x00000040d4247836 */ /* 0x004fca0000000000 */
        /* <DEDUP_REMOVED lines=15> */
.L_x_2677:
[----:B------:R-:W-:Y:S05]  /*af30*/  BSYNC B0 ;  /* 0x0000000000007941 */ /* 0x000fea0003800000 */
.L_x_2633:
[----:B01234-:R-:W0:Y:S01]  /*af40*/  S2R R36, SR_TID.X ;  /* 0x0000000000247919 */ /* 0x01fe220000002100 */
[----:B------:R-:W-:Y:S01]  /*af50*/  @!PT LDS RZ, [RZ] ;  /* 0x00000000fffff984 */ /* 0x000fe20000000800 */
[----:B------:R-:W-:Y:S01]  /*af60*/  @!PT LDS RZ, [RZ] ;  /* 0x00000000fffff984 */ /* 0x000fe20000000800 */
[----:B------:R-:W-:Y:S01]  /*af70*/  @!PT LDS RZ, [RZ] ;  /* 0x00000000fffff984 */ /* 0x000fe20000000800 */
[----:B------:R-:W-:Y:S01]  /*af80*/  @!PT LDS RZ, [RZ] ;  /* 0x00000000fffff984 */ /* 0x000fe20000000800 */
[----:B------:R1:W-:Y:S06]  /*af90*/  MEMBAR.ALL.CTA ;  /* 0x0000000000007992 */ /* 0x0003ec0000008000 */
[----:B-1----:R-:W1:Y:S01]  /*afa0*/  FENCE.VIEW.ASYNC.S ;  /* 0x00000000000073c6 */ /* 0x002e620000000000 */
[----:B------:R-:W-:Y:S05]  /*afb0*/  WARPSYNC.ALL ;  /* 0x0000000000007948 */ /* 0x000fea0003800000 */
[----:B------:R-:W-:Y:S01]  /*afc0*/  BSSY B0, `(.L_x_2730) ;  /* 0x0000009000007945 */ /* 0x000fe20003800000 */
[----:B0-----:R-:W-:Y:S01]  /*afd0*/  LOP3.LUT R36, R36, 0x7f, RZ, 0xc0, !PT ;  /* 0x0000007f24247812 */ /* 0x001fe200078ec0ff */
[----:B-1----:R0:W-:Y:S03]  /*afe0*/  BAR.SYNC.DEFER_BLOCKING R169, 0x80 ;  /* 0x000200a90000751d */ /* 0x0021e60000010000 */
[----:B------:R-:W-:-:S13]  /*aff0*/  ISETP.NE.AND P3, PT, R36, RZ, PT ;  /* 0x000000ff2400720c */ /* 0x000fda0003f65270 */
[----:B------:R-:W-:-:S05]  /*b000*/  @!P3 VIADD R36, R0, 0x388a0 ;  /* 0x000388a00024b836 */ /* 0x000fca0000000000 */
[----:B------:R-:W-:-:S04]  /*b010*/  @!P3 PRMT R36, RZ, 0x654, R36 ;  /* 0x00000654ff24b816 */ /* 0x000fc80000000024 */
[----:B------:R0:W-:Y:S01]  /*b020*/  @!P3 SYNCS.ARRIVE.TRANS64.RED.A1T0 RZ, [R36+URZ], RZ ;  /* 0x000000ff24ffb9a7 */ /* 0x0001e2000810043f */
[----:B------:R-:W-:Y:S05]  /*b030*/  @!P2 BRA `(.L_x_2731) ;  /* 0x000000000004a947 */ /* 0x000fea0003800000 */
[----:B------:R-:W-:Y:S01]  /*b040*/  BPT.TRAP 0x1 ;  /* 0x000000040000795c */ /* 0x000fe20000300000 */
.L_x_2731:
[----:B------:R-:W-:Y:S05]  /*b050*/  BSYNC B0 ;  /* 0x0000000000007941 */ /* 0x000fea0003800000 */
.L_x_2730:
[----:B------:R-:W1:Y:S01]  /*b060*/  SYNCS.PHASECHK.TRANS64.TRYWAIT P2, [R0+URZ+0x388b0], R114 ;  /* 0x0388b072000075a7 */ /* 0x000e62000804017f */
[----:B------:R-:W-:Y:S01]  /*b070*/  ULDC.64 UR4, c[0x0][0x318] ;  /* 0x0000c60000047ab9 */ /* 0x000fe20000000a00 */
[----:B------:R-:W-:Y:S01]  /*b080*/  ULDC.64 UR60, c[0x0][0x328] ;  /* 0x0000ca00003c7ab9 */ /* 0x000fe20000000a00 */
[----:B0-----:R-:W-:Y:S01]  /*b090*/  IMAD.U32 R36, RZ, RZ, UR5 ;  /* 0x00000005ff247e24 */ /* 0x001fe2000f8e00ff */
[----:B------:R-:W-:Y:S01]  /*b0a0*/  BSSY B0, `(.L_x_2732) ;  /* 0x0000007000007945 */ /* 0x000fe20003800000 */
[----:B------:R-:W-:Y:S01]  /*b0b0*/  IMAD.U32 R37, RZ, RZ, UR4 ;  /* 0x00000004ff257e24 */ /* 0x000fe2000f8e00ff */
[----:B------:R-:W-:Y:S01]  /*b0c0*/  ISETP.GE.AND P4, PT, R212, R3, PT ;  /* 0x00000003d400720c */ /* 0x000fe20003f86270 */
[----:B------:R-:W-:Y:S01]  /*b0d0*/  IMAD.WIDE R48, R24, 0x50, R112 ;  /* 0x0000005018307825 */ /* 0x000fe200078e0270 */
[----:B------:R0:W-:Y:S04]  /*b0e0*/  STL [R1+0x14], R36 ;  /* 0x0000142401007387 */ /* 0x0001e80000100800 */
[----:B------:R0:W-:Y:S02]  /*b0f0*/  STL [R1+0x58], R37 ;  /* 0x0000582501007387 */ /* 0x0001e40000100800 */
[----:B01----:R-:W-:Y:S05]  /*b100*/  @!P2 BRA `(.L_x_2733) ;  /* 0x0000028c0038a947 */ /* 0x003fea0003800000 */
.L_x_3070:
[----:B------:R-:W-:Y:S05]  /*b110*/  BSYNC B0 ;  /* 0x0000000000007941 */ /* 0x000fea0003800000 */
.L_x_2732:
[----:B------:R-:W-:Y:S04]  /*b120*/  BSSY B0, `(.L_x_2734) ;  /* 0x000001c000007945 */ /* 0x000fe80003800000 */
[----:B------:R-:W-:Y:S05]  /*b130*/  @P4 BRA `(.L_x_2735) ;  /* 0x0000000000684947 */ /* 0x000fea0003800000 */
[----:B------:R-:W2:Y:S01]  /*b140*/  LDL R37, [R1+0x58] ;  /* 0x0000580001257983 */ /* 0x000ea20000100800 */
[----:B------:R-:W-:-:S03]  /*b150*/  ULDC UR6, c[0x0][0x2f4] ;  /* 0x0000bd0000067ab9 */ /* 0x000fc60000000800 */
[----:B------:R-:W3:Y:S01]  /*b160*/  LDL R36, [R1+0x14] ;  /* 0x0000140001247983 */ /* 0x000ee20000100800 */
[----:B------:R-:W-:Y:S01]  /*b170*/  ISETP.GE.AND P5, PT, R18, UR6, PT ;  /* 0x0000000612007c0c */ /* 0x000fe2000bfa6270 */
[----:B------:R-:W-:Y:S01]  /*b180*/  IMAD R43, R49, UR60, RZ ;  /* 0x0000003c312b7c24 */ /* 0x000fe2000f8e02ff */
[----:B------:R-:W-:Y:S01]  /*b190*/  ISETP.GE.AND P4, PT, R213, UR6, PT ;  /* 0x00000006d5007c0c */ /* 0x000fe2000bf86270 */
[----:B------:R-:W-:Y:S02]  /*b1a0*/  IMAD.MOV.U32 R40, RZ, RZ, R94 ;  /* 0x000000ffff287224 */ /* 0x000fe400078e005e */
[----:B------:R-:W-:Y:S02]  /*b1b0*/  IMAD.MOV.U32 R41, RZ, RZ, R5 ;  /* 0x000000ffff297224 */ /* 0x000fe400078e0005 */
[C---:B------:R-:W-:Y:S02]  /*b1c0*/  IMAD R43, R48.reuse, UR61, R43 ;  /* 0x0000003d302b7c24 */ /* 0x040fe4000f8e022b */
[----:B------:R-:W-:-:S04]  /*b1d0*/  IMAD.WIDE.U32 R40, R48, UR60, R40 ;  /* 0x0000003c30287c25 */ /* 0x000fc8000f8e0028 */
[----:B------:R-:W-:Y:S01]  /*b1e0*/  IMAD.IADD R41, R41, 0x1, R43 ;  /* 0x0000000129297824 */ /* 0x000fe200078e022b */
[----:B--2---:R-:W-:Y:S02]  /*b1f0*/  R2UR UR4, R37 ;  /* 0x00000000250472ca */ /* 0x004fe400000e0000 */
[----:B---3--:R-:W-:Y:S02]  /*b200*/  R2UR UR7, R36 ;  /* 0x00000000240772ca */ /* 0x008fe400000e0000 */
[----:B------:R-:W1:Y:S09]  /*b210*/  @!P5 LDS.128 R36, [R4+0x400] ;  /* 0x000400000424d984 */ /* 0x000e720000000c00 */
[----:B------:R-:W-:Y:S01]  /*b220*/  LEA R50, P2, R40, UR4, 0x1 ;  /* 0x0000000428327c11 */ /* 0x000fe2000f8408ff */
[----:B------:R-:W-:-:S03]  /*b230*/  ULDC.64 UR4, c[0x0][0x208] ;  /* 0x0000820000047ab9 */ /* 0x000fc60000000a00 */
[----:B------:R-:W-:Y:S02]  /*b240*/  LEA.HI.X R51, R40, UR7, R41, 0x1, P2 ;  /* 0x0000000728337c11 */ /* 0x000fe400090f0c29 */
[----:B------:R-:W-:-:S13]  /*b250*/  ISETP.GE.AND P2, PT, R220, UR6, PT ;  /* 0x00000006dc007c0c */ /* 0x000fda000bf46270 */
[----:B------:R-:W2:Y:S04]  /*b260*/  @!P2 LDS.128 R40, [R4+0x5400] ;  /* 0x005400000428a984 */ /* 0x000ea80000000c00 */
[----:B-1----:R-:W-:Y:S01]  /*b270*/  @!P5 STG.E.128 desc[UR4][R50.64], R36 ;  /* 0x000000243200d986 */ /* 0x002fe2000c101d04 */
[----:B------:R-:W-:-:S03]  /*b280*/  ISETP.GE.AND P5, PT, R221, UR6, PT ;  /* 0x00000006dd007c0c */ /* 0x000fc6000bfa6270 */
[----:B------:R-:W1:Y:S10]  /*b290*/  @!P4 LDS.128 R36, [R4+0x2c00] ;  /* 0x002c00000424c984 */ /* 0x000e740000000c00 */
[----:B------:R-:W3:Y:S04]  /*b2a0*/  @!P5 LDS.128 R44, [R4+0x7c00] ;  /* 0x007c0000042cd984 */ /* 0x000ee80000000c00 */
[----:B--2---:R2:W-:Y:S04]  /*b2b0*/  @!P2 STG.E.128 desc[UR4][R50.64+0x100], R40 ;  /* 0x000100283200a986 */ /* 0x0045e8000c101d04 */
[----:B-1----:R2:W-:Y:S04]  /*b2c0*/  @!P4 STG.E.128 desc[UR4][R50.64+0x80], R36 ;  /* 0x000080243200c986 */ /* 0x0025e8000c101d04 */
[----:B---3--:R2:W-:Y:S02]  /*b2d0*/  @!P5 STG.E.128 desc[UR4][R50.64+0x180], R44 ;  /* 0x0001802c3200d986 */ /* 0x0085e4000c101d04 */
.L_x_2735:
[----:B------:R-:W-:Y:S05]  /*b2e0*/  BSYNC B0 ;  /* 0x0000000000007941 */ /* 0x000fea0003800000 */
.L_x_2734:
[----:B--2---:R-:W2:Y:S04]  /*b2f0*/  LDL R38, [R1+0x58] ;  /* 0x0000580001267983 */ /* 0x004ea80000100800 */
[----:B------:R-:W3:Y:S01]  /*b300*/  LDL R37, [R1+0x14] ;  /* 0x0000140001257983 */ /* 0x000ee20000100800 */
[----:B------:R-:W-:Y:S01]  /*b310*/  VIADD R36, R212, 0x20 ;  /* 0x00000020d4247836 */ /* 0x000fe20000000000 */
[----:B------:R-:W-:Y:S04]  /*b320*/  BSSY B0, `(.L_x_2736) ;  /* 0x000001f000007945 */ /* 0x000fe80003800000 */
[----:B------:R-:W-:Y:S01]  /*b330*/  ISETP.GE.AND P2, PT, R36, R3, PT ;  /* 0x000000032400720c */ /* 0x000fe20003f46270 */
[----:B--2---:R-:W-:-:S02]  /*b340*/  IMAD.MOV.U32 R53, RZ, RZ, R38 ;  /* 0x000000ffff357224 */ /* 0x004fc400078e0026 */
[----:B---3--:R-:W-:-:S10]  /*b350*/  IMAD.MOV.U32 R52, RZ, RZ, R37 ;  /* 0x000000ffff347224 */ /* 0x008fd400078e0025 */
[----:B------:R-:W-:Y:S05]  /*b360*/  @P2 BRA `(.L_x_2737) ;  /* 0x0000000000682947 */ /* 0x000fea0003800000 */
[----:B------:R-:W-:Y:S01]  /*b370*/  ULDC UR6, c[0x0][0x2f4] ;  /* 0x0000bd0000067ab9 */ /* 0x000fe20000000800 */
[----:B------:R-:W-:Y:S01]  /*b380*/  IADD3 R43, P4, R48, 0x20, RZ ;  /* 0x00000020302b7810 */ /* 0x000fe20007f9e0ff */
[----:B------:R-:W-:Y:S01]  /*b390*/  IMAD.MOV.U32 R41, RZ, RZ, R5 ;  /* 0x000000ffff297224 */ /* 0x000fe200078e0005 */
[----:B------:R-:W-:Y:S02]  /*b3a0*/  ISETP.GE.AND P2, PT, R18, UR6, PT ;  /* 0x0000000612007c0c */ /* 0x000fe4000bf46270 */
[----:B------:R-:W-:Y:S01]  /*b3b0*/  R2UR UR4, R53 ;  /* 0x00000000350472ca */ /* 0x000fe200000e0000 */
[----:B------:R-:W-:Y:S01]  /*b3c0*/  IMAD.X R40, RZ, RZ, R49, P4 ;  /* 0x000000ffff287224 */ /* 0x000fe200020e0631 */
[----:B------:R-:W-:Y:S02]  /*b3d0*/  R2UR UR7, R52 ;  /* 0x00000000340772ca */ /* 0x000fe400000e0000 */
[----:B------:R-:W-:Y:S01]  /*b3e0*/  ISETP.GE.AND P5, PT, R213, UR6, PT ;  /* 0x00000006d5007c0c */ /* 0x000fe2000bfa6270 */
[----:B------:R-:W-:-:S02]  /*b3f0*/  IMAD R42, R40, UR60, RZ ;  /* 0x0000003c282a7c24 */ /* 0x000fc4000f8e02ff */
[----:B------:R-:W-:-:S04]  /*b400*/  IMAD.MOV.U32 R40, RZ, RZ, R94 ;  /* 0x000000ffff287224 */ /* 0x000fc800078e005e */
[----:B------:R-:W1:Y:S01]  /*b410*/  @!P2 LDS.128 R36, [R4+0x1400] ;  /* 0x001400000424a984 */ /* 0x000e620000000c00 */
[----:B------:R-:W-:-:S04]  /*b420*/  IMAD.WIDE.U32 R40, R43, UR60, R40 ;  /* 0x0000003c2b287c25 */ /* 0x000fc8000f8e0028 */
[----:B------:R-:W-:Y:S01]  /*b430*/  IMAD R43, R43, UR61, R42 ;  /* 0x0000003d2b2b7c24 */ /* 0x000fe2000f8e022a */
[----:B------:R-:W-:Y:S01]  /*b440*/  LEA R50, P4, R40, UR4, 0x1 ;  /* 0x0000000428327c11 */ /* 0x000fe2000f8808ff */
[----:B------:R-:W-:Y:S02]  /*b450*/  ULDC.64 UR4, c[0x0][0x208] ;  /* 0x0000820000047ab9 */ /* 0x000fe40000000a00 */
[----:B------:R-:W-:-:S05]  /*b460*/  IMAD.IADD R41, R41, 0x1, R43 ;  /* 0x0000000129297824 */ /* 0x000fca00078e022b */
        /* <DEDUP_REMOVED lines=10> */
.L_x_2737:
[----:B------:R-:W-:Y:S05]  /*b510*/  BSYNC B0 ;  /* 0x0000000000007941 */ /* 0x000fea0003800000 */
.L_x_2736:
[----:B--2---:R-:W-:Y:S01]  /*b520*/  VIADD R36, R212, 0x40 ;  /* 0x00000040d4247836 */ /* 0x004fe20000000000 */
[----:B------:R-:W-:Y:S04]  /*b530*/  BSSY B0, `(.L_x_2738) ;  /* 0x000001d000007945 */ /* 0x000fe80003800000 */
[----:B------:R-:W-:-:S13]  /*b540*/  ISETP.GE.AND P2, PT, R36, R3, PT ;  /* 0x000000032400720c */ /* 0x000fda0003f46270 */
[----:B------:R-:W-:Y:S05]  /*b550*/  @P2 BRA `(.L_x_2739) ;  /* 0x0000000000682947 */ /* 0x000fea0003800000 */
[----:B------:R-:W-:Y:S01]  /*b560*/  ULDC UR6, c[0x0][0x2f4] ;  /* 0x0000bd0000067ab9 */ /* 0x000fe20000000800 */
[----:B------:R-:W-:Y:S01]  /*b570*/  IADD3 R3, P4, R48, 0x40, RZ ;  /* 0x0000004030037810 */ /* 0x000fe20007f9e0ff */
[----:B------:R-:W-:Y:S01]  /*b580*/  IMAD.MOV.U32 R40, RZ, RZ, R94 ;  /* 0x000000ffff287224 */ /* 0x000fe200078e005e */
[----:B------:R-:W-:Y:S01]  /*b590*/  ISETP.GE.AND P2, PT, R18, UR6, PT ;  /* 0x0000000612007c0c */ /* 0x000fe2000bf46270 */
[----:B------:R-:W-:Y:S01]  /*b5a0*/  IMAD.MOV.U32 R41, RZ, RZ, R5 ;  /* 0x000000ffff297224 */ /* 0x000fe200078e0005 */
[----:B------:R-:W-:Y:S01]  /*b5b0*/  R2UR UR4, R53 ;  /* 0x00000000350472ca */ /* 0x000fe200000e0000 */
[----:B------:R-:W-:Y:S01]  /*b5c0*/  IMAD.X R48, RZ, RZ, R49, P4 ;  /* 0x000000ffff307224 */ /* 0x000fe200020e0631 */
[----:B------:R-:W-:Y:S01]  /*b5d0*/  R2UR UR7, R52 ;  /* 0x00000000340772ca */ /* 0x000fe200000e0000 */
[----:B------:R-:W-:Y:S01]  /*b5e0*/  IMAD.WIDE.U32 R40, R3, UR60, R40 ;  /* 0x0000003c03287c25 */ /* 0x000fe2000f8e0028 */
[----:B------:R-:W-:-:S03]  /*b5f0*/  ISETP.GE.AND P5, PT, R213, UR6, PT ;  /* 0x00000006d5007c0c */ /* 0x000fc6000bfa6270 */
[----:B------:R-:W-:-:S04]  /*b600*/  IMAD R48, R48, UR60, RZ ;  /* 0x0000003c30307c24 */ /* 0x000fc8000f8e02ff */
[----:B------:R-:W1:Y:S01]  /*b610*/  @!P2 LDS.128 R36, [R4+0x2400] ;  /* 0x002400000424a984 */ /* 0x000e620000000c00 */
[----:B------:R-:W-:Y:S01]  /*b620*/  IMAD R3, R3, UR61, R48 ;  /* 0x0000003d03037c24 */ /* 0x000fe2000f8e0230 */
[----:B------:R-:W-:Y:S01]  /*b630*/  LEA R48, P4, R40, UR4, 0x1 ;  /* 0x0000000428307c11 */ /* 0x000fe2000f8808ff */
[----:B------:R-:W-:Y:S02]  /*b640*/  ULDC.64 UR4, c[0x0][0x208] ;  /* 0x0000820000047ab9 */ /* 0x000fe40000000a00 */
[----:B------:R-:W-:-:S05]  /*b650*/  IMAD.IADD R3, R41, 0x1, R3 ;  /* 0x0000000129037824 */ /* 0x000fca00078e0203 */
[----:B------:R-:W-:Y:S02]  /*b660*/  LEA.HI.X R49, R40, UR7, R3, 0x1, P4 ;  /* 0x0000000728317c11 */ /* 0x000fe4000a0f0c03 */
[----:B------:R-:W-:Y:S01]  /*b670*/  ISETP.GE.AND P4, PT, R220, UR6, PT ;  /* 0x00000006dc007c0c */ /* 0x000fe2000bf86270 */
[----:B------:R-:W2:Y:S04]  /*b680*/  @!P5 LDS.128 R40, [R4+0x4c00] ;  /* 0x004c00000428d984 */ /* 0x000ea80000000c00 */
[----:B-1----:R-:W-:Y:S01]  /*b690*/  @!P2 STG.E.128 desc[UR4][R48.64], R36 ;  /* 0x000000243000a986 */ /* 0x002fe2000c101d04 */
[----:B------:R-:W-:-:S07]  /*b6a0*/  ISETP.GE.AND P2, PT, R221, UR6, PT ;  /* 0x00000006dd007c0c */ /* 0x000fce000bf46270 */
[----:B------:R-:W1:Y:S04]  /*b6b0*/  @!P4 LDS.128 R36, [R4+0x7400] ;  /* 0x007400000424c984 */ /* 0x000e680000000c00 */
[----:B--2---:R-:W-:Y:S04]  /*b6c0*/  @!P5 STG.E.128 desc[UR4][R48.64+0x80], R40 ;  /* 0x000080283000d986 */ /* 0x004fe8000c101d04 */
[----:B------:R-:W2:Y:S04]  /*b6d0*/  @!P2 LDS.128 R44, [R4+0x9c00] ;  /* 0x009c0000042ca984 */ /* 0x000ea80000000c00 */
[----:B-1----:R1:W-:Y:S04]  /*b6e0*/  @!P4 STG.E.128 desc[UR4][R48.64+0x100], R36 ;  /* 0x000100243000c986 */ /* 0x0023e8000c101d04 */
[----:B--2---:R1:W-:Y:S02]  /*b6f0*/  @!P2 STG.E.128 desc[UR4][R48.64+0x180], R44 ;  /* 0x0001802c3000a986 */ /* 0x0043e4000c101d04 */
.L_x_2739:
[----:B------:R-:W-:Y:S05]  /*b700*/  BSYNC B0 ;  /* 0x0000000000007941 */ /* 0x000fea0003800000 */
.L_x_2738:
[----:B------:R-:W2:Y:S01]  /*b710*/  LDL R3, [R1+0x10] ;  /* 0x0000100001037983 */ /* 0x000ea20000100800 */
[----:B0-----:R-:W-:Y:S01]  /*b720*/  @!P3 VIADD R0, R0, 0x388c0 ;  /* 0x000388c00000b836 */ /* 0x001fe20000000000 */
[----:B------:R-:W-:Y:S01]  /*b730*/  PLOP3.LUT P2, PT, PT, PT, PT, 0x8, 0x0 ;  /* 0x000000000000781c */ /* 0x000fe20003f4e170 */
[----:B------:R-:W-:Y:S01]  /*b740*/  VIADD R17, R17, 0x1 ;  /* 0x0000000111117836 */ /* 0x000fe20000000000 */
[----:B------:R-:W-:Y:S01]  /*b750*/  @!PT LDS RZ, [RZ] ;  /* 0x00000000fffff984 */ /* 0x000fe20000000800 */
[----:B------:R-:W-:Y:S01]  /*b760*/  @!PT LDS RZ, [RZ] ;  /* 0x00000000fffff984 */ /* 0x000fe20000000800 */
[----:B------:R-:W-:Y:S01]  /*b770*/  @!PT LDS RZ, [RZ] ;  /* 0x00000000fffff984 */ /* 0x000fe20000000800 */
[----:B------:R-:W-:Y:S01]  /*b780*/  @!PT LDS RZ, [RZ] ;  /* 0x00000000fffff984 */ /* 0x000fe20000000800 */
[----:B------:R0:W-:Y:S06]  /*b790*/  MEMBAR.ALL.CTA ;  /* 0x0000000000007992 */ /* 0x0001ec0000008000 */
[----:B0-----:R-:W0:Y:S01]  /*b7a0*/  FENCE.VIEW.ASYNC.S ;  /* 0x00000000000073c6 */ /* 0x001e220000000000 */
[----:B------:R-:W-:Y:S01]  /*b7b0*/  @!P3 PRMT R0, RZ, 0x654, R0 ;  /* 0x00000654ff00b816 */ /* 0x000fe20000000000 */
[----:B0-----:R0:W-:Y:S06]  /*b7c0*/  BAR.SYNC.DEFER_BLOCKING R169, 0x80 ;  /* 0x000200a90000751d */ /* 0x0011ec0000010000 */
[----:B------:R3:W-:Y:S01]  /*b7d0*/  @!P3 SYNCS.ARRIVE.TRANS64.RED.A1T0 RZ, [R0+URZ], RZ ;  /* 0x000000ff00ffb9a7 */ /* 0x0007e2000810043f */
[----:B------:R-:W-:-:S04]  /*b7e0*/  ISETP.NE.AND P3, PT, R17, 0x2, PT ;  /* 0x000000021100780c */ /* 0x000fc80003f65270 */
[----:B------:R-:W-:Y:S02]  /*b7f0*/  SEL R17, R17, RZ, P3 ;  /* 0x000000ff11117207 */ /* 0x000fe40001800000 */
[----:B---3--:R-:W-:-:S04]  /*b800*/  SEL R0, RZ, 0x1, P3 ;  /* 0x00000001ff007807 */ /* 0x008fc80001800000 */
[----:B------:R-:W-:Y:S02]  /*b810*/  LOP3.LUT R219, R219, R0, RZ, 0x3c, !PT ;  /* 0x00000000dbdb7212 */ /* 0x000fe400078e3cff */
[----:B--2---:R-:W-:-:S13]  /*b820*/  LOP3.LUT P4, RZ, R3, 0x2, RZ, 0xc0, !PT ;  /* 0x0000000203ff7812 */ /* 0x004fda000788c0ff */
[----:B0-----:R-:W-:Y:S05]  /*b830*/  @P4 BRA `(.L_x_2740) ;  /* 0xffffff7400ac4947 */ /* 0x001fea000383ffff */
.L_x_2628:
[----:B------:R-:W0:Y:S01]  /*b840*/  LDC R0, c[0x0][0x448] ;  /* 0x00011200ff007b82 */ /* 0x000e220000000800 */
[----:B------:R-:W-:Y:S01]  /*b850*/  BSSY B0, `(.L_x_2741) ;  /* 0x0000011000007945 */ /* 0x000fe20003800000 */
[----:B0-----:R-:W-:Y:S01]  /*b860*/  ISETP.NE.AND P0, PT, R0, 0x1, PT ;  /* 0x000000010000780c */ /* 0x001fe20003f05270 */
[----:B------:R-:W-:-:S12]  /*b870*/  VIADD R0, R231, 0x7f ;  /* 0x0000007fe7007836 */ /* 0x000fd80000000000 */
[----:B------:R-:W0:Y:S08]  /*b880*/  @P0 LDC R3, c[0x0][0x44c] ;  /* 0x00011300ff030b82 */ /* 0x000e300000000800 */
[----:B------:R-:W2:Y:S01]  /*b890*/  @P0 LDC R2, c[0x0][0x450] ;  /* 0x00011400ff020b82 */ /* 0x000ea20000000800 */
[----:B0-----:R-:W-:-:S05]  /*b8a0*/  @P0 IMAD.HI.U32 R3, R0, R3, RZ ;  /* 0x0000000300030227 */ /* 0x001fca00078e00ff */
[----:B--2---:R-:W-:Y:S01]  /*b8b0*/  @P0 SHF.R.U32.HI R0, RZ, R2, R3 ;  /* 0x00000002ff000219 */ /* 0x004fe20000011603 */
[----:B------:R-:W-:-:S04]  /*b8c0*/  IMAD.MOV.U32 R2, RZ, RZ, RZ ;  /* 0x000000ffff027224 */ /* 0x000fc800078e00ff */
[----:B------:R-:W-:-:S04]  /*b8d0*/  IMAD.IADD R0, R143, 0x1, R0 ;  /* 0x000000018f007824 */ /* 0x000fc800078e0200 */
[----:B------:R-:W-:-:S05]  /*b8e0*/  IMAD.HI R0, R0, 0x66666667, RZ ;  /* 0x6666666700007827 */ /* 0x000fca00078e02ff */
[----:B------:R-:W-:-:S04]  /*b8f0*/  SHF.R.U32.HI R3, RZ, 0x1f, R0 ;  /* 0x0000001fff037819 */ /* 0x000fc80000011600 */
[----:B------:R-:W-:-:S04]  /*b900*/  LEA.HI.SX32 R3, R0, R3, 0x1b ;  /* 0x0000000300037211 */ /* 0x000fc800078fdaff */
[----:B------:R-:W-:-:S04]  /*b910*/  VIMNMX R144, R144, R3, PT ;  /* 0x0000000390907248 */ /* 0x000fc80003fe0100 */
[----:B------:R-:W-:Y:S01]  /*b920*/  ISETP.GE.AND P0, PT, R144, 0x1, PT ;  /* 0x000000019000780c */ /* 0x000fe20003f06270 */
[----:B------:R-:W-:-:S12]  /*b930*/  @P2 BRA `(.L_x_2742) ;  /* 0x0000000000082947 */ /* 0x000fd80003800000 */
[----:B------:R-:W0:Y:S02]  /*b940*/  FENCE.VIEW.ASYNC.G ;  /* 0x00000000000073c6 */ /* 0x000e240000000100 */
[----:B0-----:R-:W-:Y:S06]  /*b950*/  BAR.ARV 0xc, 0x180 ;  /* 0x0306000000007b1d */ /* 0x001fec0000002000 */
.L_x_2742:
[----:B------:R-:W-:Y:S05]  /*b960*/  BSYNC B0 ;  /* 0x0000000000007941 */ /* 0x000fea0003800000 */
.L_x_2741:
[----:B------:R-:W-:Y:S04]  /*b970*/  BSSY B0, `(.L_x_2743) ;  /* 0x0000021000007945 */ /* 0x000fe80003800000 */
        /* <DEDUP_REMOVED lines=14> */
[----:B------:R0:W2:Y:S01]  /*ba60*/  F2I.FTZ.U32.TRUNC.NTZ R3, R2 ;  /* 0x0000000200037305 */ /* 0x0000a2000021f000 */
[----:B------:R-:W-:Y:S01]  /*ba70*/  ISETP.GE.AND P2, PT, R0, RZ, PT ;  /* 0x000000ff0000720c */ /* 0x000fe20003f46270 */
[----:B0-----:R-:W-:Y:S02]  /*ba80*/  IMAD.MOV.U32 R2, RZ, RZ, RZ ;  /* 0x000000ffff027224 */ /* 0x001fe400078e00ff */
        /* <DEDUP_REMOVED lines=15> */
.L_x_2744:
[----:B------:R-:W-:Y:S05]  /*bb80*/  BSYNC B0 ;  /* 0x0000000000007941 */ /* 0x000fea0003800000 */
.L_x_2743:
[----:B------:R-:W2:Y:S01]  /*bb90*/  LDL R0, [R1+0x88] ;  /* 0x0000880001007983 */ /* 0x000ea20000100800 */
[----:B------:R-:W-:Y:S01]  /*bba0*/  PLOP3.LUT P0, PT, PT, PT, PT, 0x80, 0x0 ;  /* 0x000000000000781c */ /* 0x000fe20003f0f070 */
[----:B------:R-:W-:Y:S01]  /*bbb0*/  IMAD.MOV.U32 R153, RZ, RZ, RZ ;  /* 0x000000ffff997224 */ /* 0x000fe200078e00ff */
[----:B------:R-:W-:Y:S01]  /*bbc0*/  CS2R R150, SRZ ;  /* 0x0000000000967805 */ /* 0x000fe2000001ff00 */
[----:B------:R-:W-:Y:S01]  /*bbd0*/  IMAD.MOV.U32 R154, RZ, RZ, RZ ;  /* 0x000000ffff9a7224 */ /* 0x000fe200078e00ff */
        /* <DEDUP_REMOVED lines=49> */
[----:B-1----:R-:W-:Y:S02]  /*bef0*/  CS2R R48, SRZ ;  /* 0x0000000000307805 */ /* 0x002fe4000001ff00 */
        /* <DEDUP_REMOVED lines=17> */
[----:B------:R-:W2:Y:S02]  /*c010*/  LDL R0, [R1+0x90] ;  /* 0x0000900001007983 */ /* 0x000ea40000100800 */
[----:B--2---:R-:W-:Y:S02]  /*c020*/  R2UR UR4, R0 ;  /* 0x00000000000472ca */ /* 0x004fe400000e0000 */
[----:B------:R-:W0:Y:S11]  /*c030*/  S2R R0, SR_TID.X ;  /* 0x0000000000007919 */ /* 0x000e360000002100 */
[----:B------:R-:W-:-:S06]  /*c040*/  ULOP3.LUT UP0, URZ, UR4, 0x9f, URZ, 0xc0, !UPT ;  /* 0x0000009f043f7892 */ /* 0x000fcc000f80c03f */
[----:B------:R-:W-:Y:S01]  /*c050*/  PLOP3.LUT P0, PT, PT, PT, UP0, 0x80, 0x0 ;  /* 0x000000000000781c */ /* 0x000fe20003f0f008 */
[----:B0-----:R-:W-:-:S05]  /*c060*/  VIADD R0, R0, 0xffffff80 ;  /* 0xffffff8000007836 */ /* 0x001fca0000000000 */
[----:B------:R-:W-:-:S04]  /*c070*/  SHF.R.S32.HI R3, RZ, 0x1f, R0 ;  /* 0x0000001fff037819 */ /* 0x000fc80000011400 */
[----:B------:R-:W-:-:S04]  /*c080*/  LEA.HI R3, R3, R0, RZ, 0x7 ;  /* 0x0000000003037211 */ /* 0x000fc800078f38ff */
[----:B------:R-:W-:-:S06]  /*c090*/  SHF.R.S32.HI R0, RZ, 0x7, R3 ;  /* 0x00000007ff007819 */ /* 0x000fcc0000011403 */
[----:B------:R-:W0:Y:S02]  /*c0a0*/  SHFL.IDX PT, R0, R0, RZ, 0x1f ;  /* 0x00001fff00007589 */ /* 0x000e2400000e0000 */
        /* <DEDUP_REMOVED lines=23> */
.L_x_2746:
        /* <DEDUP_REMOVED lines=13> */
.L_x_2750:
[----:B-1----:R1:W2:Y:S02]  /*c2f0*/  SYNCS.PHASECHK.TRANS64.TRYWAIT P0, [R16+URZ+0x38800], R3 ;  /* 0x03880003100075a7 */ /* 0x0022a4000800017f */
[----:B--2---:R-:W-:Y:S05]  /*c300*/  @!P0 NANOSLEEP.SYNCS 0x989680 ;  /* 0x009896800000895d */ /* 0x004fea0003900000 */
[----:B------:R-:W2:Y:S02]  /*c310*/  @!P0 SYNCS.PHASECHK.TRANS64 P0, [R16+URZ+0x38800], R3 ;  /* 0x03880003100085a7 */ /* 0x000ea4000800007f */
[----:B--2---:R-:W-:Y:S05]  /*c320*/  @!P0 BRA `(.L_x_2750) ;  /* 0xfffffffc00f08947 */ /* 0x004fea000383ffff */
.L_x_2749:
[----:B------:R-:W-:Y:S05]  /*c330*/  BSYNC B0 ;  /* 0x0000000000007941 */ /* 0x000fea0003800000 */
.L_x_2748:
[----:B------:R-:W-:Y:S05]  /*c340*/  BRA `(.L_x_2751) ;  /* 0x0000009c00687947 */ /* 0x000fea0003800000 */
.L_x_2747:
[----:B------:R-:W2:Y:S01]  /*c350*/  LDL R0, [R1+0x90] ;  /* 0x0000900001007983 */ /* 0x000ea20000100800 */
[----:B------:R-:W-:Y:S01]  /*c360*/  ULDC.64 UR6, c[0x0][0x408] ;  /* 0x0001020000067ab9 */ /* 0x000fe20000000a00 */
[----:B--2---:R-:W-:Y:S02]  /*c370*/  R2UR UR4, R0 ;  /* 0x00000000000472ca */ /* 0x004fe400000e0000 */
[----:B-----5:R-:W-:-:S05]  /*c380*/  SHF.R.S32.HI R0, RZ, 0x1f, R152 ;  /* 0x0000001fff007819 */ /* 0x020fca0000011498 */
[----:B------:R-:W-:-:S04]  /*c390*/  IMAD R5, R0, UR6, RZ ;  /* 0x0000000600057c24 */ /* 0x000fc8000f8e02ff */
[----:B------:R-:W-:Y:S02]  /*c3a0*/  IMAD R5, R152, UR7, R5 ;  /* 0x0000000798057c24 */ /* 0x000fe4000f8e0205 */
[----:B------:R-:W-:-:S03]  /*c3b0*/  ULOP3.LUT UP0, URZ, UR4, 0x3ff, URZ, 0xc0, !UPT ;  /* 0x000003ff043f7892 */ /* 0x000fc6000f80c03f */
[----:B------:R-:W-:Y:S02]  /*c3c0*/  ULDC.64 UR4, c[0x0][0x3f8] ;  /* 0x0000fe0000047ab9 */ /* 0x000fe40000000a00 */
[----:B------:R-:W-:Y:S01]  /*c3d0*/  IMAD R3, R0, UR4, RZ ;  /* 0x0000000400037c24 */ /* 0x000fe2000f8e02ff */
[----:B------:R-:W-:Y:S01]  /*c3e0*/  PLOP3.LUT P0, PT, PT, PT, UP0, 0x80, 0x0 ;  /* 0x000000000000781c */ /* 0x000fe20003f0f008 */
[----:B------:R-:W-:-:S04]  /*c3f0*/  IMAD.WIDE.U32 R24, R152, UR4, RZ ;  /* 0x0000000498187c25 */ /* 0x000fc8000f8e00ff */
        /* <DEDUP_REMOVED lines=21> */
.L_x_2752:
[----:B------:R-:W2:Y:S01]  /*c550*/  LDL R20, [R1+0x60] ;  /* 0x0000600001147983 */ /* 0x000ea20000100800 */
[----:B------:R-:W-:Y:S01]  /*c560*/  ULDC.U8 UR4, c[0x0][0x410] ;  /* 0x0001040000047ab9 */ /* 0x000fe20000000000 */
[----:B------:R-:W-:Y:S01]  /*c570*/  IMAD.IADD R0, R212, 0x1, R231 ;  /* 0x00000001d4007824 */ /* 0x000fe200078e02e7 */
[----:B------:R-:W-:Y:S01]  /*c580*/  ISETP.NE.AND P0, PT, RZ, UR4, PT ;  /* 0x00000004ff007c0c */ /* 0x000fe2000bf05270 */
[----:B------:R-:W-:Y:S02]  /*c590*/  BSSY B0, `(.L_x_2753) ;  /* 0x00009ad000007945 */ /* 0x000fe40003800000 */
[----:B--2---:R-:W-:-:S10]  /*c5a0*/  IMAD R3, R20, 0x20, R0 ;  /* 0x0000002014037824 */ /* 0x004fd400078e0200 */
[----:B------:R-:W-:Y:S05]  /*c5b0*/  @!P0 BRA `(.L_x_2754) ;  /* 0x0000004c001c8947 */ /* 0x000fea0003800000 */
        /* <DEDUP_REMOVED lines=33> */
.L_x_3076:
        /* <DEDUP_REMOVED lines=23> */
[C---:B------:R-:W-:Y:S01]  /*c940*/  @!P3 IMAD.SHL.U32 R21, R22.reuse, 0x2, RZ ;  /* 0x000000021615b824 */ /* 0x040fe200078e00ff */
[----:B------:R-:W-:-:S03]  /*c950*/  @!P3 SHF.L.U64.HI R4, R22, 0x1, R23 ;  /* 0x000000011604b819 */ /* 0x000fc60000010217 */
[----:B------:R-:W-:Y:S01]  /*c960*/  @!P2 IMAD.SHL.U32 R13, R215, 0x2, RZ ;  /* 0x00000002d70da824 */ /* 0x000fe200078e00ff */
[-C--:B--2---:R-:W-:Y:S02]  /*c970*/  @!P3 IADD3 R24, P5, R6, R21.reuse, RZ ;  /* 0x000000150618b210 */ /* 0x084fe40007fbe0ff */
[----:B----4-:R-:W-:Y:S02]  /*c980*/  @!P3 IADD3 R20, P4, R8, R21, RZ ;  /* 0x000000150814b210 */ /* 0x010fe40007f9e0ff */
[-C--:B------:R-:W-:Y:S01]  /*c990*/  @!P2 IADD3 R14, P6, R6, R13.reuse, RZ ;  /* 0x0000000d060ea210 */ /* 0x080fe20007fde0ff */
[--C-:B-1----:R-:W-:Y:S01]  /*c9a0*/  @!P3 IMAD.X R25, R7, 0x1, R4.reuse, P5 ;  /* 0x000000010719b824 */ /* 0x102fe200028e0604 */
[----:B------:R-:W-:Y:S01]  /*c9b0*/  @!P2 IADD3 R12, P5, R8, R13, RZ ;  /* 0x0000000d080ca210 */ /* 0x000fe20007fbe0ff */
[----:B---3--:R-:W-:Y:S01]  /*c9c0*/  @!P3 IMAD.X R21, R9, 0x1, R4, P4 ;  /* 0x000000010915b824 */ /* 0x008fe200020e0604 */
[----:B------:R-:W-:Y:S02]  /*c9d0*/  CS2R R70, SRZ ;  /* 0x0000000000467805 */ /* 0x000fe4000001ff00 */
[----:B------:R-:W-:-:S02]  /*c9e0*/  CS2R R72, SRZ ;  /* 0x0000000000487805 */ /* 0x000fc4000001ff00 */
[----:B------:R-:W-:Y:S02]  /*c9f0*/  CS2R R66, SRZ ;  /* 0x0000000000427805 */ /* 0x000fe4000001ff00 */
[----:B------:R-:W-:Y:S02]  /*ca00*/  CS2R R68, SRZ ;  /* 0x0000000000447805 */ /* 0x000fe4000001ff00 */
[----:B------:R-:W-:Y:S02]  /*ca10*/  CS2R R62, SRZ ;  /* 0x00000000003e7805 */ /* 0x000fe4000001ff00 */
[----:B------:R-:W-:Y:S01]  /*ca20*/  CS2R R64, SRZ ;  /* 0x0000000000407805 */ /* 0x000fe2000001ff00 */
[----:B------:R1:W5:Y:S04]  /*ca30*/  @!P3 LD.E.64 R74, desc[UR6][R24.64] ;  /* 0x00000006184ab980 */ /* 0x000368000c101b00 */
[----:B------:R1:W5:Y:S01]  /*ca40*/  @!P3 LD.E.64 R76, desc[UR6][R20.64] ;  /* 0x00000006144cb980 */ /* 0x000362000c101b00 */
[----:B------:R-:W-:Y:S01]  /*ca50*/  @!P2 SHF.L.U64.HI R34, R215, 0x1, R11 ;  /* 0x00000001d722a819 */ /* 0x000fe2000001020b */
[C---:B------:R-:W-:Y:S01]  /*ca60*/  @!P1 IMAD.SHL.U32 R11, R214.reuse, 0x2, RZ ;  /* 0x00000002d60b9824 */ /* 0x040fe200078e00ff */
[----:B------:R-:W-:-:S03]  /*ca70*/  @!P1 SHF.L.U64.HI R28, R214, 0x1, R10 ;  /* 0x00000001d61c9819 */ /* 0x000fc6000001020a */
[--C-:B------:R-:W-:Y:S01]  /*ca80*/  @!P2 IMAD.X R15, R7, 0x1, R34.reuse, P6 ;  /* 0x00000001070fa824 */ /* 0x100fe200030e0622 */
[-C--:B------:R-:W-:Y:S01]  /*ca90*/  @!P1 IADD3 R10, P4, R6, R11.reuse, RZ ;  /* 0x0000000b060a9210 */ /* 0x080fe20007f9e0ff */
[----:B------:R-:W-:Y:S01]  /*caa0*/  @!P2 IMAD.X R13, R9, 0x1, R34, P5 ;  /* 0x00000001090da824 */ /* 0x000fe200028e0622 */
[C---:B------:R-:W-:Y:S01]  /*cab0*/  @!P0 SHF.L.U64.HI R26, R217.reuse, 0x1, R5 ;  /* 0x00000001d91a8819 */ /* 0x040fe20000010205 */
[----:B------:R-:W-:Y:S01]  /*cac0*/  @!P0 IMAD.SHL.U32 R5, R217, 0x2, RZ ;  /* 0x00000002d9058824 */ /* 0x000fe200078e00ff */
[----:B------:R-:W-:Y:S01]  /*cad0*/  @!P1 IADD3 R4, P6, R8, R11, RZ ;  /* 0x0000000b08049210 */ /* 0x000fe20007fde0ff */
[--C-:B------:R-:W-:Y:S01]  /*cae0*/  @!P1 IMAD.X R11, R7, 0x1, R28.reuse, P4 ;  /* 0x00000001070b9824 */ /* 0x100fe200020e061c */
[----:B------:R1:W5:Y:S02]  /*caf0*/  @!P2 LD.E.64 R70, desc[UR6][R14.64] ;  /* 0x000000060e46a980 */ /* 0x000364000c101b00 */
[-C--:B------:R-:W-:Y:S02]  /*cb00*/  @!P0 IADD3 R6, P5, R6, R5.reuse, RZ ;  /* 0x0000000506068210 */ /* 0x080fe40007fbe0ff */
[----:B------:R-:W-:Y:S01]  /*cb10*/  @!P0 IADD3 R8, P4, R8, R5, RZ ;  /* 0x0000000508088210 */ /* 0x000fe20007f9e0ff */
[----:B------:R-:W-:Y:S01]  /*cb20*/  @!P1 IMAD.X R5, R9, 0x1, R28, P6 ;  /* 0x0000000109059824 */ /* 0x000fe200030e061c */
[----:B------:R1:W5:Y:S01]  /*cb30*/  @!P2 LD.E.64 R72, desc[UR6][R12.64] ;  /* 0x000000060c48a980 */ /* 0x000362000c101b00 */
[----:B------:R-:W-:-:S02]  /*cb40*/  @!P0 IMAD.X R7, R7, 0x1, R26, P5 ;  /* 0x0000000107078824 */ /* 0x000fc400028e061a */
[----:B------:R-:W-:Y:S01]  /*cb50*/  @!P0 IMAD.X R9, R9, 0x1, R26, P4 ;  /* 0x0000000109098824 */ /* 0x000fe200020e061a */
[----:B------:R1:W5:Y:S04]  /*cb60*/  @!P1 LD.E.64 R66, desc[UR6][R10.64] ;  /* 0x000000060a429980 */ /* 0x000368000c101b00 */
[----:B------:R1:W5:Y:S04]  /*cb70*/  @!P1 LD.E.64 R68, desc[UR6][R4.64] ;  /* 0x0000000604449980 */ /* 0x000368000c101b00 */
[----:B------:R1:W5:Y:S04]  /*cb80*/  @!P0 LD.E.64 R62, desc[UR6][R6.64] ;  /* 0x00000006063e8980 */ /* 0x000368000c101b00 */
[----:B------:R1:W5:Y:S02]  /*cb90*/  @!P0 LD.E.64 R64, desc[UR6][R8.64] ;  /* 0x0000000608408980 */ /* 0x000364000c101b00 */
.L_x_2757:
[----:B------:R-:W-:Y:S05]  /*cba0*/  BSYNC B1 ;  /* 0x0000000000017941 */ /* 0x000fea0003800000 */
.L_x_2756:
[----:B-1---5:R-:W-:Y:S01]  /*cbb0*/  IMAD.MOV.U32 R4, RZ, RZ, R62 ;  /* 0x000000ffff047224 */ /* 0x022fe200078e003e */
[----:B------:R-:W-:Y:S01]  /*cbc0*/  UMOV UR4, 0xffffffff ;  /* 0xffffffff00047882 */ /* 0x000fe20000000000 */
[----:B------:R-:W-:Y:S01]  /*cbd0*/  IMAD.MOV.U32 R5, RZ, RZ, R63 ;  /* 0x000000ffff057224 */ /* 0x000fe200078e003f */
[----:B------:R-:W-:Y:S01]  /*cbe0*/  CS2R R46, SRZ ;  /* 0x00000000002e7805 */ /* 0x000fe2000001ff00 */
[----:B--2---:R-:W-:Y:S02]  /*cbf0*/  IMAD.MOV.U32 R6, RZ, RZ, R66 ;  /* 0x000000ffff067224 */ /* 0x004fe400078e0042 */
        /* <DEDUP_REMOVED lines=22> */
[----:B------:R-:W-:Y:S02]  /*cd60*/  PRMT R113, R113, 0x5410, R5 ;  /* 0x0000541071717816 */ /* 0x000fe40000000005 */
[----:B------:R-:W-:-:S02]  /*cd70*/  PRMT R114, R114, 0x5410, R6 ;  /* 0x0000541072727816 */ /* 0x000fc40000000006 */
[----:B------:R-:W-:Y:S01]  /*cd80*/  PRMT R95, R7, 0x7610, R95 ;  /* 0x00007610075f7816 */ /* 0x000fe2000000005f */
[----:B------:R-:W-:Y:S06]  /*cd90*/  BRA.DIV UR4, `(.L_x_2758) ;  /* 0x00000272049c7947 */ /* 0x000fec000b800000 */
[----:B------:R1:W2:Y:S04]  /*cda0*/  SHFL.IDX PT, R7, R33, 0x1, 0x181f ;  /* 0x00381f0021077f89 */ /* 0x0002a800000e0000 */
[----:B------:R1:W0:Y:S04]  /*cdb0*/  SHFL.IDX PT, R6, R32, 0x1, 0x181f ;  /* 0x00381f0020067f89 */ /* 0x00022800000e0000 */
[----:B---3--:R1:W3:Y:S04]  /*cdc0*/  SHFL.IDX PT, R9, R31, 0x1, 0x181f ;  /* 0x00381f001f097f89 */ /* 0x0082e800000e0000 */
[----:B----4-:R1:W4:Y:S02]  /*cdd0*/  SHFL.IDX PT, R8, R30, 0x1, 0x181f ;  /* 0x00381f001e087f89 */ /* 0x01032400000e0000 */
.L_x_3082:
        /* <DEDUP_REMOVED lines=19> */
[C---:B------:R-:W-:Y:S01]  /*cf10*/  @!P3 IMAD.SHL.U32 R21, R22.reuse, 0x2, RZ ;  /* 0x000000021615b824 */ /* 0x040fe200078e00ff */
[----:B------:R-:W-:Y:S01]  /*cf20*/  @!P3 SHF.L.U64.HI R4, R22, 0x1, R23 ;  /* 0x000000011604b819 */ /* 0x000fe20000010217 */
[----:B------:R-:W-:-:S03]  /*cf30*/  @!P2 IMAD.SHL.U32 R13, R215, 0x2, RZ ;  /* 0x00000002d70da824 */ /* 0x000fc600078e00ff */
[-C--:B0-----:R-:W-:Y:S02]  /*cf40*/  @!P3 IADD3 R24, P5, R6, R21.reuse, RZ ;  /* 0x000000150618b210 */ /* 0x081fe40007fbe0ff */
[----:B----4-:R-:W-:Y:S02]  /*cf50*/  @!P3 IADD3 R20, P4, R8, R21, RZ ;  /* 0x000000150814b210 */ /* 0x010fe40007f9e0ff */
[-C--:B------:R-:W-:Y:S01]  /*cf60*/  @!P2 IADD3 R14, P6, R6, R13.reuse, RZ ;  /* 0x0000000d060ea210 */ /* 0x080fe20007fde0ff */
[--C-:B--2---:R-:W-:Y:S01]  /*cf70*/  @!P3 IMAD.X R25, R7, 0x1, R4.reuse, P5 ;  /* 0x000000010719b824 */ /* 0x104fe200028e0604 */
[----:B------:R-:W-:Y:S01]  /*cf80*/  @!P2 IADD3 R12, P5, R8, R13, RZ ;  /* 0x0000000d080ca210 */ /* 0x000fe20007fbe0ff */
[----:B---3--:R-:W-:Y:S02]  /*cf90*/  @!P3 IMAD.X R21, R9, 0x1, R4, P4 ;  /* 0x000000010915b824 */ /* 0x008fe400020e0604 */
[----:B------:R-:W-:Y:S01]  /*cfa0*/  @!P0 IMAD.SHL.U32 R27, R217, 0x2, RZ ;  /* 0x00000002d91b8824 */ /* 0x000fe200078e00ff */
[----:B------:R-:W-:-:S02]  /*cfb0*/  CS2R R58, SRZ ;  /* 0x00000000003a7805 */ /* 0x000fc4000001ff00 */
[----:B------:R-:W-:Y:S02]  /*cfc0*/  CS2R R60, SRZ ;  /* 0x00000000003c7805 */ /* 0x000fe4000001ff00 */
[----:B------:R-:W-:Y:S02]  /*cfd0*/  CS2R R54, SRZ ;  /* 0x0000000000367805 */ /* 0x000fe4000001ff00 */
[----:B------:R-:W-:Y:S02]  /*cfe0*/  CS2R R56, SRZ ;  /* 0x0000000000387805 */ /* 0x000fe4000001ff00 */
[----:B------:R-:W-:Y:S02]  /*cff0*/  CS2R R50, SRZ ;  /* 0x0000000000327805 */ /* 0x000fe4000001ff00 */
[----:B------:R-:W-:Y:S02]  /*d000*/  CS2R R52, SRZ ;  /* 0x0000000000347805 */ /* 0x000fe4000001ff00 */
[----:B------:R-:W-:-:S02]  /*d010*/  CS2R R46, SRZ ;  /* 0x00000000002e7805 */ /* 0x000fc4000001ff00 */
[----:B------:R-:W-:Y:S01]  /*d020*/  CS2R R48, SRZ ;  /* 0x0000000000307805 */ /* 0x000fe2000001ff00 */
[----:B------:R-:W-:Y:S02]  /*d030*/  ULDC.64 UR6, c[0x0][0x208] ;  /* 0x0000820000067ab9 */ /* 0x000fe40000000a00 */
[----:B------:R0:W5:Y:S04]  /*d040*/  @!P3 LD.E.64 R58, desc[UR6][R24.64] ;  /* 0x00000006183ab980 */ /* 0x000168000c101b00 */
[----:B------:R0:W5:Y:S01]  /*d050*/  @!P3 LD.E.64 R60, desc[UR6][R20.64] ;  /* 0x00000006143cb980 */ /* 0x000162000c101b00 */
[C---:B------:R-:W-:Y:S01]  /*d060*/  @!P1 SHF.L.U64.HI R28, R214.reuse, 0x1, R5 ;  /* 0x00000001d61c9819 */ /* 0x040fe20000010205 */
[----:B------:R-:W-:Y:S01]  /*d070*/  @!P1 IMAD.SHL.U32 R5, R214, 0x2, RZ ;  /* 0x00000002d6059824 */ /* 0x000fe200078e00ff */
[----:B------:R-:W-:-:S02]  /*d080*/  @!P2 SHF.L.U64.HI R26, R215, 0x1, R11 ;  /* 0x00000001d71aa819 */ /* 0x000fc4000001020b */
[----:B------:R-:W-:Y:S02]  /*d090*/  @!P0 SHF.L.U64.HI R34, R217, 0x1, R10 ;  /* 0x00000001d9228819 */ /* 0x000fe4000001020a */
[-C--:B------:R-:W-:Y:S01]  /*d0a0*/  @!P1 IADD3 R10, P4, R6, R5.reuse, RZ ;  /* 0x00000005060a9210 */ /* 0x080fe20007f9e0ff */
[--C-:B------:R-:W-:Y:S01]  /*d0b0*/  @!P2 IMAD.X R15, R7, 0x1, R26.reuse, P6 ;  /* 0x00000001070fa824 */ /* 0x100fe200030e061a */
[----:B------:R-:W-:Y:S01]  /*d0c0*/  @!P1 IADD3 R4, P6, R8, R5, RZ ;  /* 0x0000000508049210 */ /* 0x000fe20007fde0ff */
[----:B------:R-:W-:Y:S01]  /*d0d0*/  @!P2 IMAD.X R13, R9, 0x1, R26, P5 ;  /* 0x00000001090da824 */ /* 0x000fe200028e061a */
[-C--:B------:R-:W-:Y:S01]  /*d0e0*/  @!P0 IADD3 R6, P5, R6, R27.reuse, RZ ;  /* 0x0000001b06068210 */ /* 0x080fe20007fbe0ff */
[--C-:B------:R-:W-:Y:S01]  /*d0f0*/  @!P1 IMAD.X R11, R7, 0x1, R28.reuse, P4 ;  /* 0x00000001070b9824 */ /* 0x100fe200020e061c */
        /* <DEDUP_REMOVED lines=8> */
[----:B------:R0:W5:Y:S04]  /*d180*/  @!P0 LD.E.64 R46, desc[UR6][R6.64] ;  /* 0x00000006062e8980 */ /* 0x000168000c101b00 */
[----:B------:R0:W5:Y:S02]  /*d190*/  @!P0 LD.E.64 R48, desc[UR6][R8.64] ;  /* 0x0000000608308980 */ /* 0x000164000c101b00 */
.L_x_2760:
[----:B------:R-:W-:Y:S05]  /*d1a0*/  BSYNC B1 ;  /* 0x0000000000017941 */ /* 0x000fea0003800000 */
.L_x_2759:
[----:B0----5:R-:W-:Y:S01]  /*d1b0*/  IMAD.MOV.U32 R4, RZ, RZ, R46 ;  /* 0x000000ffff047224 */ /* 0x021fe200078e002e */
[----:B------:R-:W-:Y:S01]  /*d1c0*/  UMOV UR4, 0xffffffff ;  /* 0xffffffff00047882 */ /* 0x000fe20000000000 */
[----:B------:R-:W-:Y:S02]  /*d1d0*/  IMAD.MOV.U32 R5, RZ, RZ, R47 ;  /* 0x000000ffff057224 */ /* 0x000fe400078e002f */
[----:B------:R-:W-:Y:S02]  /*d1e0*/  IMAD.MOV.U32 R6, RZ, RZ, R50 ;  /* 0x000000ffff067224 */ /* 0x000fe400078e0032 */
[----:B--2---:R-:W-:Y:S01]  /*d1f0*/  IMAD.MOV.U32 R7, RZ, RZ, R51 ;  /* 0x000000ffff077224 */ /* 0x004fe200078e0033 */
        /* <DEDUP_REMOVED lines=22> */
[----:B------:R0:W0:Y:S04]  /*d360*/  SHFL.IDX PT, R6, R32, 0x2, 0x181f ;  /* 0x00581f0020067f89 */ /* 0x00002800000e0000 */
[----:B---3--:R3:W0:Y:S04]  /*d370*/  SHFL.IDX PT, R9, R31, 0x2, 0x181f ;  /* 0x00581f001f097f89 */ /* 0x00862800000e0000 */
[----:B----4-:R3:W4:Y:S02]  /*d380*/  SHFL.IDX PT, R8, R30, 0x2, 0x181f ;  /* 0x00581f001e087f89 */ /* 0x01072400000e0000 */
.L_x_3088:
        /* <DEDUP_REMOVED lines=26> */
[-C--:B0-----:R-:W-:Y:S02]  /*d530*/  @!P3 IADD3 R24, P5, R6, R21.reuse, RZ ;  /* 0x000000150618b210 */ /* 0x081fe40007fbe0ff */
[----:B----4-:R-:W-:Y:S02]  /*d540*/  @!P3 IADD3 R20, P4, R8, R21, RZ ;  /* 0x000000150814b210 */ /* 0x010fe40007f9e0ff */
[-C--:B------:R-:W-:Y:S01]  /*d550*/  @!P2 IADD3 R14, P6, R6, R13.reuse, RZ ;  /* 0x0000000d060ea210 */ /* 0x080fe20007fde0ff */
[--C-:B--2---:R-:W-:Y:S01]  /*d560*/  @!P3 IMAD.X R25, R7, 0x1, R4.reuse, P5 ;  /* 0x000000010719b824 */ /* 0x104fe200028e0604 */
[----:B------:R-:W-:Y:S01]  /*d570*/  @!P2 IADD3 R12, P5, R8, R13, RZ ;  /* 0x0000000d080ca210 */ /* 0x000fe20007fbe0ff */
[----:B------:R-:W-:Y:S01]  /*d580*/  @!P3 IMAD.X R21, R9, 0x1, R4, P4 ;  /* 0x000000010915b824 */ /* 0x000fe200020e0604 */
[----:B------:R-:W-:Y:S02]  /*d590*/  CS2R R38, SRZ ;  /* 0x0000000000267805 */ /* 0x000fe4000001ff00 */
[----:B------:R-:W-:-:S02]  /*d5a0*/  CS2R R40, SRZ ;  /* 0x0000000000287805 */ /* 0x000fc4000001ff00 */
[----:B------:R-:W-:Y:S01]  /*d5b0*/  CS2R R36, SRZ ;  /* 0x0000000000247805 */ /* 0x000fe2000001ff00 */
[----:B------:R0:W5:Y:S04]  /*d5c0*/  @!P3 LD.E.64 R42, desc[UR6][R24.64] ;  /* 0x00000006182ab980 */ /* 0x000168000c101b00 */
[----:B------:R0:W5:Y:S01]  /*d5d0*/  @!P3 LD.E.64 R44, desc[UR6][R20.64] ;  /* 0x00000006142cb980 */ /* 0x000162000c101b00 */
[----:B---3--:R-:W-:Y:S01]  /*d5e0*/  @!P2 SHF.L.U64.HI R34, R215, 0x1, R11 ;  /* 0x00000001d722a819 */ /* 0x008fe2000001020b */
        /* <DEDUP_REMOVED lines=9> */
[----:B------:R-:W-:Y:S01]  /*d680*/  CS2R R34, SRZ ;  /* 0x0000000000227805 */ /* 0x000fe2000001ff00 */
[----:B------:R0:W5:Y:S01]  /*d690*/  @!P2 LD.E.64 R38, desc[UR6][R14.64] ;  /* 0x000000060e26a980 */ /* 0x000162000c101b00 */
[-C--:B------:R-:W-:Y:S02]  /*d6a0*/  @!P0 IADD3 R6, P5, R6, R5.reuse, RZ ;  /* 0x0000000506068210 */ /* 0x080fe40007fbe0ff */
[----:B------:R-:W-:Y:S01]  /*d6b0*/  @!P0 IADD3 R8, P4, R8, R5, RZ ;  /* 0x0000000508088210 */ /* 0x000fe20007f9e0ff */
[----:B------:R-:W-:Y:S01]  /*d6c0*/  @!P1 IMAD.X R5, R9, 0x1, R26, P6 ;  /* 0x0000000109059824 */ /* 0x000fe200030e061a */
[----:B------:R-:W-:Y:S01]  /*d6d0*/  CS2R R26, SRZ ;  /* 0x00000000001a7805 */ /* 0x000fe2000001ff00 */
[--C-:B------:R-:W-:Y:S01]  /*d6e0*/  @!P0 IMAD.X R7, R7, 0x1, R28.reuse, P5 ;  /* 0x0000000107078824 */ /* 0x100fe200028e061c */
[----:B------:R0:W5:Y:S01]  /*d6f0*/  @!P2 LD.E.64 R40, desc[UR6][R12.64] ;  /* 0x000000060c28a980 */ /* 0x000162000c101b00 */
[----:B------:R-:W-:Y:S01]  /*d700*/  @!P0 IMAD.X R9, R9, 0x1, R28, P4 ;  /* 0x0000000109098824 */ /* 0x000fe200020e061c */
[----:B------:R-:W-:-:S02]  /*d710*/  CS2R R28, SRZ ;  /* 0x00000000001c7805 */ /* 0x000fc4000001ff00 */
[----:B------:R0:W5:Y:S04]  /*d720*/  @!P1 LD.E.64 R34, desc[UR6][R10.64] ;  /* 0x000000060a229980 */ /* 0x000168000c101b00 */
[----:B------:R0:W5:Y:S04]  /*d730*/  @!P1 LD.E.64 R36, desc[UR6][R4.64] ;  /* 0x0000000604249980 */ /* 0x000168000c101b00 */
[----:B------:R0:W5:Y:S04]  /*d740*/  @!P0 LD.E.64 R28, desc[UR6][R6.64] ;  /* 0x00000006061c8980 */ /* 0x000168000c101b00 */
[----:B------:R0:W5:Y:S02]  /*d750*/  @!P0 LD.E.64 R26, desc[UR6][R8.64] ;  /* 0x00000006081a8980 */ /* 0x000164000c101b00 */
.L_x_2763:
[----:B------:R-:W-:Y:S05]  /*d760*/  BSYNC B1 ;  /* 0x0000000000017941 */ /* 0x000fea0003800000 */
.L_x_2762:
[----:B0----5:R-:W-:Y:S01]  /*d770*/  IMAD.MOV.U32 R5, RZ, RZ, R34 ;  /* 0x000000ffff057224 */ /* 0x021fe200078e0022 */
[----:B------:R-:W-:Y:S01]  /*d780*/  UMOV UR4, 0xffffffff ;  /* 0xffffffff00047882 */ /* 0x000fe20000000000 */
[----:B------:R-:W-:Y:S02]  /*d790*/  IMAD.MOV.U32 R4, RZ, RZ, R35 ;  /* 0x000000ffff047224 */ /* 0x000fe400078e0023 */
[----:B--2---:R-:W-:Y:S02]  /*d7a0*/  IMAD.MOV.U32 R7, RZ, RZ, R28 ;  /* 0x000000ffff077224 */ /* 0x004fe400078e001c */
        /* <DEDUP_REMOVED lines=20> */
[----:B------:R-:W-:Y:S02]  /*d8f0*/  CS2R R4, SRZ ;  /* 0x0000000000047805 */ /* 0x000fe4000001ff00 */
[----:B------:R-:W-:Y:S01]  /*d900*/  PRMT R93, R7, 0x5410, R6 ;  /* 0x00005410075d7816 */ /* 0x000fe20000000006 */
[----:B------:R-:W-:Y:S06]  /*d910*/  BRA.DIV UR4, `(.L_x_2764) ;  /* 0x0000026a04a47947 */ /* 0x000fec000b800000 */
[----:B------:R0:W2:Y:S04]  /*d920*/  SHFL.IDX PT, R9, R33, 0x3, 0x181f ;  /* 0x00781f0021097f89 */ /* 0x0000a800000e0000 */
[----:B----4-:R0:W4:Y:S04]  /*d930*/  SHFL.IDX PT, R8, R32, 0x3, 0x181f ;  /* 0x00781f0020087f89 */ /* 0x01012800000e0000 */
[----:B------:R0:W0:Y:S04]  /*d940*/  SHFL.IDX PT, R78, R31, 0x3, 0x181f ;  /* 0x00781f001f4e7f89 */ /* 0x00002800000e0000 */
[----:B------:R0:W0:Y:S02]  /*d950*/  SHFL.IDX PT, R10, R30, 0x3, 0x181f ;  /* 0x00781f001e0a7f89 */ /* 0x00002400000e0000 */
.L_x_3094:
[----:B------:R-:W5:Y:S01]  /*d960*/  LDL R11, [R1+0x78] ;  /* 0x00007800010b7983 */ /* 0x000f620000100800 */
[----:B------:R-:W-:Y:S01]  /*d970*/  VIADD R7, R0, 0x60 ;  /* 0x0000006000077836 */ /* 0x000fe20000000000 */
[----:B------:R-:W-:Y:S01]  /*d980*/  BSSY B1, `(.L_x_2765) ;  /* 0x000003f000017945 */ /* 0x000fe20003800000 */
[----:B------:R-:W-:Y:S02]  /*d990*/  CS2R R12, SRZ ;  /* 0x00000000000c7805 */ /* 0x000fe4000001ff00 */
[----:B------:R-:W-:Y:S02]  /*d9a0*/  CS2R R20, SRZ ;  /* 0x0000000000147805 */ /* 0x000fe4000001ff00 */
[----:B01-3--:R-:W-:Y:S02]  /*d9b0*/  CS2R R30, SRZ ;  /* 0x00000000001e7805 */ /* 0x00bfe4000001ff00 */
[----:B------:R-:W-:Y:S02]  /*d9c0*/  ISETP.GE.AND P0, PT, R7, R3, PT ;  /* 0x000000030700720c */ /* 0x000fe40003f06270 */
[----:B------:R-:W-:-:S02]  /*d9d0*/  CS2R R14, SRZ ;  /* 0x00000000000e7805 */ /* 0x000fc4000001ff00 */
[----:B------:R-:W-:Y:S02]  /*d9e0*/  CS2R R24, SRZ ;  /* 0x0000000000187805 */ /* 0x000fe4000001ff00 */
[----:B------:R-:W-:Y:S02]  /*d9f0*/  CS2R R32, SRZ ;  /* 0x0000000000207805 */ /* 0x000fe4000001ff00 */
[----:B-----5:R-:W-:-:S04]  /*da00*/  LEA.HI R6, R11, R11, RZ, 0x1 ;  /* 0x0000000b0b067211 */ /* 0x020fc800078f08ff */
[----:B------:R-:W-:Y:S02]  /*da10*/  LOP3.LUT R0, R6, 0xfffffffe, RZ, 0xc0, !PT ;  /* 0xfffffffe06007812 */ /* 0x000fe400078ec0ff */
[----:B------:R-:W-:-:S03]  /*da20*/  CS2R R6, SRZ ;  /* 0x0000000000067805 */ /* 0x000fc6000001ff00 */
[----:B------:R-:W-:-:S05]  /*da30*/  IMAD.IADD R0, R11, 0x1, -R0 ;  /* 0x000000010b007824 */ /* 0x000fca00078e0a00 */
[----:B------:R-:W-:Y:S01]  /*da40*/  SHF.L.U32 R0, R0, 0x1f, RZ ;  /* 0x0000001f00007819 */ /* 0x000fe200000006ff */
[----:B------:R-:W-:Y:S06]  /*da50*/  @P0 BRA `(.L_x_2766) ;  /* 0x0000000000c40947 */ /* 0x000fec0003800000 */
[----:B------:R-:W3:Y:S01]  /*da60*/  LDL R82, [R1+0x9c] ;  /* 0x00009c0001527983 */ /* 0x000ee20000100800 */
[----:B------:R-:W-:-:S03]  /*da70*/  ULDC UR4, c[0x0][0x3f4] ;  /* 0x0000fd0000047ab9 */ /* 0x000fc60000000800 */
[----:B------:R-:W3:Y:S04]  /*da80*/  LDL R79, [R1+0x98] ;  /* 0x00009800014f7983 */ /* 0x000ee80000100800 */
[----:B------:R-:W3:Y:S01]  /*da90*/  LDL R11, [R1+0x94] ;  /* 0x00009400010b7983 */ /* 0x000ee20000100800 */
[----:B------:R-:W-:Y:S02]  /*daa0*/  ISETP.GE.AND P3, PT, R22, UR4, PT ;  /* 0x0000000416007c0c */ /* 0x000fe4000bf66270 */
[----:B------:R-:W-:Y:S02]  /*dab0*/  CS2R R32, SRZ ;  /* 0x0000000000207805 */ /* 0x000fe4000001ff00 */
[----:B------:R-:W-:Y:S01]  /*dac0*/  ISETP.GE.AND P2, PT, R215, UR4, PT ;  /* 0x00000004d7007c0c */ /* 0x000fe2000bf46270 */
[----:B------:R-:W-:Y:S01]  /*dad0*/  ULDC.64 UR6, c[0x0][0x208] ;  /* 0x0000820000067ab9 */ /* 0x000fe20000000a00 */
[----:B------:R-:W-:-:S02]  /*dae0*/  ISETP.GE.AND P1, PT, R214, UR4, PT ;  /* 0x00000004d6007c0c */ /* 0x000fc4000bf26270 */
[----:B------:R-:W-:-:S05]  /*daf0*/  ISETP.GE.AND P0, PT, R217, UR4, PT ;  /* 0x00000004d9007c0c */ /* 0x000fca000bf06270 */
[C---:B------:R-:W-:Y:S01]  /*db00*/  @!P3 IMAD.SHL.U32 R24, R22.reuse, 0x2, RZ ;  /* 0x000000021618b824 */ /* 0x040fe200078e00ff */
[----:B------:R-:W-:-:S03]  /*db10*/  @!P3 SHF.L.U64.HI R4, R22, 0x1, R23 ;  /* 0x000000011604b819 */ /* 0x000fc60000010217 */
[----:B------:R-:W-:Y:S02]  /*db20*/  @!P2 IMAD.SHL.U32 R14, R215, 0x2, RZ ;  /* 0x00000002d70ea824 */ /* 0x000fe400078e00ff */
[----:B------:R-:W-:Y:S01]  /*db30*/  @!P1 IMAD.SHL.U32 R6, R214, 0x2, RZ ;  /* 0x00000002d6069824 */ /* 0x000fe200078e00ff */
[-C--:B----4-:R-:W-:Y:S01]  /*db40*/  @!P3 IADD3 R20, P5, R8, R24.reuse, RZ ;  /* 0x000000180814b210 */ /* 0x090fe20007fbe0ff */
[----:B------:R-:W-:Y:S01]  /*db50*/  @!P0 IMAD.SHL.U32 R30, R217, 0x2, RZ ;  /* 0x00000002d91e8824 */ /* 0x000fe200078e00ff */
[----:B------:R-:W-:Y:S02]  /*db60*/  @!P3 IADD3 R24, P4, R10, R24, RZ ;  /* 0x000000180a18b210 */ /* 0x000fe40007f9e0ff */
[-C--:B------:R-:W-:Y:S01]  /*db70*/  @!P2 IADD3 R12, P6, R8, R14.reuse, RZ ;  /* 0x0000000e080ca210 */ /* 0x080fe20007fde0ff */
[--C-:B--2---:R-:W-:Y:S01]  /*db80*/  @!P3 IMAD.X R21, R9, 0x1, R4.reuse, P5 ;  /* 0x000000010915b824 */ /* 0x104fe200028e0604 */
[----:B------:R-:W-:Y:S01]  /*db90*/  @!P2 IADD3 R14, P5, R10, R14, RZ ;  /* 0x0000000e0a0ea210 */ /* 0x000fe20007fbe0ff */
[----:B------:R-:W-:Y:S01]  /*dba0*/  @!P3 IMAD.X R25, R78, 0x1, R4, P4 ;  /* 0x000000014e19b824 */ /* 0x000fe200020e0604 */
[----:B------:R-:W-:-:S04]  /*dbb0*/  @!P1 IADD3 R4, P4, R8, R6, RZ ;  /* 0x0000000608049210 */ /* 0x000fc80007f9e0ff */
[----:B------:R0:W5:Y:S02]  /*dbc0*/  @!P3 LD.E.64 R32, desc[UR6][R24.64] ;  /* 0x000000061820b980 */ /* 0x000164000c101b00 */
[----:B0-----:R-:W-:Y:S02]  /*dbd0*/  CS2R R24, SRZ ;  /* 0x0000000000187805 */ /* 0x001fe4000001ff00 */
[----:B---3--:R-:W-:Y:S02]  /*dbe0*/  @!P2 SHF.L.U64.HI R5, R215, 0x1, R82 ;  /* 0x00000001d705a819 */ /* 0x008fe40000010252 */
[----:B------:R-:W-:-:S03]  /*dbf0*/  @!P1 SHF.L.U64.HI R7, R214, 0x1, R79 ;  /* 0x00000001d6079819 */ /* 0x000fc6000001024f */
[C-C-:B------:R-:W-:Y:S01]  /*dc00*/  @!P2 IMAD.X R13, R9.reuse, 0x1, R5.reuse, P6 ;  /* 0x00000001090da824 */ /* 0x140fe200030e0605 */
[----:B------:R-:W-:Y:S01]  /*dc10*/  @!P1 IADD3 R6, P6, R10, R6, RZ ;  /* 0x000000060a069210 */ /* 0x000fe20007fde0ff */
[----:B------:R-:W-:Y:S01]  /*dc20*/  @!P2 IMAD.X R15, R78, 0x1, R5, P5 ;  /* 0x000000014e0fa824 */ /* 0x000fe200028e0605 */
[-C--:B------:R-:W-:Y:S01]  /*dc30*/  @!P0 IADD3 R8, P5, R8, R30.reuse, RZ ;  /* 0x0000001e08088210 */ /* 0x080fe20007fbe0ff */
[--C-:B------:R-:W-:Y:S01]  /*dc40*/  @!P1 IMAD.X R5, R9, 0x1, R7.reuse, P4 ;  /* 0x0000000109059824 */ /* 0x100fe200020e0607 */
[----:B------:R-:W-:Y:S02]  /*dc50*/  @!P0 IADD3 R10, P4, R10, R30, RZ ;  /* 0x0000001e0a0a8210 */ /* 0x000fe40007f9e0ff */
[----:B------:R-:W-:Y:S01]  /*dc60*/  CS2R R30, SRZ ;  /* 0x00000000001e7805 */ /* 0x000fe2000001ff00 */
[----:B------:R-:W5:Y:S01]  /*dc70*/  @!P2 LD.E.64 R24, desc[UR6][R14.64] ;  /* 0x000000060e18a980 */ /* 0x000f62000c101b00 */
[----:B------:R-:W-:Y:S01]  /*dc80*/  @!P1 IMAD.X R7, R78, 0x1, R7, P6 ;  /* 0x000000014e079824 */ /* 0x000fe200030e0607 */
[----:B------:R-:W-:-:S03]  /*dc90*/  @!P0 SHF.L.U64.HI R11, R217, 0x1, R11 ;  /* 0x00000001d90b8819 */ /* 0x000fc6000001020b */
[----:B------:R0:W5:Y:S02]  /*dca0*/  @!P3 LD.E.64 R30, desc[UR6][R20.64] ;  /* 0x00000006141eb980 */ /* 0x000164000c101b00 */
[--C-:B------:R-:W-:Y:S02]  /*dcb0*/  @!P0 IMAD.X R9, R9, 0x1, R11.reuse, P5 ;  /* 0x0000000109098824 */ /* 0x100fe400028e060b */
[----:B------:R-:W-:Y:S01]  /*dcc0*/  @!P0 IMAD.X R11, R78, 0x1, R11, P4 ;  /* 0x000000014e0b8824 */ /* 0x000fe200020e060b */
[----:B0-----:R-:W-:Y:S02]  /*dcd0*/  CS2R R20, SRZ ;  /* 0x0000000000147805 */ /* 0x001fe4000001ff00 */
[----:B------:R-:W-:-:S04]  /*dce0*/  CS2R R14, SRZ ;  /* 0x00000000000e7805 */ /* 0x000fc8000001ff00 */
[----:B------:R0:W5:Y:S04]  /*dcf0*/  @!P2 LD.E.64 R20, desc[UR6][R12.64] ;  /* 0x000000060c14a980 */ /* 0x000168000c101b00 */
[----:B------:R1:W5:Y:S01]  /*dd00*/  @!P1 LD.E.64 R14, desc[UR6][R6.64] ;  /* 0x00000006060e9980 */ /* 0x000362000c101b00 */
[----:B0-----:R-:W-:Y:S02]  /*dd10*/  CS2R R12, SRZ ;  /* 0x00000000000c7805 */ /* 0x001fe4000001ff00 */
[----:B-1----:R-:W-:-:S04]  /*dd20*/  CS2R R6, SRZ ;  /* 0x0000000000067805 */ /* 0x002fc8000001ff00 */
[----:B------:R0:W5:Y:S04]  /*dd30*/  @!P1 LD.E.64 R12, desc[UR6][R4.64] ;  /* 0x00000006040c9980 */ /* 0x000168000c101b00 */
[----:B------:R1:W5:Y:S01]  /*dd40*/  @!P0 LD.E.64 R6, desc[UR6][R10.64] ;  /* 0x000000060a068980 */ /* 0x000362000c101b00 */
[----:B0-----:R-:W-:-:S06]  /*dd50*/  CS2R R4, SRZ ;  /* 0x0000000000047805 */ /* 0x001fcc000001ff00 */
[----:B------:R1:W5:Y:S02]  /*dd60*/  @!P0 LD.E.64 R4, desc[UR6][R8.64] ;  /* 0x0000000608048980 */ /* 0x000364000c101b00 */
.L_x_2766:
[----:B------:R-:W-:Y:S05]  /*dd70*/  BSYNC B1 ;  /* 0x0000000000017941 */ /* 0x000fea0003800000 */
.L_x_2765:
[----:B------:R-:W0:Y:S01]  /*dd80*/  SYNCS.PHASECHK.TRANS64.TRYWAIT P0, [R16+URZ+0x38800], R0 ;  /* 0x03880000100075a7 */ /* 0x000e22000800017f */
[----:B-12--5:R-:W-:Y:S01]  /*dd90*/  IMAD.MOV.U32 R9, RZ, RZ, R4 ;  /* 0x000000ffff097224 */ /* 0x026fe200078e0004 */
[----:B------:R-:W-:Y:S01]  /*dda0*/  BSSY B1, `(.L_x_2767) ;  /* 0x000000d000017945 */ /* 0x000fe20003800000 */
[----:B----4-:R-:W-:Y:S02]  /*ddb0*/  IMAD.MOV.U32 R8, RZ, RZ, R5 ;  /* 0x000000ffff087224 */ /* 0x010fe400078e0005 */
[----:B------:R-:W-:Y:S02]  /*ddc0*/  IMAD.MOV.U32 R11, RZ, RZ, R12 ;  /* 0x000000ffff0b7224 */ /* 0x000fe400078e000c */
[----:B------:R-:W-:Y:S01]  /*ddd0*/  IMAD.MOV.U32 R10, RZ, RZ, R13 ;  /* 0x000000ffff0a7224 */ /* 0x000fe200078e000d */
[----:B------:R-:W-:Y:S01]  /*dde0*/  PRMT R78, R9, 0x5410, R8 ;  /* 0x00005410094e7816 */ /* 0x000fe20000000008 */
[----:B------:R-:W-:Y:S02]  /*ddf0*/  IMAD.MOV.U32 R9, RZ, RZ, R20 ;  /* 0x000000ffff097224 */ /* 0x000fe400078e0014 */
[----:B------:R-:W-:Y:S01]  /*de00*/  IMAD.MOV.U32 R8, RZ, RZ, R21 ;  /* 0x000000ffff087224 */ /* 0x000fe200078e0015 */
[----:B------:R-:W-:-:S04]  /*de10*/  PRMT R82, R11, 0x5410, R10 ;  /* 0x000054100b527816 */ /* 0x000fc8000000000a */
[----:B------:R-:W-:Y:S01]  /*de20*/  PRMT R87, R9, 0x5410, R8 ;  /* 0x0000541009577816 */ /* 0x000fe20000000008 */
[----:B------:R-:W-:Y:S02]  /*de30*/  IMAD.MOV.U32 R9, RZ, RZ, R30 ;  /* 0x000000ffff097224 */ /* 0x000fe400078e001e */
[----:B------:R-:W-:-:S05]  /*de40*/  IMAD.MOV.U32 R8, RZ, RZ, R31 ;  /* 0x000000ffff087224 */ /* 0x000fca00078e001f */
[----:B------:R-:W-:Y:S01]  /*de50*/  PRMT R98, R8, 0x5410, R9 ;  /* 0x0000541008627816 */ /* 0x000fe20000000009 */
[----:B0-----:R-:W-:Y:S06]  /*de60*/  @!P0 BRA `(.L_x_2768) ;  /* 0x0000026400c48947 */ /* 0x001fec0003800000 */
.L_x_3095:
[----:B------:R-:W-:Y:S05]  /*de70*/  BSYNC B1 ;  /* 0x0000000000017941 */ /* 0x000fea0003800000 */
.L_x_2767:
[----:B------:R-:W-:Y:S01]  /*de80*/  IMAD.MOV.U32 R8, RZ, RZ, R6 ;  /* 0x000000ffff087224 */ /* 0x000fe200078e0006 */
[----:B------:R-:W-:Y:S01]  /*de90*/  BSSY B1, `(.L_x_2769) ;  /* 0x00000d6000017945 */ /* 0x000fe20003800000 */
[----:B0-----:R-:W-:-:S05]  /*dea0*/  IMAD.MOV.U32 R0, RZ, RZ, R7 ;  /* 0x000000ffff007224 */ /* 0x001fca00078e0007 */
[----:B------:R-:W-:Y:S01]  /*deb0*/  PRMT R79, R8, 0x5410, R0 ;  /* 0x00005410084f7816 */ /* 0x000fe20000000000 */
[----:B------:R-:W-:Y:S02]  /*dec0*/  IMAD.MOV.U32 R8, RZ, RZ, R14 ;  /* 0x000000ffff087224 */ /* 0x000fe400078e000e */
[----:B------:R-:W-:-:S05]  /*ded0*/  IMAD.MOV.U32 R0, RZ, RZ, R15 ;  /* 0x000000ffff007224 */ /* 0x000fca00078e000f */
[----:B------:R-:W-:Y:S01]  /*dee0*/  PRMT R83, R8, 0x5410, R0 ;  /* 0x0000541008537816 */ /* 0x000fe20000000000 */
[----:B------:R-:W-:Y:S01]  /*def0*/  IMAD.MOV.U32 R8, RZ, RZ, R24 ;  /* 0x000000ffff087224 */ /* 0x000fe200078e0018 */
[----:B------:R-:W-:Y:S01]  /*df00*/  VIADDMNMX R0, R3, -R231, 0x80, PT ;  /* 0x0000008003007446 */ /* 0x000fe200038009e7 */
[----:B------:R-:W-:-:S03]  /*df10*/  IMAD.MOV.U32 R3, RZ, RZ, R25 ;  /* 0x000000ffff037224 */ /* 0x000fc600078e0019 */
[----:B------:R-:W-:Y:S02]  /*df20*/  ISETP.GE.AND P0, PT, R212, R0, PT ;  /* 0x00000000d400720c */ /* 0x000fe40003f06270 */
[----:B------:R-:W-:Y:S01]  /*df30*/  PRMT R94, R8, 0x5410, R3 ;  /* 0x00005410085e7816 */ /* 0x000fe20000000003 */
[----:B------:R-:W-:Y:S02]  /*df40*/  IMAD.MOV.U32 R8, RZ, RZ, R32 ;  /* 0x000000ffff087224 */ /* 0x000fe400078e0020 */
[----:B------:R-:W-:-:S05]  /*df50*/  IMAD.MOV.U32 R3, RZ, RZ, R33 ;  /* 0x000000ffff037224 */ /* 0x000fca00078e0021 */
[----:B------:R-:W-:-:S03]  /*df60*/  PRMT R103, R8, 0x5410, R3 ;  /* 0x0000541008677816 */ /* 0x000fc60000000003 */
[----:B------:R-:W-:Y:S05]  /*df70*/  @P0 BRA `(.L_x_2770) ;  /* 0x0000000c001c0947 */ /* 0x000fea0003800000 */
[----:B------:R-:W0:Y:S01]  /*df80*/  LDC R3, c[0x0][0x3f4] ;  /* 0x0000fd00ff037b82 */ /* 0x000e220000000800 */
[----:B------:R-:W-:Y:S01]  /*df90*/  BSSY B2, `(.L_x_2771) ;  /* 0x0000034000027945 */ /* 0x000fe20003800000 */
[-C--:B0-----:R-:W-:Y:S02]  /*dfa0*/  ISETP.GE.AND P0, PT, R22, R3.reuse, PT ;  /* 0x000000031600720c */ /* 0x081fe40003f06270 */
[-C--:B------:R-:W-:Y:S02]  /*dfb0*/  ISETP.GE.AND P1, PT, R215, R3.reuse, PT ;  /* 0x00000003d700720c */ /* 0x080fe40003f26270 */
[-C--:B------:R-:W-:Y:S02]  /*dfc0*/  ISETP.GE.AND P2, PT, R214, R3.reuse, PT ;  /* 0x00000003d600720c */ /* 0x080fe40003f46270 */
[----:B------:R-:W-:-:S07]  /*dfd0*/  ISETP.GE.AND P3, PT, R217, R3, PT ;  /* 0x00000003d900720c */ /* 0x000fce0003f66270 */
[----:B------:R-:W-:Y:S06]  /*dfe0*/  @P0 BRA `(.L_x_2772) ;  /* 0x0000000000b80947 */ /* 0x000fec0003800000 */
[----:B------:R-:W0:Y:S01]  /*dff0*/  LDS.128 R8, [R230] ;  /* 0x00000000e6087984 */ /* 0x000e220000000c00 */
[----:B------:R-:W-:Y:S02]  /*e000*/  SHF.R.U32.HI R88, RZ, 0x10, R75 ;  /* 0x00000010ff587819 */ /* 0x000fe4000001164b */
[----:B------:R-:W-:Y:S02]  /*e010*/  SHF.R.U32.HI R89, RZ, 0x10, R77 ;  /* 0x00000010ff597819 */ /* 0x000fe4000001164d */
[C---:B------:R-:W-:Y:S02]  /*e020*/  PRMT R88, R95.reuse, 0x5432, R88 ;  /* 0x000054325f587816 */ /* 0x040fe40000000058 */
[----:B------:R-:W-:Y:S02]  /*e030*/  PRMT R89, R95, 0x5410, R89 ;  /* 0x000054105f597816 */ /* 0x000fe40000000059 */
[----:B------:R-:W-:Y:S01]  /*e040*/  SHF.R.U64 R75, R74, 0x10, R75 ;  /* 0x000000104a4b7819 */ /* 0x000fe2000000124b */
[----:B------:R-:W-:Y:S01]  /*e050*/  IMAD.U32 R96, R88, 0x10000, RZ ;  /* 0x0001000058607824 */ /* 0x000fe200078e00ff */
[----:B------:R-:W-:Y:S01]  /*e060*/  SHF.R.U64 R76, R76, 0x10, R77 ;  /* 0x000000104c4c7819 */ /* 0x000fe2000000124d */
[C---:B------:R-:W-:Y:S01]  /*e070*/  IMAD.U32 R3, R89.reuse, 0x10000, RZ ;  /* 0x0001000059037824 */ /* 0x040fe200078e00ff */
[----:B------:R-:W-:-:S02]  /*e080*/  LOP3.LUT R74, R89, 0xffff0000, RZ, 0xc0, !PT ;  /* 0xffff0000594a7812 */ /* 0x000fc400078ec0ff */
[----:B------:R-:W-:Y:S02]  /*e090*/  LOP3.LUT R88, R88, 0xffff0000, RZ, 0xc0, !PT ;  /* 0xffff000058587812 */ /* 0x000fe400078ec0ff */
[C---:B------:R-:W-:Y:S02]  /*e0a0*/  PRMT R76, R114.reuse, 0x5432, R76 ;  /* 0x00005432724c7816 */ /* 0x040fe4000000004c */
[----:B------:R-:W-:Y:S02]  /*e0b0*/  PRMT R75, R114, 0x5410, R75 ;  /* 0x00005410724b7816 */ /* 0x000fe4000000004b */
[C---:B0-----:R-:W-:Y:S01]  /*e0c0*/  LOP3.LUT R97, R10.reuse, 0xffff0000, RZ, 0xc0, !PT ;  /* 0xffff00000a617812 */ /* 0x041fe200078ec0ff */
[----:B------:R-:W-:Y:S01]  /*e0d0*/  IMAD.U32 R95, R10, 0x10000, RZ ;  /* 0x000100000a5f7824 */ /* 0x000fe200078e00ff */
[C---:B------:R-:W-:Y:S01]  /*e0e0*/  LOP3.LUT R77, R11.reuse, 0xffff0000, RZ, 0xc0, !PT ;  /* 0xffff00000b4d7812 */ /* 0x040fe200078ec0ff */
[----:B------:R-:W-:Y:S02]  /*e0f0*/  IMAD.U32 R89, R11, 0x10000, RZ ;  /* 0x000100000b597824 */ /* 0x000fe400078e00ff */
[CC--:B------:R-:W-:Y:S01]  /*e100*/  FMUL.FTZ R10, R97.reuse, R3.reuse ;  /* 0x00000003610a7220 */ /* 0x0c0fe20000410000 */
[----:B------:R-:W-:Y:S01]  /*e110*/  FMUL.FTZ R97, R97, R96 ;  /* 0x0000006061617220 */ /* 0x000fe20000410000 */
[C---:B------:R-:W-:Y:S01]  /*e120*/  FMUL.FTZ R11, R77.reuse, R74 ;  /* 0x0000004a4d0b7220 */ /* 0x040fe20000410000 */
[----:B------:R-:W-:Y:S01]  /*e130*/  FMUL.FTZ R77, R77, R88 ;  /* 0x000000584d4d7220 */ /* 0x000fe20000410000 */
[C---:B------:R-:W-:Y:S01]  /*e140*/  FFMA.FTZ R10, R95.reuse, R96, -R10 ;  /* 0x000000605f0a7223 */ /* 0x040fe2000001080a */
[----:B------:R-:W-:Y:S01]  /*e150*/  FFMA.FTZ R3, R95, R3, R97 ;  /* 0x000000035f037223 */ /* 0x000fe20000010061 */
[----:B------:R-:W-:Y:S01]  /*e160*/  LOP3.LUT R95, R8, 0xffff0000, RZ, 0xc0, !PT ;  /* 0xffff0000085f7812 */ /* 0x000fe200078ec0ff */
[C---:B------:R-:W-:Y:S01]  /*e170*/  FFMA.FTZ R74, R89.reuse, R74, R77 ;  /* 0x0000004a594a7223 */ /* 0x040fe2000001004d */
[----:B------:R-:W-:Y:S01]  /*e180*/  FFMA.FTZ R11, R89, R88, -R11 ;  /* 0x00000058590b7223 */ /* 0x000fe2000001080b */
[C---:B------:R-:W-:Y:S01]  /*e190*/  IMAD.U32 R77, R76.reuse, 0x10000, RZ ;  /* 0x000100004c4d7824 */ /* 0x040fe200078e00ff */
[----:B------:R-:W-:Y:S01]  /*e1a0*/  LOP3.LUT R76, R76, 0xffff0000, RZ, 0xc0, !PT ;  /* 0xffff00004c4c7812 */ /* 0x000fe200078ec0ff */
[C---:B------:R-:W-:Y:S01]  /*e1b0*/  IMAD.U32 R88, R75.reuse, 0x10000, RZ ;  /* 0x000100004b587824 */ /* 0x040fe200078e00ff */
[----:B------:R-:W-:Y:S01]  /*e1c0*/  LOP3.LUT R75, R75, 0xffff0000, RZ, 0xc0, !PT ;  /* 0xffff00004b4b7812 */ /* 0x000fe200078ec0ff */
[----:B------:R-:W-:-:S02]  /*e1d0*/  IMAD.U32 R8, R8, 0x10000, RZ ;  /* 0x0001000008087824 */ /* 0x000fc400078e00ff */
[CC--:B------:R-:W-:Y:S01]  /*e1e0*/  FMUL.FTZ R89, R95.reuse, R77.reuse ;  /* 0x0000004d5f597220 */ /* 0x0c0fe20000410000 */
        /* <DEDUP_REMOVED lines=14> */
.L_x_2772:
[----:B------:R-:W-:Y:S05]  /*e2d0*/  BSYNC B2 ;  /* 0x0000000000027941 */ /* 0x000fea0003800000 */
.L_x_2771:
[----:B------:R-:W-:Y:S04]  /*e2e0*/  BSSY B2, `(.L_x_2773) ;  /* 0x0000030000027945 */ /* 0x000fe80003800000 */
[----:B------:R-:W-:Y:S05]  /*e2f0*/  @P1 BRA `(.L_x_2774) ;  /* 0x0000000000b81947 */ /* 0x000fea0003800000 */
[----:B0-----:R-:W0:Y:S01]  /*e300*/  LDS.128 R8, [R230+0x4000] ;  /* 0x00400000e6087984 */ /* 0x001e220000000c00 */
[----:B------:R-:W-:Y:S02]  /*e310*/  SHF.R.U32.HI R3, RZ, 0x10, R71 ;  /* 0x00000010ff037819 */ /* 0x000fe40000011647 */
[----:B------:R-:W-:Y:S02]  /*e320*/  SHF.R.U32.HI R74, RZ, 0x10, R73 ;  /* 0x00000010ff4a7819 */ /* 0x000fe40000011649 */
[C---:B------:R-:W-:Y:S02]  /*e330*/  PRMT R3, R113.reuse, 0x5410, R3 ;  /* 0x0000541071037816 */ /* 0x040fe40000000003 */
[----:B------:R-:W-:Y:S02]  /*e340*/  PRMT R74, R113, 0x5432, R74 ;  /* 0x00005432714a7816 */ /* 0x000fe4000000004a */
[----:B------:R-:W-:Y:S01]  /*e350*/  SHF.R.U64 R70, R70, 0x10, R71 ;  /* 0x0000001046467819 */ /* 0x000fe20000001247 */
[C---:B------:R-:W-:Y:S01]  /*e360*/  IMAD.U32 R76, R3.reuse, 0x10000, RZ ;  /* 0x00010000034c7824 */ /* 0x040fe200078e00ff */
[----:B------:R-:W-:Y:S01]  /*e370*/  SHF.R.U64 R71, R72, 0x10, R73 ;  /* 0x0000001048477819 */ /* 0x000fe20000001249 */
[----:B------:R-:W-:Y:S01]  /*e380*/  IMAD.U32 R75, R74, 0x10000, RZ ;  /* 0x000100004a4b7824 */ /* 0x000fe200078e00ff */
        /* <DEDUP_REMOVED lines=36> */
[----:B------:R1:W-:Y:S02]  /*e5d0*/  STS.128 [R230+0x4000], R8 ;  /* 0x00400008e6007388 */ /* 0x0003e40000000c00 */
.L_x_2774:
[----:B------:R-:W-:Y:S05]  /*e5e0*/  BSYNC B2 ;  /* 0x0000000000027941 */ /* 0x000fea0003800000 */
.L_x_2773:
[----:B------:R-:W-:Y:S04]  /*e5f0*/  BSSY B2, `(.L_x_2775) ;  /* 0x0000030000027945 */ /* 0x000fe80003800000 */
[----:B------:R-:W-:Y:S05]  /*e600*/  @P2 BRA `(.L_x_2776) ;  /* 0x0000000000b82947 */ /* 0x000fea0003800000 */
[----:B01----:R-:W0:Y:S01]  /*e610*/  LDS.128 R8, [R230+0x8000] ;  /* 0x00800000e6087984 */ /* 0x003e220000000c00 */
[----:B------:R-:W-:Y:S02]  /*e620*/  SHF.R.U64 R3, R66, 0x10, R67 ;  /* 0x0000001042037819 */ /* 0x000fe40000001243 */
[----:B------:R-:W-:Y:S02]  /*e630*/  SHF.R.U32.HI R66, RZ, 0x10, R69 ;  /* 0x00000010ff427819 */ /* 0x000fe40000011645 */
[----:B------:R-:W-:Y:S02]  /*e640*/  SHF.R.U32.HI R70, RZ, 0x10, R67 ;  /* 0x00000010ff467819 */ /* 0x000fe40000011643 */
[----:B------:R-:W-:Y:S02]  /*e650*/  PRMT R66, R110, 0x5410, R66 ;  /* 0x000054106e427816 */ /* 0x000fe40000000042 */
[----:B------:R-:W-:Y:S02]  /*e660*/  SHF.R.U64 R67, R68, 0x10, R69 ;  /* 0x0000001044437819 */ /* 0x000fe40000001245 */
[C---:B------:R-:W-:Y:S01]  /*e670*/  PRMT R70, R111.reuse, 0x5410, R70 ;  /* 0x000054106f467816 */ /* 0x040fe20000000046 */
[----:B------:R-:W-:Y:S01]  /*e680*/  IMAD.U32 R71, R66, 0x10000, RZ ;  /* 0x0001000042477824 */ /* 0x000fe200078e00ff */
[----:B------:R-:W-:-:S02]  /*e690*/  PRMT R69, R111, 0x5432, R3 ;  /* 0x000054326f457816 */ /* 0x000fc40000000003 */
[----:B------:R-:W-:Y:S01]  /*e6a0*/  LOP3.LUT R66, R66, 0xffff0000, RZ, 0xc0, !PT ;  /* 0xffff000042427812 */ /* 0x000fe200078ec0ff */
[----:B------:R-:W-:Y:S01]  /*e6b0*/  IMAD.U32 R74, R70, 0x10000, RZ ;  /* 0x00010000464a7824 */ /* 0x000fe200078e00ff */
[----:B------:R-:W-:Y:S02]  /*e6c0*/  PRMT R67, R110, 0x5432, R67 ;  /* 0x000054326e437816 */ /* 0x000fe40000000043 */
[----:B------:R-:W-:Y:S02]  /*e6d0*/  LOP3.LUT R70, R70, 0xffff0000, RZ, 0xc0, !PT ;  /* 0xffff000046467812 */ /* 0x000fe400078ec0ff */
[C---:B0-----:R-:W-:Y:S01]  /*e6e0*/  LOP3.LUT R68, R10.reuse, 0xffff0000, RZ, 0xc0, !PT ;  /* 0xffff00000a447812 */ /* 0x041fe200078ec0ff */
[----:B------:R-:W-:Y:S02]  /*e6f0*/  IMAD.U32 R3, R10, 0x10000, RZ ;  /* 0x000100000a037824 */ /* 0x000fe400078e00ff */
[C---:B------:R-:W-:Y:S01]  /*e700*/  IMAD.U32 R10, R11.reuse, 0x10000, RZ ;  /* 0x000100000b0a7824 */ /* 0x040fe200078e00ff */
[----:B------:R-:W-:Y:S01]  /*e710*/  LOP3.LUT R11, R11, 0xffff0000, RZ, 0xc0, !PT ;  /* 0xffff00000b0b7812 */ /* 0x000fe200078ec0ff */
[CC--:B------:R-:W-:Y:S01]  /*e720*/  FMUL.FTZ R75, R68.reuse, R71.reuse ;  /* 0x00000047444b7220 */ /* 0x0c0fe20000410000 */
[-C--:B------:R-:W-:Y:S01]  /*e730*/  FMUL.FTZ R68, R68, R74.reuse ;  /* 0x0000004a44447220 */ /* 0x080fe20000410000 */
[C---:B------:R-:W-:Y:S01]  /*e740*/  IMAD.U32 R73, R8.reuse, 0x10000, RZ ;  /* 0x0001000008497824 */ /* 0x040fe200078e00ff */
[----:B------:R-:W-:Y:S01]  /*e750*/  LOP3.LUT R8, R8, 0xffff0000, RZ, 0xc0, !PT ;  /* 0xffff000008087812 */ /* 0x000fe200078ec0ff */
[----:B------:R-:W-:Y:S01]  /*e760*/  FFMA.FTZ R75, R3, R74, -R75 ;  /* 0x0000004a034b7223 */ /* 0x000fe2000001084b */
[----:B------:R-:W-:Y:S01]  /*e770*/  FMUL.FTZ R74, R11, R66 ;  /* 0x000000420b4a7220 */ /* 0x000fe20000410000 */
[----:B------:R-:W-:Y:S01]  /*e780*/  FFMA.FTZ R68, R3, R71, R68 ;  /* 0x0000004703447223 */ /* 0x000fe20000010044 */
[----:B------:R-:W-:-:S02]  /*e790*/  IMAD.U32 R72, R9, 0x10000, RZ ;  /* 0x0001000009487824 */ /* 0x000fc400078e00ff */
[-C--:B------:R-:W-:Y:S01]  /*e7a0*/  FMUL.FTZ R11, R11, R70.reuse ;  /* 0x000000460b0b7220 */ /* 0x080fe20000410000 */
[C---:B------:R-:W-:Y:S01]  /*e7b0*/  FFMA.FTZ R74, R10.reuse, R70, -R74 ;  /* 0x000000460a4a7223 */ /* 0x040fe2000001084a */
[----:B------:R-:W-:Y:S01]  /*e7c0*/  IMAD.U32 R3, R67, 0x10000, RZ ;  /* 0x0001000043037824 */ /* 0x000fe200078e00ff */
[----:B------:R-:W-:Y:S01]  /*e7d0*/  LOP3.LUT R9, R9, 0xffff0000, RZ, 0xc0, !PT ;  /* 0xffff000009097812 */ /* 0x000fe200078ec0ff */
[----:B------:R-:W-:Y:S01]  /*e7e0*/  IMAD.U32 R70, R69, 0x10000, RZ ;  /* 0x0001000045467824 */ /* 0x000fe200078e00ff */
[----:B------:R-:W-:Y:S01]  /*e7f0*/  LOP3.LUT R67, R67, 0xffff0000, RZ, 0xc0, !PT ;  /* 0xffff000043437812 */ /* 0x000fe200078ec0ff */
[----:B------:R-:W-:Y:S01]  /*e800*/  FFMA.FTZ R11, R10, R66, R11 ;  /* 0x000000420a0b7223 */ /* 0x000fe2000001000b */
[----:B------:R-:W-:Y:S01]  /*e810*/  LOP3.LUT R69, R69, 0xffff0000, RZ, 0xc0, !PT ;  /* 0xffff000045457812 */ /* 0x000fe200078ec0ff */
[C---:B------:R-:W-:Y:S01]  /*e820*/  FMUL.FTZ R10, R8.reuse, R3 ;  /* 0x00000003080a7220 */ /* 0x040fe20000410000 */
[----:B------:R-:W-:Y:S01]  /*e830*/  FMUL.FTZ R66, R8, R70 ;  /* 0x0000004608427220 */ /* 0x000fe20000410000 */
[----:B------:R-:W-:Y:S01]  /*e840*/  FMUL.FTZ R8, R9, R67 ;  /* 0x0000004309087220 */ /* 0x000fe20000410000 */
[----:B------:R-:W-:Y:S01]  /*e850*/  F2FP.BF16.F32.PACK_AB R11, R11, R74 ;  /* 0x0000004a0b0b723e */ /* 0x000fe200000010ff */
[----:B------:R-:W-:Y:S01]  /*e860*/  FMUL.FTZ R9, R9, R69 ;  /* 0x0000004509097220 */ /* 0x000fe20000410000 */
[C---:B------:R-:W-:Y:S01]  /*e870*/  FFMA.FTZ R70, R73.reuse, R70, -R10 ;  /* 0x0000004649467223 */ /* 0x040fe2000001080a */
[----:B------:R-:W-:Y:S01]  /*e880*/  FFMA.FTZ R66, R73, R3, R66 ;  /* 0x0000000349427223 */ /* 0x000fe20000010042 */
[C---:B------:R-:W-:Y:S01]  /*e890*/  FFMA.FTZ R69, R72.reuse, R69, -R8 ;  /* 0x0000004548457223 */ /* 0x040fe20000010808 */
[----:B------:R-:W-:Y:S01]  /*e8a0*/  FFMA.FTZ R9, R72, R67, R9 ;  /* 0x0000004348097223 */ /* 0x000fe20000010009 */
[----:B------:R-:W-:-:S02]  /*e8b0*/  F2FP.BF16.F32.PACK_AB R10, R68, R75 ;  /* 0x0000004b440a723e */ /* 0x000fc400000010ff */
[----:B------:R-:W-:Y:S02]  /*e8c0*/  F2FP.BF16.F32.PACK_AB R8, R66, R70 ;  /* 0x000000464208723e */ /* 0x000fe400000010ff */
[----:B------:R-:W-:-:S05]  /*e8d0*/  F2FP.BF16.F32.PACK_AB R9, R9, R69 ;  /* 0x000000450909723e */ /* 0x000fca00000010ff */
[----:B------:R2:W-:Y:S02]  /*e8e0*/  STS.128 [R230+0x8000], R8 ;  /* 0x00800008e6007388 */ /* 0x0005e40000000c00 */
.L_x_2776:
[----:B------:R-:W-:Y:S05]  /*e8f0*/  BSYNC B2 ;  /* 0x0000000000027941 */ /* 0x000fea0003800000 */
.L_x_2775:
[----:B------:R-:W-:Y:S05]  /*e900*/  @P3 BRA `(.L_x_2770) ;  /* 0x0000000000b83947 */ /* 0x000fea0003800000 */
[----:B012---:R-:W0:Y:S01]  /*e910*/  LDS.128 R8, [R230+0xc000] ;  /* 0x00c00000e6087984 */ /* 0x007e220000000c00 */
        /* <DEDUP_REMOVED lines=8> */
[----:B------:R-:W-:Y:S01]  /*e9a0*/  IMAD.U32 R70, R64, 0x10000, RZ ;  /* 0x0001000040467824 */ /* 0x000fe200078e00ff */
[----:B------:R-:W-:Y:S02]  /*e9b0*/  PRMT R63, R108, 0x5432, R63 ;  /* 0x000054326c3f7816 */ /* 0x000fe4000000003f */
[----:B------:R-:W-:Y:S02]  /*e9c0*/  LOP3.LUT R64, R64, 0xffff0000, RZ, 0xc0, !PT ;  /* 0xffff000040407812 */ /* 0x000fe400078ec0ff */
[----:B0-----:R-:W-:Y:S01]  /*e9d0*/  LOP3.LUT R66, R10, 0xffff0000, RZ, 0xc0, !PT ;  /* 0xffff00000a427812 */ /* 0x001fe200078ec0ff */
        /* <DEDUP_REMOVED lines=33> */
.L_x_2770:
[----:B------:R-:W-:Y:S05]  /*ebf0*/  BSYNC B1 ;  /* 0x0000000000017941 */ /* 0x000fea0003800000 */
.L_x_2769:
[----:B------:R-:W-:Y:S01]  /*ec00*/  VIADD R3, R212, 0x20 ;  /* 0x00000020d4037836 */ /* 0x000fe20000000000 */
[----:B------:R-:W-:Y:S04]  /*ec10*/  BSSY B1, `(.L_x_2777) ;  /* 0x00000ca000017945 */ /* 0x000fe80003800000 */
[----:B------:R-:W-:-:S13]  /*ec20*/  ISETP.GE.AND P0, PT, R3, R0, PT ;  /* 0x000000000300720c */ /* 0x000fda0003f06270 */
[----:B------:R-:W-:Y:S05]  /*ec30*/  @P0 BRA `(.L_x_2778) ;  /* 0x0000000c001c0947 */ /* 0x000fea0003800000 */
[----:B------:R-:W4:Y:S01]  /*ec40*/  LDC R3, c[0x0][0x3f4] ;  /* 0x0000fd00ff037b82 */ /* 0x000f220000000800 */
[----:B------:R-:W-:Y:S01]  /*ec50*/  BSSY B2, `(.L_x_2779) ;  /* 0x0000034000027945 */ /* 0x000fe20003800000 */
[-C--:B----4-:R-:W-:Y:S02]  /*ec60*/  ISETP.GE.AND P0, PT, R22, R3.reuse, PT ;  /* 0x000000031600720c */ /* 0x090fe40003f06270 */
[-C--:B------:R-:W-:Y:S02]  /*ec70*/  ISETP.GE.AND P1, PT, R215, R3.reuse, PT ;  /* 0x00000003d700720c */ /* 0x080fe40003f26270 */
[-C--:B------:R-:W-:Y:S02]  /*ec80*/  ISETP.GE.AND P2, PT, R214, R3.reuse, PT ;  /* 0x00000003d600720c */ /* 0x080fe40003f46270 */
[----:B------:R-:W-:-:S07]  /*ec90*/  ISETP.GE.AND P3, PT, R217, R3, PT ;  /* 0x00000003d900720c */ /* 0x000fce0003f66270 */
[----:B------:R-:W-:Y:S06]  /*eca0*/  @P0 BRA `(.L_x_2780) ;  /* 0x0000000000b80947 */ /* 0x000fec0003800000 */
[----:B0123--:R-:W0:Y:S01]  /*ecb0*/  LDS.128 R8, [R230+0x1000] ;  /* 0x00100000e6087984 */ /* 0x00fe220000000c00 */
        /* <DEDUP_REMOVED lines=9> */
[----:B------:R-:W-:Y:S02]  /*ed50*/  LOP3.LUT R107, R107, 0xffff0000, RZ, 0xc0, !PT ;  /* 0xffff00006b6b7812 */ /* 0x000fe400078ec0ff */
[----:B0-----:R-:W-:Y:S01]  /*ed60*/  LOP3.LUT R60, R10, 0xffff0000, RZ, 0xc0, !PT ;  /* 0xffff00000a3c7812 */ /* 0x001fe200078ec0ff */
[C---:B------:R-:W-:Y:S01]  /*ed70*/  IMAD.U32 R63, R8.reuse, 0x10000, RZ ;  /* 0x00010000083f7824 */ /* 0x040fe200078e00ff */
[----:B------:R-:W-:Y:S01]  /*ed80*/  LOP3.LUT R61, R8, 0xffff0000, RZ, 0xc0, !PT ;  /* 0xffff0000083d7812 */ /* 0x000fe200078ec0ff */
[----:B------:R-:W-:Y:S02]  /*ed90*/  IMAD.U32 R59, R10, 0x10000, RZ ;  /* 0x000100000a3b7824 */ /* 0x000fe400078e00ff */
        /* <DEDUP_REMOVED lines=8> */
[-C--:B------:R-:W-:Y:S01]  /*ee20*/  FMUL.FTZ R66, R11, R107.reuse ;  /* 0x0000006b0b427220 */ /* 0x080fe20000410000 */
[C---:B------:R-:W-:Y:S01]  /*ee30*/  FFMA.FTZ R65, R59.reuse, R8, -R65 ;  /* 0x000000083b417223 */ /* 0x040fe20000010841 */
[----:B------:R-:W-:Y:S01]  /*ee40*/  FFMA.FTZ R60, R59, R64, R60 ;  /* 0x000000403b3c7223 */ /* 0x000fe2000001003c */
[-C--:B------:R-:W-:Y:S01]  /*ee50*/  FMUL.FTZ R11, R11, R106.reuse ;  /* 0x0000006a0b0b7220 */ /* 0x080fe20000410000 */
[C---:B------:R-:W-:Y:S01]  /*ee60*/  IMAD.U32 R8, R58.reuse, 0x10000, RZ ;  /* 0x000100003a087824 */ /* 0x040fe200078e00ff */
[----:B------:R-:W-:Y:S01]  /*ee70*/  LOP3.LUT R58, R58, 0xffff0000, RZ, 0xc0, !PT ;  /* 0xffff00003a3a7812 */ /* 0x000fe200078ec0ff */
[C---:B------:R-:W-:Y:S01]  /*ee80*/  IMAD.U32 R59, R3.reuse, 0x10000, RZ ;  /* 0x00010000033b7824 */ /* 0x040fe200078e00ff */
[----:B------:R-:W-:Y:S01]  /*ee90*/  LOP3.LUT R3, R3, 0xffff0000, RZ, 0xc0, !PT ;  /* 0xffff000003037812 */ /* 0x000fe200078ec0ff */
[C---:B------:R-:W-:Y:S01]  /*eea0*/  FFMA.FTZ R66, R10.reuse, R106, -R66 ;  /* 0x0000006a0a427223 */ /* 0x040fe20000010842 */
        /* <DEDUP_REMOVED lines=14> */
.L_x_2780:
[----:B------:R-:W-:Y:S05]  /*ef90*/  BSYNC B2 ;  /* 0x0000000000027941 */ /* 0x000fea0003800000 */
.L_x_2779:
[----:B------:R-:W-:Y:S04]  /*efa0*/  BSSY B2, `(.L_x_2781) ;  /* 0x0000030000027945 */ /* 0x000fe80003800000 */
[----:B------:R-:W-:Y:S05]  /*efb0*/  @P1 BRA `(.L_x_2782) ;  /* 0x0000000000b81947 */ /* 0x000fea0003800000 */
[----:B01234-:R-:W0:Y:S01]  /*efc0*/  LDS.128 R8, [R230+0x5000] ;  /* 0x00500000e6087984 */ /* 0x01fe220000000c00 */
        /* <DEDUP_REMOVED lines=45> */
.L_x_2782:
[----:B------:R-:W-:Y:S05]  /*f2a0*/  BSYNC B2 ;  /* 0x0000000000027941 */ /* 0x000fea0003800000 */
.L_x_2781:
        /* <DEDUP_REMOVED lines=22> */
[----:B------:R-:W-:Y:S01]  /*f410*/  FMUL.FTZ R52, R52, R8 ;  /* 0x0000000834347220 */ /* 0x000fe20000410000 */
[C---:B------:R-:W-:Y:S01]  /*f420*/  IMAD.U32 R54, R9.reuse, 0x10000, RZ ;  /* 0x0001000009367824 */ /* 0x040fe200078e00ff */
[----:B------:R-:W-:Y:S01]  /*f430*/  LOP3.LUT R9, R9, 0xffff0000, RZ, 0xc0, !PT ;  /* 0xffff000009097812 */ /* 0x000fe200078ec0ff */
        /* <DEDUP_REMOVED lines=23> */
.L_x_2784:
[----:B------:R-:W-:Y:S05]  /*f5b0*/  BSYNC B2 ;  /* 0x0000000000027941 */ /* 0x000fea0003800000 */
.L_x_2783:
[----:B------:R-:W-:Y:S05]  /*f5c0*/  @P3 BRA `(.L_x_2778) ;  /* 0x0000000000b83947 */ /* 0x000fea0003800000 */
[----:B01234-:R-:W0:Y:S01]  /*f5d0*/  LDS.128 R8, [R230+0xd000] ;  /* 0x00d00000e6087984 */ /* 0x01fe220000000c00 */
[--C-:B------:R-:W-:Y:S02]  /*f5e0*/  SHF.R.U64 R50, R46, 0x10, R47.reuse ;  /* 0x000000102e327819 */ /* 0x100fe4000000122f */
[----:B------:R-:W-:Y:S02]  /*f5f0*/  SHF.R.U32.HI R46, RZ, 0x10, R47 ;  /* 0x00000010ff2e7819 */ /* 0x000fe4000001162f */
[--C-:B------:R-:W-:Y:S02]  /*f600*/  SHF.R.U64 R47, R48, 0x10, R49.reuse ;  /* 0x00000010302f7819 */ /* 0x100fe40000001231 */
[----:B------:R-:W-:Y:S02]  /*f610*/  SHF.R.U32.HI R49, RZ, 0x10, R49 ;  /* 0x00000010ff317819 */ /* 0x000fe40000011631 */
[C---:B------:R-:W-:Y:S02]  /*f620*/  PRMT R3, R91.reuse, 0x5432, R50 ;  /* 0x000054325b037816 */ /* 0x040fe40000000032 */
[----:B------:R-:W-:-:S02]  /*f630*/  PRMT R91, R91, 0x5410, R46 ;  /* 0x000054105b5b7816 */ /* 0x000fc4000000002e */
[C---:B------:R-:W-:Y:S02]  /*f640*/  PRMT R46, R90.reuse, 0x5432, R47 ;  /* 0x000054325a2e7816 */ /* 0x040fe4000000002f */
[----:B------:R-:W-:Y:S01]  /*f650*/  PRMT R90, R90, 0x5410, R49 ;  /* 0x000054105a5a7816 */ /* 0x000fe20000000031 */
[C---:B------:R-:W-:Y:S01]  /*f660*/  IMAD.U32 R48, R91.reuse, 0x10000, RZ ;  /* 0x000100005b307824 */ /* 0x040fe200078e00ff */
[----:B------:R-:W-:Y:S02]  /*f670*/  LOP3.LUT R53, R91, 0xffff0000, RZ, 0xc0, !PT ;  /* 0xffff00005b357812 */ /* 0x000fe400078ec0ff */
        /* <DEDUP_REMOVED lines=35> */
.L_x_2778:
[----:B------:R-:W-:Y:S05]  /*f8b0*/  BSYNC B1 ;  /* 0x0000000000017941 */ /* 0x000fea0003800000 */
.L_x_2777:
[----:B------:R-:W-:Y:S01]  /*f8c0*/  VIADD R3, R212, 0x40 ;  /* 0x00000040d4037836 */ /* 0x000fe20000000000 */
[----:B------:R-:W-:Y:S04]  /*f8d0*/  BSSY B1, `(.L_x_2785) ;  /* 0x00000ca000017945 */ /* 0x000fe80003800000 */
[----:B------:R-:W-:-:S13]  /*f8e0*/  ISETP.GE.AND P0, PT, R3, R0, PT ;  /* 0x000000000300720c */ /* 0x000fda0003f06270 */
[----:B------:R-:W-:Y:S05]  /*f8f0*/  @P0 BRA `(.L_x_2786) ;  /* 0x0000000c001c0947 */ /* 0x000fea0003800000 */
[----:B------:R-:W5:Y:S01]  /*f900*/  LDC R3, c[0x0][0x3f4] ;  /* 0x0000fd00ff037b82 */ /* 0x000f620000000800 */
[----:B------:R-:W-:Y:S01]  /*f910*/  BSSY B2, `(.L_x_2787) ;  /* 0x0000034000027945 */ /* 0x000fe20003800000 */
[-C--:B-----5:R-:W-:Y:S02]  /*f920*/  ISETP.GE.AND P0, PT, R22, R3.reuse, PT ;  /* 0x000000031600720c */ /* 0x0a0fe40003f06270 */
[-C--:B------:R-:W-:Y:S02]  /*f930*/  ISETP.GE.AND P1, PT, R215, R3.reuse, PT ;  /* 0x00000003d700720c */ /* 0x080fe40003f26270 */
[-C--:B------:R-:W-:Y:S02]  /*f940*/  ISETP.GE.AND P2, PT, R214, R3.reuse, PT ;  /* 0x00000003d600720c */ /* 0x080fe40003f46270 */
[----:B------:R-:W-:-:S07]  /*f950*/  ISETP.GE.AND P3, PT, R217, R3, PT ;  /* 0x00000003d900720c */ /* 0x000fce0003f66270 */
[----:B------:R-:W-:Y:S06]  /*f960*/  @P0 BRA `(.L_x_2788) ;  /* 0x0000000000b80947 */ /* 0x000fec0003800000 */
[----:B01234-:R-:W0:Y:S01]  /*f970*/  LDS.128 R8, [R230+0x2000] ;  /* 0x00200000e6087984 */ /* 0x01fe220000000c00 */
        /* <DEDUP_REMOVED lines=45> */
.L_x_2788:
[----:B------:R-:W-:Y:S05]  /*fc50*/  BSYNC B2 ;  /* 0x0000000000027941 */ /* 0x000fea0003800000 */
.L_x_2787:
        /* <DEDUP_REMOVED lines=48> */
.L_x_2790:
[----:B------:R-:W-:Y:S05]  /*ff60*/  BSYNC B2 ;  /* 0x0000000000027941 */ /* 0x000fea0003800000 */
.L_x_2789:
[----:B------:R-:W-:Y:S04]  /*ff70*/  BSSY B2, `(.L_x_2791) ;  /* 0x0000030000027945 */ /* 0x000fe80003800000 */
[----:B------:R-:W-:Y:S05]  /*ff80*/  @P2 BRA `(.L_x_2792) ;  /* 0x0000000000b82947 */ /* 0x000fea0003800000 */
        /* <DEDUP_REMOVED lines=46> */
.L_x_2792:
[----:B------:R-:W-:Y:S05]  /*10270*/  BSYNC B2 ;  /* 0x0000000000027941 */ /* 0x000fea0003800000 */
.L_x_2791:
        /* <DEDUP_REMOVED lines=47> */
.L_x_2786:
[----:B------:R-:W-:Y:S05]  /*10570*/  BSYNC B1 ;  /* 0x0000000000017941 */ /* 0x000fea0003800000 */
.L_x_2785:
[----:B------:R-:W-:-:S05]  /*10580*/  VIADD R3, R212, 0x60 ;  /* 0x00000060d4037836 */ /* 0x000fca0000000000 */
        /* <DEDUP_REMOVED lines=19> */
[----:B------:R-:W-:Y:S02]  /*106c0*/  IMAD.U32 R31, R103, 0x10000, RZ ;  /* 0x00010000671f7824 */ /* 0x000fe400078e00ff */
        /* <DEDUP_REMOVED lines=35> */
.L_x_2795:
[----:B------:R-:W-:Y:S05]  /*10900*/  BSYNC B1 ;  /* 0x0000000000017941 */ /* 0x000fea0003800000 */
.L_x_2794:
        /* <DEDUP_REMOVED lines=48> */
.L_x_2797:
[----:B------:R-:W-:Y:S05]  /*10c10*/  BSYNC B1 ;  /* 0x0000000000017941 */ /* 0x000fea0003800000 */
.L_x_2796:
        /* <DEDUP_REMOVED lines=48> */
.L_x_2799:
[----:B------:R-:W-:Y:S05]  /*10f20*/  BSYNC B1 ;  /* 0x0000000000017941 */ /* 0x000fea0003800000 */
.L_x_2798:
        /* <DEDUP_REMOVED lines=48> */
.L_x_2754:
        /* <DEDUP_REMOVED lines=32> */
.L_x_3101:
        /* <DEDUP_REMOVED lines=41> */
.L_x_2802:
[----:B------:R-:W-:Y:S05]  /*116c0*/  BSYNC B1 ;  /* 0x0000000000017941 */ /* 0x000fea0003800000 */
.L_x_2801:
[----:B-1---5:R-:W-:Y:S01]  /*116d0*/  IMAD.MOV.U32 R4, RZ, RZ, R68 ;  /* 0x000000ffff047224 */ /* 0x022fe200078e0044 */
[----:B------:R-:W-:Y:S01]  /*116e0*/  UMOV UR4, 0xffffffff ;  /* 0xffffffff00047882 */ /* 0x000fe20000000000 */
[----:B------:R-:W-:Y:S01]  /*116f0*/  IMAD.MOV.U32 R5, RZ, RZ, R69 ;  /* 0x000000ffff057224 */ /* 0x000fe200078e0045 */
[----:B------:R-:W-:Y:S01]  /*11700*/  CS2R R52, SRZ ;  /* 0x0000000000347805 */ /* 0x000fe2000001ff00 */
[----:B------:R-:W-:Y:S02]  /*11710*/  IMAD.MOV.U32 R6, RZ, RZ, R70 ;  /* 0x000000ffff067224 */ /* 0x000fe400078e0046 */
[----:B---3--:R-:W-:Y:S01]  /*11720*/  IMAD.MOV.U32 R7, RZ, RZ, R71 ;  /* 0x000000ffff077224 */ /* 0x008fe200078e0047 */
        /* <DEDUP_REMOVED lines=32> */
.L_x_3107:
        /* <DEDUP_REMOVED lines=11> */
[----:B------:R-:W2:Y:S01]  /*119e0*/  LDL R4, [R1+0x64] ;  /* 0x0000640001047983 */ /* 0x000ea20000100800 */
        /* <DEDUP_REMOVED lines=21> */
[----:B0-----:R-:W-:Y:S02]  /*11b40*/  IMAD.MOV.U32 R9, RZ, RZ, R7 ;  /* 0x000000ffff097224 */ /* 0x001fe400078e0007 */
[----:B------:R-:W-:Y:S02]  /*11b50*/  @!P2 IMAD.X R5, R5, 0x1, R12, P0 ;  /* 0x000000010505a824 */ /* 0x000fe400000e060c */
[----:B------:R-:W-:-:S03]  /*11b60*/  @!P3 IMAD.WIDE R8, R13, 0x2, R8 ;  /* 0x000000020d08b825 */ /* 0x000fc600078e0208 */
[----:B------:R2:W5:Y:S01]  /*11b70*/  @!P2 LD.E.128 R44, desc[UR6][R4.64] ;  /* 0x00000006042ca980 */ /* 0x000562000c101d00 */
[----:B------:R-:W-:-:S03]  /*11b80*/  @!P2 IMAD.X R7, R7, 0x1, R12, P1 ;  /* 0x000000010707a824 */ /* 0x000fc600008e060c */
[----:B------:R2:W5:Y:S04]  /*11b90*/  @!P3 LD.E.128 R48, desc[UR6][R8.64] ;  /* 0x000000060830b980 */ /* 0x000568000c101d00 */
[----:B------:R2:W5:Y:S02]  /*11ba0*/  @!P2 LD.E.128 R52, desc[UR6][R6.64] ;  /* 0x000000060634a980 */ /* 0x000564000c101d00 */
.L_x_2805:
[----:B------:R-:W-:Y:S05]  /*11bb0*/  BSYNC B1 ;  /* 0x0000000000017941 */ /* 0x000fea0003800000 */
.L_x_2804:
        /* <DEDUP_REMOVED lines=29> */
[----:B------:R0:W0:Y:S02]  /*11d90*/  SHFL.IDX PT, R12, R20, 0x2, 0x181f ;  /* 0x00581f00140c7f89 */ /* 0x00002400000e0000 */
.L_x_3113:
        /* <DEDUP_REMOVED lines=14> */
[----:B---3--:R-:W-:Y:S01]  /*11e80*/  IMAD.MOV.U32 R8, RZ, RZ, R4 ;  /* 0x000000ffff087224 */ /* 0x008fe200078e0004 */
[----:B------:R-:W-:Y:S01]  /*11e90*/  ISETP.GE.AND P2, PT, R18, UR4, PT ;  /* 0x0000000412007c0c */ /* 0x000fe2000bf46270 */
[----:B--2---:R-:W-:Y:S01]  /*11ea0*/  IMAD.MOV.U32 R9, RZ, RZ, R5 ;  /* 0x000000ffff097224 */ /* 0x004fe200078e0005 */
[----:B------:R-:W-:Y:S02]  /*11eb0*/  ISETP.GE.AND P3, PT, R213, UR4, PT ;  /* 0x00000004d5007c0c */ /* 0x000fe4000bf66270 */
[----:B------:R-:W-:Y:S02]  /*11ec0*/  CS2R R24, SRZ ;  /* 0x0000000000187805 */ /* 0x000fe4000001ff00 */
[----:B------:R-:W-:Y:S01]  /*11ed0*/  CS2R R26, SRZ ;  /* 0x00000000001a7805 */ /* 0x000fe2000001ff00 */
[----:B------:R-:W-:-:S06]  /*11ee0*/  ULDC.64 UR6, c[0x0][0x208] ;  /* 0x0000820000067ab9 */ /* 0x000fcc0000000a00 */
[C---:B------:R-:W-:Y:S01]  /*11ef0*/  @!P2 IMAD.SHL.U32 R11, R18.reuse, 0x2, RZ ;  /* 0x00000002120ba824 */ /* 0x040fe200078e00ff */
[----:B----4-:R-:W-:-:S04]  /*11f00*/  @!P2 SHF.L.U64.HI R14, R18, 0x1, R19 ;  /* 0x00000001120ea819 */ /* 0x010fc80000010213 */
[----:B------:R-:W-:Y:S02]  /*11f10*/  @!P2 IADD3 R4, P0, R4, R11, RZ ;  /* 0x0000000b0404a210 */ /* 0x000fe40007f1e0ff */
        /* <DEDUP_REMOVED lines=8> */
[----:B------:R-:W-:Y:S01]  /*11fa0*/  @!P3 IMAD.SHL.U32 R13, R6, 0x8, RZ ;  /* 0x00000008060db824 */ /* 0x000fe200078e00ff */
        /* <DEDUP_REMOVED lines=9> */
.L_x_2808:
[----:B------:R-:W-:Y:S05]  /*12040*/  BSYNC B1 ;  /* 0x0000000000017941 */ /* 0x000fea0003800000 */
.L_x_2807:
[----:B--2--5:R-:W-:Y:S01]  /*12050*/  IMAD.MOV.U32 R5, RZ, RZ, R38 ;  /* 0x000000ffff057224 */ /* 0x024fe200078e0026 */
[----:B------:R-:W-:Y:S01]  /*12060*/  UMOV UR4, 0xffffffff ;  /* 0xffffffff00047882 */ /* 0x000fe20000000000 */
[----:B---3--:R-:W-:Y:S02]  /*12070*/  IMAD.MOV.U32 R4, RZ, RZ, R39 ;  /* 0x000000ffff047224 */ /* 0x008fe400078e0027 */
[----:B0-----:R-:W-:Y:S02]  /*12080*/  IMAD.MOV.U32 R7, RZ, RZ, R36 ;  /* 0x000000ffff077224 */ /* 0x001fe400078e0024 */
        /* <DEDUP_REMOVED lines=24> */
[----:B-1----:R-:W1:Y:S04]  /*12210*/  SHFL.IDX PT, R21, R21, 0x3, 0x181f ;  /* 0x00781f0015157f89 */ /* 0x002e6800000e0000 */
[----:B------:R-:W3:Y:S04]  /*12220*/  SHFL.IDX PT, R3, R3, 0x3, 0x181f ;  /* 0x00781f0003037f89 */ /* 0x000ee800000e0000 */
[----:B------:R0:W0:Y:S02]  /*12230*/  SHFL.IDX PT, R79, R20, 0x3, 0x181f ;  /* 0x00781f00144f7f89 */ /* 0x00002400000e0000 */
.L_x_3119:
[----:B------:R-:W5:Y:S01]  /*12240*/  LDL R12, [R1+0x78] ;  /* 0x00007800010c7983 */ /* 0x000f620000100800 */
[----:B------:R-:W-:Y:S01]  /*12250*/  VIADD R9, R0, 0x60 ;  /* 0x0000006000097836 */ /* 0x000fe20000000000 */
[----:B------:R-:W-:Y:S01]  /*12260*/  BSSY B1, `(.L_x_2810) ;  /* 0x000002c000017945 */ /* 0x000fe20003800000 */
[----:B------:R-:W-:Y:S02]  /*12270*/  CS2R R6, SRZ ;  /* 0x0000000000067805 */ /* 0x000fe4000001ff00 */
[----:B------:R-:W-:Y:S02]  /*12280*/  CS2R R10, SRZ ;  /* 0x00000000000a7805 */ /* 0x000fe4000001ff00 */
[----:B----4-:R-:W-:Y:S02]  /*12290*/  CS2R R14, SRZ ;  /* 0x00000000000e7805 */ /* 0x010fe4000001ff00 */
[----:B------:R-:W-:Y:S02]  /*122a0*/  ISETP.GE.AND P0, PT, R9, R78, PT ;  /* 0x0000004e0900720c */ /* 0x000fe40003f06270 */
[----:B0-----:R-:W-:-:S02]  /*122b0*/  CS2R R72, SRZ ;  /* 0x0000000000487805 */ /* 0x001fc4000001ff00 */
[----:B------:R-:W-:Y:S02]  /*122c0*/  CS2R R74, SRZ ;  /* 0x00000000004a7805 */ /* 0x000fe4000001ff00 */
[----:B-----5:R-:W-:-:S04]  /*122d0*/  LEA.HI R8, R12, R12, RZ, 0x1 ;  /* 0x0000000c0c087211 */ /* 0x020fc800078f08ff */
[----:B------:R-:W-:Y:S02]  /*122e0*/  LOP3.LUT R0, R8, 0xfffffffe, RZ, 0xc0, !PT ;  /* 0xfffffffe08007812 */ /* 0x000fe400078ec0ff */
[----:B------:R-:W-:-:S03]  /*122f0*/  CS2R R8, SRZ ;  /* 0x0000000000087805 */ /* 0x000fc6000001ff00 */
[----:B------:R-:W-:Y:S01]  /*12300*/  IMAD.IADD R0, R12, 0x1, -R0 ;  /* 0x000000010c007824 */ /* 0x000fe200078e0a00 */
[----:B------:R-:W-:-:S04]  /*12310*/  CS2R R12, SRZ ;  /* 0x00000000000c7805 */ /* 0x000fc8000001ff00 */
[----:B------:R-:W-:Y:S01]  /*12320*/  SHF.L.U32 R0, R0, 0x1f, RZ ;  /* 0x0000001f00007819 */ /* 0x000fe200000006ff */
[----:B------:R-:W-:Y:S06]  /*12330*/  @P0 BRA `(.L_x_2811) ;  /* 0x0000000000780947 */ /* 0x000fec0003800000 */
[----:B------:R-:W4:Y:S01]  /*12340*/  LDL R20, [R1+0x64] ;  /* 0x0000640001147983 */ /* 0x000f220000100800 */
[----:B------:R-:W-:Y:S01]  /*12350*/  ULDC UR4, c[0x0][0x3f4] ;  /* 0x0000fd0000047ab9 */ /* 0x000fe20000000800 */
[----:B-1----:R-:W-:Y:S01]  /*12360*/  IMAD.MOV.U32 R4, RZ, RZ, R21 ;  /* 0x000000ffff047224 */ /* 0x002fe200078e0015 */
[----:B------:R-:W-:Y:S01]  /*12370*/  ISETP.GE.AND P2, PT, R18, UR4, PT ;  /* 0x0000000412007c0c */ /* 0x000fe2000bf46270 */
[----:B--2---:R-:W-:Y:S01]  /*12380*/  IMAD.MOV.U32 R5, RZ, RZ, R77 ;  /* 0x000000ffff057224 */ /* 0x004fe200078e004d */
[----:B------:R-:W-:Y:S01]  /*12390*/  ISETP.GE.AND P3, PT, R213, UR4, PT ;  /* 0x00000004d5007c0c */ /* 0x000fe2000bf66270 */
[----:B------:R-:W-:Y:S01]  /*123a0*/  IMAD.MOV.U32 R6, RZ, RZ, R79 ;  /* 0x000000ffff067224 */ /* 0x000fe200078e004f */
[----:B------:R-:W-:Y:S01]  /*123b0*/  CS2R R72, SRZ ;  /* 0x0000000000487805 */ /* 0x000fe2000001ff00 */
[----:B---3--:R-:W-:Y:S01]  /*123c0*/  IMAD.MOV.U32 R7, RZ, RZ, R3 ;  /* 0x000000ffff077224 */ /* 0x008fe200078e0003 */
[----:B------:R-:W-:Y:S02]  /*123d0*/  CS2R R74, SRZ ;  /* 0x00000000004a7805 */ /* 0x000fe4000001ff00 */
[----:B------:R-:W-:Y:S01]  /*123e0*/  CS2R R10, SRZ ;  /* 0x00000000000a7805 */ /* 0x000fe2000001ff00 */
[----:B------:R-:W-:-:S04]  /*123f0*/  ULDC.64 UR6, c[0x0][0x208] ;  /* 0x0000820000067ab9 */ /* 0x000fc80000000a00 */
[C---:B------:R-:W-:Y:S01]  /*12400*/  @!P2 IMAD.SHL.U32 R76, R18.reuse, 0x2, RZ ;  /* 0x00000002124ca824 */ /* 0x040fe200078e00ff */
[----:B------:R-:W-:Y:S02]  /*12410*/  @!P2 SHF.L.U64.HI R12, R18, 0x1, R19 ;  /* 0x00000001120ca819 */ /* 0x000fe40000010213 */
[----:B------:R-:W-:Y:S01]  /*12420*/  CS2R R14, SRZ ;  /* 0x00000000000e7805 */ /* 0x000fe2000001ff00 */
[----:B----4-:R-:W-:Y:S01]  /*12430*/  @!P3 IMAD.SHL.U32 R8, R20, 0x8, RZ ;  /* 0x000000081408b824 */ /* 0x010fe200078e00ff */
[-C--:B------:R-:W-:Y:S02]  /*12440*/  @!P2 IADD3 R20, P0, R21, R76.reuse, RZ ;  /* 0x0000004c1514a210 */ /* 0x080fe40007f1e0ff */
[----:B------:R-:W-:Y:S01]  /*12450*/  @!P2 IADD3 R76, P1, R79, R76, RZ ;  /* 0x0000004c4f4ca210 */ /* 0x000fe20007f3e0ff */
[----:B------:R-:W-:-:S04]  /*12460*/  @!P3 IMAD.WIDE R4, R8, 0x2, R4 ;  /* 0x000000020804b825 */ /* 0x000fc800078e0204 */
[----:B------:R-:W-:Y:S01]  /*12470*/  @!P3 IMAD.WIDE R6, R8, 0x2, R6 ;  /* 0x000000020806b825 */ /* 0x000fe200078e0206 */
[----:B------:R-:W-:Y:S01]  /*12480*/  CS2R R8, SRZ ;  /* 0x0000000000087805 */ /* 0x000fe2000001ff00 */
[----:B------:R0:W5:Y:S02]  /*12490*/  @!P3 LD.E.128 R72, desc[UR6][R4.64] ;  /* 0x000000060448b980 */ /* 0x000164000c101d00 */
[--C-:B------:R-:W-:Y:S02]  /*124a0*/  @!P2 IMAD.X R21, R77, 0x1, R12.reuse, P0 ;  /* 0x000000014d15a824 */ /* 0x100fe400000e060c */
[----:B------:R-:W-:Y:S01]  /*124b0*/  @!P2 IMAD.X R77, R3, 0x1, R12, P1 ;  /* 0x00000001034da824 */ /* 0x000fe200008e060c */
[----:B------:R1:W5:Y:S01]  /*124c0*/  @!P3 LD.E.128 R8, desc[UR6][R6.64] ;  /* 0x000000060608b980 */ /* 0x000362000c101d00 */
[----:B------:R-:W-:Y:S02]  /*124d0*/  CS2R R12, SRZ ;  /* 0x00000000000c7805 */ /* 0x000fe4000001ff00 */
[----:B0-----:R-:W-:-:S04]  /*124e0*/  CS2R R4, SRZ ;  /* 0x0000000000047805 */ /* 0x001fc8000001ff00 */
[----:B------:R0:W5:Y:S01]  /*124f0*/  @!P2 LD.E.128 R12, desc[UR6][R20.64] ;  /* 0x00000006140ca980 */ /* 0x000162000c101d00 */
[----:B-1----:R-:W-:-:S06]  /*12500*/  CS2R R6, SRZ ;  /* 0x0000000000067805 */ /* 0x002fcc000001ff00 */
[----:B------:R0:W5:Y:S02]  /*12510*/  @!P2 LD.E.128 R4, desc[UR6][R76.64] ;  /* 0x000000064c04a980 */ /* 0x000164000c101d00 */
.L_x_2811:
[----:B------:R-:W-:Y:S05]  /*12520*/  BSYNC B1 ;  /* 0x0000000000017941 */ /* 0x000fea0003800000 */
.L_x_2810:
[----:B------:R-:W4:Y:S01]  /*12530*/  SYNCS.PHASECHK.TRANS64.TRYWAIT P0, [R16+URZ+0x38800], R0 ;  /* 0x03880000100075a7 */ /* 0x000f22000800017f */
[----:B0----5:R-:W-:Y:S01]  /*12540*/  IMAD.MOV.U32 R20, RZ, RZ, R4 ;  /* 0x000000ffff147224 */ /* 0x021fe200078e0004 */
[----:B------:R-:W-:Y:S01]  /*12550*/  BSSY B1, `(.L_x_2812) ;  /* 0x000000d000017945 */ /* 0x000fe20003800000 */
[----:B---3--:R-:W-:Y:S02]  /*12560*/  IMAD.MOV.U32 R3, RZ, RZ, R5 ;  /* 0x000000ffff037224 */ /* 0x008fe400078e0005 */
[----:B------:R-:W-:Y:S02]  /*12570*/  IMAD.MOV.U32 R76, RZ, RZ, R6 ;  /* 0x000000ffff4c7224 */ /* 0x000fe400078e0006 */
[----:B-1----:R-:W-:Y:S01]  /*12580*/  IMAD.MOV.U32 R21, RZ, RZ, R7 ;  /* 0x000000ffff157224 */ /* 0x002fe200078e0007 */
        /* <DEDUP_REMOVED lines=8> */
[----:B----4-:R-:W-:Y:S06]  /*12610*/  @!P0 BRA `(.L_x_2813) ;  /* 0x0000022400b48947 */ /* 0x010fec0003800000 */
.L_x_3120:
[----:B------:R-:W-:Y:S05]  /*12620*/  BSYNC B1 ;  /* 0x0000000000017941 */ /* 0x000fea0003800000 */
.L_x_2812:
[----:B------:R-:W-:Y:S01]  /*12630*/  IMAD.MOV.U32 R3, RZ, RZ, R12 ;  /* 0x000000ffff037224 */ /* 0x000fe200078e000c */
[----:B------:R-:W-:Y:S01]  /*12640*/  BSSY B1, `(.L_x_2814) ;  /* 0x00000e8000017945 */ /* 0x000fe20003800000 */
[----:B0-----:R-:W-:Y:S02]  /*12650*/  IMAD.MOV.U32 R0, RZ, RZ, R13 ;  /* 0x000000ffff007224 */ /* 0x001fe400078e000d */
[----:B------:R-:W-:-:S03]  /*12660*/  IMAD.MOV.U32 R20, RZ, RZ, R72 ;  /* 0x000000ffff147224 */ /* 0x000fc600078e0048 */
[----:B------:R-:W-:Y:S01]  /*12670*/  PRMT R99, R3, 0x5410, R0 ;  /* 0x0000541003637816 */ /* 0x000fe20000000000 */
[----:B------:R-:W-:Y:S02]  /*12680*/  IMAD.MOV.U32 R3, RZ, RZ, R14 ;  /* 0x000000ffff037224 */ /* 0x000fe400078e000e */
[----:B------:R-:W-:-:S05]  /*12690*/  IMAD.MOV.U32 R0, RZ, RZ, R15 ;  /* 0x000000ffff007224 */ /* 0x000fca00078e000f */
[----:B------:R-:W-:Y:S01]  /*126a0*/  PRMT R100, R3, 0x5410, R0 ;  /* 0x0000541003647816 */ /* 0x000fe20000000000 */
[----:B------:R-:W-:Y:S01]  /*126b0*/  IMAD.MOV.U32 R3, RZ, RZ, R73 ;  /* 0x000000ffff037224 */ /* 0x000fe200078e0049 */
[----:B------:R-:W-:-:S04]  /*126c0*/  VIADDMNMX R0, R78, -R231, 0x80, PT ;  /* 0x000000804e007446 */ /* 0x000fc800038009e7 */
        /* <DEDUP_REMOVED lines=8> */
[----:B------:R-:W-:Y:S01]  /*12750*/  IMAD.SHL.U32 R123, R212, 0x40, RZ ;  /* 0x00000040d47b7824 */ /* 0x000fe200078e00ff */
[----:B0-----:R-:W-:-:S13]  /*12760*/  ISETP.GE.AND P0, PT, R18, R3, PT ;  /* 0x000000031200720c */ /* 0x001fda0003f06270 */
[----:B------:R-:W-:Y:S05]  /*12770*/  @P0 BRA `(.L_x_2817) ;  /* 0x0000000400a00947 */ /* 0x000fea0003800000 */
[----:B------:R-:W3:Y:S01]  /*12780*/  LDL R76, [R1+0x60] ;  /* 0x00006000014c7983 */ /* 0x000ee20000100800 */
[----:B------:R-:W-:Y:S02]  /*12790*/  SHF.R.U64 R101, R68, 0x10, R69 ;  /* 0x0000001044657819 */ /* 0x000fe40000001245 */
[----:B------:R-:W-:Y:S01]  /*127a0*/  SHF.R.U64 R96, R60, 0x10, R61 ;  /* 0x000000103c607819 */ /* 0x000fe2000000123d */
[----:B------:R-:W0:Y:S01]  /*127b0*/  LDS.128 R80, [R230] ;  /* 0x00000000e6507984 */ /* 0x000e220000000c00 */
[----:B------:R-:W-:Y:S02]  /*127c0*/  PRMT R101, R89, 0x5410, R101 ;  /* 0x0000541059657816 */ /* 0x000fe40000000065 */
[----:B------:R-:W-:Y:S02]  /*127d0*/  SHF.R.U32.HI R94, RZ, 0x10, R69 ;  /* 0x00000010ff5e7819 */ /* 0x000fe40000011645 */
[----:B------:R-:W-:Y:S02]  /*127e0*/  PRMT R96, R104, 0x5432, R96 ;  /* 0x0000543268607816 */ /* 0x000fe40000000060 */
[----:B------:R-:W-:Y:S01]  /*127f0*/  SHF.R.U32.HI R95, RZ, 0x10, R61 ;  /* 0x00000010ff5f7819 */ /* 0x000fe2000001163d */
[----:B------:R-:W-:Y:S01]  /*12800*/  IMAD.U32 R61, R101, 0x10000, RZ ;  /* 0x00010000653d7824 */ /* 0x000fe200078e00ff */
[----:B------:R-:W-:-:S02]  /*12810*/  SHF.R.U64 R60, R62, 0x10, R63 ;  /* 0x000000103e3c7819 */ /* 0x000fc4000000123f */
[----:B------:R-:W-:Y:S02]  /*12820*/  SHF.R.U32.HI R88, RZ, 0x10, R63 ;  /* 0x00000010ff587819 */ /* 0x000fe4000001163f */
[----:B------:R-:W-:Y:S01]  /*12830*/  PRMT R94, R89, 0x5432, R94 ;  /* 0x00005432595e7816 */ /* 0x000fe2000000005e */
[----:B------:R-:W-:Y:S01]  /*12840*/  IMAD.U32 R89, R96, 0x10000, RZ ;  /* 0x0001000060597824 */ /* 0x000fe200078e00ff */
[--C-:B------:R-:W-:Y:S02]  /*12850*/  SHF.R.U64 R70, R70, 0x10, R71.reuse ;  /* 0x0000001046467819 */ /* 0x100fe40000001247 */
[----:B------:R-:W-:Y:S01]  /*12860*/  SHF.R.U32.HI R62, RZ, 0x10, R71 ;  /* 0x00000010ff3e7819 */ /* 0x000fe20000011647 */
[----:B------:R-:W-:Y:S01]  /*12870*/  IMAD.U32 R71, R94, 0x10000, RZ ;  /* 0x000100005e477824 */ /* 0x000fe200078e00ff */
[C---:B------:R-:W-:Y:S02]  /*12880*/  PRMT R95, R102.reuse, 0x5410, R95 ;  /* 0x00005410665f7816 */ /* 0x040fe4000000005f */
[----:B------:R-:W-:-:S02]  /*12890*/  PRMT R70, R102, 0x5432, R70 ;  /* 0x0000543266467816 */ /* 0x000fc40000000046 */
[----:B------:R-:W-:Y:S02]  /*128a0*/  PRMT R62, R103, 0x5432, R62 ;  /* 0x00005432673e7816 */ /* 0x000fe4000000003e */
[----:B------:R-:W-:Y:S02]  /*128b0*/  PRMT R88, R122, 0x5432, R88 ;  /* 0x000054327a587816 */ /* 0x000fe40000000058 */
[----:B------:R-:W-:Y:S02]  /*128c0*/  LOP3.LUT R101, R101, 0xffff0000, RZ, 0xc0, !PT ;  /* 0xffff000065657812 */ /* 0x000fe400078ec0ff */
[----:B------:R-:W-:Y:S01]  /*128d0*/  LOP3.LUT R96, R96, 0xffff0000, RZ, 0xc0, !PT ;  /* 0xffff000060607812 */ /* 0x000fe200078ec0ff */
[----:B------:R-:W-:Y:S01]  /*128e0*/  IMAD.U32 R104, R88, 0x10000, RZ ;  /* 0x0001000058687824 */ /* 0x000fe200078e00ff */
[----:B------:R-:W-:Y:S01]  /*128f0*/  PRMT R60, R121, 0x5432, R60 ;  /* 0x00005432793c7816 */ /* 0x000fe2000000003c */
[C---:B0-----:R-:W-:Y:S01]  /*12900*/  IMAD.U32 R68, R80.reuse, 0x10000, RZ ;  /* 0x0001000050447824 */ /* 0x041fe200078e00ff */
[----:B------:R-:W-:-:S02]  /*12910*/  LOP3.LUT R80, R80, 0xffff0000, RZ, 0xc0, !PT ;  /* 0xffff000050507812 */ /* 0x000fc400078ec0ff */
[----:B---3--:R-:W-:-:S04]  /*12920*/  LEA.HI R20, R3, R76, RZ, 0x1d ;  /* 0x0000004c03147211 */ /* 0x008fc800078fe8ff */
[----:B------:R-:W-:Y:S01]  /*12930*/  SHF.R.S32.HI R76, RZ, 0x1f, R20 ;  /* 0x0000001fff4c7819 */ /* 0x000fe20000011414 */
[----:B--2---:R-:W-:-:S03]  /*12940*/  IMAD.SHL.U32 R77, R20, 0x8, RZ ;  /* 0x00000008144d7824 */ /* 0x004fc600078e00ff */
[----:B------:R-:W-:Y:S02]  /*12950*/  LEA.HI R76, R76, R20, RZ, 0x3 ;  /* 0x000000144c4c7211 */ /* 0x000fe400078f18ff */
[----:B------:R-:W-:-:S03]  /*12960*/  LOP3.LUT R20, R77, 0x38, RZ, 0xc0, !PT ;  /* 0x000000384d147812 */ /* 0x000fc600078ec0ff */
[----:B------:R-:W-:Y:S01]  /*12970*/  IMAD.SHL.U32 R76, R76, 0x400, RZ ;  /* 0x000004004c4c7824 */ /* 0x000fe200078e00ff */
[----:B------:R-:W-:-:S04]  /*12980*/  LOP3.LUT R20, R20, 0x1c0, R123, 0xf8, !PT ;  /* 0x000001c014147812 */ /* 0x000fc800078ef87b */
[----:B------:R-:W-:Y:S02]  /*12990*/  LOP3.LUT R20, R20, R228, RZ, 0x3c, !PT ;  /* 0x000000e414147212 */ /* 0x000fe400078e3cff */
[----:B------:R-:W-:-:S04]  /*129a0*/  LOP3.LUT R76, R76, 0x7fffe000, RZ, 0xc0, !PT ;  /* 0x7fffe0004c4c7812 */ /* 0x000fc800078ec0ff */
[----:B------:R-:W-:-:S05]  /*129b0*/  IADD3 R20, R20, R76, R227 ;  /* 0x0000004c14147210 */ /* 0x000fca0007ffe0e3 */
[----:B------:R-:W-:-:S05]  /*129c0*/  IMAD R20, R20, 0x2, R16 ;  /* 0x0000000214147824 */ /* 0x000fca00078e0210 */
[----:B------:R-:W0:Y:S02]  /*129d0*/  LDS.128 R76, [R20+0x14400] ;  /* 0x01440000144c7984 */ /* 0x000e240000000c00 */
[----:B0-----:R-:W-:Y:S02]  /*129e0*/  IMAD.U32 R63, R76, 0x10000, RZ ;  /* 0x000100004c3f7824 */ /* 0x001fe400078e00ff */
        /* <DEDUP_REMOVED lines=10> */
[----:B------:R-:W-:Y:S01]  /*12a90*/  IMAD.U32 R63, R95, 0x10000, RZ ;  /* 0x000100005f3f7824 */ /* 0x000fe200078e00ff */
[----:B------:R-:W-:-:S03]  /*12aa0*/  LOP3.LUT R81, R81, 0xffff0000, RZ, 0xc0, !PT ;  /* 0xffff000051517812 */ /* 0x000fc600078ec0ff */
[-C--:B------:R-:W-:Y:S01]  /*12ab0*/  FFMA.FTZ R61, R69, R63.reuse, -R61 ;  /* 0x0000003f453d7223 */ /* 0x080fe2000001083d */
[----:B------:R-:W-:Y:S01]  /*12ac0*/  FMUL.FTZ R63, R102, R63 ;  /* 0x0000003f663f7220 */ /* 0x000fe20000410000 */
[C---:B------:R-:W-:Y:S01]  /*12ad0*/  IMAD.U32 R102, R83.reuse, 0x10000, RZ ;  /* 0x0001000053667824 */ /* 0x040fe200078e00ff */
[----:B------:R-:W-:Y:S02]  /*12ae0*/  LOP3.LUT R83, R83, 0xffff0000, RZ, 0xc0, !PT ;  /* 0xffff000053537812 */ /* 0x000fe400078ec0ff */
[----:B------:R-:W-:Y:S01]  /*12af0*/  FFMA.FTZ R69, R69, R71, R63 ;  /* 0x0000004745457223 */ /* 0x000fe2000001003f */
[C---:B------:R-:W-:Y:S01]  /*12b00*/  IMAD.U32 R71, R62.reuse, 0x10000, RZ ;  /* 0x000100003e477824 */ /* 0x040fe200078e00ff */
[----:B------:R-:W-:-:S03]  /*12b10*/  LOP3.LUT R62, R62, 0xffff0000, RZ, 0xc0, !PT ;  /* 0xffff00003e3e7812 */ /* 0x000fc600078ec0ff */
[C---:B------:R-:W-:Y:S01]  /*12b20*/  FMUL.FTZ R63, R103.reuse, R71 ;  /* 0x00000047673f7220 */ /* 0x040fe20000410000 */
[----:B------:R-:W-:-:S03]  /*12b30*/  FMUL.FTZ R103, R103, R104 ;  /* 0x0000006867677220 */ /* 0x000fc60000410000 */
[C---:B------:R-:W-:Y:S01]  /*12b40*/  FFMA.FTZ R63, R102.reuse, R104, -R63 ;  /* 0x00000068663f7223 */ /* 0x040fe2000001083f */
[----:B------:R-:W-:Y:S01]  /*12b50*/  FFMA.FTZ R71, R102, R71, R103 ;  /* 0x0000004766477223 */ /* 0x000fe20000010067 */
[----:B------:R-:W-:-:S05]  /*12b60*/  LOP3.LUT R102, R76, 0xffff0000, RZ, 0xc0, !PT ;  /* 0xffff00004c667812 */ /* 0x000fca00078ec0ff */
[----:B------:R-:W-:-:S04]  /*12b70*/  FMUL.FTZ R76, R102, R101 ;  /* 0x00000065664c7220 */ /* 0x000fc80000410000 */
[-C--:B------:R-:W-:Y:S01]  /*12b80*/  FFMA.FTZ R76, R80, R96.reuse, -R76 ;  /* 0x00000060504c7223 */ /* 0x080fe2000001084c */
[----:B------:R-:W-:Y:S01]  /*12b90*/  FMUL.FTZ R96, R102, R96 ;  /* 0x0000006066607220 */ /* 0x000fe20000410000 */
[----:B------:R-:W-:-:S03]  /*12ba0*/  IMAD.U32 R102, R78, 0x10000, RZ ;  /* 0x000100004e667824 */ /* 0x000fc600078e00ff */
[----:B------:R-:W-:Y:S01]  /*12bb0*/  FFMA.FTZ R80, R80, R101, R96 ;  /* 0x0000006550507223 */ /* 0x000fe20000010060 */
[----:B------:R-:W-:Y:S01]  /*12bc0*/  LOP3.LUT R96, R94, 0xffff0000, RZ, 0xc0, !PT ;  /* 0xffff00005e607812 */ /* 0x000fe200078ec0ff */
[C---:B------:R-:W-:Y:S01]  /*12bd0*/  IMAD.U32 R101, R70.reuse, 0x10000, RZ ;  /* 0x0001000046657824 */ /* 0x040fe200078e00ff */
[----:B------:R-:W-:Y:S02]  /*12be0*/  LOP3.LUT R94, R95, 0xffff0000, RZ, 0xc0, !PT ;  /* 0xffff00005f5e7812 */ /* 0x000fe400078ec0ff */
[----:B------:R-:W-:Y:S01]  /*12bf0*/  LOP3.LUT R70, R70, 0xffff0000, RZ, 0xc0, !PT ;  /* 0xffff000046467812 */ /* 0x000fe200078ec0ff */
[C---:B------:R-:W-:Y:S01]  /*12c00*/  FMUL.FTZ R95, R77.reuse, R96 ;  /* 0x000000604d5f7220 */ /* 0x040fe20000410000 */
[----:B------:R-:W-:Y:S01]  /*12c10*/  F2FP.BF16.F32.PACK_AB R68, R80, R68 ;  /* 0x000000445044723e */ /* 0x000fe200000010ff */
[-C--:B------:R-:W-:Y:S02]  /*12c20*/  FMUL.FTZ R77, R77, R94.reuse ;  /* 0x0000005e4d4d7220 */ /* 0x080fe40000410000 */
[----:B------:R-:W-:-:S02]  /*12c30*/  FFMA.FTZ R94, R81, R94, -R95 ;  /* 0x0000005e515e7223 */ /* 0x000fc4000001085f */
[----:B------:R-:W-:Y:S01]  /*12c40*/  FFMA.FTZ R95, R81, R96, R77 ;  /* 0x00000060515f7223 */ /* 0x000fe2000001004d */
[----:B------:R-:W-:Y:S02]  /*12c50*/  IMAD.U32 R96, R82, 0x10000, RZ ;  /* 0x0001000052607824 */ /* 0x000fe400078e00ff */
[----:B------:R-:W-:Y:S01]  /*12c60*/  FMUL.FTZ R81, R102, R101 ;  /* 0x0000006566517220 */ /* 0x000fe20000410000 */
[C---:B------:R-:W-:Y:S01]  /*12c70*/  IMAD.U32 R77, R60.reuse, 0x10000, RZ ;  /* 0x000100003c4d7824 */ /* 0x040fe200078e00ff */
[----:B------:R-:W-:Y:S02]  /*12c80*/  LOP3.LUT R60, R60, 0xffff0000, RZ, 0xc0, !PT ;  /* 0xffff00003c3c7812 */ /* 0x000fe400078ec0ff */
[----:B------:R-:W-:Y:S01]  /*12c90*/  LOP3.LUT R82, R82, 0xffff0000, RZ, 0xc0, !PT ;  /* 0xffff000052527812 */ /* 0x000fe200078ec0ff */
[-C--:B------:R-:W-:Y:S01]  /*12ca0*/  FFMA.FTZ R81, R96, R77.reuse, -R81 ;  /* 0x0000004d60517223 */ /* 0x080fe20000010851 */
[----:B------:R-:W-:Y:S01]  /*12cb0*/  FMUL.FTZ R77, R102, R77 ;  /* 0x0000004d664d7220 */ /* 0x000fe20000410000 */
[----:B------:R-:W-:-:S02]  /*12cc0*/  F2FP.BF16.F32.PACK_AB R61, R94, R61 ;  /* 0x0000003d5e3d723e */ /* 0x000fc400000010ff */
[----:B------:R-:W-:Y:S01]  /*12cd0*/  F2FP.BF16.F32.PACK_AB R69, R95, R69 ;  /* 0x000000455f45723e */ /* 0x000fe200000010ff */
[----:B------:R-:W-:Y:S01]  /*12ce0*/  FFMA.FTZ R77, R96, R101, R77 ;  /* 0x00000065604d7223 */ /* 0x000fe2000001004d */
[----:B------:R-:W-:-:S05]  /*12cf0*/  LOP3.LUT R96, R78, 0xffff0000, RZ, 0xc0, !PT ;  /* 0xffff00004e607812 */ /* 0x000fca00078ec0ff */
[----:B------:R-:W-:-:S04]  /*12d00*/  FMUL.FTZ R78, R96, R70 ;  /* 0x00000046604e7220 */ /* 0x000fc80000410000 */
[-C--:B------:R-:W-:Y:S01]  /*12d10*/  FFMA.FTZ R78, R82, R60.reuse, -R78 ;  /* 0x0000003c524e7223 */ /* 0x080fe2000001084e */
[----:B------:R-:W-:-:S04]  /*12d20*/  FMUL.FTZ R60, R96, R60 ;  /* 0x0000003c603c7220 */ /* 0x000fc80000410000 */
[----:B------:R-:W-:Y:S01]  /*12d30*/  FFMA.FTZ R70, R82, R70, R60 ;  /* 0x0000004652467223 */ /* 0x000fe2000001003c */
[----:B------:R-:W-:Y:S01]  /*12d40*/  LOP3.LUT R82, R88, 0xffff0000, RZ, 0xc0, !PT ;  /* 0xffff000058527812 */ /* 0x000fe200078ec0ff */
[----:B------:R-:W-:-:S03]  /*12d50*/  FMUL.FTZ R60, R79, R62 ;  /* 0x0000003e4f3c7220 */ /* 0x000fc60000410000 */
[----:B------:R-:W-:Y:S01]  /*12d60*/  F2FP.BF16.F32.PACK_AB R70, R70, R77 ;  /* 0x0000004d4646723e */ /* 0x000fe200000010ff */
[-C--:B------:R-:W-:Y:S01]  /*12d70*/  FMUL.FTZ R79, R79, R82.reuse ;  /* 0x000000524f4f7220 */ /* 0x080fe20000410000 */
[C---:B------:R-:W-:Y:S01]  /*12d80*/  FFMA.FTZ R82, R83.reuse, R82, -R60 ;  /* 0x0000005253527223 */ /* 0x040fe2000001083c */
[----:B------:R-:W-:Y:S02]  /*12d90*/  F2FP.BF16.F32.PACK_AB R60, R76, R89 ;  /* 0x000000594c3c723e */ /* 0x000fe400000010ff */
[----:B------:R-:W-:Y:S01]  /*12da0*/  FFMA.FTZ R79, R83, R62, R79 ;  /* 0x0000003e534f7223 */ /* 0x000fe2000001004f */
[----:B------:R-:W-:Y:S02]  /*12db0*/  F2FP.BF16.F32.PACK_AB R62, R78, R81 ;  /* 0x000000514e3e723e */ /* 0x000fe400000010ff */
[----:B------:R-:W-:Y:S02]  /*12dc0*/  F2FP.BF16.F32.PACK_AB R63, R82, R63 ;  /* 0x0000003f523f723e */ /* 0x000fe400000010ff */
[----:B------:R-:W-:-:S03]  /*12dd0*/  F2FP.BF16.F32.PACK_AB R71, R79, R71 ;  /* 0x000000474f47723e */ /* 0x000fc600000010ff */
[----:B------:R0:W-:Y:S04]  /*12de0*/  STS.128 [R230], R60 ;  /* 0x0000003ce6007388 */ /* 0x0001e80000000c00 */
[----:B------:R0:W-:Y:S02]  /*12df0*/  STS.128 [R20+0x14400], R68 ;  /* 0x0144004414007388 */ /* 0x0001e40000000c00 */
.L_x_2817:
[----:B------:R-:W-:Y:S05]  /*12e00*/  BSYNC B2 ;  /* 0x0000000000027941 */ /* 0x000fea0003800000 */
.L_x_2816:
[----:B------:R-:W-:-:S13]  /*12e10*/  ISETP.GE.AND P0, PT, R213, R3, PT ;  /* 0x00000003d500720c */ /* 0x000fda0003f06270 */
[----:B------:R-:W-:Y:S05]  /*12e20*/  @P0 BRA `(.L_x_2815) ;  /* 0x0000000400a40947 */ /* 0x000fea0003800000 */
[----:B0-----:R-:W3:Y:S04]  /*12e30*/  LDL R20, [R1+0x64] ;  /* 0x0000640001147983 */ /* 0x001ee80000100800 */
[----:B------:R-:W4:Y:S01]  /*12e40*/  LDL R94, [R1+0xb4] ;  /* 0x0000b400015e7983 */ /* 0x000f220000100800 */
[----:B------:R-:W-:Y:S02]  /*12e50*/  SHF.R.U64 R78, R64, 0x10, R65 ;  /* 0x00000010404e7819 */ /* 0x000fe40000001241 */
[----:B------:R-:W-:Y:S02]  /*12e60*/  SHF.R.U64 R79, R56, 0x10, R57 ;  /* 0x00000010384f7819 */ /* 0x000fe40000001239 */
[C---:B------:R-:W-:Y:S02]  /*12e70*/  PRMT R78, R120.reuse, 0x5410, R78 ;  /* 0x00005410784e7816 */ /* 0x040fe4000000004e */
[----:B------:R-:W-:-:S02]  /*12e80*/  PRMT R79, R120, 0x5432, R79 ;  /* 0x00005432784f7816 */ /* 0x000fc4000000004f */
[----:B------:R-:W-:Y:S02]  /*12e90*/  SHF.R.U32.HI R82, RZ, 0x10, R57 ;  /* 0x00000010ff527819 */ /* 0x000fe40000011639 */
[----:B------:R-:W-:Y:S01]  /*12ea0*/  SHF.R.U32.HI R56, RZ, 0x10, R65 ;  /* 0x00000010ff387819 */ /* 0x000fe20000011641 */
[----:B------:R-:W-:Y:S01]  /*12eb0*/  IMAD.U32 R81, R79, 0x10000, RZ ;  /* 0x000100004f517824 */ /* 0x000fe200078e00ff */
[C---:B------:R-:W-:Y:S02]  /*12ec0*/  PRMT R82, R119.reuse, 0x5432, R82 ;  /* 0x0000543277527816 */ /* 0x040fe40000000052 */
[----:B------:R-:W-:Y:S02]  /*12ed0*/  PRMT R56, R119, 0x5410, R56 ;  /* 0x0000541077387816 */ /* 0x000fe40000000038 */
[--C-:B------:R-:W-:Y:S02]  /*12ee0*/  SHF.R.U32.HI R80, RZ, 0x10, R67.reuse ;  /* 0x00000010ff507819 */ /* 0x100fe40000011643 */
[----:B------:R-:W-:-:S02]  /*12ef0*/  SHF.R.U64 R66, R66, 0x10, R67 ;  /* 0x0000001042427819 */ /* 0x000fc40000001243 */
[----:B------:R-:W-:Y:S02]  /*12f00*/  LOP3.LUT R79, R79, 0xffff0000, RZ, 0xc0, !PT ;  /* 0xffff00004f4f7812 */ /* 0x000fe400078ec0ff */
[----:B------:R-:W-:Y:S02]  /*12f10*/  SHF.R.U64 R58, R58, 0x10, R59 ;  /* 0x000000103a3a7819 */ /* 0x000fe4000000123b */
[C---:B------:R-:W-:Y:S02]  /*12f20*/  PRMT R66, R117.reuse, 0x5410, R66 ;  /* 0x0000541075427816 */ /* 0x040fe40000000042 */
[----:B------:R-:W-:Y:S02]  /*12f30*/  PRMT R58, R117, 0x5432, R58 ;  /* 0x00005432753a7816 */ /* 0x000fe4000000003a */
[----:B------:R-:W-:-:S05]  /*12f40*/  PRMT R80, R118, 0x5410, R80 ;  /* 0x0000541076507816 */ /* 0x000fca0000000050 */
[C---:B------:R-:W-:Y:S01]  /*12f50*/  IMAD.U32 R83, R80.reuse, 0x10000, RZ ;  /* 0x0001000050537824 */ /* 0x040fe200078e00ff */
[----:B------:R-:W-:Y:S02]  /*12f60*/  LOP3.LUT R80, R80, 0xffff0000, RZ, 0xc0, !PT ;  /* 0xffff000050507812 */ /* 0x000fe400078ec0ff */
[----:B---3--:R-:W-:-:S04]  /*12f70*/  LEA.HI R20, R3, R20, RZ, 0x1d ;  /* 0x0000001403147211 */ /* 0x008fc800078fe8ff */
[----:B------:R-:W-:Y:S01]  /*12f80*/  SHF.R.S32.HI R3, RZ, 0x1f, R20 ;  /* 0x0000001fff037819 */ /* 0x000fe20000011414 */
[----:B------:R-:W-:Y:S01]  /*12f90*/  IMAD.SHL.U32 R60, R20, 0x8, RZ ;  /* 0x00000008143c7824 */ /* 0x000fe200078e00ff */
[----:B----4-:R-:W0:Y:S02]  /*12fa0*/  LDS.128 R68, [R94] ;  /* 0x000000005e447984 */ /* 0x010e240000000c00 */
[----:B------:R-:W-:Y:S01]  /*12fb0*/  LEA.HI R3, R3, R20, RZ, 0x3 ;  /* 0x0000001403037211 */ /* 0x000fe200078f18ff */
[----:B------:R-:W-:Y:S01]  /*12fc0*/  IMAD.U32 R20, R78, 0x10000, RZ ;  /* 0x000100004e147824 */ /* 0x000fe200078e00ff */
[----:B------:R-:W-:Y:S02]  /*12fd0*/  LOP3.LUT R60, R60, 0x38, RZ, 0xc0, !PT ;  /* 0x000000383c3c7812 */ /* 0x000fe400078ec0ff */
[----:B------:R-:W-:Y:S01]  /*12fe0*/  LOP3.LUT R78, R78, 0xffff0000, RZ, 0xc0, !PT ;  /* 0xffff00004e4e7812 */ /* 0x000fe200078ec0ff */
[----:B------:R-:W-:Y:S01]  /*12ff0*/  IMAD.SHL.U32 R3, R3, 0x400, RZ ;  /* 0x0000040003037824 */ /* 0x000fe200078e00ff */
[----:B------:R-:W-:-:S04]  /*13000*/  LOP3.LUT R60, R60, 0x1c0, R123, 0xf8, !PT ;  /* 0x000001c03c3c7812 */ /* 0x000fc800078ef87b */
[----:B------:R-:W-:Y:S02]  /*13010*/  LOP3.LUT R60, R60, R228, RZ, 0x3c, !PT ;  /* 0x000000e43c3c7212 */ /* 0x000fe400078e3cff */
[----:B------:R-:W-:-:S04]  /*13020*/  LOP3.LUT R3, R3, 0x7fffe000, RZ, 0xc0, !PT ;  /* 0x7fffe00003037812 */ /* 0x000fc800078ec0ff */
[----:B------:R-:W-:-:S05]  /*13030*/  IADD3 R3, R60, R3, R227 ;  /* 0x000000033c037210 */ /* 0x000fca0007ffe0e3 */
[----:B------:R-:W-:-:S05]  /*13040*/  IMAD R3, R3, 0x2, R16 ;  /* 0x0000000203037824 */ /* 0x000fca00078e0210 */
[----:B------:R-:W1:Y:S01]  /*13050*/  LDS.128 R60, [R3+0x14400] ;  /* 0x01440000033c7984 */ /* 0x000e620000000c00 */
[----:B0-----:R-:W-:Y:S02]  /*13060*/  IMAD.U32 R76, R68, 0x10000, RZ ;  /* 0x00010000444c7824 */ /* 0x001fe400078e00ff */
[----:B------:R-:W-:Y:S02]  /*13070*/  IMAD.U32 R65, R69, 0x10000, RZ ;  /* 0x0001000045417824 */ /* 0x000fe400078e00ff */
[C---:B-1----:R-:W-:Y:S01]  /*13080*/  IMAD.U32 R57, R60.reuse, 0x10000, RZ ;  /* 0x000100003c397824 */ /* 0x042fe200078e00ff */
[----:B------:R-:W-:Y:S01]  /*13090*/  LOP3.LUT R67, R60, 0xffff0000, RZ, 0xc0, !PT ;  /* 0xffff00003c437812 */ /* 0x000fe200078ec0ff */
[C---:B------:R-:W-:Y:S01]  /*130a0*/  IMAD.U32 R88, R63.reuse, 0x10000, RZ ;  /* 0x000100003f587824 */ /* 0x040fe200078e00ff */
[----:B------:R-:W-:Y:S01]  /*130b0*/  LOP3.LUT R63, R63, 0xffff0000, RZ, 0xc0, !PT ;  /* 0xffff00003f3f7812 */ /* 0x000fe200078ec0ff */
[C---:B------:R-:W-:Y:S01]  /*130c0*/  FMUL.FTZ R64, R57.reuse, R20 ;  /* 0x0000001439407220 */ /* 0x040fe20000410000 */
[----:B------:R-:W-:Y:S01]  /*130d0*/  FMUL.FTZ R57, R57, R81 ;  /* 0x0000005139397220 */ /* 0x000fe20000410000 */
[C---:B------:R-:W-:Y:S01]  /*130e0*/  FMUL.FTZ R60, R67.reuse, R78 ;  /* 0x0000004e433c7220 */ /* 0x040fe20000410000 */
[----:B------:R-:W-:Y:S01]  /*130f0*/  FMUL.FTZ R67, R67, R79 ;  /* 0x0000004f43437220 */ /* 0x000fe20000410000 */
        /* <DEDUP_REMOVED lines=8> */
[----:B--2---:R-:W-:Y:S01]  /*13180*/  FMUL.FTZ R77, R64, R20 ;  /* 0x00000014404d7220 */ /* 0x004fe20000410000 */
[----:B------:R-:W-:Y:S01]  /*13190*/  FMUL.FTZ R89, R88, R83 ;  /* 0x0000005358597220 */ /* 0x000fe20000410000 */
[----:B------:R-:W-:-:S02]  /*131a0*/  FMUL.FTZ R64, R64, R57 ;  /* 0x0000003940407220 */ /* 0x000fc40000410000 */
[C---:B------:R-:W-:Y:S01]  /*131b0*/  FFMA.FTZ R57, R65.reuse, R57, -R77 ;  /* 0x0000003941397223 */ /* 0x040fe2000001084d */
[----:B------:R-:W-:Y:S01]  /*131c0*/  SHF.R.U32.HI R77, RZ, 0x10, R59 ;  /* 0x00000010ff4d7819 */ /* 0x000fe2000001163b */
[----:B------:R-:W-:Y:S01]  /*131d0*/  FFMA.FTZ R65, R65, R20, R64 ;  /* 0x0000001441417223 */ /* 0x000fe20000010040 */
[----:B------:R-:W-:Y:S01]  /*131e0*/  LOP3.LUT R59, R68, 0xffff0000, RZ, 0xc0, !PT ;  /* 0xffff0000443b7812 */ /* 0x000fe200078ec0ff */
[----:B------:R-:W-:Y:S01]  /*131f0*/  IMAD.U32 R20, R71, 0x10000, RZ ;  /* 0x0001000047147824 */ /* 0x000fe200078e00ff */
[----:B------:R-:W-:Y:S01]  /*13200*/  LOP3.LUT R68, R69, 0xffff0000, RZ, 0xc0, !PT ;  /* 0xffff000045447812 */ /* 0x000fe200078ec0ff */
[C---:B------:R-:W-:Y:S01]  /*13210*/  FMUL.FTZ R69, R61.reuse, R56 ;  /* 0x000000383d457220 */ /* 0x040fe20000410000 */
[----:B------:R-:W-:Y:S01]  /*13220*/  FMUL.FTZ R61, R61, R82 ;  /* 0x000000523d3d7220 */ /* 0x000fe20000410000 */
[----:B------:R-:W-:Y:S01]  /*13230*/  FFMA.FTZ R67, R59, R78, R67 ;  /* 0x0000004e3b437223 */ /* 0x000fe20000010043 */
[----:B------:R-:W-:Y:S02]  /*13240*/  IMAD.U32 R78, R62, 0x10000, RZ ;  /* 0x000100003e4e7824 */ /* 0x000fe400078e00ff */
[C---:B------:R-:W-:Y:S01]  /*13250*/  FFMA.FTZ R69, R68.reuse, R82, -R69 ;  /* 0x0000005244457223 */ /* 0x040fe20000010845 */
[----:B------:R-:W-:Y:S01]  /*13260*/  FFMA.FTZ R61, R68, R56, R61 ;  /* 0x00000038443d7223 */ /* 0x000fe2000001003d */
[----:B------:R-:W-:-:S02]  /*13270*/  IMAD.U32 R56, R66, 0x10000, RZ ;  /* 0x0001000042387824 */ /* 0x000fc400078e00ff */
[----:B------:R-:W-:Y:S01]  /*13280*/  FFMA.FTZ R60, R59, R79, -R60 ;  /* 0x0000004f3b3c7223 */ /* 0x000fe2000001083c */
[----:B------:R-:W-:Y:S01]  /*13290*/  IMAD.U32 R68, R58, 0x10000, RZ ;  /* 0x000100003a447824 */ /* 0x000fe200078e00ff */
[----:B------:R-:W-:Y:S01]  /*132a0*/  PRMT R77, R118, 0x5432, R77 ;  /* 0x00005432764d7816 */ /* 0x000fe2000000004d */
[----:B------:R-:W-:Y:S02]  /*132b0*/  IMAD.U32 R59, R70, 0x10000, RZ ;  /* 0x00010000463b7824 */ /* 0x000fe400078e00ff */
[C---:B------:R-:W-:Y:S01]  /*132c0*/  FMUL.FTZ R79, R78.reuse, R56 ;  /* 0x000000384e4f7220 */ /* 0x040fe20000410000 */
[-C--:B------:R-:W-:Y:S01]  /*132d0*/  FMUL.FTZ R78, R78, R68.reuse ;  /* 0x000000444e4e7220 */ /* 0x080fe20000410000 */
[----:B------:R-:W-:Y:S01]  /*132e0*/  LOP3.LUT R66, R66, 0xffff0000, RZ, 0xc0, !PT ;  /* 0xffff000042427812 */ /* 0x000fe200078ec0ff */
[----:B------:R-:W-:Y:S01]  /*132f0*/  IMAD.U32 R64, R77, 0x10000, RZ ;  /* 0x000100004d407824 */ /* 0x000fe200078e00ff */
[----:B------:R-:W-:Y:S01]  /*13300*/  LOP3.LUT R62, R62, 0xffff0000, RZ, 0xc0, !PT ;  /* 0xffff00003e3e7812 */ /* 0x000fe200078ec0ff */
[C---:B------:R-:W-:Y:S01]  /*13310*/  FFMA.FTZ R68, R59.reuse, R68, -R79 ;  /* 0x000000443b447223 */ /* 0x040fe2000001084f */
[----:B------:R-:W-:Y:S01]  /*13320*/  FFMA.FTZ R59, R59, R56, R78 ;  /* 0x000000383b3b7223 */ /* 0x000fe2000001004e */
[----:B------:R-:W-:Y:S01]  /*13330*/  LOP3.LUT R56, R70, 0xffff0000, RZ, 0xc0, !PT ;  /* 0xffff000046387812 */ /* 0x000fe200078ec0ff */
[-C--:B------:R-:W-:Y:S01]  /*13340*/  FMUL.FTZ R88, R88, R64.reuse ;  /* 0x0000004058587220 */ /* 0x080fe20000410000 */
[----:B------:R-:W-:Y:S01]  /*13350*/  LOP3.LUT R58, R58, 0xffff0000, RZ, 0xc0, !PT ;  /* 0xffff00003a3a7812 */ /* 0x000fe200078ec0ff */
[----:B------:R-:W-:Y:S01]  /*13360*/  FFMA.FTZ R64, R20, R64, -R89 ;  /* 0x0000004014407223 */ /* 0x000fe20000010859 */
[----:B------:R-:W-:Y:S01]  /*13370*/  LOP3.LUT R70, R71, 0xffff0000, RZ, 0xc0, !PT ;  /* 0xffff000047467812 */ /* 0x000fe200078ec0ff */
[C---:B------:R-:W-:Y:S01]  /*13380*/  FMUL.FTZ R71, R62.reuse, R66 ;  /* 0x000000423e477220 */ /* 0x040fe20000410000 */
[----:B------:R-:W-:Y:S01]  /*13390*/  LOP3.LUT R77, R77, 0xffff0000, RZ, 0xc0, !PT ;  /* 0xffff00004d4d7812 */ /* 0x000fe200078ec0ff */
[-C--:B------:R-:W-:Y:S01]  /*133a0*/  FMUL.FTZ R62, R62, R58.reuse ;  /* 0x0000003a3e3e7220 */ /* 0x080fe20000410000 */
[----:B------:R-:W-:Y:S01]  /*133b0*/  FFMA.FTZ R20, R20, R83, R88 ;  /* 0x0000005314147223 */ /* 0x000fe20000010058 */
[C---:B------:R-:W-:Y:S01]  /*133c0*/  FFMA.FTZ R58, R56.reuse, R58, -R71 ;  /* 0x0000003a383a7223 */ /* 0x040fe20000010847 */
[C---:B------:R-:W-:Y:S01]  /*133d0*/  FMUL.FTZ R71, R63.reuse, R80 ;  /* 0x000000503f477220 */ /* 0x040fe20000410000 */
[----:B------:R-:W-:Y:S01]  /*133e0*/  FMUL.FTZ R63, R63, R77 ;  /* 0x0000004d3f3f7220 */ /* 0x000fe20000410000 */
[----:B------:R-:W-:Y:S01]  /*133f0*/  FFMA.FTZ R62, R56, R66, R62 ;  /* 0x00000042383e7223 */ /* 0x000fe2000001003e */
[----:B------:R-:W-:Y:S01]  /*13400*/  F2FP.BF16.F32.PACK_AB R56, R60, R81 ;  /* 0x000000513c38723e */ /* 0x000fe200000010ff */
        /* <DEDUP_REMOVED lines=11> */
.L_x_2815:
[----:B------:R-:W-:Y:S05]  /*134c0*/  BSYNC B1 ;  /* 0x0000000000017941 */ /* 0x000fea0003800000 */
.L_x_2814:
[----:B-1----:R-:W-:Y:S01]  /*134d0*/  VIADD R3, R212, 0x20 ;  /* 0x00000020d4037836 */ /* 0x002fe20000000000 */
[----:B------:R-:W-:Y:S04]  /*134e0*/  BSSY B1, `(.L_x_2818) ;  /* 0x00000db000017945 */ /* 0x000fe80003800000 */
[----:B------:R-:W-:-:S13]  /*134f0*/  ISETP.GE.AND P0, PT, R3, R0, PT ;  /* 0x000000000300720c */ /* 0x000fda0003f06270 */
[----:B------:R-:W-:Y:S05]  /*13500*/  @P0 BRA `(.L_x_2819) ;  /* 0x0000000c00600947 */ /* 0x000fea0003800000 */
[----:B------:R-:W1:Y:S01]  /*13510*/  LDC R3, c[0x0][0x3f4] ;  /* 0x0000fd00ff037b82 */ /* 0x000e620000000800 */
[----:B------:R-:W-:Y:S01]  /*13520*/  BSSY B2, `(.L_x_2820) ;  /* 0x000006d000027945 */ /* 0x000fe20003800000 */
[----:B------:R-:W-:Y:S02]  /*13530*/  SHF.R.U32.HI R82, RZ, 0x3, R223 ;  /* 0x00000003ff527819 */ /* 0x000fe400000116df */
[-C--:B-1----:R-:W-:Y:S02]  /*13540*/  ISETP.GE.AND P0, PT, R18, R3.reuse, PT ;  /* 0x000000031200720c */ /* 0x082fe40003f06270 */
[----:B------:R-:W-:-:S11]  /*13550*/  ISETP.GE.AND P1, PT, R213, R3, PT ;  /* 0x00000003d500720c */ /* 0x000fd60003f26270 */
[----:B------:R-:W-:Y:S05]  /*13560*/  @P0 BRA `(.L_x_2821) ;  /* 0x0000000400a00947 */ /* 0x000fea0003800000 */
[----:B0-----:R-:W3:Y:S04]  /*13570*/  LDL R20, [R1+0x60] ;  /* 0x0000600001147983 */ /* 0x001ee80000100800 */
[----:B------:R-:W4:Y:S01]  /*13580*/  LDL R83, [R1+0xb0] ;  /* 0x0000b00001537983 */ /* 0x000f220000100800 */
[--C-:B------:R-:W-:Y:S02]  /*13590*/  SHF.R.U64 R44, R44, 0x10, R45.reuse ;  /* 0x000000102c2c7819 */ /* 0x100fe4000000122d */
[----:B------:R-:W-:Y:S02]  /*135a0*/  SHF.R.U32.HI R64, RZ, 0x10, R45 ;  /* 0x00000010ff407819 */ /* 0x000fe4000001162d */
[----:B------:R-:W-:Y:S02]  /*135b0*/  SHF.R.U64 R45, R46, 0x10, R47 ;  /* 0x000000102e2d7819 */ /* 0x000fe4000000122f */
[----:B------:R-:W-:-:S02]  /*135c0*/  SHF.R.U64 R46, R52, 0x10, R53 ;  /* 0x00000010342e7819 */ /* 0x000fc40000001235 */
[----:B------:R-:W-:Y:S02]  /*135d0*/  PRMT R44, R115, 0x5410, R44 ;  /* 0x00005410732c7816 */ /* 0x000fe4000000002c */
[----:B------:R-:W-:Y:S02]  /*135e0*/  PRMT R46, R113, 0x5410, R46 ;  /* 0x00005410712e7816 */ /* 0x000fe4000000002e */
[----:B------:R-:W-:Y:S01]  /*135f0*/  SHF.R.U32.HI R53, RZ, 0x10, R53 ;  /* 0x00000010ff357819 */ /* 0x000fe20000011635 */
[----:B------:R-:W-:Y:S01]  /*13600*/  IMAD.U32 R78, R44, 0x10000, RZ ;  /* 0x000100002c4e7824 */ /* 0x000fe200078e00ff */
[--C-:B------:R-:W-:Y:S01]  /*13610*/  SHF.R.U64 R52, R54, 0x10, R55.reuse ;  /* 0x0000001036347819 */ /* 0x100fe20000001237 */
[----:B--2---:R-:W-:Y:S01]  /*13620*/  IMAD.U32 R77, R46, 0x10000, RZ ;  /* 0x000100002e4d7824 */ /* 0x004fe200078e00ff */
[----:B------:R-:W-:Y:S02]  /*13630*/  SHF.R.U32.HI R54, RZ, 0x10, R55 ;  /* 0x00000010ff367819 */ /* 0x000fe40000011637 */
[----:B------:R-:W-:-:S02]  /*13640*/  SHF.R.U32.HI R47, RZ, 0x10, R47 ;  /* 0x00000010ff2f7819 */ /* 0x000fc4000001162f */
[----:B------:R-:W-:Y:S02]  /*13650*/  PRMT R53, R113, 0x5432, R53 ;  /* 0x0000543271357816 */ /* 0x000fe40000000035 */
[----:B------:R-:W-:Y:S02]  /*13660*/  PRMT R64, R115, 0x5432, R64 ;  /* 0x0000543273407816 */ /* 0x000fe40000000040 */
[----:B------:R-:W-:Y:S01]  /*13670*/  PRMT R54, R114, 0x5432, R54 ;  /* 0x0000543272367816 */ /* 0x000fe20000000036 */
[----:B------:R-:W-:Y:S01]  /*13680*/  IMAD.U32 R79, R53, 0x10000, RZ ;  /* 0x00010000354f7824 */ /* 0x000fe200078e00ff */
[----:B------:R-:W-:Y:S01]  /*13690*/  PRMT R47, R116, 0x5432, R47 ;  /* 0x00005432742f7816 */ /* 0x000fe2000000002f */
[----:B------:R-:W-:Y:S01]  /*136a0*/  IMAD.U32 R81, R64, 0x10000, RZ ;  /* 0x0001000040517824 */ /* 0x000fe200078e00ff */
[----:B------:R-:W-:Y:S01]  /*136b0*/  LOP3.LUT R46, R46, 0xffff0000, RZ, 0xc0, !PT ;  /* 0xffff00002e2e7812 */ /* 0x000fe200078ec0ff */
[----:B------:R-:W-:Y:S01]  /*136c0*/  IMAD.U32 R80, R54, 0x10000, RZ ;  /* 0x0001000036507824 */ /* 0x000fe200078e00ff */
[----:B------:R-:W-:-:S02]  /*136d0*/  LOP3.LUT R44, R44, 0xffff0000, RZ, 0xc0, !PT ;  /* 0xffff00002c2c7812 */ /* 0x000fc400078ec0ff */
[----:B------:R-:W-:Y:S02]  /*136e0*/  PRMT R52, R114, 0x5410, R52 ;  /* 0x0000541072347816 */ /* 0x000fe40000000034 */
[----:B------:R-:W-:Y:S02]  /*136f0*/  PRMT R45, R116, 0x5410, R45 ;  /* 0x00005410742d7816 */ /* 0x000fe4000000002d */
[----:B------:R-:W-:Y:S02]  /*13700*/  LOP3.LUT R53, R53, 0xffff0000, RZ, 0xc0, !PT ;  /* 0xffff000035357812 */ /* 0x000fe400078ec0ff */
[----:B------:R-:W-:Y:S02]  /*13710*/  LOP3.LUT R64, R64, 0xffff0000, RZ, 0xc0, !PT ;  /* 0xffff000040407812 */ /* 0x000fe400078ec0ff */
[----:B---3--:R-:W-:-:S04]  /*13720*/  LEA.HI R20, R3, R20, RZ, 0x1d ;  /* 0x0000001403147211 */ /* 0x008fc800078fe8ff */
        /* <DEDUP_REMOVED lines=8> */
[----:B----4-:R-:W0:Y:S03]  /*137b0*/  LDS.128 R56, [R83] ;  /* 0x0000000053387984 */ /* 0x010e260000000c00 */
        /* <DEDUP_REMOVED lines=16> */
[CC--:B------:R-:W-:Y:S01]  /*138c0*/  FMUL.FTZ R62, R70.reuse, R77.reuse ;  /* 0x0000004d463e7220 */ /* 0x0c0fe20000410000 */
[-C--:B------:R-:W-:Y:S01]  /*138d0*/  FMUL.FTZ R70, R70, R78.reuse ;  /* 0x0000004e46467220 */ /* 0x080fe20000410000 */
[C---:B------:R-:W-:Y:S01]  /*138e0*/  IMAD.U32 R76, R63.reuse, 0x10000, RZ ;  /* 0x000100003f4c7824 */ /* 0x040fe200078e00ff */
[----:B------:R-:W-:Y:S01]  /*138f0*/  LOP3.LUT R63, R63, 0xffff0000, RZ, 0xc0, !PT ;  /* 0xffff00003f3f7812 */ /* 0x000fe200078ec0ff */
[C---:B------:R-:W-:Y:S01]  /*13900*/  FFMA.FTZ R78, R55.reuse, R78, -R62 ;  /* 0x0000004e374e7223 */ /* 0x040fe2000001083e */
[----:B------:R-:W-:Y:S01]  /*13910*/  FFMA.FTZ R70, R55, R77, R70 ;  /* 0x0000004d37467223 */ /* 0x000fe20000010046 */
[----:B------:R-:W-:-:S02]  /*13920*/  IMAD.U32 R55, R47, 0x10000, RZ ;  /* 0x000100002f377824 */ /* 0x000fc400078e00ff */
[C---:B------:R-:W-:Y:S01]  /*13930*/  FMUL.FTZ R62, R69.reuse, R79 ;  /* 0x0000004f453e7220 */ /* 0x040fe20000410000 */
[----:B------:R-:W-:Y:S01]  /*13940*/  FMUL.FTZ R69, R69, R81 ;  /* 0x0000005145457220 */ /* 0x000fe20000410000 */
[C---:B------:R-:W-:Y:S01]  /*13950*/  FMUL.FTZ R77, R76.reuse, R80 ;  /* 0x000000504c4d7220 */ /* 0x040fe20000410000 */
[----:B------:R-:W-:Y:S01]  /*13960*/  FMUL.FTZ R76, R76, R55 ;  /* 0x000000374c4c7220 */ /* 0x000fe20000410000 */
[C---:B------:R-:W-:Y:S01]  /*13970*/  FFMA.FTZ R62, R65.reuse, R81, -R62 ;  /* 0x00000051413e7223 */ /* 0x040fe2000001083e */
[----:B------:R-:W-:Y:S01]  /*13980*/  FFMA.FTZ R69, R65, R79, R69 ;  /* 0x0000004f41457223 */ /* 0x000fe20000010045 */
[----:B------:R-:W-:Y:S01]  /*13990*/  FFMA.FTZ R77, R68, R55, -R77 ;  /* 0x00000037444d7223 */ /* 0x000fe2000001084d */
[----:B------:R-:W-:Y:S01]  /*139a0*/  FMUL.FTZ R65, R58, R46 ;  /* 0x0000002e3a417220 */ /* 0x000fe20000410000 */
[----:B------:R-:W-:Y:S01]  /*139b0*/  FFMA.FTZ R55, R68, R80, R76 ;  /* 0x0000005044377223 */ /* 0x000fe2000001004c */
[----:B------:R-:W-:Y:S01]  /*139c0*/  FMUL.FTZ R58, R58, R44 ;  /* 0x0000002c3a3a7220 */ /* 0x000fe20000410000 */
[----:B------:R-:W-:-:S02]  /*139d0*/  IMAD.U32 R68, R52, 0x10000, RZ ;  /* 0x0001000034447824 */ /* 0x000fc400078e00ff */
[C---:B------:R-:W-:Y:S01]  /*139e0*/  FFMA.FTZ R44, R56.reuse, R44, -R65 ;  /* 0x0000002c382c7223 */ /* 0x040fe20000010841 */
[----:B------:R-:W-:Y:S02]  /*139f0*/  IMAD.U32 R76, R45, 0x10000, RZ ;  /* 0x000100002d4c7824 */ /* 0x000fe400078e00ff */
[----:B------:R-:W-:Y:S01]  /*13a00*/  FFMA.FTZ R58, R56, R46, R58 ;  /* 0x0000002e383a7223 */ /* 0x000fe2000001003a */
[----:B------:R-:W-:Y:S01]  /*13a10*/  FMUL.FTZ R46, R61, R68 ;  /* 0x000000443d2e7220 */ /* 0x000fe20000410000 */
[----:B------:R-:W-:Y:S01]  /*13a20*/  FMUL.FTZ R65, R71, R53 ;  /* 0x0000003547417220 */ /* 0x000fe20000410000 */
[----:B------:R-:W-:Y:S01]  /*13a30*/  FMUL.FTZ R61, R61, R76 ;  /* 0x0000004c3d3d7220 */ /* 0x000fe20000410000 */
[----:B------:R-:W-:Y:S01]  /*13a40*/  LOP3.LUT R52, R52, 0xffff0000, RZ, 0xc0, !PT ;  /* 0xffff000034347812 */ /* 0x000fe200078ec0ff */
[-C--:B------:R-:W-:Y:S01]  /*13a50*/  FMUL.FTZ R71, R71, R64.reuse ;  /* 0x0000004047477220 */ /* 0x080fe20000410000 */
[----:B------:R-:W-:Y:S01]  /*13a60*/  LOP3.LUT R56, R54, 0xffff0000, RZ, 0xc0, !PT ;  /* 0xffff000036387812 */ /* 0x000fe200078ec0ff */
[----:B------:R-:W-:Y:S01]  /*13a70*/  FFMA.FTZ R65, R67, R64, -R65 ;  /* 0x0000004043417223 */ /* 0x000fe20000010841 */
[----:B------:R-:W-:Y:S01]  /*13a80*/  LOP3.LUT R45, R45, 0xffff0000, RZ, 0xc0, !PT ;  /* 0xffff00002d2d7812 */ /* 0x000fe200078ec0ff */
[C---:B------:R-:W-:Y:S01]  /*13a90*/  FFMA.FTZ R54, R66.reuse, R68, R61 ;  /* 0x0000004442367223 */ /* 0x040fe2000001003d */
[----:B------:R-:W-:Y:S01]  /*13aa0*/  LOP3.LUT R47, R47, 0xffff0000, RZ, 0xc0, !PT ;  /* 0xffff00002f2f7812 */ /* 0x000fe200078ec0ff */
[----:B------:R-:W-:Y:S01]  /*13ab0*/  FFMA.FTZ R46, R66, R76, -R46 ;  /* 0x0000004c422e7223 */ /* 0x000fe2000001082e */
[C---:B------:R-:W-:Y:S01]  /*13ac0*/  FMUL.FTZ R64, R60.reuse, R52 ;  /* 0x000000343c407220 */ /* 0x040fe20000410000 */
[C---:B------:R-:W-:Y:S01]  /*13ad0*/  FMUL.FTZ R61, R63.reuse, R56 ;  /* 0x000000383f3d7220 */ /* 0x040fe20000410000 */
[----:B------:R-:W-:Y:S01]  /*13ae0*/  FMUL.FTZ R66, R60, R45 ;  /* 0x0000002d3c427220 */ /* 0x000fe20000410000 */
[----:B------:R-:W-:Y:S01]  /*13af0*/  FMUL.FTZ R63, R63, R47 ;  /* 0x0000002f3f3f7220 */ /* 0x000fe20000410000 */
[----:B------:R-:W-:Y:S01]  /*13b00*/  FFMA.FTZ R60, R57, R45, -R64 ;  /* 0x0000002d393c7223 */ /* 0x000fe20000010840 */
        /* <DEDUP_REMOVED lines=14> */
.L_x_2821:
[----:B------:R-:W-:Y:S05]  /*13bf0*/  BSYNC B2 ;  /* 0x0000000000027941 */ /* 0x000fea0003800000 */
.L_x_2820:
[----:B------:R-:W-:Y:S05]  /*13c00*/  @P1 BRA `(.L_x_2819) ;  /* 0x0000000400a01947 */ /* 0x000fea0003800000 */
[----:B01----:R-:W3:Y:S04]  /*13c10*/  LDL R20, [R1+0x64] ;  /* 0x0000640001147983 */ /* 0x003ee80000100800 */
[----:B------:R-:W4:Y:S01]  /*13c20*/  LDL R69, [R1+0xac] ;  /* 0x0000ac0001457983 */ /* 0x000f220000100800 */
[----:B---3--:R-:W-:-:S04]  /*13c30*/  LEA.HI R3, R3, R20, RZ, 0x1d ;  /* 0x0000001403037211 */ /* 0x008fc800078fe8ff */
[----:B------:R-:W-:Y:S01]  /*13c40*/  SHF.R.S32.HI R44, RZ, 0x1f, R3 ;  /* 0x0000001fff2c7819 */ /* 0x000fe20000011403 */
[----:B------:R-:W-:-:S03]  /*13c50*/  IMAD.SHL.U32 R20, R3, 0x8, RZ ;  /* 0x0000000803147824 */ /* 0x000fc600078e00ff */
[----:B------:R-:W-:Y:S02]  /*13c60*/  LEA.HI R44, R44, R3, RZ, 0x3 ;  /* 0x000000032c2c7211 */ /* 0x000fe400078f18ff */
[----:B------:R-:W-:Y:S02]  /*13c70*/  LOP3.LUT R3, R223, 0x38, R20, 0xf8, !PT ;  /* 0x00000038df037812 */ /* 0x000fe400078ef814 */
[----:B------:R-:W-:Y:S01]  /*13c80*/  SHF.R.U64 R20, R40, 0x10, R41 ;  /* 0x0000001028147819 */ /* 0x000fe20000001229 */
[----:B------:R-:W-:Y:S01]  /*13c90*/  IMAD.SHL.U32 R44, R44, 0x400, RZ ;  /* 0x000004002c2c7824 */ /* 0x000fe200078e00ff */
[----:B------:R-:W-:Y:S02]  /*13ca0*/  LOP3.LUT R3, R3, R82, RZ, 0x3c, !PT ;  /* 0x0000005203037212 */ /* 0x000fe400078e3cff */
[----:B------:R-:W-:Y:S02]  /*13cb0*/  SHF.R.U64 R40, R42, 0x10, R43 ;  /* 0x000000102a287819 */ /* 0x000fe4000000122b */
[----:B------:R-:W-:-:S02]  /*13cc0*/  LOP3.LUT R44, R44, 0x7fffe000, RZ, 0xc0, !PT ;  /* 0x7fffe0002c2c7812 */ /* 0x000fc400078ec0ff */
[----:B------:R-:W-:Y:S02]  /*13cd0*/  SHF.R.U64 R42, R48, 0x10, R49 ;  /* 0x00000010302a7819 */ /* 0x000fe40000001231 */
[----:B------:R-:W-:Y:S02]  /*13ce0*/  IADD3 R3, R3, R44, R226 ;  /* 0x0000002c03037210 */ /* 0x000fe40007ffe0e2 */
[----:B----4-:R-:W0:Y:S01]  /*13cf0*/  LDS.128 R44, [R69] ;  /* 0x00000000452c7984 */ /* 0x010e220000000c00 */
[----:B------:R-:W-:Y:S02]  /*13d00*/  PRMT R42, R109, 0x5410, R42 ;  /* 0x000054106d2a7816 */ /* 0x000fe4000000002a */
[----:B------:R-:W-:Y:S01]  /*13d10*/  IMAD R3, R3, 0x2, R16 ;  /* 0x0000000203037824 */ /* 0x000fe200078e0210 */
[--C-:B------:R-:W-:Y:S02]  /*13d20*/  SHF.R.U64 R48, R50, 0x10, R51.reuse ;  /* 0x0000001032307819 */ /* 0x100fe40000001233 */
[----:B------:R-:W-:Y:S01]  /*13d30*/  PRMT R20, R111, 0x5410, R20 ;  /* 0x000054106f147816 */ /* 0x000fe20000000014 */
[----:B------:R-:W-:Y:S01]  /*13d40*/  IMAD.U32 R64, R42, 0x10000, RZ ;  /* 0x000100002a407824 */ /* 0x000fe200078e00ff */
[----:B------:R-:W1:Y:S01]  /*13d50*/  LDS.128 R52, [R3+0x14400] ;  /* 0x0144000003347984 */ /* 0x000e620000000c00 */
[----:B------:R-:W-:-:S02]  /*13d60*/  SHF.R.U32.HI R50, RZ, 0x10, R51 ;  /* 0x00000010ff327819 */ /* 0x000fc40000011633 */
[----:B------:R-:W-:Y:S01]  /*13d70*/  SHF.R.U32.HI R43, RZ, 0x10, R43 ;  /* 0x00000010ff2b7819 */ /* 0x000fe2000001162b */
[----:B------:R-:W-:Y:S01]  /*13d80*/  IMAD.U32 R65, R20, 0x10000, RZ ;  /* 0x0001000014417824 */ /* 0x000fe200078e00ff */
[----:B------:R-:W-:Y:S02]  /*13d90*/  SHF.R.U32.HI R49, RZ, 0x10, R49 ;  /* 0x00000010ff317819 */ /* 0x000fe40000011631 */
[----:B------:R-:W-:Y:S02]  /*13da0*/  PRMT R50, R110, 0x5432, R50 ;  /* 0x000054326e327816 */ /* 0x000fe40000000032 */
[----:B------:R-:W-:Y:S02]  /*13db0*/  SHF.R.U32.HI R41, RZ, 0x10, R41 ;  /* 0x00000010ff297819 */ /* 0x000fe40000011629 */
[----:B------:R-:W-:Y:S01]  /*13dc0*/  PRMT R43, R112, 0x5432, R43 ;  /* 0x00005432702b7816 */ /* 0x000fe2000000002b */
[----:B------:R-:W-:Y:S01]  /*13dd0*/  IMAD.U32 R67, R50, 0x10000, RZ ;  /* 0x0001000032437824 */ /* 0x000fe200078e00ff */
[----:B------:R-:W-:-:S02]  /*13de0*/  PRMT R49, R109, 0x5432, R49 ;  /* 0x000054326d317816 */ /* 0x000fc40000000031 */
[----:B------:R-:W-:Y:S02]  /*13df0*/  PRMT R41, R111, 0x5432, R41 ;  /* 0x000054326f297816 */ /* 0x000fe40000000029 */
[----:B------:R-:W-:Y:S01]  /*13e00*/  LOP3.LUT R42, R42, 0xffff0000, RZ, 0xc0, !PT ;  /* 0xffff00002a2a7812 */ /* 0x000fe200078ec0ff */
[----:B------:R-:W-:Y:S01]  /*13e10*/  IMAD.U32 R66, R49, 0x10000, RZ ;  /* 0x0001000031427824 */ /* 0x000fe200078e00ff */
[----:B------:R-:W-:Y:S01]  /*13e20*/  LOP3.LUT R20, R20, 0xffff0000, RZ, 0xc0, !PT ;  /* 0xffff000014147812 */ /* 0x000fe200078ec0ff */
[----:B------:R-:W-:Y:S01]  /*13e30*/  IMAD.U32 R68, R41, 0x10000, RZ ;  /* 0x0001000029447824 */ /* 0x000fe200078e00ff */
[----:B------:R-:W-:Y:S02]  /*13e40*/  PRMT R48, R110, 0x5410, R48 ;  /* 0x000054106e307816 */ /* 0x000fe40000000030 */
[----:B------:R-:W-:Y:S02]  /*13e50*/  LOP3.LUT R49, R49, 0xffff0000, RZ, 0xc0, !PT ;  /* 0xffff000031317812 */ /* 0x000fe400078ec0ff */
[----:B------:R-:W-:-:S02]  /*13e60*/  PRMT R40, R112, 0x5410, R40 ;  /* 0x0000541070287816 */ /* 0x000fc40000000028 */
        /* <DEDUP_REMOVED lines=24> */
[C---:B------:R-:W-:Y:S01]  /*13ff0*/  FMUL.FTZ R54, R60.reuse, R66 ;  /* 0x000000423c367220 */ /* 0x040fe20000410000 */
[----:B------:R-:W-:Y:S01]  /*14000*/  FMUL.FTZ R60, R60, R68 ;  /* 0x000000443c3c7220 */ /* 0x000fe20000410000 */
[-C--:B------:R-:W-:Y:S01]  /*14010*/  FMUL.FTZ R63, R63, R51.reuse ;  /* 0x000000333f3f7220 */ /* 0x080fe20000410000 */
[C---:B------:R-:W-:Y:S01]  /*14020*/  FFMA.FTZ R64, R59.reuse, R51, -R64 ;  /* 0x000000333b407223 */ /* 0x040fe20000010840 */
[----:B------:R-:W-:Y:S01]  /*14030*/  FMUL.FTZ R51, R46, R42 ;  /* 0x0000002a2e337220 */ /* 0x000fe20000410000 */
[C---:B------:R-:W-:Y:S01]  /*14040*/  FFMA.FTZ R54, R56.reuse, R68, -R54 ;  /* 0x0000004438367223 */ /* 0x040fe20000010836 */
[----:B------:R-:W-:Y:S01]  /*14050*/  FFMA.FTZ R60, R56, R66, R60 ;  /* 0x00000042383c7223 */ /* 0x000fe2000001003c */
[-C--:B------:R-:W-:Y:S01]  /*14060*/  FMUL.FTZ R46, R46, R20.reuse ;  /* 0x000000142e2e7220 */ /* 0x080fe20000410000 */
[----:B------:R-:W-:Y:S01]  /*14070*/  FFMA.FTZ R51, R44, R20, -R51 ;  /* 0x000000142c337223 */ /* 0x000fe20000010833 */
[----:B------:R-:W-:Y:S01]  /*14080*/  FFMA.FTZ R63, R59, R67, R63 ;  /* 0x000000433b3f7223 */ /* 0x000fe2000001003f */
[----:B------:R-:W-:-:S02]  /*14090*/  IMAD.U32 R56, R48, 0x10000, RZ ;  /* 0x0001000030387824 */ /* 0x000fc400078e00ff */
[----:B------:R-:W-:Y:S01]  /*140a0*/  FMUL.FTZ R20, R62, R49 ;  /* 0x000000313e147220 */ /* 0x000fe20000410000 */
[----:B------:R-:W-:Y:S02]  /*140b0*/  IMAD.U32 R59, R40, 0x10000, RZ ;  /* 0x00010000283b7824 */ /* 0x000fe400078e00ff */
[-C--:B------:R-:W-:Y:S01]  /*140c0*/  FMUL.FTZ R62, R62, R41.reuse ;  /* 0x000000293e3e7220 */ /* 0x080fe20000410000 */
[----:B------:R-:W-:Y:S01]  /*140d0*/  LOP3.LUT R48, R48, 0xffff0000, RZ, 0xc0, !PT ;  /* 0xffff000030307812 */ /* 0x000fe200078ec0ff */
[----:B------:R-:W-:Y:S01]  /*140e0*/  FFMA.FTZ R44, R44, R42, R46 ;  /* 0x0000002a2c2c7223 */ /* 0x000fe2000001002e */
[----:B------:R-:W-:Y:S01]  /*140f0*/  LOP3.LUT R40, R40, 0xffff0000, RZ, 0xc0, !PT ;  /* 0xffff000028287812 */ /* 0x000fe200078ec0ff */
[C---:B------:R-:W-:Y:S01]  /*14100*/  FFMA.FTZ R41, R58.reuse, R41, -R20 ;  /* 0x000000293a297223 */ /* 0x040fe20000010814 */
[----:B------:R-:W-:Y:S01]  /*14110*/  LOP3.LUT R43, R43, 0xffff0000, RZ, 0xc0, !PT ;  /* 0xffff00002b2b7812 */ /* 0x000fe200078ec0ff */
[----:B------:R-:W-:Y:S01]  /*14120*/  FFMA.FTZ R62, R58, R49, R62 ;  /* 0x000000313a3e7223 */ /* 0x000fe2000001003e */
[----:B------:R-:W-:Y:S01]  /*14130*/  FMUL.FTZ R42, R53, R56 ;  /* 0x00000038352a7220 */ /* 0x000fe20000410000 */
[C---:B------:R-:W-:Y:S01]  /*14140*/  FMUL.FTZ R20, R52.reuse, R48 ;  /* 0x0000003034147220 */ /* 0x040fe20000410000 */
[----:B------:R-:W-:Y:S01]  /*14150*/  FMUL.FTZ R49, R55, R50 ;  /* 0x0000003237317220 */ /* 0x000fe20000410000 */
[----:B------:R-:W-:Y:S01]  /*14160*/  FMUL.FTZ R53, R53, R59 ;  /* 0x0000003b35357220 */ /* 0x000fe20000410000 */
[-C--:B------:R-:W-:Y:S01]  /*14170*/  FMUL.FTZ R52, R52, R40.reuse ;  /* 0x0000002834347220 */ /* 0x080fe20000410000 */
[----:B------:R-:W-:Y:S01]  /*14180*/  FMUL.FTZ R55, R55, R43 ;  /* 0x0000002b37377220 */ /* 0x000fe20000410000 */
[----:B------:R-:W-:Y:S01]  /*14190*/  FFMA.FTZ R42, R57, R59, -R42 ;  /* 0x0000003b392a7223 */ /* 0x000fe2000001082a */
        /* <DEDUP_REMOVED lines=15> */
.L_x_2819:
[----:B------:R-:W-:Y:S05]  /*14290*/  BSYNC B1 ;  /* 0x0000000000017941 */ /* 0x000fea0003800000 */
.L_x_2818:
[----:B---3--:R-:W-:Y:S01]  /*142a0*/  VIADD R3, R212, 0x40 ;  /* 0x00000040d4037836 */ /* 0x008fe20000000000 */
[----:B------:R-:W-:Y:S04]  /*142b0*/  BSSY B1, `(.L_x_2822) ;  /* 0x00000e5000017945 */ /* 0x000fe80003800000 */
[----:B------:R-:W-:-:S13]  /*142c0*/  ISETP.GE.AND P0, PT, R3, R0, PT ;  /* 0x000000000300720c */ /* 0x000fda0003f06270 */
[----:B------:R-:W-:Y:S05]  /*142d0*/  @P0 BRA `(.L_x_2823) ;  /* 0x0000000c00880947 */ /* 0x000fea0003800000 */
[----:B------:R-:W3:Y:S01]  /*142e0*/  LDC R3, c[0x0][0x3f4] ;  /* 0x0000fd00ff037b82 */ /* 0x000ee20000000800 */
[----:B------:R-:W-:Y:S01]  /*142f0*/  BSSY B2, `(.L_x_2824) ;  /* 0x000006d000027945 */ /* 0x000fe20003800000 */
[----:B------:R-:W-:Y:S02]  /*14300*/  SHF.R.U32.HI R59, RZ, 0x3, R222 ;  /* 0x00000003ff3b7819 */ /* 0x000fe400000116de */
[-C--:B---3--:R-:W-:Y:S02]  /*14310*/  ISETP.GE.AND P0, PT, R18, R3.reuse, PT ;  /* 0x000000031200720c */ /* 0x088fe40003f06270 */
[----:B------:R-:W-:-:S11]  /*14320*/  ISETP.GE.AND P1, PT, R213, R3, PT ;  /* 0x00000003d500720c */ /* 0x000fd60003f26270 */
[----:B------:R-:W-:Y:S05]  /*14330*/  @P0 BRA `(.L_x_2825) ;  /* 0x0000000400a00947 */ /* 0x000fea0003800000 */
[----:B01----:R-:W3:Y:S04]  /*14340*/  LDL R20, [R1+0x60] ;  /* 0x0000600001147983 */ /* 0x003ee80000100800 */
[----:B------:R-:W4:Y:S01]  /*14350*/  LDL R61, [R1+0xa8] ;  /* 0x0000a800013d7983 */ /* 0x000f220000100800 */
[--C-:B------:R-:W-:Y:S02]  /*14360*/  SHF.R.U64 R28, R28, 0x10, R29.reuse ;  /* 0x000000101c1c7819 */ /* 0x100fe4000000121d */
[----:B------:R-:W-:Y:S02]  /*14370*/  SHF.R.U32.HI R48, RZ, 0x10, R29 ;  /* 0x00000010ff307819 */ /* 0x000fe4000001161d */
[--C-:B------:R-:W-:Y:S02]  /*14380*/  SHF.R.U64 R29, R30, 0x10, R31.reuse ;  /* 0x000000101e1d7819 */ /* 0x100fe4000000121f */
[----:B------:R-:W-:-:S02]  /*14390*/  SHF.R.U32.HI R31, RZ, 0x10, R31 ;  /* 0x00000010ff1f7819 */ /* 0x000fc4000001161f */
[----:B------:R-:W-:Y:S02]  /*143a0*/  SHF.R.U64 R30, R36, 0x10, R37 ;  /* 0x00000010241e7819 */ /* 0x000fe40000001225 */
[C---:B------:R-:W-:Y:S02]  /*143b0*/  PRMT R29, R108.reuse, 0x5410, R29 ;  /* 0x000054106c1d7816 */ /* 0x040fe4000000001d */
[----:B------:R-:W-:Y:S02]  /*143c0*/  PRMT R108, R108, 0x5432, R31 ;  /* 0x000054326c6c7816 */ /* 0x000fe4000000001f */
[----:B------:R-:W-:Y:S02]  /*143d0*/  PRMT R31, R105, 0x5410, R30 ;  /* 0x00005410691f7816 */ /* 0x000fe4000000001e */
[----:B------:R-:W-:Y:S02]  /*143e0*/  SHF.R.U32.HI R36, RZ, 0x10, R37 ;  /* 0x00000010ff247819 */ /* 0x000fe40000011625 */
[----:B------:R-:W-:Y:S01]  /*143f0*/  PRMT R28, R107, 0x5410, R28 ;  /* 0x000054106b1c7816 */ /* 0x000fe2000000001c */
[----:B------:R-:W-:Y:S01]  /*14400*/  IMAD.U32 R57, R31, 0x10000, RZ ;  /* 0x000100001f397824 */ /* 0x000fe200078e00ff */
[----:B------:R-:W-:-:S02]  /*14410*/  SHF.R.U64 R37, R38, 0x10, R39 ;  /* 0x0000001026257819 */ /* 0x000fc40000001227 */
[----:B------:R-:W-:Y:S01]  /*14420*/  PRMT R105, R105, 0x5432, R36 ;  /* 0x0000543269697816 */ /* 0x000fe20000000024 */
[----:B------:R-:W-:Y:S01]  /*14430*/  IMAD.U32 R53, R28, 0x10000, RZ ;  /* 0x000100001c357824 */ /* 0x000fe200078e00ff */
[----:B------:R-:W-:Y:S02]  /*14440*/  SHF.R.U32.HI R39, RZ, 0x10, R39 ;  /* 0x00000010ff277819 */ /* 0x000fe40000011627 */
[----:B------:R-:W-:Y:S01]  /*14450*/  PRMT R107, R107, 0x5432, R48 ;  /* 0x000054326b6b7816 */ /* 0x000fe20000000030 */
[C---:B------:R-:W-:Y:S01]  /*14460*/  IMAD.U32 R54, R105.reuse, 0x10000, RZ ;  /* 0x0001000069367824 */ /* 0x040fe200078e00ff */
[C---:B------:R-:W-:Y:S02]  /*14470*/  PRMT R30, R106.reuse, 0x5410, R37 ;  /* 0x000054106a1e7816 */ /* 0x040fe40000000025 */
[----:B------:R-:W-:Y:S02]  /*14480*/  PRMT R106, R106, 0x5432, R39 ;  /* 0x000054326a6a7816 */ /* 0x000fe40000000027 */
[----:B------:R-:W-:-:S03]  /*14490*/  LOP3.LUT R105, R105, 0xffff0000, RZ, 0xc0, !PT ;  /* 0xffff000069697812 */ /* 0x000fc600078ec0ff */
[C---:B------:R-:W-:Y:S01]  /*144a0*/  IMAD.U32 R55, R106.reuse, 0x10000, RZ ;  /* 0x000100006a377824 */ /* 0x040fe200078e00ff */
        /* <DEDUP_REMOVED lines=13> */
[----:B0-----:R-:W-:Y:S01]  /*14580*/  IMAD.U32 R49, R40, 0x10000, RZ ;  /* 0x0001000028317824 */ /* 0x001fe200078e00ff */
[----:B------:R-:W-:Y:S01]  /*14590*/  LOP3.LUT R37, R42, 0xffff0000, RZ, 0xc0, !PT ;  /* 0xffff00002a257812 */ /* 0x000fe200078ec0ff */
[C---:B------:R-:W-:Y:S01]  /*145a0*/  IMAD.U32 R39, R41.reuse, 0x10000, RZ ;  /* 0x0001000029277824 */ /* 0x040fe200078e00ff */
[----:B------:R-:W-:Y:S01]  /*145b0*/  LOP3.LUT R36, R40, 0xffff0000, RZ, 0xc0, !PT ;  /* 0xffff000028247812 */ /* 0x000fe200078ec0ff */
[----:B------:R-:W-:Y:S01]  /*145c0*/  IMAD.U32 R38, R42, 0x10000, RZ ;  /* 0x000100002a267824 */ /* 0x000fe200078e00ff */
        /* <DEDUP_REMOVED lines=12> */
[----:B------:R-:W-:Y:S01]  /*14690*/  IMAD.U32 R56, R107, 0x10000, RZ ;  /* 0x000100006b387824 */ /* 0x000fe200078e00ff */
[C---:B------:R-:W-:Y:S01]  /*146a0*/  LOP3.LUT R44, R46.reuse, 0xffff0000, RZ, 0xc0, !PT ;  /* 0xffff00002e2c7812 */ /* 0x040fe200078ec0ff */
[----:B------:R-:W-:Y:S01]  /*146b0*/  IMAD.U32 R45, R46, 0x10000, RZ ;  /* 0x000100002e2d7824 */ /* 0x000fe200078e00ff */
[----:B------:R-:W-:Y:S01]  /*146c0*/  LOP3.LUT R46, R47, 0xffff0000, RZ, 0xc0, !PT ;  /* 0xffff00002f2e7812 */ /* 0x000fe200078ec0ff */
[----:B------:R-:W-:Y:S01]  /*146d0*/  FFMA.FTZ R49, R49, R57, R58 ;  /* 0x0000003931317223 */ /* 0x000fe2000001003a */
[-C--:B------:R-:W-:Y:S01]  /*146e0*/  FMUL.FTZ R58, R51, R56.reuse ;  /* 0x00000038333a7220 */ /* 0x080fe20000410000 */
[----:B------:R-:W-:Y:S01]  /*146f0*/  FFMA.FTZ R47, R39, R56, -R60 ;  /* 0x00000038272f7223 */ /* 0x000fe2000001083c */
[----:B------:R-:W-:Y:S02]  /*14700*/  IMAD.U32 R57, R108, 0x10000, RZ ;  /* 0x000100006c397824 */ /* 0x000fe400078e00ff */
[C---:B------:R-:W-:Y:S01]  /*14710*/  FMUL.FTZ R56, R52.reuse, R55 ;  /* 0x0000003734387220 */ /* 0x040fe20000410000 */
[----:B------:R-:W-:Y:S01]  /*14720*/  LOP3.LUT R53, R31, 0xffff0000, RZ, 0xc0, !PT ;  /* 0xffff00001f357812 */ /* 0x000fe200078ec0ff */
[----:B------:R-:W-:Y:S01]  /*14730*/  FFMA.FTZ R51, R39, R54, R58 ;  /* 0x0000003627337223 */ /* 0x000fe2000001003a */
[-C--:B------:R-:W-:Y:S01]  /*14740*/  FMUL.FTZ R52, R52, R57.reuse ;  /* 0x0000003934347220 */ /* 0x080fe20000410000 */
[----:B------:R-:W-:Y:S01]  /*14750*/  FFMA.FTZ R31, R41, R57, -R56 ;  /* 0x00000039291f7223 */ /* 0x000fe20000010838 */
[----:B------:R-:W-:Y:S01]  /*14760*/  LOP3.LUT R57, R28, 0xffff0000, RZ, 0xc0, !PT ;  /* 0xffff00001c397812 */ /* 0x000fe200078ec0ff */
[----:B------:R-:W-:-:S02]  /*14770*/  IMAD.U32 R28, R30, 0x10000, RZ ;  /* 0x000100001e1c7824 */ /* 0x000fc400078e00ff */
[----:B------:R-:W-:Y:S01]  /*14780*/  FFMA.FTZ R39, R41, R55, R52 ;  /* 0x0000003729277223 */ /* 0x000fe20000010034 */
[C---:B------:R-:W-:Y:S01]  /*14790*/  FMUL.FTZ R41, R42.reuse, R53 ;  /* 0x000000352a297220 */ /* 0x040fe20000410000 */
[----:B------:R-:W-:Y:S01]  /*147a0*/  LOP3.LUT R107, R107, 0xffff0000, RZ, 0xc0, !PT ;  /* 0xffff00006b6b7812 */ /* 0x000fe200078ec0ff */
[-C--:B------:R-:W-:Y:S01]  /*147b0*/  FMUL.FTZ R55, R42, R57.reuse ;  /* 0x000000392a377220 */ /* 0x080fe20000410000 */
[----:B------:R-:W-:Y:S02]  /*147c0*/  IMAD.U32 R52, R29, 0x10000, RZ ;  /* 0x000100001d347824 */ /* 0x000fe400078e00ff */
[----:B------:R-:W-:Y:S01]  /*147d0*/  FFMA.FTZ R41, R36, R57, -R41 ;  /* 0x0000003924297223 */ /* 0x000fe20000010829 */
[----:B------:R-:W-:Y:S01]  /*147e0*/  FMUL.FTZ R57, R48, R105 ;  /* 0x0000006930397220 */ /* 0x000fe20000410000 */
[----:B------:R-:W-:Y:S01]  /*147f0*/  FFMA.FTZ R36, R36, R53, R55 ;  /* 0x0000003524247223 */ /* 0x000fe20000010037 */
[C---:B------:R-:W-:Y:S01]  /*14800*/  FMUL.FTZ R53, R45.reuse, R28 ;  /* 0x0000001c2d357220 */ /* 0x040fe20000410000 */
[-C--:B------:R-:W-:Y:S01]  /*14810*/  FMUL.FTZ R48, R48, R107.reuse ;  /* 0x0000006b30307220 */ /* 0x080fe20000410000 */
[-C--:B------:R-:W-:Y:S01]  /*14820*/  FMUL.FTZ R55, R45, R52.reuse ;  /* 0x000000342d377220 */ /* 0x080fe20000410000 */
[----:B------:R-:W-:Y:S01]  /*14830*/  LOP3.LUT R30, R30, 0xffff0000, RZ, 0xc0, !PT ;  /* 0xffff00001e1e7812 */ /* 0x000fe200078ec0ff */
[----:B------:R-:W-:Y:S01]  /*14840*/  FFMA.FTZ R42, R40, R107, -R57 ;  /* 0x0000006b282a7223 */ /* 0x000fe20000010839 */
[----:B------:R-:W-:Y:S01]  /*14850*/  LOP3.LUT R29, R29, 0xffff0000, RZ, 0xc0, !PT ;  /* 0xffff00001d1d7812 */ /* 0x000fe200078ec0ff */
[----:B------:R-:W-:Y:S01]  /*14860*/  FFMA.FTZ R45, R38, R52, -R53 ;  /* 0x00000034262d7223 */ /* 0x000fe20000010835 */
[----:B------:R-:W-:Y:S01]  /*14870*/  LOP3.LUT R108, R108, 0xffff0000, RZ, 0xc0, !PT ;  /* 0xffff00006c6c7812 */ /* 0x000fe200078ec0ff */
[----:B------:R-:W-:Y:S01]  /*14880*/  FFMA.FTZ R40, R40, R105, R48 ;  /* 0x0000006928287223 */ /* 0x000fe20000010030 */
[----:B------:R-:W-:Y:S01]  /*14890*/  FFMA.FTZ R38, R38, R28, R55 ;  /* 0x0000001c26267223 */ /* 0x000fe20000010037 */
[----:B------:R-:W-:Y:S01]  /*148a0*/  FMUL.FTZ R28, R44, R30 ;  /* 0x0000001e2c1c7220 */ /* 0x000fe20000410000 */
[----:B------:R-:W-:Y:S01]  /*148b0*/  FMUL.FTZ R48, R46, R106 ;  /* 0x0000006a2e307220 */ /* 0x000fe20000410000 */
[-C--:B------:R-:W-:Y:S01]  /*148c0*/  FMUL.FTZ R53, R44, R29.reuse ;  /* 0x0000001d2c357220 */ /* 0x080fe20000410000 */
[-C--:B------:R-:W-:Y:S01]  /*148d0*/  FMUL.FTZ R55, R46, R108.reuse ;  /* 0x0000006c2e377220 */ /* 0x080fe20000410000 */
        /* <DEDUP_REMOVED lines=14> */
.L_x_2825:
[----:B------:R-:W-:Y:S05]  /*149c0*/  BSYNC B2 ;  /* 0x0000000000027941 */ /* 0x000fea0003800000 */
.L_x_2824:
[----:B------:R-:W-:Y:S05]  /*149d0*/  @P1 BRA `(.L_x_2823) ;  /* 0x0000000400c81947 */ /* 0x000fea0003800000 */
[----:B01-3--:R-:W3:Y:S04]  /*149e0*/  LDL R20, [R1+0x90] ;  /* 0x0000900001147983 */ /* 0x00bee80000100800 */
[----:B------:R-:W4:Y:S01]  /*149f0*/  LDL R28, [R1+0x64] ;  /* 0x00006400011c7983 */ /* 0x000f220000100800 */
[--C-:B------:R-:W-:Y:S02]  /*14a00*/  SHF.R.U64 R43, R24, 0x10, R25.reuse ;  /* 0x00000010182b7819 */ /* 0x100fe40000001219 */
[----:B------:R-:W-:Y:S02]  /*14a10*/  SHF.R.U32.HI R41, RZ, 0x10, R25 ;  /* 0x00000010ff297819 */ /* 0x000fe40000011619 */
[----:B------:R-:W-:Y:S02]  /*14a20*/  SHF.R.U64 R25, R32, 0x10, R33 ;  /* 0x0000001020197819 */ /* 0x000fe40000001221 */
[----:B------:R-:W-:-:S02]  /*14a30*/  SHF.R.U64 R32, R34, 0x10, R35 ;  /* 0x0000001022207819 */ /* 0x000fc40000001223 */
[----:B------:R-:W-:Y:S02]  /*14a40*/  SHF.R.U32.HI R34, RZ, 0x10, R35 ;  /* 0x00000010ff227819 */ /* 0x000fe40000011623 */
[----:B------:R-:W-:Y:S02]  /*14a50*/  PRMT R40, R90, 0x5410, R25 ;  /* 0x000054105a287816 */ /* 0x000fe40000000019 */
[--C-:B------:R-:W-:Y:S02]  /*14a60*/  SHF.R.U64 R24, R26, 0x10, R27.reuse ;  /* 0x000000101a187819 */ /* 0x100fe4000000121b */
[----:B------:R-:W-:Y:S02]  /*14a70*/  SHF.R.U32.HI R26, RZ, 0x10, R27 ;  /* 0x00000010ff1a7819 */ /* 0x000fe4000001161b */
[----:B------:R-:W-:Y:S02]  /*14a80*/  PRMT R27, R92, 0x5410, R43 ;  /* 0x000054105c1b7816 */ /* 0x000fe4000000002b */
[C---:B------:R-:W-:Y:S01]  /*14a90*/  PRMT R32, R91.reuse, 0x5410, R32 ;  /* 0x000054105b207816 */ /* 0x040fe20000000020 */
[----:B------:R-:W-:Y:S01]  /*14aa0*/  IMAD.U32 R46, R40, 0x10000, RZ ;  /* 0x00010000282e7824 */ /* 0x000fe200078e00ff */
[----:B------:R-:W-:-:S02]  /*14ab0*/  PRMT R91, R91, 0x5432, R34 ;  /* 0x000054325b5b7816 */ /* 0x000fc40000000022 */
[----:B------:R-:W-:Y:S02]  /*14ac0*/  SHF.R.U32.HI R33, RZ, 0x10, R33 ;  /* 0x00000010ff217819 */ /* 0x000fe40000011621 */
[----:B------:R-:W-:Y:S02]  /*14ad0*/  PRMT R92, R92, 0x5432, R41 ;  /* 0x000054325c5c7816 */ /* 0x000fe40000000029 */
[C---:B------:R-:W-:Y:S02]  /*14ae0*/  PRMT R24, R93.reuse, 0x5410, R24 ;  /* 0x000054105d187816 */ /* 0x040fe40000000018 */
[----:B------:R-:W-:Y:S02]  /*14af0*/  PRMT R90, R90, 0x5432, R33 ;  /* 0x000054325a5a7816 */ /* 0x000fe40000000021 */
[----:B------:R-:W-:-:S03]  /*14b00*/  PRMT R93, R93, 0x5432, R26 ;  /* 0x000054325d5d7816 */ /* 0x000fc6000000001a */
[C---:B------:R-:W-:Y:S01]  /*14b10*/  IMAD.U32 R47, R90.reuse, 0x10000, RZ ;  /* 0x000100005a2f7824 */ /* 0x040fe200078e00ff */
[----:B------:R-:W-:Y:S02]  /*14b20*/  LOP3.LUT R90, R90, 0xffff0000, RZ, 0xc0, !PT ;  /* 0xffff00005a5a7812 */ /* 0x000fe400078ec0ff */
[----:B---3--:R-:W-:Y:S02]  /*14b30*/  R2UR UR4, R20 ;  /* 0x00000000140472ca */ /* 0x008fe400000e0000 */
[----:B------:R-:W-:Y:S02]  /*14b40*/  SHF.R.S32.HI R20, RZ, 0x1f, R213 ;  /* 0x0000001fff147819 */ /* 0x000fe400000114d5 */
[----:B----4-:R-:W-:Y:S02]  /*14b50*/  LEA.HI R3, R3, R28, RZ, 0x1d ;  /* 0x0000001c03037211 */ /* 0x010fe400078fe8ff */
[CC--:B------:R-:W-:Y:S02]  /*14b60*/  LEA.HI R28, R20.reuse, R213.reuse, RZ, 0x6 ;  /* 0x000000d5141c7211 */ /* 0x0c0fe400078f30ff */
[----:B------:R-:W-:-:S02]  /*14b70*/  LEA.HI R29, R20, R213, RZ, 0x3 ;  /* 0x000000d5141d7211 */ /* 0x000fc400078f18ff */
[----:B------:R-:W-:Y:S01]  /*14b80*/  SHF.R.S32.HI R20, RZ, 0x1f, R3 ;  /* 0x0000001fff147819 */ /* 0x000fe20000011403 */
[----:B------:R-:W-:-:S03]  /*14b90*/  IMAD.SHL.U32 R28, R28, 0x80, RZ ;  /* 0x000000801c1c7824 */ /* 0x000fc600078e00ff */
[----:B------:R-:W-:Y:S01]  /*14ba0*/  LEA.HI R20, R20, R3, RZ, 0x3 ;  /* 0x0000000314147211 */ /* 0x000fe200078f18ff */
[----:B------:R-:W-:Y:S01]  /*14bb0*/  IMAD.SHL.U32 R3, R3, 0x8, RZ ;  /* 0x0000000803037824 */ /* 0x000fe200078e00ff */
[----:B------:R-:W-:-:S03]  /*14bc0*/  LOP3.LUT R30, R28, 0xffffe000, RZ, 0xc0, !PT ;  /* 0xffffe0001c1e7812 */ /* 0x000fc600078ec0ff */
[----:B------:R-:W-:Y:S01]  /*14bd0*/  IMAD.SHL.U32 R28, R20, 0x400, RZ ;  /* 0x00000400141c7824 */ /* 0x000fe200078e00ff */
[C---:B------:R-:W-:Y:S02]  /*14be0*/  LOP3.LUT R3, R222.reuse, 0x38, R3, 0xf8, !PT ;  /* 0x00000038de037812 */ /* 0x040fe400078ef803 */
[----:B------:R-:W-:Y:S02]  /*14bf0*/  LOP3.LUT R29, R222, 0x38, R29, 0xf8, !PT ;  /* 0x00000038de1d7812 */ /* 0x000fe400078ef81d */
[-C--:B------:R-:W-:Y:S02]  /*14c00*/  LOP3.LUT R20, R3, R59.reuse, RZ, 0x3c, !PT ;  /* 0x0000003b03147212 */ /* 0x080fe400078e3cff */
[----:B------:R-:W-:Y:S02]  /*14c10*/  LOP3.LUT R28, R28, 0x7fffe000, RZ, 0xc0, !PT ;  /* 0x7fffe0001c1c7812 */ /* 0x000fe400078ec0ff */
[----:B------:R-:W-:Y:S02]  /*14c20*/  LOP3.LUT R29, R29, R59, RZ, 0x3c, !PT ;  /* 0x0000003b1d1d7212 */ /* 0x000fe400078e3cff */
[----:B------:R-:W-:-:S02]  /*14c30*/  IADD3 R37, R20, R28, R225 ;  /* 0x0000001c14257210 */ /* 0x000fc40007ffe0e1 */
[----:B------:R-:W-:-:S03]  /*14c40*/  IADD3 R29, R29, R30, R225 ;  /* 0x0000001e1d1d7210 */ /* 0x000fc60007ffe0e1 */
[----:B------:R-:W-:Y:S01]  /*14c50*/  IMAD R20, R37, 0x2, R16 ;  /* 0x0000000225147824 */ /* 0x000fe200078e0210 */
[----:B------:R-:W-:-:S04]  /*14c60*/  LEA R3, R29, UR4, 0x1 ;  /* 0x000000041d037c11 */ /* 0x000fc8000f8e08ff */
[----:B------:R-:W0:Y:S04]  /*14c70*/  LDS.128 R36, [R20+0x14400] ;  /* 0x0144000014247984 */ /* 0x000e280000000c00 */
[----:B------:R-:W1:Y:S01]  /*14c80*/  LDS.128 R28, [R3] ;  /* 0x00000000031c7984 */ /* 0x000e620000000c00 */
[C---:B0-----:R-:W-:Y:S01]  /*14c90*/  IMAD.U32 R34, R36.reuse, 0x10000, RZ ;  /* 0x0001000024227824 */ /* 0x041fe200078e00ff */
[----:B------:R-:W-:Y:S01]  /*14ca0*/  LOP3.LUT R43, R36, 0xffff0000, RZ, 0xc0, !PT ;  /* 0xffff0000242b7812 */ /* 0x000fe200078ec0ff */
[C---:B------:R-:W-:Y:S01]  /*14cb0*/  IMAD.U32 R44, R37.reuse, 0x10000, RZ ;  /* 0x00010000252c7824 */ /* 0x040fe200078e00ff */
[----:B------:R-:W-:Y:S01]  /*14cc0*/  LOP3.LUT R36, R37, 0xffff0000, RZ, 0xc0, !PT ;  /* 0xffff000025247812 */ /* 0x000fe200078ec0ff */
[----:B------:R-:W-:Y:S02]  /*14cd0*/  IMAD.U32 R37, R27, 0x10000, RZ ;  /* 0x000100001b257824 */ /* 0x000fe400078e00ff */
[----:B------:R-:W-:Y:S01]  /*14ce0*/  FMUL.FTZ R48, R34, R46 ;  /* 0x0000002e22307220 */ /* 0x000fe20000410000 */
[----:B-1----:R-:W-:Y:S01]  /*14cf0*/  IMAD.U32 R35, R28, 0x10000, RZ ;  /* 0x000100001c237824 */ /* 0x002fe200078e00ff */
[C---:B------:R-:W-:Y:S01]  /*14d00*/  LOP3.LUT R25, R30.reuse, 0xffff0000, RZ, 0xc0, !PT ;  /* 0xffff00001e197812 */ /* 0x040fe200078ec0ff */
[----:B------:R-:W-:Y:S01]  /*14d10*/  IMAD.U32 R26, R30, 0x10000, RZ ;  /* 0x000100001e1a7824 */ /* 0x000fe200078e00ff */
[C---:B------:R-:W-:Y:S01]  /*14d20*/  LOP3.LUT R33, R29.reuse, 0xffff0000, RZ, 0xc0, !PT ;  /* 0xffff00001d217812 */ /* 0x040fe200078ec0ff */
[----:B------:R-:W-:Y:S01]  /*14d30*/  IMAD.U32 R41, R29, 0x10000, RZ ;  /* 0x000100001d297824 */ /* 0x000fe200078e00ff */
[C---:B------:R-:W-:Y:S01]  /*14d40*/  LOP3.LUT R30, R31.reuse, 0xffff0000, RZ, 0xc0, !PT ;  /* 0xffff00001f1e7812 */ /* 0x040fe200078ec0ff */
[----:B------:R-:W-:-:S02]  /*14d50*/  IMAD.U32 R42, R31, 0x10000, RZ ;  /* 0x000100001f2a7824 */ /* 0x000fc400078e00ff */
[-C--:B------:R-:W-:Y:S01]  /*14d60*/  FMUL.FTZ R50, R34, R37.reuse ;  /* 0x0000002522327220 */ /* 0x080fe20000410000 */
[C---:B------:R-:W-:Y:S01]  /*14d70*/  IMAD.U32 R31, R38.reuse, 0x10000, RZ ;  /* 0x00010000261f7824 */ /* 0x040fe200078e00ff */
[----:B------:R-:W-:Y:S01]  /*14d80*/  LOP3.LUT R29, R38, 0xffff0000, RZ, 0xc0, !PT ;  /* 0xffff0000261d7812 */ /* 0x000fe200078ec0ff */
[----:B------:R-:W-:Y:S01]  /*14d90*/  FFMA.FTZ R34, R35, R37, -R48 ;  /* 0x0000002523227223 */ /* 0x000fe20000010830 */
[C---:B------:R-:W-:Y:S01]  /*14da0*/  IMAD.U32 R45, R39.reuse, 0x10000, RZ ;  /* 0x00010000272d7824 */ /* 0x040fe200078e00ff */
[----:B------:R-:W-:Y:S01]  /*14db0*/  LOP3.LUT R38, R39, 0xffff0000, RZ, 0xc0, !PT ;  /* 0xffff000027267812 */ /* 0x000fe200078ec0ff */
[----:B------:R-:W-:Y:S02]  /*14dc0*/  IMAD.U32 R37, R92, 0x10000, RZ ;  /* 0x000100005c257824 */ /* 0x000fe400078e00ff */
[----:B------:R-:W-:Y:S02]  /*14dd0*/  IMAD.U32 R48, R91, 0x10000, RZ ;  /* 0x000100005b307824 */ /* 0x000fe400078e00ff */
[----:B------:R-:W-:-:S02]  /*14de0*/  IMAD.U32 R39, R93, 0x10000, RZ ;  /* 0x000100005d277824 */ /* 0x000fc400078e00ff */
[----:B------:R-:W-:Y:S01]  /*14df0*/  FFMA.FTZ R35, R35, R46, R50 ;  /* 0x0000002e23237223 */ /* 0x000fe20000010032 */
[C---:B------:R-:W-:Y:S01]  /*14e00*/  FMUL.FTZ R52, R44.reuse, R47 ;  /* 0x0000002f2c347220 */ /* 0x040fe20000410000 */
[----:B------:R-:W-:Y:S01]  /*14e10*/  FMUL.FTZ R46, R44, R37 ;  /* 0x000000252c2e7220 */ /* 0x000fe20000410000 */
[CC--:B------:R-:W-:Y:S01]  /*14e20*/  FMUL.FTZ R49, R45.reuse, R48.reuse ;  /* 0x000000302d317220 */ /* 0x0c0fe20000410000 */
[----:B------:R-:W-:Y:S01]  /*14e30*/  LOP3.LUT R44, R40, 0xffff0000, RZ, 0xc0, !PT ;  /* 0xffff0000282c7812 */ /* 0x000fe200078ec0ff */
[-C--:B------:R-:W-:Y:S01]  /*14e40*/  FMUL.FTZ R45, R45, R39.reuse ;  /* 0x000000272d2d7220 */ /* 0x080fe20000410000 */
[----:B------:R-:W-:Y:S02]  /*14e50*/  LOP3.LUT R27, R27, 0xffff0000, RZ, 0xc0, !PT ;  /* 0xffff00001b1b7812 */ /* 0x000fe400078ec0ff */
[----:B------:R-:W-:Y:S01]  /*14e60*/  LOP3.LUT R28, R28, 0xffff0000, RZ, 0xc0, !PT ;  /* 0xffff00001c1c7812 */ /* 0x000fe200078ec0ff */
[C---:B------:R-:W-:Y:S01]  /*14e70*/  FFMA.FTZ R40, R42.reuse, R48, R45 ;  /* 0x000000302a287223 */ /* 0x040fe2000001002d */
[C---:B------:R-:W-:Y:S01]  /*14e80*/  FMUL.FTZ R45, R43.reuse, R44 ;  /* 0x0000002c2b2d7220 */ /* 0x040fe20000410000 */
[----:B------:R-:W-:Y:S01]  /*14e90*/  FFMA.FTZ R39, R42, R39, -R49 ;  /* 0x000000272a277223 */ /* 0x000fe20000010831 */
[----:B------:R-:W-:Y:S01]  /*14ea0*/  FMUL.FTZ R43, R43, R27 ;  /* 0x0000001b2b2b7220 */ /* 0x000fe20000410000 */
[----:B------:R-:W-:-:S02]  /*14eb0*/  IMAD.U32 R42, R32, 0x10000, RZ ;  /* 0x00010000202a7824 */ /* 0x000fc400078e00ff */
[----:B------:R-:W-:Y:S01]  /*14ec0*/  FFMA.FTZ R45, R28, R27, -R45 ;  /* 0x0000001b1c2d7223 */ /* 0x000fe2000001082d */
[----:B------:R-:W-:Y:S02]  /*14ed0*/  IMAD.U32 R27, R24, 0x10000, RZ ;  /* 0x00010000181b7824 */ /* 0x000fe400078e00ff */
[----:B------:R-:W-:Y:S01]  /*14ee0*/  FFMA.FTZ R28, R28, R44, R43 ;  /* 0x0000002c1c1c7223 */ /* 0x000fe2000001002b */
[C---:B------:R-:W-:Y:S01]  /*14ef0*/  FMUL.FTZ R43, R31.reuse, R42 ;  /* 0x0000002a1f2b7220 */ /* 0x040fe20000410000 */
[----:B------:R-:W-:Y:S01]  /*14f00*/  LOP3.LUT R32, R32, 0xffff0000, RZ, 0xc0, !PT ;  /* 0xffff000020207812 */ /* 0x000fe200078ec0ff */
[----:B------:R-:W-:Y:S01]  /*14f10*/  FMUL.FTZ R31, R31, R27 ;  /* 0x0000001b1f1f7220 */ /* 0x000fe20000410000 */
[----:B------:R-:W-:Y:S02]  /*14f20*/  LOP3.LUT R24, R24, 0xffff0000, RZ, 0xc0, !PT ;  /* 0xffff000018187812 */ /* 0x000fe400078ec0ff */
[----:B------:R-:W-:Y:S02]  /*14f30*/  LOP3.LUT R91, R91, 0xffff0000, RZ, 0xc0, !PT ;  /* 0xffff00005b5b7812 */ /* 0x000fe400078ec0ff */
[----:B------:R-:W-:-:S02]  /*14f40*/  LOP3.LUT R92, R92, 0xffff0000, RZ, 0xc0, !PT ;  /* 0xffff00005c5c7812 */ /* 0x000fc400078ec0ff */
[----:B------:R-:W-:Y:S01]  /*14f50*/  LOP3.LUT R93, R93, 0xffff0000, RZ, 0xc0, !PT ;  /* 0xffff00005d5d7812 */ /* 0x000fe200078ec0ff */
[C---:B------:R-:W-:Y:S01]  /*14f60*/  FFMA.FTZ R37, R41.reuse, R37, -R52 ;  /* 0x0000002529257223 */ /* 0x040fe20000010834 */
[C---:B------:R-:W-:Y:S01]  /*14f70*/  FFMA.FTZ R43, R26.reuse, R27, -R43 ;  /* 0x0000001b1a2b7223 */ /* 0x040fe2000001082b */
[----:B------:R-:W-:Y:S01]  /*14f80*/  FFMA.FTZ R31, R26, R42, R31 ;  /* 0x0000002a1a1f7223 */ /* 0x000fe2000001001f */
[----:B------:R-:W-:Y:S01]  /*14f90*/  FFMA.FTZ R41, R41, R47, R46 ;  /* 0x0000002f29297223 */ /* 0x000fe2000001002e */
[C---:B------:R-:W-:Y:S01]  /*14fa0*/  FMUL.FTZ R26, R29.reuse, R32 ;  /* 0x000000201d1a7220 */ /* 0x040fe20000410000 */
[----:B------:R-:W-:Y:S01]  /*14fb0*/  FMUL.FTZ R46, R36, R90 ;  /* 0x0000005a242e7220 */ /* 0x000fe20000410000 */
[----:B------:R-:W-:Y:S01]  /*14fc0*/  FMUL.FTZ R29, R29, R24 ;  /* 0x000000181d1d7220 */ /* 0x000fe20000410000 */
[----:B------:R-:W-:Y:S01]  /*14fd0*/  FMUL.FTZ R27, R38, R91 ;  /* 0x0000005b261b7220 */ /* 0x000fe20000410000 */
[-C--:B------:R-:W-:Y:S01]  /*14fe0*/  FMUL.FTZ R47, R36, R92.reuse ;  /* 0x0000005c242f7220 */ /* 0x080fe20000410000 */
[-C--:B------:R-:W-:Y:S01]  /*14ff0*/  FMUL.FTZ R38, R38, R93.reuse ;  /* 0x0000005d26267220 */ /* 0x080fe20000410000 */
[----:B------:R-:W-:Y:S01]  /*15000*/  FFMA.FTZ R46, R33, R92, -R46 ;  /* 0x0000005c212e7223 */ /* 0x000fe2000001082e */
[C---:B------:R-:W-:Y:S01]  /*15010*/  FFMA.FTZ R26, R25.reuse, R24, -R26 ;  /* 0x00000018191a7223 */ /* 0x040fe2000001081a */
[----:B------:R-:W-:Y:S01]  /*15020*/  FFMA.FTZ R32, R25, R32, R29 ;  /* 0x0000002019207223 */ /* 0x000fe2000001001d */
        /* <DEDUP_REMOVED lines=10> */
[----:B------:R-:W-:Y:S01]  /*150d0*/  F2FP.BF16.F32.PACK_AB R31, R91, R40 ;  /* 0x000000285b1f723e */ /* 0x000fe200000010ff */
[----:B------:R4:W-:Y:S04]  /*150e0*/  STS.128 [R3], R24 ;  /* 0x0000001803007388 */ /* 0x0009e80000000c00 */
[----:B------:R4:W-:Y:S02]  /*150f0*/  STS.128 [R20+0x14400], R28 ;  /* 0x0144001c14007388 */ /* 0x0009e40000000c00 */
.L_x_2823:
[----:B------:R-:W-:Y:S05]  /*15100*/  BSYNC B1 ;  /* 0x0000000000017941 */ /* 0x000fea0003800000 */
.L_x_2822:
[----:B----4-:R-:W-:-:S05]  /*15110*/  VIADD R3, R212, 0x60 ;  /* 0x00000060d4037836 */ /* 0x010fca0000000000 */
[----:B------:R-:W-:-:S13]  /*15120*/  ISETP.GE.AND P0, PT, R3, R0, PT ;  /* 0x000000000300720c */ /* 0x000fda0003f06270 */
[----:B------:R-:W-:Y:S05]  /*15130*/  @P0 BRA `(.L_x_2793) ;  /* 0x0000000c00c80947 */ /* 0x000fea0003800000 */
[----:B------:R4:W5:Y:S01]  /*15140*/  LDL R43, [R1+0x90] ;  /* 0x00009000012b7983 */ /* 0x0009620000100800 */
[----:B------:R-:W0:Y:S01]  /*15150*/  LDC R0, c[0x0][0x3f4] ;  /* 0x0000fd00ff007b82 */ /* 0x000e220000000800 */
[----:B------:R-:W-:Y:S01]  /*15160*/  BSSY B1, `(.L_x_2826) ;  /* 0x0000076000017945 */ /* 0x000fe20003800000 */
[-C--:B0-----:R-:W-:Y:S02]  /*15170*/  ISETP.GE.AND P0, PT, R18, R0.reuse, PT ;  /* 0x000000001200720c */ /* 0x081fe40003f06270 */
[----:B------:R-:W-:-:S11]  /*15180*/  ISETP.GE.AND P1, PT, R213, R0, PT ;  /* 0x00000000d500720c */ /* 0x000fd60003f26270 */
[----:B----4-:R-:W-:Y:S05]  /*15190*/  @P0 BRA `(.L_x_2827) ;  /* 0x0000000400c80947 */ /* 0x010fea0003800000 */
[----:B-1-3--:R-:W3:Y:S01]  /*151a0*/  LDL R20, [R1+0x60] ;  /* 0x0000600001147983 */ /* 0x00aee20000100800 */
[----:B------:R-:W-:Y:S01]  /*151b0*/  SHF.R.S32.HI R26, RZ, 0x1f, R3 ;  /* 0x0000001fff1a7819 */ /* 0x000fe20000011403 */
[----:B------:R-:W-:Y:S01]  /*151c0*/  IMAD.SHL.U32 R24, R3, 0x40, RZ ;  /* 0x0000004003187824 */ /* 0x000fe200078e00ff */
[----:B-----5:R-:W-:Y:S02]  /*151d0*/  R2UR UR4, R43 ;  /* 0x000000002b0472ca */ /* 0x020fe400000e0000 */
[----:B------:R-:W-:Y:S02]  /*151e0*/  LEA.HI R26, R26, R3, RZ, 0x3 ;  /* 0x000000031a1a7211 */ /* 0x000fe400078f18ff */
[----:B------:R-:W-:Y:S02]  /*151f0*/  LOP3.LUT R27, R24, 0x1c0, RZ, 0xc0, !PT ;  /* 0x000001c0181b7812 */ /* 0x000fe400078ec0ff */
[----:B------:R-:W-:Y:S01]  /*15200*/  SHF.R.U64 R36, R12, 0x10, R13 ;  /* 0x000000100c247819 */ /* 0x000fe2000000120d */
[----:B------:R-:W-:Y:S01]  /*15210*/  IMAD.SHL.U32 R26, R26, 0x40, RZ ;  /* 0x000000401a1a7824 */ /* 0x000fe200078e00ff */
[----:B------:R-:W-:-:S02]  /*15220*/  SHF.R.U32.HI R29, RZ, 0x3, R27 ;  /* 0x00000003ff1d7819 */ /* 0x000fc4000001161b */
[----:B------:R-:W-:Y:S02]  /*15230*/  LOP3.LUT R24, R27, 0x38, R18, 0xf8, !PT ;  /* 0x000000381b187812 */ /* 0x000fe400078ef812 */
[----:B------:R-:W-:Y:S02]  /*15240*/  LOP3.LUT R26, R26, 0xfffffe00, RZ, 0xc0, !PT ;  /* 0xfffffe001a1a7812 */ /* 0x000fe400078ec0ff */
[----:B------:R-:W-:Y:S02]  /*15250*/  SHF.R.U64 R38, R4, 0x10, R5 ;  /* 0x0000001004267819 */ /* 0x000fe40000001205 */
[----:B------:R-:W-:Y:S02]  /*15260*/  SHF.R.U32.HI R34, RZ, 0x10, R13 ;  /* 0x00000010ff227819 */ /* 0x000fe4000001160d */
[----:B------:R-:W-:Y:S02]  /*15270*/  SHF.R.U64 R13, R6, 0x10, R7 ;  /* 0x00000010060d7819 */ /* 0x000fe40000001207 */
[----:B------:R-:W-:-:S02]  /*15280*/  PRMT R36, R99, 0x5410, R36 ;  /* 0x0000541063247816 */ /* 0x000fc40000000024 */
[----:B------:R-:W-:Y:S02]  /*15290*/  PRMT R38, R97, 0x5410, R38 ;  /* 0x0000541061267816 */ /* 0x000fe40000000026 */
[----:B------:R-:W-:Y:S01]  /*152a0*/  SHF.R.U32.HI R12, RZ, 0x10, R5 ;  /* 0x00000010ff0c7819 */ /* 0x000fe20000011605 */
[----:B------:R-:W-:Y:S01]  /*152b0*/  IMAD.U32 R37, R36, 0x10000, RZ ;  /* 0x0001000024257824 */ /* 0x000fe200078e00ff */
[----:B------:R-:W-:Y:S01]  /*152c0*/  SHF.R.U32.HI R5, RZ, 0x10, R7 ;  /* 0x00000010ff057819 */ /* 0x000fe20000011607 */
[----:B------:R-:W-:Y:S01]  /*152d0*/  IMAD.U32 R39, R38, 0x10000, RZ ;  /* 0x0001000026277824 */ /* 0x000fe200078e00ff */
[----:B------:R-:W-:Y:S02]  /*152e0*/  SHF.R.U64 R33, R14, 0x10, R15 ;  /* 0x000000100e217819 */ /* 0x000fe4000000120f */
[----:B------:R-:W-:Y:S02]  /*152f0*/  PRMT R7, R98, 0x5410, R13 ;  /* 0x0000541062077816 */ /* 0x000fe4000000000d */
[----:B------:R-:W-:-:S02]  /*15300*/  PRMT R99, R99, 0x5432, R34 ;  /* 0x0000543263637816 */ /* 0x000fc40000000022 */
[----:B------:R-:W-:Y:S02]  /*15310*/  PRMT R97, R97, 0x5432, R12 ;  /* 0x0000543261617816 */ /* 0x000fe4000000000c */
[----:B------:R-:W-:Y:S02]  /*15320*/  PRMT R98, R98, 0x5432, R5 ;  /* 0x0000543262627816 */ /* 0x000fe40000000005 */
[----:B------:R-:W-:Y:S02]  /*15330*/  PRMT R4, R100, 0x5410, R33 ;  /* 0x0000541064047816 */ /* 0x000fe40000000021 */
[----:B------:R-:W-:Y:S02]  /*15340*/  SHF.R.U32.HI R15, RZ, 0x10, R15 ;  /* 0x00000010ff0f7819 */ /* 0x000fe4000001160f */
[----:B------:R-:W-:Y:S02]  /*15350*/  LOP3.LUT R38, R38, 0xffff0000, RZ, 0xc0, !PT ;  /* 0xffff000026267812 */ /* 0x000fe400078ec0ff */
[----:B------:R-:W-:-:S02]  /*15360*/  PRMT R100, R100, 0x5432, R15 ;  /* 0x0000543264647816 */ /* 0x000fc4000000000f */
[----:B------:R-:W-:Y:S02]  /*15370*/  LOP3.LUT R36, R36, 0xffff0000, RZ, 0xc0, !PT ;  /* 0xffff000024247812 */ /* 0x000fe400078ec0ff */
[----:B---3--:R-:W-:-:S04]  /*15380*/  LEA.HI R20, R0, R20, RZ, 0x1d ;  /* 0x0000001400147211 */ /* 0x008fc800078fe8ff */
[----:B------:R-:W-:-:S04]  /*15390*/  SHF.R.S32.HI R25, RZ, 0x1f, R20 ;  /* 0x0000001fff197819 */ /* 0x000fc80000011414 */
[----:B------:R-:W-:Y:S01]  /*153a0*/  LEA.HI R25, R25, R20, RZ, 0x3 ;  /* 0x0000001419197211 */ /* 0x000fe200078f18ff */
[----:B------:R-:W-:-:S04]  /*153b0*/  IMAD.SHL.U32 R20, R20, 0x8, RZ ;  /* 0x0000000814147824 */ /* 0x000fc800078e00ff */
[----:B------:R-:W-:Y:S01]  /*153c0*/  IMAD.SHL.U32 R25, R25, 0x400, RZ ;  /* 0x0000040019197824 */ /* 0x000fe200078e00ff */
[----:B------:R-:W-:Y:S02]  /*153d0*/  LOP3.LUT R20, R27, 0x38, R20, 0xf8, !PT ;  /* 0x000000381b147812 */ /* 0x000fe400078ef814 */
[----:B------:R-:W-:Y:S02]  /*153e0*/  LOP3.LUT R27, R26, R24, R29, 0xf6, !PT ;  /* 0x000000181a1b7212 */ /* 0x000fe400078ef61d */
[----:B------:R-:W-:Y:S02]  /*153f0*/  LOP3.LUT R24, R20, R29, RZ, 0x3c, !PT ;  /* 0x0000001d14187212 */ /* 0x000fe400078e3cff */
[----:B------:R-:W-:Y:S02]  /*15400*/  LOP3.LUT R25, R25, 0x7fffe000, RZ, 0xc0, !PT ;  /* 0x7fffe00019197812 */ /* 0x000fe400078ec0ff */
[----:B------:R-:W-:Y:S02]  /*15410*/  LEA R20, R27, UR4, 0x1 ;  /* 0x000000041b147c11 */ /* 0x000fe4000f8e08ff */
[----:B------:R-:W-:-:S03]  /*15420*/  IADD3 R29, R24, R25, R26 ;  /* 0x00000019181d7210 */ /* 0x000fc60007ffe01a */
        /* <DEDUP_REMOVED lines=9> */
[----:B------:R-:W-:Y:S01]  /*154c0*/  IMAD.U32 R24, R25, 0x10000, RZ ;  /* 0x0001000019187824 */ /* 0x000fe200078e00ff */
[----:B-1----:R-:W-:Y:S01]  /*154d0*/  LOP3.LUT R12, R30, 0xffff0000, RZ, 0xc0, !PT ;  /* 0xffff00001e0c7812 */ /* 0x002fe200078ec0ff */
[C---:B------:R-:W-:Y:S01]  /*154e0*/  IMAD.U32 R13, R28.reuse, 0x10000, RZ ;  /* 0x000100001c0d7824 */ /* 0x040fe200078e00ff */
[----:B------:R-:W-:Y:S01]  /*154f0*/  LOP3.LUT R27, R28, 0xffff0000, RZ, 0xc0, !PT ;  /* 0xffff00001c1b7812 */ /* 0x000fe200078ec0ff */
[----:B------:R-:W-:Y:S01]  /*15500*/  IMAD.U32 R34, R30, 0x10000, RZ ;  /* 0x000100001e227824 */ /* 0x000fe200078e00ff */
[C---:B------:R-:W-:Y:S01]  /*15510*/  LOP3.LUT R30, R31.reuse, 0xffff0000, RZ, 0xc0, !PT ;  /* 0xffff00001f1e7812 */ /* 0x040fe200078ec0ff */
[----:B------:R-:W-:-:S02]  /*15520*/  IMAD.U32 R35, R31, 0x10000, RZ ;  /* 0x000100001f237824 */ /* 0x000fc400078e00ff */
[C---:B------:R-:W-:Y:S01]  /*15530*/  FMUL.FTZ R41, R13.reuse, R39 ;  /* 0x000000270d297220 */ /* 0x040fe20000410000 */
[-C--:B------:R-:W-:Y:S01]  /*15540*/  FMUL.FTZ R31, R13, R37.reuse ;  /* 0x000000250d1f7220 */ /* 0x080fe20000410000 */
[----:B------:R-:W-:Y:S02]  /*15550*/  IMAD.U32 R28, R29, 0x10000, RZ ;  /* 0x000100001d1c7824 */ /* 0x000fe400078e00ff */
[----:B------:R-:W-:Y:S01]  /*15560*/  FMUL.FTZ R40, R27, R38 ;  /* 0x000000261b287220 */ /* 0x000fe20000410000 */
[C---:B------:R-:W-:Y:S01]  /*15570*/  FFMA.FTZ R13, R14.reuse, R37, -R41 ;  /* 0x000000250e0d7223 */ /* 0x040fe20000010829 */
[----:B------:R-:W-:Y:S01]  /*15580*/  FFMA.FTZ R39, R14, R39, R31 ;  /* 0x000000270e277223 */ /* 0x000fe2000001001f */
[----:B------:R-:W-:Y:S02]  /*15590*/  IMAD.U32 R37, R97, 0x10000, RZ ;  /* 0x0001000061257824 */ /* 0x000fe400078e00ff */
[----:B------:R-:W-:Y:S01]  /*155a0*/  FMUL.FTZ R14, R27, R36 ;  /* 0x000000241b0e7220 */ /* 0x000fe20000410000 */
[----:B------:R-:W-:-:S02]  /*155b0*/  IMAD.U32 R31, R99, 0x10000, RZ ;  /* 0x00010000631f7824 */ /* 0x000fc400078e00ff */
[----:B------:R-:W-:Y:S01]  /*155c0*/  FFMA.FTZ R40, R15, R36, -R40 ;  /* 0x000000240f287223 */ /* 0x000fe20000010828 */
[----:B------:R-:W-:Y:S01]  /*155d0*/  FMUL.FTZ R27, R28, R37 ;  /* 0x000000251c1b7220 */ /* 0x000fe20000410000 */
[----:B------:R-:W-:Y:S02]  /*155e0*/  IMAD.U32 R36, R98, 0x10000, RZ ;  /* 0x0001000062247824 */ /* 0x000fe400078e00ff */
[-C--:B------:R-:W-:Y:S01]  /*155f0*/  FMUL.FTZ R42, R28, R31.reuse ;  /* 0x0000001f1c2a7220 */ /* 0x080fe20000410000 */
[----:B------:R-:W-:Y:S02]  /*15600*/  IMAD.U32 R28, R100, 0x10000, RZ ;  /* 0x00010000641c7824 */ /* 0x000fe400078e00ff */
[C---:B------:R-:W-:Y:S01]  /*15610*/  FFMA.FTZ R31, R24.reuse, R31, -R27 ;  /* 0x0000001f181f7223 */ /* 0x040fe2000001081b */
[----:B------:R-:W-:Y:S01]  /*15620*/  LOP3.LUT R29, R29, 0xffff0000, RZ, 0xc0, !PT ;  /* 0xffff00001d1d7812 */ /* 0x000fe200078ec0ff */
[----:B------:R-:W-:Y:S01]  /*15630*/  FFMA.FTZ R42, R24, R37, R42 ;  /* 0x00000025182a7223 */ /* 0x000fe2000001002a */
[----:B------:R-:W-:Y:S01]  /*15640*/  FFMA.FTZ R38, R15, R38, R14 ;  /* 0x000000260f267223 */ /* 0x000fe2000001000e */
[----:B------:R-:W-:Y:S01]  /*15650*/  FMUL.FTZ R44, R35, R36 ;  /* 0x00000024232c7220 */ /* 0x000fe20000410000 */
[----:B------:R-:W-:Y:S01]  /*15660*/  LOP3.LUT R24, R97, 0xffff0000, RZ, 0xc0, !PT ;  /* 0xffff000061187812 */ /* 0x000fe200078ec0ff */
[----:B------:R-:W-:Y:S01]  /*15670*/  FMUL.FTZ R46, R35, R28 ;  /* 0x0000001c232e7220 */ /* 0x000fe20000410000 */
[----:B------:R-:W-:Y:S01]  /*15680*/  LOP3.LUT R14, R99, 0xffff0000, RZ, 0xc0, !PT ;  /* 0xffff0000630e7812 */ /* 0x000fe200078ec0ff */
[----:B------:R-:W-:-:S02]  /*15690*/  IMAD.U32 R27, R7, 0x10000, RZ ;  /* 0x00010000071b7824 */ /* 0x000fc400078e00ff */
[----:B------:R-:W-:Y:S01]  /*156a0*/  FFMA.FTZ R44, R33, R28, -R44 ;  /* 0x0000001c212c7223 */ /* 0x000fe2000001082c */
[----:B------:R-:W-:Y:S01]  /*156b0*/  LOP3.LUT R25, R25, 0xffff0000, RZ, 0xc0, !PT ;  /* 0xffff000019197812 */ /* 0x000fe200078ec0ff */
[C---:B------:R-:W-:Y:S01]  /*156c0*/  FMUL.FTZ R28, R29.reuse, R24 ;  /* 0x000000181d1c7220 */ /* 0x040fe20000410000 */
[----:B------:R-:W-:Y:S01]  /*156d0*/  FMUL.FTZ R29, R29, R14 ;  /* 0x0000000e1d1d7220 */ /* 0x000fe20000410000 */
[----:B------:R-:W-:Y:S01]  /*156e0*/  FFMA.FTZ R46, R33, R36, R46 ;  /* 0x00000024212e7223 */ /* 0x000fe2000001002e */
[----:B------:R-:W-:Y:S02]  /*156f0*/  IMAD.U32 R15, R4, 0x10000, RZ ;  /* 0x00010000040f7824 */ /* 0x000fe400078e00ff */
[C---:B------:R-:W-:Y:S01]  /*15700*/  FMUL.FTZ R33, R34.reuse, R27 ;  /* 0x0000001b22217220 */ /* 0x040fe20000410000 */
[C---:B------:R-:W-:Y:S01]  /*15710*/  FFMA.FTZ R28, R25.reuse, R14, -R28 ;  /* 0x0000000e191c7223 */ /* 0x040fe2000001081c */
[----:B------:R-:W-:Y:S01]  /*15720*/  FFMA.FTZ R29, R25, R24, R29 ;  /* 0x00000018191d7223 */ /* 0x000fe2000001001d */
[-C--:B------:R-:W-:Y:S01]  /*15730*/  FMUL.FTZ R25, R34, R15.reuse ;  /* 0x0000000f22197220 */ /* 0x080fe20000410000 */
[----:B------:R-:W-:Y:S01]  /*15740*/  FFMA.FTZ R33, R6, R15, -R33 ;  /* 0x0000000f06217223 */ /* 0x000fe20000010821 */
        /* <DEDUP_REMOVED lines=8> */
[C---:B------:R-:W-:Y:S01]  /*157d0*/  FFMA.FTZ R6, R5.reuse, R4, -R6 ;  /* 0x0000000405067223 */ /* 0x040fe20000010806 */
        /* <DEDUP_REMOVED lines=14> */
.L_x_2827:
[----:B------:R-:W-:Y:S05]  /*158c0*/  BSYNC B1 ;  /* 0x0000000000017941 */ /* 0x000fea0003800000 */
.L_x_2826:
[----:B------:R-:W-:Y:S05]  /*158d0*/  @P1 BRA `(.L_x_2793) ;  /* 0x0000000400e01947 */ /* 0x000fea0003800000 */
[----:B0-----:R-:W4:Y:S01]  /*158e0*/  LDL R7, [R1+0x64] ;  /* 0x0000640001077983 */ /* 0x001f220000100800 */
[----:B------:R-:W-:Y:S01]  /*158f0*/  SHF.R.S32.HI R4, RZ, 0x1f, R3 ;  /* 0x0000001fff047819 */ /* 0x000fe20000011403 */
[----:B------:R-:W-:Y:S01]  /*15900*/  IMAD.SHL.U32 R5, R3, 0x40, RZ ;  /* 0x0000004003057824 */ /* 0x000fe200078e00ff */
[----:B------:R-:W-:Y:S02]  /*15910*/  SHF.R.S32.HI R6, RZ, 0x1f, R213 ;  /* 0x0000001fff067819 */ /* 0x000fe400000114d5 */
[----:B------:R-:W-:Y:S02]  /*15920*/  LEA.HI R4, R4, R3, RZ, 0x3 ;  /* 0x0000000304047211 */ /* 0x000fe400078f18ff */
[----:B-----5:R-:W-:Y:S02]  /*15930*/  R2UR UR4, R43 ;  /* 0x000000002b0472ca */ /* 0x020fe400000e0000 */
[----:B------:R-:W-:Y:S01]  /*15940*/  SHF.R.U64 R8, R8, 0x10, R9 ;  /* 0x0000001008087819 */ /* 0x000fe20000001209 */
[----:B------:R-:W-:Y:S01]  /*15950*/  IMAD.SHL.U32 R4, R4, 0x40, RZ ;  /* 0x0000004004047824 */ /* 0x000fe200078e00ff */
[----:B------:R-:W-:-:S02]  /*15960*/  SHF.R.U64 R25, R72, 0x10, R73 ;  /* 0x0000001048197819 */ /* 0x000fc40000001249 */
[----:B---3--:R-:W-:Y:S02]  /*15970*/  PRMT R29, R21, 0x5410, R8 ;  /* 0x00005410151d7816 */ /* 0x008fe40000000008 */
[----:B------:R-:W-:Y:S02]  /*15980*/  PRMT R26, R86, 0x5410, R25 ;  /* 0x00005410561a7816 */ /* 0x000fe40000000019 */
[----:B------:R-:W-:Y:S01]  /*15990*/  SHF.R.U32.HI R30, RZ, 0x10, R9 ;  /* 0x00000010ff1e7819 */ /* 0x000fe20000011609 */
[----:B------:R-:W-:Y:S01]  /*159a0*/  IMAD.U32 R31, R29, 0x10000, RZ ;  /* 0x000100001d1f7824 */ /* 0x000fe200078e00ff */
[----:B------:R-:W-:Y:S01]  /*159b0*/  SHF.R.U32.HI R73, RZ, 0x10, R73 ;  /* 0x00000010ff497819 */ /* 0x000fe20000011649 */
[----:B------:R-:W-:Y:S01]  /*159c0*/  IMAD.U32 R27, R26, 0x10000, RZ ;  /* 0x000100001a1b7824 */ /* 0x000fe200078e00ff */
[----:B------:R-:W-:Y:S02]  /*159d0*/  SHF.R.U64 R32, R10, 0x10, R11 ;  /* 0x000000100a207819 */ /* 0x000fe4000000120b */
[----:B------:R-:W-:-:S02]  /*159e0*/  PRMT R30, R21, 0x5432, R30 ;  /* 0x00005432151e7816 */ /* 0x000fc4000000001e */
[----:B------:R-:W-:Y:S02]  /*159f0*/  SHF.R.U32.HI R10, RZ, 0x10, R11 ;  /* 0x00000010ff0a7819 */ /* 0x000fe4000001160b */
[----:B------:R-:W-:Y:S02]  /*15a00*/  PRMT R86, R86, 0x5432, R73 ;  /* 0x0000543256567816 */ /* 0x000fe40000000049 */
[--C-:B------:R-:W-:Y:S02]  /*15a10*/  SHF.R.U64 R28, R74, 0x10, R75.reuse ;  /* 0x000000104a1c7819 */ /* 0x100fe4000000124b */
[----:B------:R-:W-:Y:S02]  /*15a20*/  PRMT R32, R85, 0x5410, R32 ;  /* 0x0000541055207816 */ /* 0x000fe40000000020 */
[----:B------:R-:W-:Y:S02]  /*15a30*/  LOP3.LUT R29, R29, 0xffff0000, RZ, 0xc0, !PT ;  /* 0xffff00001d1d7812 */ /* 0x000fe400078ec0ff */
[----:B------:R-:W-:-:S02]  /*15a40*/  SHF.R.U32.HI R74, RZ, 0x10, R75 ;  /* 0x00000010ff4a7819 */ /* 0x000fc4000001164b */
[----:B------:R-:W-:Y:S02]  /*15a50*/  PRMT R85, R85, 0x5432, R10 ;  /* 0x0000543255557816 */ /* 0x000fe4000000000a */
[C---:B------:R-:W-:Y:S02]  /*15a60*/  PRMT R28, R87.reuse, 0x5410, R28 ;  /* 0x00005410571c7816 */ /* 0x040fe4000000001c */
[----:B------:R-:W-:Y:S02]  /*15a70*/  PRMT R87, R87, 0x5432, R74 ;  /* 0x0000543257577816 */ /* 0x000fe4000000004a */
[----:B----4-:R-:W-:Y:S02]  /*15a80*/  LEA.HI R0, R0, R7, RZ, 0x1d ;  /* 0x0000000700007211 */ /* 0x010fe400078fe8ff */
[----:B------:R-:W-:Y:S02]  /*15a90*/  LOP3.LUT R7, R5, 0x1c0, RZ, 0xc0, !PT ;  /* 0x000001c005077812 */ /* 0x000fe400078ec0ff */
[----:B------:R-:W-:-:S02]  /*15aa0*/  SHF.R.S32.HI R3, RZ, 0x1f, R0 ;  /* 0x0000001fff037819 */ /* 0x000fc40000011400 */
[-C--:B------:R-:W-:Y:S02]  /*15ab0*/  LEA.HI R5, R6, R213.reuse, RZ, 0x6 ;  /* 0x000000d506057211 */ /* 0x080fe400078f30ff */
[----:B------:R-:W-:Y:S01]  /*15ac0*/  LEA.HI R3, R3, R0, RZ, 0x3 ;  /* 0x0000000003037211 */ /* 0x000fe200078f18ff */
[----:B------:R-:W-:Y:S01]  /*15ad0*/  IMAD.SHL.U32 R0, R0, 0x8, RZ ;  /* 0x0000000800007824 */ /* 0x000fe200078e00ff */
[----:B------:R-:W-:Y:S01]  /*15ae0*/  SHF.R.U32.HI R13, RZ, 0x3, R7 ;  /* 0x00000003ff0d7819 */ /* 0x000fe20000011607 */
[----:B------:R-:W-:Y:S01]  /*15af0*/  IMAD.SHL.U32 R12, R5, 0x80, RZ ;  /* 0x00000080050c7824 */ /* 0x000fe200078e00ff */
[----:B------:R-:W-:Y:S01]  /*15b00*/  LOP3.LUT R5, R4, 0xfffffe00, RZ, 0xc0, !PT ;  /* 0xfffffe0004057812 */ /* 0x000fe200078ec0ff */
[----:B------:R-:W-:Y:S01]  /*15b10*/  IMAD.SHL.U32 R4, R3, 0x400, RZ ;  /* 0x0000040003047824 */ /* 0x000fe200078e00ff */
[----:B------:R-:W-:Y:S02]  /*15b20*/  LOP3.LUT R0, R7, 0x38, R0, 0xf8, !PT ;  /* 0x0000003807007812 */ /* 0x000fe400078ef800 */
[----:B------:R-:W-:-:S02]  /*15b30*/  LEA.HI R6, R6, R213, RZ, 0x3 ;  /* 0x000000d506067211 */ /* 0x000fc400078f18ff */
[-C--:B------:R-:W-:Y:S02]  /*15b40*/  LOP3.LUT R3, R0, R13.reuse, RZ, 0x3c, !PT ;  /* 0x0000000d00037212 */ /* 0x080fe400078e3cff */
[----:B------:R-:W-:Y:S02]  /*15b50*/  LOP3.LUT R4, R4, 0x7fffe000, RZ, 0xc0, !PT ;  /* 0x7fffe00004047812 */ /* 0x000fe400078ec0ff */
[----:B------:R-:W-:Y:S02]  /*15b60*/  LOP3.LUT R6, R7, 0x38, R6, 0xf8, !PT ;  /* 0x0000003807067812 */ /* 0x000fe400078ef806 */
[----:B------:R-:W-:Y:S02]  /*15b70*/  IADD3 R3, R3, R4, R5 ;  /* 0x0000000403037210 */ /* 0x000fe40007ffe005 */
[----:B------:R-:W-:Y:S02]  /*15b80*/  LOP3.LUT R12, R12, 0xffffe000, RZ, 0xc0, !PT ;  /* 0xffffe0000c0c7812 */ /* 0x000fe400078ec0ff */
[----:B------:R-:W-:Y:S01]  /*15b90*/  LOP3.LUT R6, R6, R13, RZ, 0x3c, !PT ;  /* 0x0000000d06067212 */ /* 0x000fe200078e3cff */
[----:B------:R-:W-:-:S03]  /*15ba0*/  IMAD R3, R3, 0x2, R16 ;  /* 0x0000000203037824 */ /* 0x000fc600078e0210 */
[----:B------:R-:W-:Y:S02]  /*15bb0*/  IADD3 R6, R6, R12, R5 ;  /* 0x0000000c06067210 */ /* 0x000fe40007ffe005 */
[----:B------:R-:W1:Y:S02]  /*15bc0*/  LDS.128 R12, [R3+0x14400] ;  /* 0x01440000030c7984 */ /* 0x000e640000000c00 */
[----:B------:R-:W-:-:S05]  /*15bd0*/  LEA R0, R6, UR4, 0x1 ;  /* 0x0000000406007c11 */ /* 0x000fca000f8e08ff */
[----:B------:R-:W0:Y:S01]  /*15be0*/  LDS.128 R4, [R0] ;  /* 0x0000000000047984 */ /* 0x000e220000000c00 */
[C---:B-1----:R-:W-:Y:S01]  /*15bf0*/  IMAD.U32 R20, R12.reuse, 0x10000, RZ ;  /* 0x000100000c147824 */ /* 0x042fe200078e00ff */
[----:B------:R-:W-:Y:S01]  /*15c00*/  LOP3.LUT R12, R12, 0xffff0000, RZ, 0xc0, !PT ;  /* 0xffff00000c0c7812 */ /* 0x000fe200078ec0ff */
[C---:B------:R-:W-:Y:S01]  /*15c10*/  IMAD.U32 R21, R13.reuse, 0x10000, RZ ;  /* 0x000100000d157824 */ /* 0x040fe200078e00ff */
[----:B------:R-:W-:Y:S01]  /*15c20*/  LOP3.LUT R13, R13, 0xffff0000, RZ, 0xc0, !PT ;  /* 0xffff00000d0d7812 */ /* 0x000fe200078ec0ff */
[C---:B------:R-:W-:Y:S01]  /*15c30*/  FMUL.FTZ R33, R20.reuse, R31 ;  /* 0x0000001f14217220 */ /* 0x040fe20000410000 */
[----:B------:R-:W-:Y:S01]  /*15c40*/  FMUL.FTZ R35, R20, R27 ;  /* 0x0000001b14237220 */ /* 0x000fe20000410000 */
[----:B------:R-:W-:Y:S02]  /*15c50*/  IMAD.U32 R20, R30, 0x10000, RZ ;  /* 0x000100001e147824 */ /* 0x000fe400078e00ff */
[----:B------:R-:W-:Y:S01]  /*15c60*/  FMUL.FTZ R37, R12, R29 ;  /* 0x0000001d0c257220 */ /* 0x000fe20000410000 */
[C---:B0-----:R-:W-:Y:S01]  /*15c70*/  IMAD.U32 R8, R4.reuse, 0x10000, RZ ;  /* 0x0001000004087824 */ /* 0x041fe200078e00ff */
[----:B------:R-:W-:Y:S01]  /*15c80*/  LOP3.LUT R4, R4, 0xffff0000, RZ, 0xc0, !PT ;  /* 0xffff000004047812 */ /* 0x000fe200078ec0ff */
[----:B------:R-:W-:-:S02]  /*15c90*/  IMAD.U32 R9, R5, 0x10000, RZ ;  /* 0x0001000005097824 */ /* 0x000fc400078e00ff */
[----:B------:R-:W-:Y:S01]  /*15ca0*/  FMUL.FTZ R36, R21, R20 ;  /* 0x0000001415247220 */ /* 0x000fe20000410000 */
[----:B------:R-:W-:Y:S01]  /*15cb0*/  FFMA.FTZ R33, R8, R27, -R33 ;  /* 0x0000001b08217223 */ /* 0x000fe20000010821 */
[----:B------:R-:W-:Y:S01]  /*15cc0*/  LOP3.LUT R27, R26, 0xffff0000, RZ, 0xc0, !PT ;  /* 0xffff00001a1b7812 */ /* 0x000fe200078ec0ff */
[----:B------:R-:W-:Y:S01]  /*15cd0*/  FFMA.FTZ R35, R8, R31, R35 ;  /* 0x0000001f08237223 */ /* 0x000fe20000010023 */
[----:B------:R-:W-:Y:S01]  /*15ce0*/  IMAD.U32 R8, R86, 0x10000, RZ ;  /* 0x0001000056087824 */ /* 0x000fe200078e00ff */
[----:B------:R-:W-:Y:S01]  /*15cf0*/  LOP3.LUT R30, R30, 0xffff0000, RZ, 0xc0, !PT ;  /* 0xffff00001e1e7812 */ /* 0x000fe200078ec0ff */
[----:B------:R-:W-:Y:S02]  /*15d00*/  IMAD.U32 R25, R15, 0x10000, RZ ;  /* 0x000100000f197824 */ /* 0x000fe400078e00ff */
[-C--:B------:R-:W-:Y:S01]  /*15d10*/  FMUL.FTZ R31, R12, R27.reuse ;  /* 0x0000001b0c1f7220 */ /* 0x080fe20000410000 */
[----:B------:R-:W-:Y:S02]  /*15d20*/  IMAD.U32 R12, R85, 0x10000, RZ ;  /* 0x00010000550c7824 */ /* 0x000fe400078e00ff */
[-C--:B------:R-:W-:Y:S01]  /*15d30*/  FMUL.FTZ R21, R21, R8.reuse ;  /* 0x0000000815157220 */ /* 0x080fe20000410000 */
[C---:B------:R-:W-:Y:S01]  /*15d40*/  FFMA.FTZ R26, R4.reuse, R27, -R37 ;  /* 0x0000001b041a7223 */ /* 0x040fe20000010825 */
[----:B------:R-:W-:Y:S01]  /*15d50*/  FFMA.FTZ R34, R4, R29, R31 ;  /* 0x0000001d04227223 */ /* 0x000fe2000001001f */
[----:B------:R-:W-:Y:S01]  /*15d60*/  FFMA.FTZ R36, R9, R8, -R36 ;  /* 0x0000000809247223 */ /* 0x000fe20000010824 */
[----:B------:R-:W-:-:S02]  /*15d70*/  IMAD.U32 R11, R7, 0x10000, RZ ;  /* 0x00010000070b7824 */ /* 0x000fc400078e00ff */
[----:B------:R-:W-:Y:S01]  /*15d80*/  FFMA.FTZ R20, R9, R20, R21 ;  /* 0x0000001409147223 */ /* 0x000fe20000010015 */
[----:B------:R-:W-:Y:S02]  /*15d90*/  IMAD.U32 R4, R87, 0x10000, RZ ;  /* 0x0001000057047824 */ /* 0x000fe400078e00ff */
[C---:B------:R-:W-:Y:S01]  /*15da0*/  FMUL.FTZ R8, R25.reuse, R12 ;  /* 0x0000000c19087220 */ /* 0x040fe20000410000 */
[----:B------:R-:W-:Y:S01]  /*15db0*/  IMAD.U32 R24, R14, 0x10000, RZ ;  /* 0x000100000e187824 */ /* 0x000fe200078e00ff */
[----:B------:R-:W-:Y:S01]  /*15dc0*/  LOP3.LUT R86, R86, 0xffff0000, RZ, 0xc0, !PT ;  /* 0xffff000056567812 */ /* 0x000fe200078ec0ff */
[----:B------:R-:W-:Y:S02]  /*15dd0*/  IMAD.U32 R21, R32, 0x10000, RZ ;  /* 0x0001000020157824 */ /* 0x000fe400078e00ff */
[-C--:B------:R-:W-:Y:S01]  /*15de0*/  FMUL.FTZ R38, R25, R4.reuse ;  /* 0x0000000419267220 */ /* 0x080fe20000410000 */
[----:B------:R-:W-:Y:S01]  /*15df0*/  FFMA.FTZ R29, R11, R4, -R8 ;  /* 0x000000040b1d7223 */ /* 0x000fe20000010808 */
[----:B------:R-:W-:Y:S01]  /*15e00*/  LOP3.LUT R5, R5, 0xffff0000, RZ, 0xc0, !PT ;  /* 0xffff000005057812 */ /* 0x000fe200078ec0ff */
[----:B------:R-:W-:-:S02]  /*15e10*/  IMAD.U32 R10, R6, 0x10000, RZ ;  /* 0x00010000060a7824 */ /* 0x000fc400078e00ff */
[C---:B------:R-:W-:Y:S01]  /*15e20*/  FMUL.FTZ R4, R13.reuse, R30 ;  /* 0x0000001e0d047220 */ /* 0x040fe20000410000 */
[----:B------:R-:W-:Y:S02]  /*15e30*/  IMAD.U32 R9, R28, 0x10000, RZ ;  /* 0x000100001c097824 */ /* 0x000fe400078e00ff */
[C---:B------:R-:W-:Y:S01]  /*15e40*/  FMUL.FTZ R25, R24.reuse, R21 ;  /* 0x0000001518197220 */ /* 0x040fe20000410000 */
[----:B------:R-:W-:Y:S01]  /*15e50*/  FMUL.FTZ R13, R13, R86 ;  /* 0x000000560d0d7220 */ /* 0x000fe20000410000 */
[----:B------:R-:W-:Y:S01]  /*15e60*/  FFMA.FTZ R38, R11, R12, R38 ;  /* 0x0000000c0b267223 */ /* 0x000fe20000010026 */
[-C--:B------:R-:W-:Y:S01]  /*15e70*/  FMUL.FTZ R27, R24, R9.reuse ;  /* 0x00000009181b7220 */ /* 0x080fe20000410000 */
[----:B------:R-:W-:Y:S01]  /*15e80*/  FFMA.FTZ R25, R10, R9, -R25 ;  /* 0x000000090a197223 */ /* 0x000fe20000010819 */
[----:B------:R-:W-:Y:S01]  /*15e90*/  LOP3.LUT R14, R14, 0xffff0000, RZ, 0xc0, !PT ;  /* 0xffff00000e0e7812 */ /* 0x000fe200078ec0ff */
[----:B------:R-:W-:Y:S01]  /*15ea0*/  FFMA.FTZ R11, R5, R86, -R4 ;  /* 0x00000056050b7223 */ /* 0x000fe20000010804 */
[----:B------:R-:W-:Y:S01]  /*15eb0*/  LOP3.LUT R15, R15, 0xffff0000, RZ, 0xc0, !PT ;  /* 0xffff00000f0f7812 */ /* 0x000fe200078ec0ff */
[----:B------:R-:W-:Y:S01]  /*15ec0*/  FFMA.FTZ R13, R5, R30, R13 ;  /* 0x0000001e050d7223 */ /* 0x000fe2000001000d */
[----:B------:R-:W-:Y:S01]  /*15ed0*/  LOP3.LUT R9, R32, 0xffff0000, RZ, 0xc0, !PT ;  /* 0xffff000020097812 */ /* 0x000fe200078ec0ff */
[----:B------:R-:W-:Y:S01]  /*15ee0*/  FFMA.FTZ R10, R10, R21, R27 ;  /* 0x000000150a0a7223 */ /* 0x000fe2000001001b */
[----:B------:R-:W-:-:S02]  /*15ef0*/  LOP3.LUT R8, R85, 0xffff0000, RZ, 0xc0, !PT ;  /* 0xffff000055087812 */ /* 0x000fc400078ec0ff */
[----:B------:R-:W-:Y:S01]  /*15f00*/  LOP3.LUT R5, R28, 0xffff0000, RZ, 0xc0, !PT ;  /* 0xffff00001c057812 */ /* 0x000fe200078ec0ff */
[----:B------:R-:W-:Y:S01]  /*15f10*/  FMUL.FTZ R21, R14, R9 ;  /* 0x000000090e157220 */ /* 0x000fe20000410000 */
[----:B------:R-:W-:Y:S01]  /*15f20*/  LOP3.LUT R4, R87, 0xffff0000, RZ, 0xc0, !PT ;  /* 0xffff000057047812 */ /* 0x000fe200078ec0ff */
[----:B------:R-:W-:Y:S01]  /*15f30*/  FMUL.FTZ R24, R15, R8 ;  /* 0x000000080f187220 */ /* 0x000fe20000410000 */
[----:B------:R-:W-:Y:S01]  /*15f40*/  LOP3.LUT R6, R6, 0xffff0000, RZ, 0xc0, !PT ;  /* 0xffff000006067812 */ /* 0x000fe200078ec0ff */
[-C--:B------:R-:W-:Y:S01]  /*15f50*/  FMUL.FTZ R14, R14, R5.reuse ;  /* 0x000000050e0e7220 */ /* 0x080fe20000410000 */
[----:B------:R-:W-:Y:S01]  /*15f60*/  LOP3.LUT R7, R7, 0xffff0000, RZ, 0xc0, !PT ;  /* 0xffff000007077812 */ /* 0x000fe200078ec0ff */
[-C--:B------:R-:W-:Y:S02]  /*15f70*/  FMUL.FTZ R27, R15, R4.reuse ;  /* 0x000000040f1b7220 */ /* 0x080fe40000410000 */
        /* <DEDUP_REMOVED lines=14> */
.L_x_2793:
[----:B------:R-:W-:Y:S05]  /*16060*/  BSYNC B0 ;  /* 0x0000000000007941 */ /* 0x000fea0003800000 */
.L_x_2753:
[----:B------:R-:W-:Y:S01]  /*16070*/  @!PT LDS RZ, [RZ] ;  /* 0x00000000fffff984 */ /* 0x000fe20000000800 */
[----:B------:R-:W-:Y:S01]  /*16080*/  @!PT LDS RZ, [RZ] ;  /* 0x00000000fffff984 */ /* 0x000fe20000000800 */
[----:B------:R-:W-:Y:S01]  /*16090*/  @!PT LDS RZ, [RZ] ;  /* 0x00000000fffff984 */ /* 0x000fe20000000800 */
[----:B------:R-:W-:Y:S01]  /*160a0*/  @!PT LDS RZ, [RZ] ;  /* 0x00000000fffff984 */ /* 0x000fe20000000800 */
[----:B------:R1:W-:Y:S06]  /*160b0*/  MEMBAR.ALL.CTA ;  /* 0x0000000000007992 */ /* 0x0003ec0000008000 */
[----:B-1----:R-:W1:Y:S01]  /*160c0*/  FENCE.VIEW.ASYNC.S ;  /* 0x00000000000073c6 */ /* 0x002e620000000000 */
[----:B------:R-:W-:Y:S05]  /*160d0*/  WARPSYNC.ALL ;  /* 0x0000000000007948 */ /* 0x000fea0003800000 */
[----:B-1----:R-:W-:Y:S06]  /*160e0*/  BAR.SYNC.DEFER_BLOCKING 0xd, 0x100 ;  /* 0x0344000000007b1d */ /* 0x002fec0000010000 */
.L_x_2751:
[----:B----4-:R-:W4:Y:S02]  /*160f0*/  LDL R0, [R1+0x5c] ;  /* 0x00005c0001007983 */ /* 0x010f240000100800 */
[----:B----4-:R-:W-:-:S13]  /*16100*/  R2UR UR4, R0 ;  /* 0x00000000000472ca */ /* 0x010fda00000e0000 */
[----:B------:R-:W-:-:S05]  /*16110*/  IMAD.U32 R0, RZ, RZ, UR4 ;  /* 0x00000004ff007e24 */ /* 0x000fca000f8e00ff */
[----:B------:R-:W-:-:S13]  /*16120*/  ISETP.NE.AND P0, PT, R0, 0x3, PT ;  /* 0x000000030000780c */ /* 0x000fda0003f05270 */
[----:B------:R-:W-:Y:S05]  /*16130*/  @!P0 BRA `(.L_x_2828) ;  /* 0x0000000000048947 */ /* 0x000fea0003800000 */
[----:B------:R-:W-:Y:S01]  /*16140*/  BPT.TRAP 0x1 ;  /* 0x000000040000795c */ /* 0x000fe20000300000 */
.L_x_2828:
[----:B------:R-:W-:Y:S01]  /*16150*/  IMAD R0, R216, 0x8, R16 ;  /* 0x00000008d8007824 */ /* 0x000fe200078e0210 */
[----:B01----:R-:W-:-:S04]  /*16160*/  SHF.L.U32 R3, R218, 0x1f, RZ ;  /* 0x0000001fda037819 */ /* 0x003fc800000006ff */
[----:B------:R0:W1:Y:S01]  /*16170*/  SYNCS.PHASECHK.TRANS64.TRYWAIT P2, [R0+URZ+0x38830], R3 ;  /* 0x03883003000075a7 */ /* 0x000062000804017f */
[----:B------:R-:W-:Y:S05]  /*16180*/  @!P0 BRA `(.L_x_2829) ;  /* 0x0000000000048947 */ /* 0x000fea0003800000 */
[----:B------:R-:W-:Y:S01]  /*16190*/  BPT.TRAP 0x1 ;  /* 0x000000040000795c */ /* 0x000fe20000300000 */
.L_x_2829:
[----:B------:R-:W4:Y:S02]  /*161a0*/  S2R R4, SR_TID.X ;  /* 0x0000000000047919 */ /* 0x000f240000002100 */
[----:B----4-:R-:W-:-:S04]  /*161b0*/  LOP3.LUT R4, R4, 0x7f, RZ, 0xc0, !PT ;  /* 0x0000007f04047812 */ /* 0x010fc800078ec0ff */
[----:B------:R-:W-:Y:S01]  /*161c0*/  ISETP.NE.AND P1, PT, R4, RZ, PT ;  /* 0x000000ff0400720c */ /* 0x000fe20003f25270 */
[----:B-1----:R-:W-:-:S12]  /*161d0*/  @P2 BRA `(.L_x_2830) ;  /* 0x0000000000082947 */ /* 0x002fd80003800000 */
[----:B------:R-:W1:Y:S02]  /*161e0*/  SYNCS.PHASECHK.TRANS64.TRYWAIT P2, [R0+URZ+0x38830], R3 ;  /* 0x03883003000075a7 */ /* 0x000e64000804017f */
[----:B-1----:R-:W-:Y:S05]  /*161f0*/  @!P2 BRA `(.L_x_2831) ;  /* 0x000001e800d0a947 */ /* 0x002fea0003800000 */
.L_x_2830:
[----:B------:R-:W-:Y:S05]  /*16200*/  WARPSYNC.ALL ;  /* 0x0000000000007948 */ /* 0x000fea0003800000 */
[----:B01----:R-:W-:Y:S01]  /*16210*/  VIADD R3, R16, 0x24400 ;  /* 0x0002440010037836 */ /* 0x003fe20000000000 */
[----:B------:R-:W-:Y:S01]  /*16220*/  R2UR UR12, R84 ;  /* 0x00000000540c72ca */ /* 0x000fe200000e0000 */
[----:B------:R-:W-:Y:S01]  /*16230*/  IMAD.MOV.U32 R5, RZ, RZ, 0x40000040 ;  /* 0x40000040ff057424 */ /* 0x000fe200078e00ff */
[----:B---3--:R-:W-:Y:S01]  /*16240*/  WARPGROUP.ARRIVE ;  /* 0x00000000000079c5 */ /* 0x008fe20000000000 */
[----:B------:R-:W-:Y:S01]  /*16250*/  UMOV UR9, 0x40000040 ;  /* 0x4000004000097882 */ /* 0x000fe20000000000 */
[----:B------:R-:W-:Y:S01]  /*16260*/  SHF.R.U32.HI R3, RZ, 0x4, R3 ;  /* 0x00000004ff037819 */ /* 0x000fe20000011603 */
[----:B------:R-:W-:Y:S01]  /*16270*/  IMAD.MOV.U32 R7, RZ, RZ, 0x40000040 ;  /* 0x40000040ff077424 */ /* 0x000fe200078e00ff */
[----:B------:R-:W-:Y:S01]  /*16280*/  R2UR UR11, R5 ;  /* 0x00000000050b72ca */ /* 0x000fe200000e0000 */
[----:B------:R-:W-:Y:S01]  /*16290*/  UMOV UR5, UR9 ;  /* 0x0000000900057c82 */ /* 0x000fe20008000000 */
[----:B------:R-:W-:Y:S01]  /*162a0*/  LOP3.LUT R3, R3, 0x3fff, RZ, 0xc0, !PT ;  /* 0x00003fff03037812 */ /* 0x000fe200078ec0ff */
[----:B--2---:R-:W-:Y:S01]  /*162b0*/  IMAD.MOV.U32 R9, RZ, RZ, 0x40000040 ;  /* 0x40000040ff097424 */ /* 0x004fe200078e00ff */
[----:B------:R-:W-:Y:S01]  /*162c0*/  R2UR UR7, R7 ;  /* 0x00000000070772ca */ /* 0x000fe200000e0000 */
[----:B------:R-:W-:Y:S01]  /*162d0*/  IMAD.MOV.U32 R7, RZ, RZ, 0x40000040 ;  /* 0x40000040ff077424 */ /* 0x000fe200078e00ff */
[----:B------:R-:W-:Y:S01]  /*162e0*/  LOP3.LUT R20, R3, 0x10000, RZ, 0xfc, !PT ;  /* 0x0001000003147812 */ /* 0x000fe200078efcff */
[----:B------:R-:W-:Y:S01]  /*162f0*/  ULOP3.LUT UR12, UR12, 0x10000, URZ, 0xfc, !UPT ;  /* 0x000100000c0c7892 */ /* 0x000fe2000f8efc3f */
[----:B------:R-:W-:Y:S01]  /*16300*/  IMAD.U32 R11, RZ, RZ, UR9 ;  /* 0x00000009ff0b7e24 */ /* 0x000fe2000f8e00ff */
[----:B------:R-:W-:Y:S01]  /*16310*/  UMOV UR17, 0x40000040 ;  /* 0x4000004000117882 */ /* 0x000fe20000000000 */
[----:B------:R-:W-:Y:S01]  /*16320*/  UMOV UR57, 0x40000040 ;  /* 0x4000004000397882 */ /* 0x000fe20000000000 */
[----:B------:R-:W-:Y:S01]  /*16330*/  IMAD R4, R216, 0xa00, R20 ;  /* 0x00000a00d8047824 */ /* 0x000fe200078e0214 */
[----:B------:R-:W-:Y:S01]  /*16340*/  UIADD3 UR56, UR12, 0x804, URZ ;  /* 0x000008040c387890 */ /* 0x000fe2000fffe03f */
[----:B------:R-:W0:Y:S01]  /*16350*/  LDC R3, c[0x0][0x448] ;  /* 0x00011200ff037b82 */ /* 0x000e220000000800 */
[----:B------:R-:W-:Y:S01]  /*16360*/  UMOV UR8, UR12 ;  /* 0x0000000c00087c82 */ /* 0x000fe20008000000 */
[C---:B------:R-:W-:Y:S01]  /*16370*/  VIADD R6, R4.reuse, 0x80 ;  /* 0x0000008004067836 */ /* 0x040fe20000000000 */
[C---:B------:R-:W-:Y:S01]  /*16380*/  R2UR UR10, R4.reuse ;  /* 0x00000000040a72ca */ /* 0x040fe200000e0000 */
[----:B------:R-:W-:Y:S01]  /*16390*/  UMOV UR4, UR8 ;  /* 0x0000000800047c82 */ /* 0x000fe20008000000 */
[----:B------:R-:W-:Y:S01]  /*163a0*/  VIADD R8, R4, 0x180 ;  /* 0x0000018004087836 */ /* 0x000fe20000000000 */
[----:B------:R-:W-:Y:S01]  /*163b0*/  UIADD3 UR52, UR12, 0x806, URZ ;  /* 0x000008060c347890 */ /* 0x000fe2000fffe03f */
[----:B------:R-:W-:Y:S01]  /*163c0*/  R2UR UR6, R6 ;  /* 0x00000000060672ca */ /* 0x000fe200000e0000 */
[----:B------:R-:W-:Y:S01]  /*163d0*/  VIADD R6, R4, 0x100 ;  /* 0x0000010004067836 */ /* 0x000fe20000000000 */
[----:B------:R-:W-:Y:S01]  /*163e0*/  UMOV UR53, 0x40000040 ;  /* 0x4000004000357882 */ /* 0x000fe20000000000 */
[----:B------:R-:W-:Y:S01]  /*163f0*/  IMAD.U32 R10, RZ, RZ, UR8 ;  /* 0x00000008ff0a7e24 */ /* 0x000fe2000f8e00ff */
[----:B------:R-:W-:Y:S01]  /*16400*/  UIADD3 UR48, UR12, 0xc00, URZ ;  /* 0x00000c000c307890 */ /* 0x000fe2000fffe03f */
[----:B------:R-:W-:Y:S01]  /*16410*/  @!P1 VIADD R0, R0, 0x38840 ;  /* 0x0003884000009836 */ /* 0x000fe20000000000 */
[----:B------:R-:W-:Y:S01]  /*16420*/  UMOV UR49, 0x40000040 ;  /* 0x4000004000317882 */ /* 0x000fe20000000000 */
[----:B------:R-:W-:Y:S01]  /*16430*/  UIADD3 UR44, UR12, 0xc02, URZ ;  /* 0x00000c020c2c7890 */ /* 0x000fe2000fffe03f */
[----:B------:R1:W-:Y:S01]  /*16440*/  STL.64 [R1+0x50], R10 ;  /* 0x0000500a01007387 */ /* 0x0003e20000100a00 */
[----:B------:R-:W-:Y:S01]  /*16450*/  HGMMA.64x16x16.F32.BF16 R56, gdesc[UR8], RZ, !UPT, gsb0 ;  /* 0x00200000083879f0 */ /* 0x000fe2000c0018ff */
[----:B------:R-:W-:Y:S01]  /*16460*/  UMOV UR45, 0x40000040 ;  /* 0x40000040002d7882 */ /* 0x000fe20000000000 */
[----:B------:R-:W-:Y:S01]  /*16470*/  UIADD3 UR40, UR12, 0xc04, URZ ;  /* 0x00000c040c287890 */ /* 0x000fe2000fffe03f */
[----:B------:R-:W-:Y:S01]  /*16480*/  @!P1 PRMT R0, RZ, 0x654, R0 ;  /* 0x00000654ff009816 */ /* 0x000fe20000000000 */
[----:B------:R-:W-:Y:S01]  /*16490*/  UMOV UR41, 0x40000040 ;  /* 0x4000004000297882 */ /* 0x000fe20000000000 */
[----:B------:R-:W-:Y:S01]  /*164a0*/  UIADD3 UR36, UR12, 0xc06, URZ ;  /* 0x00000c060c247890 */ /* 0x000fe2000fffe03f */
[----:B------:R-:W-:Y:S01]  /*164b0*/  BSSY B0, `(.L_x_2832) ;  /* 0x0000939000007945 */ /* 0x000fe20003800000 */
[----:B------:R-:W-:Y:S01]  /*164c0*/  UMOV UR37, 0x40000040 ;  /* 0x4000004000257882 */ /* 0x000fe20000000000 */
[----:B0-----:R-:W-:Y:S01]  /*164d0*/  ISETP.NE.AND P2, PT, R3, 0x1, PT ;  /* 0x000000010300780c */ /* 0x001fe20003f45270 */
[----:B------:R-:W-:Y:S01]  /*164e0*/  IMAD.IADD R3, R235, 0x1, R231 ;  /* 0x00000001eb037824 */ /* 0x000fe200078e02e7 */
[----:B------:R-:W-:Y:S01]  /*164f0*/  CS2R R150, SRZ ;  /* 0x0000000000967805 */ /* 0x000fe2000001ff00 */
[----:B-1----:R-:W-:Y:S01]  /*16500*/  IMAD.U32 R11, RZ, RZ, UR17 ;  /* 0x00000011ff0b7e24 */ /* 0x002fe2000f8e00ff */
        /* <DEDUP_REMOVED lines=46> */
[----:B-----5:R-:W-:-:S06]  /*167f0*/  WARPGROUP.ARRIVE ;  /* 0x00000000000079c5 */ /* 0x020fcc0000000000 */
        /* <DEDUP_REMOVED lines=419> */
[----:B------:R0:W-:Y:S02]  /*18230*/  STL.64 [R1], R10 ;  /* 0x0000000a01007387 */ /* 0x0001e40000100a00 */
[----:B0-----:R-:W0:Y:S01]  /*18240*/  @P2 LDC R10, c[0x0][0x44c] ;  /* 0x00011300ff0a2b82 */ /* 0x001e220000000800 */
[----:B------:R-:W-:Y:S02]  /*18250*/  WARPGROUP.DEPBAR.LE gsb0, 0x0 ;  /* 0x00008000000079c5 */ /* 0x000fe40000010000 */
[----:B------:R-:W-:Y:S01]  /*18260*/  WARPGROUP.ARRIVE ;  /* 0x00000000000079c5 */ /* 0x000fe20000000000 */
[----:B0-----:R-:W-:-:S05]  /*18270*/  @P2 IMAD.HI.U32 R5, R3, R10, RZ ;  /* 0x0000000a03052227 */ /* 0x001fca00078e00ff */
        /* <DEDUP_REMOVED lines=13> */
[----:B------:R-:W-:Y:S03]  /*18350*/  HGMMA.64x16x16.F32.BF16 R56, gdesc[UR16], R56, gsb0 ;  /* 0x00200000103879f0 */ /* 0x000fe60008001838 */
        /* <DEDUP_REMOVED lines=201> */
[----:B------:R-:W0:Y:S02]  /*18ff0*/  @P2 LDC R8, c[0x0][0x450] ;  /* 0x00011400ff082b82 */ /* 0x000e240000000800 */
[----:B0-----:R-:W-:Y:S01]  /*19000*/  @P2 SHF.R.U32.HI R3, RZ, R8, R5 ;  /* 0x00000008ff032219 */ /* 0x001fe20000011605 */
[----:B------:R-:W-:-:S04]  /*19010*/  IMAD R5, R2, -0x50, RZ ;  /* 0xffffffb002057824 */ /* 0x000fc800078e02ff */
[----:B------:R-:W0:Y:S01]  /*19020*/  SHFL.IDX PT, R8, R3, 0x1, 0x1c1f ;  /* 0x003c1f0003087f89 */ /* 0x000e2200000e0000 */
[----:B------:R-:W-:-:S04]  /*19030*/  IADD3 R5, -R234, 0x51, R5 ;  /* 0x00000051ea057810 */ /* 0x000fc80007ffe105 */
[----:B------:R-:W-:Y:S01]  /*19040*/  IADD3 R66, -R232, R5, R233 ;  /* 0x00000005e8427210 */ /* 0x000fe20007ffe1e9 */
        /* <DEDUP_REMOVED lines=46> */
[----:B------:R-:W-:Y:S01]  /*19330*/  ULDC UR38, c[0x0][0x988] ;  /* 0x0002620000267ab9 */ /* 0x000fe20000000800 */
[----:B------:R-:W-:Y:S01]  /*19340*/  ULDC UR39, c[0x0][0x988] ;  /* 0x0002620000277ab9 */ /* 0x000fe20000000800 */
[----:B------:R-:W-:Y:S02]  /*19350*/  WARPGROUP.DEPBAR.LE gsb0, 0x0 ;  /* 0x00008000000079c5 */ /* 0x000fe40000010000 */
[----:B------:R-:W-:-:S06]  /*19360*/  WARPGROUP.ARRIVE ;  /* 0x00000000000079c5 */ /* 0x000fcc0000000000 */
[----:B------:R-:W-:Y:S01]  /*19370*/  HGMMA.64x16x16.F32.BF16 R48, gdesc[UR4], R48, gsb0 ;  /* 0x00200000043079f0 */ /* 0x000fe20008001830 */
[----:B------:R-:W-:Y:S01]  /*19380*/  R2UR UR6, R6 ;  /* 0x00000000060672ca */ /* 0x000fe200000e0000 */
[----:B------:R-:W-:Y:S01]  /*19390*/  UMOV UR4, UR36 ;  /* 0x0000002400047c82 */ /* 0x000fe20008000000 */
[----:B------:R-:W-:Y:S01]  /*193a0*/  R2UR UR7, R7 ;  /* 0x00000000070772ca */ /* 0x000fe200000e0000 */
[----:B------:R-:W-:Y:S01]  /*193b0*/  UMOV UR5, UR37 ;  /* 0x0000002500057c82 */ /* 0x000fe20008000000 */
[C---:B------:R-:W-:Y:S02]  /*193c0*/  VIADD R6, R4.reuse, 0x906 ;  /* 0x0000090604067836 */ /* 0x040fe40000000000 */
[----:B------:R-:W-:Y:S02]  /*193d0*/  IMAD.MOV.U32 R7, RZ, RZ, 0x40000040 ;  /* 0x40000040ff077424 */ /* 0x000fe400078e00ff */
[----:B------:R-:W-:Y:S01]  /*193e0*/  VIADD R4, R4, 0x986 ;  /* 0x0000098604047836 */ /* 0x000fe20000000000 */
[----:B------:R-:W-:-:S02]  /*193f0*/  WARPGROUP.DEPBAR.LE gsb0, 0x0 ;  /* 0x00008000000079c5 */ /* 0x000fc40000010000 */
[----:B------:R-:W-:-:S06]  /*19400*/  WARPGROUP.ARRIVE ;  /* 0x00000000000079c5 */ /* 0x000fcc0000000000 */
[----:B------:R-:W-:Y:S01]  /*19410*/  HGMMA.64x16x16.F32.BF16 R40, gdesc[UR4], R40, gsb0 ;  /* 0x00200000042879f0 */ /* 0x000fe20008001828 */
[----:B------:R-:W-:Y:S01]  /*19420*/  R2UR UR6, R6 ;  /* 0x00000000060672ca */ /* 0x000fe200000e0000 */
[----:B------:R-:W-:Y:S01]  /*19430*/  UMOV UR4, UR36 ;  /* 0x0000002400047c82 */ /* 0x000fe20008000000 */
[----:B------:R-:W-:Y:S01]  /*19440*/  R2UR UR7, R7 ;  /* 0x00000000070772ca */ /* 0x000fe200000e0000 */
[----:B------:R-:W-:Y:S01]  /*19450*/  UMOV UR5, UR37 ;  /* 0x0000002500057c82 */ /* 0x000fe20008000000 */
[----:B------:R-:W-:-:S05]  /*19460*/  IMAD R7, R2, -0x50, R233 ;  /* 0xffffffb002077824 */ /* 0x000fca00078e02e9 */
[----:B------:R-:W-:-:S04]  /*19470*/  IADD3 R7, -R234, 0x50, R7 ;  /* 0x00000050ea077810 */ /* 0x000fc80007ffe107 */
[----:B0-----:R-:W-:-:S04]  /*19480*/  VIADDMNMX R6, R8, R66, R7, PT ;  /* 0x0000004208067246 */ /* 0x001fc80003800107 */
[C---:B------:R-:W-:Y:S02]  /*19490*/  ISETP.GT.AND P3, PT, R6.reuse, RZ, PT ;  /* 0x000000ff0600720c */ /* 0x040fe40003f64270 */
[C---:B------:R-:W-:Y:S02]  /*194a0*/  ISETP.GT.AND P4, PT, R6.reuse, 0x1, PT ;  /* 0x000000010600780c */ /* 0x040fe40003f84270 */
[----:B------:R-:W-:Y:S02]  /*194b0*/  ISETP.GT.AND P5, PT, R6, 0x8, PT ;  /* 0x000000080600780c */ /* 0x000fe40003fa4270 */
[----:B------:R-:W-:Y:S02]  /*194c0*/  FSEL R74, R59, -INF , P4 ;  /* 0xff8000003b4a7808 */ /* 0x000fe40002000000 */
[----:B------:R-:W-:Y:S02]  /*194d0*/  FSEL R70, R62, -INF , P5 ;  /* 0xff8000003e467808 */ /* 0x000fe40002800000 */
[----:B------:R-:W-:-:S04]  /*194e0*/  ISETP.GT.AND P4, PT, R6, 0x10, PT ;  /* 0x000000100600780c */ /* 0x000fc80003f84270 */
[----:B------:R-:W-:Y:S02]  /*194f0*/  FSEL R64, R50, -INF , P4 ;  /* 0xff80000032407808 */ /* 0x000fe40002000000 */
[----:B------:R-:W-:-:S04]  /*19500*/  ISETP.GT.AND P4, PT, R6, 0x18, PT ;  /* 0x000000180600780c */ /* 0x000fc80003f84270 */
[----:B------:R-:W-:Y:S02]  /*19510*/  FSEL R54, R54, -INF , P4 ;  /* 0xff80000036367808 */ /* 0x000fe40002000000 */
[----:B------:R-:W-:Y:S01]  /*19520*/  ISETP.GT.AND P4, PT, R6, 0x20, PT ;  /* 0x000000200600780c */ /* 0x000fe20003f84270 */
[----:B------:R-:W-:Y:S02]  /*19530*/  WARPGROUP.DEPBAR.LE gsb0, 0x0 ;  /* 0x00008000000079c5 */ /* 0x000fe40000010000 */
[----:B------:R-:W-:Y:S01]  /*19540*/  WARPGROUP.ARRIVE ;  /* 0x00000000000079c5 */ /* 0x000fe20000000000 */
[----:B------:R-:W-:Y:S02]  /*19550*/  FSEL R42, R42, -INF , P4 ;  /* 0xff8000002a2a7808 */ /* 0x000fe40002000000 */
[----:B------:R-:W-:-:S03]  /*19560*/  ISETP.GT.AND P4, PT, R6, 0x28, PT ;  /* 0x000000280600780c */ /* 0x000fc60003f84270 */
[----:B------:R-:W-:Y:S01]  /*19570*/  HGMMA.64x16x16.F32.BF16 R32, gdesc[UR4], R32, gsb0 ;  /* 0x00200000042079f0 */ /* 0x000fe20008001820 */
[----:B------:R-:W-:Y:S01]  /*19580*/  R2UR UR6, R4 ;  /* 0x00000000040672ca */ /* 0x000fe200000e0000 */
[----:B------:R-:W-:Y:S01]  /*19590*/  UMOV UR4, UR36 ;  /* 0x0000002400047c82 */ /* 0x000fe20008000000 */
[----:B------:R-:W-:Y:S01]  /*195a0*/  R2UR UR7, R5 ;  /* 0x00000000050772ca */ /* 0x000fe200000e0000 */
[----:B------:R-:W-:Y:S01]  /*195b0*/  UMOV UR5, UR37 ;  /* 0x0000002500057c82 */ /* 0x000fe20008000000 */
[----:B------:R-:W-:Y:S02]  /*195c0*/  FSEL R5, R58, -INF , P3 ;  /* 0xff8000003a057808 */ /* 0x000fe40001800000 */
        /* <DEDUP_REMOVED lines=17> */
[----:B------:R-:W-:Y:S02]  /*196e0*/  FSEL R46, R46, -INF , P4 ;  /* 0xff8000002e2e7808 */ /* 0x000fe40002000000 */
[----:B------:R-:W-:Y:S02]  /*196f0*/  FMNMX.FTZ R9, R50, R9, !PT ;  /* 0x0000000932097209 */ /* 0x000fe40007810000 */
[----:B------:R-:W-:Y:S02]  /*19700*/  ISETP.GT.AND P4, PT, R6, 0x30, PT ;  /* 0x000000300600780c */ /* 0x000fe40003f84270 */
[----:B------:R-:W-:-:S02]  /*19710*/  FSEL R14, R47, -INF , P3 ;  /* 0xff8000002f0e7808 */ /* 0x000fc40001800000 */
[----:B------:R-:W-:Y:S02]  /*19720*/  FMNMX.FTZ R9, R46, R9, !PT ;  /* 0x000000092e097209 */ /* 0x000fe40007810000 */
[----:B------:R-:W-:Y:S01]  /*19730*/  ISETP.GT.AND P3, PT, R6, 0x31, PT ;  /* 0x000000310600780c */ /* 0x000fe20003f64270 */
[----:B------:R-:W-:Y:S02]  /*19740*/  WARPGROUP.DEPBAR.LE gsb0, 0x0 ;  /* 0x00008000000079c5 */ /* 0x000fe40000010000 */
[----:B------:R-:W-:Y:S01]  /*19750*/  WARPGROUP.ARRIVE ;  /* 0x00000000000079c5 */ /* 0x000fe20000000000 */
[----:B------:R-:W-:Y:S02]  /*19760*/  FSEL R34, R34, -INF , P4 ;  /* 0xff80000022227808 */ /* 0x000fe40002000000 */
[----:B------:R-:W-:Y:S02]  /*19770*/  FMNMX.FTZ R9, R14, R9, !PT ;  /* 0x000000090e097209 */ /* 0x000fe40007810000 */
[----:B------:R-:W-:Y:S01]  /*19780*/  ISETP.GT.AND P4, PT, R6, 0x38, PT ;  /* 0x000000380600780c */ /* 0x000fe20003f84270 */
[----:B------:R-:W-:Y:S01]  /*19790*/  HGMMA.64x16x16.F32.BF16 R24, gdesc[UR4], R24, gsb0 ;  /* 0x00200000041879f0 */ /* 0x000fe20008001818 */
[----:B------:R-:W-:Y:S01]  /*197a0*/  FSEL R8, R35, -INF , P3 ;  /* 0xff80000023087808 */ /* 0x000fe20001800000 */
[----:B------:R-:W-:Y:S01]  /*197b0*/  ULDC UR4, c[0x0][0x988] ;  /* 0x0002620000047ab9 */ /* 0x000fe20000000800 */
        /* <DEDUP_REMOVED lines=10> */
[----:B------:R-:W-:Y:S01]  /*19860*/  FSEL R26, R26, -INF , P4 ;  /* 0xff8000001a1a7808 */ /* 0x000fe20002000000 */
[----:B------:R0:W-:Y:S01]  /*19870*/  @!P1 SYNCS.ARRIVE.TRANS64.RED.A1T0 RZ, [R0+URZ], RZ ;  /* 0x000000ff00ff99a7 */ /* 0x0001e2000810043f */
[----:B------:R-:W-:Y:S02]  /*19880*/  ISETP.GT.AND P4, PT, R6, 0x48, PT ;  /* 0x000000480600780c */ /* 0x000fe40003f84270 */
[----:B------:R-:W-:Y:S02]  /*19890*/  FSEL R10, R27, -INF , P3 ;  /* 0xff8000001b0a7808 */ /* 0x000fe40001800000 */
[----:B------:R-:W-:-:S02]  /*198a0*/  FMNMX.FTZ R9, R26, R9, !PT ;  /* 0x000000091a097209 */ /* 0x000fc40007810000 */
[----:B------:R-:W-:Y:S02]  /*198b0*/  ISETP.GT.AND P3, PT, R6, 0x49, PT ;  /* 0x000000490600780c */ /* 0x000fe40003f64270 */
[----:B------:R-:W-:Y:S02]  /*198c0*/  FSEL R30, R30, -INF , P4 ;  /* 0xff8000001e1e7808 */ /* 0x000fe40002000000 */
[----:B------:R-:W-:Y:S02]  /*198d0*/  FMNMX.FTZ R9, R10, R9, !PT ;  /* 0x000000090a097209 */ /* 0x000fe40007810000 */
[----:B------:R-:W-:Y:S01]  /*198e0*/  FSEL R6, R31, -INF , P3 ;  /* 0xff8000001f067808 */ /* 0x000fe20001800000 */
[----:B------:R-:W-:Y:S01]  /*198f0*/  IMAD.MOV.U32 R31, RZ, RZ, R231 ;  /* 0x000000ffff1f7224 */ /* 0x000fe200078e00e7 */
[----:B------:R-:W-:-:S04]  /*19900*/  FMNMX.FTZ R9, R30, R9, !PT ;  /* 0x000000091e097209 */ /* 0x000fc80007810000 */
[----:B------:R-:W-:Y:S02]  /*19910*/  FMNMX.FTZ R4, R6, R9, !PT ;  /* 0x0000000906047209 */ /* 0x000fe40007810000 */
[----:B------:R-:W1:Y:S04]  /*19920*/  SHFL.IDX PT, R9, R3, RZ, 0x1c1f ;  /* 0x001c1fff03097589 */ /* 0x000e6800000e0000 */
[----:B------:R-:W2:Y:S01]  /*19930*/  SHFL.BFLY PT, R11, R4, 0x2, 0x1f ;  /* 0x0c401f00040b7f89 */ /* 0x000ea200000e0000 */
[----:B-1----:R-:W-:Y:S02]  /*19940*/  VIADDMNMX R9, R9, R66, R7, PT ;  /* 0x0000004209097246 */ /* 0x002fe40003800107 */
[----:B--2---:R-:W-:Y:S02]  /*19950*/  FMNMX.FTZ R11, R4, R11, !PT ;  /* 0x0000000b040b7209 */ /* 0x004fe40007810000 */
[----:B------:R-:W-:-:S02]  /*19960*/  ISETP.GT.AND P3, PT, R9, RZ, PT ;  /* 0x000000ff0900720c */ /* 0x000fc40003f64270 */
[C---:B------:R-:W-:Y:S01]  /*19970*/  ISETP.GT.AND P4, PT, R9.reuse, 0x1, PT ;  /* 0x000000010900780c */ /* 0x040fe20003f84270 */
[----:B------:R-:W1:Y:S01]  /*19980*/  SHFL.BFLY PT, R72, R11, 0x1, 0x1f ;  /* 0x0c201f000b487f89 */ /* 0x000e6200000e0000 */
[----:B------:R-:W-:Y:S02]  /*19990*/  ISETP.GT.AND P5, PT, R9, 0x8, PT ;  /* 0x000000080900780c */ /* 0x000fe40003fa4270 */
[----:B------:R-:W-:Y:S02]  /*199a0*/  FSEL R56, R56, -INF , P3 ;  /* 0xff80000038387808 */ /* 0x000fe40001800000 */
[----:B------:R-:W-:Y:S02]  /*199b0*/  FSEL R57, R57, -INF , P4 ;  /* 0xff80000039397808 */ /* 0x000fe40002000000 */
[----:B------:R-:W-:Y:S02]  /*199c0*/  ISETP.GT.AND P6, PT, R9, 0x9, PT ;  /* 0x000000090900780c */ /* 0x000fe40003fc4270 */
[----:B------:R-:W-:-:S02]  /*199d0*/  FSEL R60, R60, -INF , P5 ;  /* 0xff8000003c3c7808 */ /* 0x000fc40002800000 */
[----:B------:R-:W-:Y:S02]  /*199e0*/  FMNMX.FTZ R3, R56, R57, !PT ;  /* 0x0000003938037209 */ /* 0x000fe40007810000 */
[----:B------:R-:W-:Y:S02]  /*199f0*/  FSEL R66, R61, -INF , P6 ;  /* 0xff8000003d427808 */ /* 0x000fe40003000000 */
[C---:B------:R-:W-:Y:S02]  /*19a00*/  ISETP.GT.AND P3, PT, R9.reuse, 0x10, PT ;  /* 0x000000100900780c */ /* 0x040fe40003f64270 */
[----:B------:R-:W-:Y:S01]  /*19a10*/  FMNMX.FTZ R7, R60, R3, !PT ;  /* 0x000000033c077209 */ /* 0x000fe20007810000 */
[----:B------:R-:W-:Y:S01]  /*19a20*/  IMAD.U32 R3, RZ, RZ, UR4 ;  /* 0x00000004ff037e24 */ /* 0x000fe2000f8e00ff */
[----:B------:R-:W-:Y:S02]  /*19a30*/  ISETP.GT.AND P4, PT, R9, 0x11, PT ;  /* 0x000000110900780c */ /* 0x000fe40003f84270 */
[----:B------:R-:W-:-:S02]  /*19a40*/  FSEL R48, R48, -INF , P3 ;  /* 0xff80000030307808 */ /* 0x000fc40001800000 */
[----:B------:R-:W-:Y:S02]  /*19a50*/  FMNMX.FTZ R7, R66, R7, !PT ;  /* 0x0000000742077209 */ /* 0x000fe40007810000 */
[----:B-1----:R-:W-:Y:S02]  /*19a60*/  FMNMX.FTZ R4, R11, R72, !PT ;  /* 0x000000480b047209 */ /* 0x002fe40007810000 */
[----:B------:R-:W-:Y:S02]  /*19a70*/  ISETP.GT.AND P5, PT, R9, 0x18, PT ;  /* 0x000000180900780c */ /* 0x000fe40003fa4270 */
[----:B------:R-:W-:Y:S01]  /*19a80*/  FSEL R72, R49, -INF , P4 ;  /* 0xff80000031487808 */ /* 0x000fe20002000000 */
[----:B------:R-:W-:Y:S01]  /*19a90*/  FMUL.FTZ R13, R4, R3 ;  /* 0x00000003040d7220 */ /* 0x000fe20000410000 */
        /* <DEDUP_REMOVED lines=10> */
[----:B------:R-:W-:Y:S02]  /*19b40*/  FSETP.NEU.FTZ.AND P6, PT, R4, -INF , PT ;  /* 0xff8000000400780b */ /* 0x000fe40003fdd000 */
[----:B------:R-:W-:Y:S02]  /*19b50*/  ISETP.GT.AND P4, PT, R9, 0x28, PT ;  /* 0x000000280900780c */ /* 0x000fe40003f84270 */
[----:B------:R-:W-:Y:S02]  /*19b60*/  FSEL R80, R41, -INF , P3 ;  /* 0xff80000029507808 */ /* 0x000fe40001800000 */
[----:B------:R-:W-:-:S02]  /*19b70*/  FMNMX.FTZ R11, R78, R11, !PT ;  /* 0x0000000b4e0b7209 */ /* 0x000fc40007810000 */
[----:B------:R-:W-:Y:S02]  /*19b80*/  FSEL R7, R13, RZ, P6 ;  /* 0x000000ff0d077208 */ /* 0x000fe40003000000 */
[----:B------:R-:W-:Y:S02]  /*19b90*/  ISETP.GT.AND P3, PT, R9, 0x29, PT ;  /* 0x000000290900780c */ /* 0x000fe40003f64270 */
[----:B------:R-:W-:Y:S01]  /*19ba0*/  FSEL R44, R44, -INF , P4 ;  /* 0xff8000002c2c7808 */ /* 0x000fe20002000000 */
[--C-:B------:R-:W-:Y:S01]  /*19bb0*/  FFMA.FTZ R40, R74, R3, -R7.reuse ;  /* 0x000000034a287223 */ /* 0x100fe20000010807 */
[----:B------:R-:W-:Y:S01]  /*19bc0*/  FMNMX.FTZ R11, R80, R11, !PT ;  /* 0x0000000b500b7209 */ /* 0x000fe20007810000 */
[-CC-:B------:R-:W-:Y:S01]  /*19bd0*/  FFMA.FTZ R211, R70, R3.reuse, -R7.reuse ;  /* 0x0000000346d37223 */ /* 0x180fe20000010807 */
[----:B------:R-:W-:Y:S01]  /*19be0*/  FSEL R74, R45, -INF , P3 ;  /* 0xff8000002d4a7808 */ /* 0x000fe20001800000 */
[-CC-:B------:R-:W-:Y:S01]  /*19bf0*/  FFMA.FTZ R205, R64, R3.reuse, -R7.reuse ;  /* 0x0000000340cd7223 */ /* 0x180fe20000010807 */
[C---:B------:R-:W-:Y:S01]  /*19c00*/  ISETP.GT.AND P3, PT, R9.reuse, 0x30, PT ;  /* 0x000000300900780c */ /* 0x040fe20003f64270 */
        /* <DEDUP_REMOVED lines=8> */
[--C-:B------:R-:W-:Y:S01]  /*19c90*/  FFMA.FTZ R195, R30, R3, -R7.reuse ;  /* 0x000000031ec37223 */ /* 0x100fe20000010807 */
[----:B------:R-:W-:Y:S01]  /*19ca0*/  ISETP.GT.AND P3, PT, R9, 0x38, PT ;  /* 0x000000380900780c */ /* 0x000fe20003f64270 */
[----:B------:R-:W1:Y:S01]  /*19cb0*/  @P2 LDC R30, c[0x0][0x44c] ;  /* 0x00011300ff1e2b82 */ /* 0x000e620000000800 */
[----:B------:R-:W-:Y:S01]  /*19cc0*/  FSEL R70, R33, -INF , P4 ;  /* 0xff80000021467808 */ /* 0x000fe20002000000 */
[----:B------:R-:W-:Y:S01]  /*19cd0*/  MUFU.EX2 R209, R209 ;  /* 0x000000d100d17308 */ /* 0x000fe20000000800 */
[----:B------:R-:W-:Y:S01]  /*19ce0*/  FMNMX.FTZ R11, R82, R11, !PT ;  /* 0x0000000b520b7209 */ /* 0x000fe20007810000 */
[-CC-:B------:R-:W-:Y:S01]  /*19cf0*/  FFMA.FTZ R197, R34, R3.reuse, -R7.reuse ;  /* 0x0000000322c57223 */ /* 0x180fe20000010807 */
[----:B------:R-:W-:Y:S01]  /*19d00*/  ISETP.GT.AND P4, PT, R9, 0x39, PT ;  /* 0x000000390900780c */ /* 0x000fe20003f84270 */
[--C-:B------:R-:W-:Y:S01]  /*19d10*/  FFMA.FTZ R201, R42, R3, -R7.reuse ;  /* 0x000000032ac97223 */ /* 0x100fe20000010807 */
[----:B------:R-:W-:Y:S01]  /*19d20*/  FSEL R36, R36, -INF , P3 ;  /* 0xff80000024247808 */ /* 0x000fe20001800000 */
[----:B------:R-:W2:Y:S01]  /*19d30*/  @P2 LDC R34, c[0x0][0x450] ;  /* 0x00011400ff222b82 */ /* 0x000ea20000000800 */
[----:B------:R-:W-:Y:S01]  /*19d40*/  FMNMX.FTZ R11, R70, R11, !PT ;  /* 0x0000000b460b7209 */ /* 0x000fe20007810000 */
[----:B------:R-:W3:Y:S01]  /*19d50*/  MUFU.EX2 R40, R40 ;  /* 0x0000002800287308 */ /* 0x000ee20000000800 */
[----:B------:R-:W-:Y:S01]  /*19d60*/  FSEL R68, R37, -INF , P4 ;  /* 0xff80000025447808 */ /* 0x000fe20002000000 */
[-CC-:B------:R-:W-:Y:S01]  /*19d70*/  FFMA.FTZ R42, R50, R3.reuse, -R7.reuse ;  /* 0x00000003322a7223 */ /* 0x180fe20000010807 */
[C---:B------:R-:W-:Y:S01]  /*19d80*/  ISETP.GT.AND P3, PT, R9.reuse, 0x40, PT ;  /* 0x000000400900780c */ /* 0x040fe20003f64270 */
[--C-:B------:R-:W-:Y:S01]  /*19d90*/  FFMA.FTZ R203, R46, R3, -R7.reuse ;  /* 0x000000032ecb7223 */ /* 0x100fe20000010807 */
[----:B------:R-:W-:Y:S01]  /*19da0*/  FMNMX.FTZ R11, R36, R11, !PT ;  /* 0x0000000b240b7209 */ /* 0x000fe20007810000 */
[-CC-:B------:R-:W-:Y:S01]  /*19db0*/  FFMA.FTZ R14, R14, R3.reuse, -R7.reuse ;  /* 0x000000030e0e7223 */ /* 0x180fe20000010807 */
[C---:B------:R-:W-:Y:S01]  /*19dc0*/  ISETP.GT.AND P4, PT, R9.reuse, 0x41, PT ;  /* 0x000000410900780c */ /* 0x040fe20003f84270 */
        /* <DEDUP_REMOVED lines=12> */
[----:B------:R-:W4:Y:S01]  /*19e90*/  MUFU.EX2 R211, R211 ;  /* 0x000000d300d37308 */ /* 0x000f220000000800 */
[----:B------:R-:W-:Y:S01]  /*19ea0*/  FSEL R84, R28, -INF , P3 ;  /* 0xff8000001c547808 */ /* 0x000fe20001800000 */
[----:B------:R-:W-:Y:S01]  /*19eb0*/  FFMA.FTZ R28, R62, R3, -R7 ;  /* 0x000000033e1c7223 */ /* 0x000fe20000010807 */
[----:B------:R-:W-:Y:S01]  /*19ec0*/  FMNMX.FTZ R11, R64, R11, !PT ;  /* 0x0000000b400b7209 */ /* 0x000fe20007810000 */
[----:B---3--:R-:W-:Y:S01]  /*19ed0*/  FADD.FTZ R26, R209, R40 ;  /* 0x00000028d11a7221 */ /* 0x008fe20000010000 */
[----:B------:R-:W-:Y:S01]  /*19ee0*/  FSEL R62, R29, -INF , P4 ;  /* 0xff8000001d3e7808 */ /* 0x000fe20002000000 */
[----:B-1----:R-:W-:Y:S01]  /*19ef0*/  @P2 IMAD.HI.U32 R29, R231, R30, RZ ;  /* 0x0000001ee71d2227 */ /* 0x002fe200078e00ff */
[----:B------:R-:W-:Y:S01]  /*19f00*/  FMNMX.FTZ R11, R84, R11, !PT ;  /* 0x0000000b540b7209 */ /* 0x000fe20007810000 */
[----:B------:R-:W1:Y:S01]  /*19f10*/  MUFU.EX2 R32, R32 ;  /* 0x0000002000207308 */ /* 0x000e620000000800 */
[----:B------:R-:W-:-:S02]  /*19f20*/  F2FP.BF16.F32.PACK_AB R209, R40, R209 ;  /* 0x000000d128d1723e */ /* 0x000fc400000010ff */
[----:B------:R-:W-:Y:S02]  /*19f30*/  CS2R R50, SRZ ;  /* 0x0000000000327805 */ /* 0x000fe4000001ff00 */
[----:B------:R-:W-:Y:S02]  /*19f40*/  FMNMX.FTZ R11, R62, R11, !PT ;  /* 0x0000000b3e0b7209 */ /* 0x000fe40007810000 */
[----:B------:R-:W-:Y:S02]  /*19f50*/  CS2R R46, SRZ ;  /* 0x00000000002e7805 */ /* 0x000fe4000001ff00 */
[----:B--2---:R-:W-:Y:S02]  /*19f60*/  @P2 SHF.R.U32.HI R31, RZ, R34, R29 ;  /* 0x00000022ff1f2219 */ /* 0x004fe4000001161d */
[----:B------:R-:W-:Y:S02]  /*19f70*/  CS2R R40, SRZ ;  /* 0x0000000000287805 */ /* 0x000fe4000001ff00 */
[----:B------:R-:W-:Y:S01]  /*19f80*/  CS2R R38, SRZ ;  /* 0x0000000000267805 */ /* 0x000fe2000001ff00 */
[----:B------:R-:W2:Y:S01]  /*19f90*/  SHFL.BFLY PT, R58, R11, 0x2, 0x1f ;  /* 0x0c401f000b3a7f89 */ /* 0x000ea200000e0000 */
[----:B------:R-:W3:Y:S01]  /*19fa0*/  MUFU.EX2 R205, R205 ;  /* 0x000000cd00cd7308 */ /* 0x000ee20000000800 */
[----:B----4-:R-:W-:Y:S01]  /*19fb0*/  FADD.FTZ R27, R211, R26 ;  /* 0x0000001ad31b7221 */ /* 0x010fe20000010000 */
[----:B------:R-:W-:-:S05]  /*19fc0*/  IADD3 R33, R31, R233, -R232 ;  /* 0x000000e91f217210 */ /* 0x000fca0007ffe8e8 */
[----:B------:R-:W-:Y:S01]  /*19fd0*/  IMAD.HI R224, R33, 0x66666667, RZ ;  /* 0x6666666721e07827 */ /* 0x000fe200078e02ff */
[----:B------:R-:W4:Y:S03]  /*19fe0*/  MUFU.EX2 R28, R28 ;  /* 0x0000001c001c7308 */ /* 0x000f260000000800 */
[C---:B-1----:R-:W-:Y:S01]  /*19ff0*/  FADD.FTZ R26, R32.reuse, R27 ;  /* 0x0000001b201a7221 */ /* 0x042fe20000010000 */
[----:B------:R-:W-:-:S04]  /*1a000*/  F2FP.BF16.F32.PACK_AB R211, R32, R211 ;  /* 0x000000d320d3723e */ /* 0x000fc800000010ff */
[----:B------:R-:W1:Y:S01]  /*1a010*/  MUFU.EX2 R207, R207 ;  /* 0x000000cf00cf7308 */ /* 0x000e620000000800 */
[----:B---3--:R-:W-:Y:S01]  /*1a020*/  FADD.FTZ R27, R205, R26 ;  /* 0x0000001acd1b7221 */ /* 0x008fe20000010000 */
[----:B--2---:R-:W-:-:S06]  /*1a030*/  FMNMX.FTZ R58, R11, R58, !PT ;  /* 0x0000003a0b3a7209 */ /* 0x004fcc0007810000 */
[----:B------:R-:W2:Y:S01]  /*1a040*/  MUFU.EX2 R54, R54 ;  /* 0x0000003600367308 */ /* 0x000ea20000000800 */
[C---:B----4-:R-:W-:Y:S01]  /*1a050*/  FADD.FTZ R30, R28.reuse, R27 ;  /* 0x0000001b1c1e7221 */ /* 0x050fe20000010000 */
[----:B------:R-:W-:Y:S01]  /*1a060*/  F2FP.BF16.F32.PACK_AB R205, R28, R205 ;  /* 0x000000cd1ccd723e */ /* 0x000fe200000010ff */
[----:B------:R-:W3:Y:S05]  /*1a070*/  SHFL.BFLY PT, R5, R58, 0x1, 0x1f ;  /* 0x0c201f003a057f89 */ /* 0x000eea00000e0000 */
[----:B------:R-:W-:Y:S01]  /*1a080*/  MUFU.EX2 R201, R201 ;  /* 0x000000c900c97308 */ /* 0x000fe20000000800 */
[----:B-1----:R-:W-:-:S07]  /*1a090*/  FADD.FTZ R31, R207, R30 ;  /* 0x0000001ecf1f7221 */ /* 0x002fce0000010000 */
[----:B------:R-:W-:Y:S01]  /*1a0a0*/  MUFU.EX2 R42, R42 ;  /* 0x0000002a002a7308 */ /* 0x000fe20000000800 */
[----:B--2---:R-:W-:-:S07]  /*1a0b0*/  F2FP.BF16.F32.PACK_AB R207, R54, R207 ;  /* 0x000000cf36cf723e */ /* 0x004fce00000010ff */
[----:B------:R-:W-:Y:S01]  /*1a0c0*/  MUFU.EX2 R203, R203 ;  /* 0x000000cb00cb7308 */ /* 0x000fe20000000800 */
[----:B---3--:R-:W-:Y:S02]  /*1a0d0*/  FMNMX.FTZ R5, R58, R5, !PT ;  /* 0x000000053a057209 */ /* 0x008fe40007810000 */
[----:B------:R-:W-:Y:S02]  /*1a0e0*/  CS2R R58, SRZ ;  /* 0x00000000003a7805 */ /* 0x000fe4000001ff00 */
        /* <DEDUP_REMOVED lines=21> */
[-CC-:B------:R-:W-:Y:S01]  /*1a240*/  FFMA.FTZ R198, R36, R3.reuse, -R15.reuse ;  /* 0x0000000324c67223 */ /* 0x180fe2000001080f */
[-CC-:B------:R-:W-:Y:S01]  /*1a250*/  FFMA.FTZ R24, R24, R3.reuse, -R15.reuse ;  /* 0x0000000318187223 */ /* 0x180fe2000001080f */
[-CC-:B------:R-:W-:Y:S01]  /*1a260*/  FFMA.FTZ R64, R64, R3.reuse, -R15.reuse ;  /* 0x0000000340407223 */ /* 0x180fe2000001080f */
[-CC-:B------:R-:W-:Y:S01]  /*1a270*/  FFMA.FTZ R84, R84, R3.reuse, -R15.reuse ;  /* 0x0000000354547223 */ /* 0x180fe2000001080f */
[----:B------:R-:W-:Y:S01]  /*1a280*/  FFMA.FTZ R62, R62, R3, -R15 ;  /* 0x000000033e3e7223 */ /* 0x000fe2000001080f */
[----:B------:R-:W-:-:S02]  /*1a290*/  CS2R R82, SRZ ;  /* 0x0000000000527805 */ /* 0x000fc4000001ff00 */
[----:B------:R-:W-:Y:S01]  /*1a2a0*/  CS2R R80, SRZ ;  /* 0x0000000000507805 */ /* 0x000fe2000001ff00 */
[----:B------:R-:W2:Y:S01]  /*1a2b0*/  MUFU.EX2 R210, R210 ;  /* 0x000000d200d27308 */ /* 0x000ea20000000800 */
[----:B------:R-:W-:Y:S02]  /*1a2c0*/  CS2R R78, SRZ ;  /* 0x00000000004e7805 */ /* 0x000fe4000001ff00 */
[----:B------:R-:W-:Y:S02]  /*1a2d0*/  CS2R R76, SRZ ;  /* 0x00000000004c7805 */ /* 0x000fe4000001ff00 */
[----:B------:R-:W-:Y:S02]  /*1a2e0*/  CS2R R74, SRZ ;  /* 0x00000000004a7805 */ /* 0x000fe4000001ff00 */
[----:B------:R-:W-:Y:S02]  /*1a2f0*/  CS2R R72, SRZ ;  /* 0x0000000000487805 */ /* 0x000fe4000001ff00 */
[----:B------:R-:W-:-:S02]  /*1a300*/  CS2R R70, SRZ ;  /* 0x0000000000467805 */ /* 0x000fc4000001ff00 */
[----:B------:R-:W-:Y:S02]  /*1a310*/  CS2R R66, SRZ ;  /* 0x0000000000427805 */ /* 0x000fe4000001ff00 */
[----:B------:R-:W-:Y:S01]  /*1a320*/  CS2R R60, SRZ ;  /* 0x00000000003c7805 */ /* 0x000fe2000001ff00 */
[----:B------:R-:W3:Y:S01]  /*1a330*/  MUFU.EX2 R9, R9 ;  /* 0x0000000900097308 */ /* 0x000ee20000000800 */
[----:B-1----:R-:W-:Y:S01]  /*1a340*/  FADD.FTZ R29, R208, R7 ;  /* 0x00000007d01d7221 */ /* 0x002fe20000010000 */
[----:B------:R-:W-:Y:S02]  /*1a350*/  F2FP.BF16.F32.PACK_AB R208, R7, R208 ;  /* 0x000000d007d0723e */ /* 0x000fe400000010ff */
[----:B------:R-:W-:Y:S02]  /*1a360*/  CS2R R56, SRZ ;  /* 0x0000000000387805 */ /* 0x000fe4000001ff00 */
[----:B------:R-:W-:Y:S02]  /*1a370*/  CS2R R52, SRZ ;  /* 0x0000000000347805 */ /* 0x000fe4000001ff00 */
[----:B------:R-:W-:-:S02]  /*1a380*/  CS2R R48, SRZ ;  /* 0x0000000000307805 */ /* 0x000fc4000001ff00 */
[----:B------:R-:W-:Y:S02]  /*1a390*/  CS2R R44, SRZ ;  /* 0x00000000002c7805 */ /* 0x000fe4000001ff00 */
[----:B------:R-:W-:Y:S01]  /*1a3a0*/  CS2R R36, SRZ ;  /* 0x0000000000247805 */ /* 0x000fe2000001ff00 */
[----:B------:R-:W0:Y:S01]  /*1a3b0*/  MUFU.EX2 R204, R204 ;  /* 0x000000cc00cc7308 */ /* 0x000e220000000800 */
[----:B--2---:R-:W-:-:S07]  /*1a3c0*/  FADD.FTZ R26, R210, R29 ;  /* 0x0000001dd21a7221 */ /* 0x004fce0000010000 */
[----:B------:R-:W1:Y:S01]  /*1a3d0*/  MUFU.EX2 R11, R11 ;  /* 0x0000000b000b7308 */ /* 0x000e620000000800 */
[C---:B---3--:R-:W-:Y:S01]  /*1a3e0*/  FADD.FTZ R29, R9.reuse, R26 ;  /* 0x0000001a091d7221 */ /* 0x048fe20000010000 */
[----:B------:R-:W-:Y:S01]  /*1a3f0*/  FADD.FTZ R26, R54, R31 ;  /* 0x0000001f361a7221 */ /* 0x000fe20000010000 */
[----:B------:R-:W-:Y:S02]  /*1a400*/  F2FP.BF16.F32.PACK_AB R210, R9, R210 ;  /* 0x000000d209d2723e */ /* 0x000fe400000010ff */
[----:B------:R-:W-:Y:S01]  /*1a410*/  CS2R R54, SRZ ;  /* 0x0000000000367805 */ /* 0x000fe2000001ff00 */
[----:B------:R-:W-:Y:S01]  /*1a420*/  FADD.FTZ R33, R201, R26 ;  /* 0x0000001ac9217221 */ /* 0x000fe20000010000 */
[----:B------:R-:W-:Y:S01]  /*1a430*/  F2FP.BF16.F32.PACK_AB R201, R42, R201 ;  /* 0x000000c92ac9723e */ /* 0x000fe200000010ff */
[----:B------:R-:W2:Y:S01]  /*1a440*/  MUFU.EX2 R206, R206 ;  /* 0x000000ce00ce7308 */ /* 0x000ea20000000800 */
[----:B0-----:R-:W-:Y:S01]  /*1a450*/  FADD.FTZ R0, R204, R29 ;  /* 0x0000001dcc007221 */ /* 0x001fe20000010000 */
[----:B------:R-:W-:Y:S01]  /*1a460*/  FADD.FTZ R26, R42, R33 ;  /* 0x000000212a1a7221 */ /* 0x000fe20000010000 */
[----:B------:R-:W-:Y:S01]  /*1a470*/  FFMA.FTZ R29, R68, R3, -R15 ;  /* 0x00000003441d7223 */ /* 0x000fe2000001080f */
[----:B------:R-:W-:-:S02]  /*1a480*/  CS2R R68, SRZ ;  /* 0x0000000000447805 */ /* 0x000fc4000001ff00 */
[----:B------:R-:W-:Y:S01]  /*1a490*/  CS2R R42, SRZ ;  /* 0x00000000002a7805 */ /* 0x000fe2000001ff00 */
[----:B------:R-:W-:Y:S01]  /*1a4a0*/  FADD.FTZ R33, R203, R26 ;  /* 0x0000001acb217221 */ /* 0x000fe20000010000 */
[C---:B------:R-:W-:Y:S01]  /*1a4b0*/  F2FP.BF16.F32.PACK_AB R203, R14.reuse, R203 ;  /* 0x000000cb0ecb723e */ /* 0x040fe200000010ff */
[----:B------:R-:W0:Y:S01]  /*1a4c0*/  MUFU.EX2 R13, R13 ;  /* 0x0000000d000d7308 */ /* 0x000e220000000800 */
[C---:B-1----:R-:W-:Y:S01]  /*1a4d0*/  FADD.FTZ R31, R11.reuse, R0 ;  /* 0x000000000b1f7221 */ /* 0x042fe20000010000 */
[----:B------:R-:W-:Y:S01]  /*1a4e0*/  FADD.FTZ R26, R14, R33 ;  /* 0x000000210e1a7221 */ /* 0x000fe20000010000 */
[----:B------:R-:W-:Y:S02]  /*1a4f0*/  SHF.R.U32.HI R33, RZ, 0x1f, R224 ;  /* 0x0000001fff217819 */ /* 0x000fe400000116e0 */
[----:B------:R-:W-:Y:S02]  /*1a500*/  F2FP.BF16.F32.PACK_AB R204, R11, R204 ;  /* 0x000000cc0bcc723e */ /* 0x000fe400000010ff */
[----:B------:R-:W-:Y:S01]  /*1a510*/  LEA.HI.SX32 R224, R224, R33, 0x1b ;  /* 0x00000021e0e07211 */ /* 0x000fe200078fdaff */
[----:B------:R-:W1:Y:S01]  /*1a520*/  MUFU.EX2 R200, R200 ;  /* 0x000000c800c87308 */ /* 0x000e620000000800 */
[----:B--2---:R-:W-:-:S02]  /*1a530*/  FADD.FTZ R0, R206, R31 ;  /* 0x0000001fce007221 */ /* 0x004fc40000010000 */
[----:B------:R-:W-:-:S05]  /*1a540*/  VIMNMX R224, R229, R224, !PT ;  /* 0x000000e0e5e07248 */ /* 0x000fca0007fe0100 */
[----:B------:R-:W2:Y:S01]  /*1a550*/  MUFU.EX2 R21, R21 ;  /* 0x0000001500157308 */ /* 0x000ea20000000800 */
[C---:B0-----:R-:W-:Y:S01]  /*1a560*/  FADD.FTZ R31, R13.reuse, R0 ;  /* 0x000000000d1f7221 */ /* 0x041fe20000010000 */
[----:B------:R-:W-:-:S06]  /*1a570*/  F2FP.BF16.F32.PACK_AB R206, R13, R206 ;  /* 0x000000ce0dce723e */ /* 0x000fcc00000010ff */
[----:B------:R-:W0:Y:S01]  /*1a580*/  MUFU.EX2 R202, R202 ;  /* 0x000000ca00ca7308 */ /* 0x000e220000000800 */
[----:B-1----:R-:W-:Y:S01]  /*1a590*/  FADD.FTZ R0, R200, R31 ;  /* 0x0000001fc8007221 */ /* 0x002fe20000010000 */
[----:B------:R-:W-:-:S06]  /*1a5a0*/  FADD.FTZ R31, R197, R26 ;  /* 0x0000001ac51f7221 */ /* 0x000fcc0000010000 */
[----:B------:R-:W1:Y:S01]  /*1a5b0*/  MUFU.EX2 R8, R8 ;  /* 0x0000000800087308 */ /* 0x000e620000000800 */
[C---:B--2---:R-:W-:Y:S01]  /*1a5c0*/  FADD.FTZ R15, R21.reuse, R0 ;  /* 0x00000000150f7221 */ /* 0x044fe20000010000 */
[----:B------:R-:W-:-:S06]  /*1a5d0*/  F2FP.BF16.F32.PACK_AB R200, R21, R200 ;  /* 0x000000c815c8723e */ /* 0x000fcc00000010ff */
[----:B------:R-:W2:Y:S01]  /*1a5e0*/  MUFU.EX2 R25, R25 ;  /* 0x0000001900197308 */ /* 0x000ea20000000800 */
[----:B0-----:R-:W-:-:S07]  /*1a5f0*/  FADD.FTZ R0, R202, R15 ;  /* 0x0000000fca007221 */ /* 0x001fce0000010000 */
[----:B------:R-:W0:Y:S01]  /*1a600*/  MUFU.EX2 R199, R199 ;  /* 0x000000c700c77308 */ /* 0x000e220000000800 */
[C---:B-1----:R-:W-:Y:S01]  /*1a610*/  FADD.FTZ R26, R8.reuse, R31 ;  /* 0x0000001f081a7221 */ /* 0x042fe20000010000 */
[----:B------:R-:W-:Y:S01]  /*1a620*/  F2FP.BF16.F32.PACK_AB R197, R8, R197 ;  /* 0x000000c508c5723e */ /* 0x000fe200000010ff */
[----:B------:R-:W-:Y:S02]  /*1a630*/  VIADD R8, R2, 0xfffffffe ;  /* 0xfffffffe02087836 */ /* 0x000fe40000000000 */
[----:B------:R-:W-:-:S03]  /*1a640*/  IMAD.MOV.U32 R2, RZ, RZ, 0x3f800000 ;  /* 0x3f800000ff027424 */ /* 0x000fc600078e00ff */
[----:B------:R-:W1:Y:S01]  /*1a650*/  MUFU.EX2 R196, R196 ;  /* 0x000000c400c47308 */ /* 0x000e620000000800 */
[C---:B--2---:R-:W-:Y:S01]  /*1a660*/  FADD.FTZ R31, R25.reuse, R0 ;  /* 0x00000000191f7221 */ /* 0x044fe20000010000 */
[----:B------:R-:W-:Y:S02]  /*1a670*/  ISETP.GE.AND P3, PT, R8, R224, PT ;  /* 0x000000e00800720c */ /* 0x000fe40003f66270 */
[----:B------:R-:W-:-:S04]  /*1a680*/  F2FP.BF16.F32.PACK_AB R202, R25, R202 ;  /* 0x000000ca19ca723e */ /* 0x000fc800000010ff */
        /* <DEDUP_REMOVED lines=11> */
[----:B-1----:R-:W-:Y:S01]  /*1a740*/  FADD.FTZ R33, R193, R26 ;  /* 0x0000001ac1217221 */ /* 0x002fe20000010000 */
[----:B------:R-:W-:-:S06]  /*1a750*/  CS2R R26, SRZ ;  /* 0x00000000001a7805 */ /* 0x000fcc000001ff00 */
[----:B------:R-:W1:Y:S01]  /*1a760*/  MUFU.EX2 R29, R29 ;  /* 0x0000001d001d7308 */ /* 0x000e620000000800 */
[----:B--2---:R-:W-:-:S07]  /*1a770*/  FADD.FTZ R0, R198, R31 ;  /* 0x0000001fc6007221 */ /* 0x004fce0000010000 */
[----:B------:R-:W2:Y:S01]  /*1a780*/  MUFU.EX2 R24, R24 ;  /* 0x0000001800187308 */ /* 0x000ea20000000800 */
[C---:B0-----:R-:W-:Y:S01]  /*1a790*/  FADD.FTZ R14, R10.reuse, R33 ;  /* 0x000000210a0e7221 */ /* 0x041fe20000010000 */
[----:B------:R-:W-:-:S06]  /*1a7a0*/  F2FP.BF16.F32.PACK_AB R193, R10, R193 ;  /* 0x000000c10ac1723e */ /* 0x000fcc00000010ff */
[----:B------:R0:W3:Y:S01]  /*1a7b0*/  MUFU.EX2 R15, R64 ;  /* 0x00000040000f7308 */ /* 0x0000e20000000800 */
[C---:B-1----:R-:W-:Y:S01]  /*1a7c0*/  FADD.FTZ R33, R29.reuse, R0 ;  /* 0x000000001d217221 */ /* 0x042fe20000010000 */
[----:B------:R-:W-:Y:S02]  /*1a7d0*/  F2FP.BF16.F32.PACK_AB R198, R29, R198 ;  /* 0x000000c61dc6723e */ /* 0x000fe400000010ff */
[----:B------:R-:W-:-:S04]  /*1a7e0*/  CS2R R28, SRZ ;  /* 0x00000000001c7805 */ /* 0x000fc8000001ff00 */
[----:B------:R-:W1:Y:S01]  /*1a7f0*/  MUFU.EX2 R195, R195 ;  /* 0x000000c300c37308 */ /* 0x000e620000000800 */
[----:B--2---:R-:W-:Y:S01]  /*1a800*/  FADD.FTZ R0, R24, R33 ;  /* 0x0000002118007221 */ /* 0x004fe20000010000 */
[----:B0-----:R-:W-:Y:S02]  /*1a810*/  CS2R R64, SRZ ;  /* 0x0000000000407805 */ /* 0x001fe4000001ff00 */
[----:B------:R-:W-:-:S04]  /*1a820*/  CS2R R32, SRZ ;  /* 0x0000000000207805 */ /* 0x000fc8000001ff00 */
[----:B------:R-:W0:Y:S01]  /*1a830*/  MUFU.EX2 R84, R84 ;  /* 0x0000005400547308 */ /* 0x000e220000000800 */
[C---:B---3--:R-:W-:Y:S01]  /*1a840*/  FADD.FTZ R7, R15.reuse, R0 ;  /* 0x000000000f077221 */ /* 0x048fe20000010000 */
[----:B------:R-:W-:Y:S02]  /*1a850*/  F2FP.BF16.F32.PACK_AB R192, R15, R24 ;  /* 0x000000180fc0723e */ /* 0x000fe400000010ff */
[----:B------:R-:W-:-:S04]  /*1a860*/  CS2R R24, SRZ ;  /* 0x0000000000187805 */ /* 0x000fc8000001ff00 */
[----:B------:R-:W2:Y:S01]  /*1a870*/  MUFU.EX2 R6, R6 ;  /* 0x0000000600067308 */ /* 0x000ea20000000800 */
[----:B-1----:R-:W-:-:S07]  /*1a880*/  FADD.FTZ R35, R195, R14 ;  /* 0x0000000ec3237221 */ /* 0x002fce0000010000 */
[----:B------:R1:W3:Y:S01]  /*1a890*/  MUFU.EX2 R31, R62 ;  /* 0x0000003e001f7308 */ /* 0x0002e20000000800 */
[----:B0-----:R-:W-:Y:S01]  /*1a8a0*/  FADD.FTZ R0, R84, R7 ;  /* 0x0000000754007221 */ /* 0x001fe20000010000 */
[C---:B--2---:R-:W-:Y:S01]  /*1a8b0*/  FADD.FTZ R12, R6.reuse, R35 ;  /* 0x00000023060c7221 */ /* 0x044fe20000010000 */
[----:B------:R-:W-:Y:S02]  /*1a8c0*/  F2FP.BF16.F32.PACK_AB R195, R6, R195 ;  /* 0x000000c306c3723e */ /* 0x000fe400000010ff */
[----:B-1----:R-:W-:Y:S02]  /*1a8d0*/  CS2R R62, SRZ ;  /* 0x00000000003e7805 */ /* 0x002fe4000001ff00 */
[----:B------:R-:W-:Y:S01]  /*1a8e0*/  CS2R R34, SRZ ;  /* 0x0000000000227805 */ /* 0x000fe2000001ff00 */
[C---:B---3--:R-:W-:Y:S01]  /*1a8f0*/  FADD.FTZ R13, R31.reuse, R0 ;  /* 0x000000001f0d7221 */ /* 0x048fe20000010000 */
[----:B------:R-:W-:Y:S01]  /*1a900*/  F2FP.BF16.F32.PACK_AB R194, R31, R84 ;  /* 0x000000541fc2723e */ /* 0x000fe200000010ff */
[----:B------:R-:W-:Y:S01]  /*1a910*/  IMAD.MOV.U32 R0, RZ, RZ, 0x3f800000 ;  /* 0x3f800000ff007424 */ /* 0x000fe200078e00ff */
[----:B------:R-:W-:-:S02]  /*1a920*/  CS2R R84, SRZ ;  /* 0x0000000000547805 */ /* 0x000fc4000001ff00 */
[----:B------:R-:W-:Y:S01]  /*1a930*/  CS2R R30, SRZ ;  /* 0x00000000001e7805 */ /* 0x000fe2000001ff00 */
[----:B------:R-:W-:Y:S06]  /*1a940*/  @!P3 BRA `(.L_x_2833) ;  /* 0x0000004c00bcb947 */ /* 0x000fec0003800000 */
[----:B------:R-:W-:Y:S01]  /*1a950*/  BSSY B1, `(.L_x_2833) ;  /* 0x00004ee000017945 */ /* 0x000fe20003800000 */
[----:B------:R-:W-:Y:S02]  /*1a960*/  IMAD.MOV.U32 R6, RZ, RZ, R4 ;  /* 0x000000ffff067224 */ /* 0x000fe400078e0004 */
[----:B------:R-:W-:Y:S02]  /*1a970*/  IMAD.MOV.U32 R7, RZ, RZ, R5 ;  /* 0x000000ffff077224 */ /* 0x000fe400078e0005 */
[----:B------:R-:W-:Y:S02]  /*1a980*/  IMAD.MOV.U32 R9, RZ, RZ, R218 ;  /* 0x000000ffff097224 */ /* 0x000fe400078e00da */
[----:B------:R-:W-:Y:S02]  /*1a990*/  IMAD.MOV.U32 R10, RZ, RZ, R216 ;  /* 0x000000ffff0a7224 */ /* 0x000fe400078e00d8 */
[----:B------:R-:W-:Y:S02]  /*1a9a0*/  IMAD.MOV.U32 R2, RZ, RZ, 0x3f800000 ;  /* 0x3f800000ff027424 */ /* 0x000fe400078e00ff */
[----:B------:R-:W-:-:S07]  /*1a9b0*/  IMAD.MOV.U32 R151, RZ, RZ, RZ ;  /* 0x000000ffff977224 */ /* 0x000fce00078e00ff */
.L_x_2844:
        /* <DEDUP_REMOVED lines=8> */
.L_x_2834:
[----:B------:R-:W-:Y:S01]  /*1aa40*/  IMAD R11, R3, 0x8, R16 ;  /* 0x00000008030b7824 */ /* 0x000fe200078e0210 */
[----:B------:R-:W-:-:S04]  /*1aa50*/  SHF.L.U32 R4, R218, 0x1f, RZ ;  /* 0x0000001fda047819 */ /* 0x000fc800000006ff */
[----:B------:R0:W1:Y:S01]  /*1aa60*/  SYNCS.PHASECHK.TRANS64.TRYWAIT P3, [R11+URZ+0x38830], R4 ;  /* 0x038830040b0075a7 */ /* 0x000062000806017f */
[----:B------:R-:W-:Y:S05]  /*1aa70*/  @!P0 BRA `(.L_x_2835) ;  /* 0x0000000000048947 */ /* 0x000fea0003800000 */
[----:B------:R-:W-:Y:S01]  /*1aa80*/  BPT.TRAP 0x1 ;  /* 0x000000040000795c */ /* 0x000fe20000300000 */
.L_x_2835:
[----:B------:R-:W-:Y:S01]  /*1aa90*/  IMAD R3, R216, 0xa00, R20 ;  /* 0x00000a00d8037824 */ /* 0x000fe200078e0214 */
[----:B------:R-:W-:Y:S03]  /*1aaa0*/  BSSY B2, `(.L_x_2836) ;  /* 0x0000006000027945 */ /* 0x000fe60003800000 */
[C---:B------:R-:W-:Y:S02]  /*1aab0*/  VIADD R15, R3.reuse, 0x80 ;  /* 0x00000080030f7836 */ /* 0x040fe40000000000 */
[----:B------:R-:W-:Y:S01]  /*1aac0*/  VIADD R152, R3, 0x100 ;  /* 0x0000010003987836 */ /* 0x000fe20000000000 */
[----:B-1----:R-:W-:Y:S06]  /*1aad0*/  @P3 BRA `(.L_x_2837) ;  /* 0x0000000000083947 */ /* 0x002fec0003800000 */
[----:B------:R-:W1:Y:S02]  /*1aae0*/  SYNCS.PHASECHK.TRANS64.TRYWAIT P3, [R11+URZ+0x38830], R4 ;  /* 0x038830040b0075a7 */ /* 0x000e64000806017f */
[----:B-1----:R-:W-:Y:S05]  /*1aaf0*/  @!P3 BRA `(.L_x_2838) ;  /* 0x000001a000a4b947 */ /* 0x002fea0003800000 */
.L_x_2837:
[----:B------:R-:W-:Y:S05]  /*1ab00*/  BSYNC B2 ;  /* 0x0000000000027941 */ /* 0x000fea0003800000 */
.L_x_2836:
[----:B------:R-:W2:Y:S04]  /*1ab10*/  LDL.64 R154, [R1+0x48] ;  /* 0x00004800019a7983 */ /* 0x000ea80000100a00 */
[----:B------:R-:W3:Y:S01]  /*1ab20*/  LDL.64 R156, [R1+0x50] ;  /* 0x00005000019c7983 */ /* 0x000ee20000100a00 */
[----:B01----:R-:W-:Y:S02]  /*1ab30*/  IMAD.MOV.U32 R4, RZ, RZ, R3 ;  /* 0x000000ffff047224 */ /* 0x003fe400078e0003 */
[----:B------:R-:W-:-:S03]  /*1ab40*/  IMAD.MOV.U32 R5, RZ, RZ, 0x40000040 ;  /* 0x40000040ff057424 */ /* 0x000fc600078e00ff */
[----:B------:R-:W-:Y:S02]  /*1ab50*/  R2UR UR6, R4 ;  /* 0x00000000040672ca */ /* 0x000fe400000e0000 */
[C---:B------:R-:W-:Y:S01]  /*1ab60*/  R2UR UR7, R5.reuse ;  /* 0x00000000050772ca */ /* 0x040fe200000e0000 */
[----:B------:R-:W-:Y:S01]  /*1ab70*/  WARPGROUP.ARRIVE ;  /* 0x00000000000079c5 */ /* 0x000fe20000000000 */
[----:B------:R-:W-:Y:S01]  /*1ab80*/  IMAD.MOV.U32 R4, RZ, RZ, R15 ;  /* 0x000000ffff047224 */ /* 0x000fe200078e000f */
[----:B------:R-:W-:-:S04]  /*1ab90*/  R2UR UR23, R5 ;  /* 0x00000000051772ca */ /* 0x000fc800000e0000 */
[----:B------:R-:W-:Y:S01]  /*1aba0*/  R2UR UR22, R4 ;  /* 0x00000000041672ca */ /* 0x000fe200000e0000 */
[----:B------:R-:W-:Y:S01]  /*1abb0*/  IMAD.MOV.U32 R153, RZ, RZ, 0x40000040 ;  /* 0x40000040ff997424 */ /* 0x000fe200078e00ff */
[----:B------:R-:W-:-:S04]  /*1abc0*/  R2UR UR26, R152 ;  /* 0x00000000981a72ca */ /* 0x000fc800000e0000 */
[----:B------:R-:W-:Y:S01]  /*1abd0*/  R2UR UR27, R153 ;  /* 0x00000000991b72ca */ /* 0x000fe200000e0000 */
[----:B------:R-:W-:Y:S02]  /*1abe0*/  VIADD R14, R3, 0x180 ;  /* 0x00000180030e7836 */ /* 0x000fe40000000000 */
[----:B------:R-:W-:-:S03]  /*1abf0*/  IMAD.MOV.U32 R15, RZ, RZ, 0x40000040 ;  /* 0x40000040ff0f7424 */ /* 0x000fc600078e00ff */
[----:B------:R-:W-:Y:S02]  /*1ac00*/  R2UR UR10, R14 ;  /* 0x000000000e0a72ca */ /* 0x000fe400000e0000 */
        /* <DEDUP_REMOVED lines=56> */
[----:B------:R-:W-:Y:S01]  /*1af90*/  VIADD R4, R3, 0x182 ;  /* 0x0000018203047836 */ /* 0x000fe20000000000 */
[----:B------:R-:W-:Y:S01]  /*1afa0*/  UMOV UR24, UR28 ;  /* 0x0000001c00187c82 */ /* 0x000fe20008000000 */
[----:B------:R-:W-:Y:S01]  /*1afb0*/  IMAD.MOV.U32 R5, RZ, RZ, 0x40000040 ;  /* 0x40000040ff057424 */ /* 0x000fe200078e00ff */
[----:B------:R-:W-:Y:S01]  /*1afc0*/  UMOV UR25, UR29 ;  /* 0x0000001d00197c82 */ /* 0x000fe20008000000 */
[----:B------:R-:W-:Y:S01]  /*1afd0*/  UMOV UR8, UR28 ;  /* 0x0000001c00087c82 */ /* 0x000fe20008000000 */
[----:B------:R-:W-:-:S02]  /*1afe0*/  WARPGROUP.DEPBAR.LE gsb0, 0x0 ;  /* 0x00008000000079c5 */ /* 0x000fc40000010000 */
[----:B------:R-:W-:Y:S01]  /*1aff0*/  WARPGROUP.ARRIVE ;  /* 0x00000000000079c5 */ /* 0x000fe20000000000 */
[----:B------:R-:W-:Y:S01]  /*1b000*/  UMOV UR9, UR29 ;  /* 0x0000001d00097c82 */ /* 0x000fe20008000000 */
[----:B------:R-:W2:Y:S04]  /*1b010*/  LDL.64 R14, [R1+0x38] ;  /* 0x00003800010e7983 */ /* 0x000ea80000100a00 */
[----:B------:R-:W-:Y:S01]  /*1b020*/  HGMMA.64x16x16.F32.BF16 R168, gdesc[UR20], R168, gsb0 ;  /* 0x0020000014a879f0 */ /* 0x000fe200080018a8 */
[----:B------:R-:W-:Y:S02]  /*1b030*/  R2UR UR26, R4 ;  /* 0x00000000041a72ca */ /* 0x000fe400000e0000 */
[----:B------:R-:W-:Y:S01]  /*1b040*/  R2UR UR27, R5 ;  /* 0x00000000051b72ca */ /* 0x000fe200000e0000 */
[----:B------:R-:W-:Y:S01]  /*1b050*/  VIADD R4, R3, 0x202 ;  /* 0x0000020203047836 */ /* 0x000fe20000000000 */
[----:B------:R-:W-:-:S02]  /*1b060*/  WARPGROUP.DEPBAR.LE gsb0, 0x0 ;  /* 0x00008000000079c5 */ /* 0x000fc40000010000 */
        /* <DEDUP_REMOVED lines=50> */
[----:B--2---:R-:W-:Y:S02]  /*1b390*/  R2UR UR28, R14 ;  /* 0x000000000e1c72ca */ /* 0x004fe400000e0000 */
[----:B------:R-:W-:Y:S02]  /*1b3a0*/  R2UR UR29, R15 ;  /* 0x000000000f1d72ca */ /* 0x000fe400000e0000 */
[----:B------:R-:W2:Y:S01]  /*1b3b0*/  LDL.64 R14, [R1+0x30] ;  /* 0x00003000010e7983 */ /* 0x000ea20000100a00 */
[----:B------:R-:W-:-:S02]  /*1b3c0*/  WARPGROUP.DEPBAR.LE gsb0, 0x0 ;  /* 0x00008000000079c5 */ /* 0x000fc40000010000 */
        /* <DEDUP_REMOVED lines=143> */
[----:B--2---:R-:W-:Y:S02]  /*1bcc0*/  R2UR UR30, R14 ;  /* 0x000000000e1e72ca */ /* 0x004fe400000e0000 */
[----:B------:R-:W-:Y:S02]  /*1bcd0*/  R2UR UR31, R15 ;  /* 0x000000000f1f72ca */ /* 0x000fe400000e0000 */
[----:B------:R-:W2:Y:S01]  /*1bce0*/  LDL.64 R14, [R1+0x18] ;  /* 0x00001800010e7983 */ /* 0x000ea20000100a00 */
[----:B------:R-:W-:Y:S02]  /*1bcf0*/  VIADD R4, R3, 0x284 ;  /* 0x0000028403047836 */ /* 0x000fe40000000000 */
[----:B------:R-:W-:-:S03]  /*1bd00*/  IMAD.MOV.U32 R5, RZ, RZ, 0x40000040 ;  /* 0x40000040ff057424 */ /* 0x000fc600078e00ff */
[----:B------:R-:W-:Y:S02]  /*1bd10*/  R2UR UR14, R4 ;  /* 0x00000000040e72ca */ /* 0x000fe400000e0000 */
[----:B------:R-:W-:Y:S01]  /*1bd20*/  R2UR UR15, R5 ;  /* 0x00000000050f72ca */ /* 0x000fe200000e0000 */
[----:B------:R-:W-:Y:S02]  /*1bd30*/  UMOV UR12, UR30 ;  /* 0x0000001e000c7c82 */ /* 0x000fe40008000000 */
[----:B------:R-:W-:Y:S01]  /*1bd40*/  UMOV UR13, UR31 ;  /* 0x0000001f000d7c82 */ /* 0x000fe20008000000 */
[----:B------:R-:W-:Y:S02]  /*1bd50*/  WARPGROUP.DEPBAR.LE gsb0, 0x0 ;  /* 0x00008000000079c5 */ /* 0x000fe40000010000 */
        /* <DEDUP_REMOVED lines=90> */
[----:B------:R-:W2:Y:S01]  /*1c300*/  LDL.64 R14, [R1] ;  /* 0x00000000010e7983 */ /* 0x000ea20000100a00 */
[----:B------:R-:W-:Y:S02]  /*1c310*/  R2UR UR26, R4 ;  /* 0x00000000041a72ca */ /* 0x000fe400000e0000 */
[----:B------:R-:W-:-:S06]  /*1c320*/  R2UR UR27, R5 ;  /* 0x00000000051b72ca */ /* 0x000fcc00000e0000 */
        /* <DEDUP_REMOVED lines=44> */
[----:B------:R-:W-:Y:S02]  /*1c5f0*/  R2UR UR7, R5 ;  /* 0x00000000050772ca */ /* 0x000fe400000e0000 */
[----:B--2---:R-:W-:Y:S02]  /*1c600*/  R2UR UR28, R14 ;  /* 0x000000000e1c72ca */ /* 0x004fe400000e0000 */
[----:B------:R-:W-:-:S11]  /*1c610*/  R2UR UR29, R15 ;  /* 0x000000000f1d72ca */ /* 0x000fd600000e0000 */
        /* <DEDUP_REMOVED lines=442> */
.L_x_2839:
[----:B------:R-:W-:Y:S01]  /*1e1c0*/  SHF.L.U32 R0, R9, 0x1f, RZ ;  /* 0x0000001f09007819 */ /* 0x000fe200000006ff */
[----:B------:R-:W-:-:S04]  /*1e1d0*/  IMAD R9, R10, 0x8, R16 ;  /* 0x000000080a097824 */ /* 0x000fc800078e0210 */
[----:B------:R0:W1:Y:S01]  /*1e1e0*/  SYNCS.PHASECHK.TRANS64.TRYWAIT P3, [R9+URZ+0x38850], R0 ;  /* 0x03885000090075a7 */ /* 0x000062000806017f */
[----:B------:R-:W-:Y:S05]  /*1e1f0*/  @!P0 BRA `(.L_x_2840) ;  /* 0x0000000000048947 */ /* 0x000fea0003800000 */
[----:B------:R-:W-:Y:S01]  /*1e200*/  BPT.TRAP 0x1 ;  /* 0x000000040000795c */ /* 0x000fe20000300000 */
.L_x_2840:
[----:B------:R-:W-:Y:S04]  /*1e210*/  BSSY B2, `(.L_x_2841) ;  /* 0x0000004000027945 */ /* 0x000fe80003800000 */
[----:B-1----:R-:W-:Y:S05]  /*1e220*/  @P3 BRA `(.L_x_2842) ;  /* 0x0000000000083947 */ /* 0x002fea0003800000 */
[----:B------:R-:W1:Y:S02]  /*1e230*/  SYNCS.PHASECHK.TRANS64.TRYWAIT P3, [R9+URZ+0x38850], R0 ;  /* 0x03885000090075a7 */ /* 0x000e64000806017f */
[----:B-1----:R-:W-:Y:S05]  /*1e240*/  @!P3 BRA `(.L_x_2843) ;  /* 0x0000016800e4b947 */ /* 0x002fea0003800000 */
.L_x_2842:
[----:B------:R-:W-:Y:S05]  /*1e250*/  BSYNC B2 ;  /* 0x0000000000027941 */ /* 0x000fea0003800000 */
.L_x_2841:
[----:B01----:R-:W-:Y:S01]  /*1e260*/  VIADD R0, R16, 0x400 ;  /* 0x0000040010007836 */ /* 0x003fe20000000000 */
[----:B------:R-:W-:Y:S01]  /*1e270*/  WARPGROUP.ARRIVE ;  /* 0x00000000000079c5 */ /* 0x000fe20000000000 */
[----:B------:R-:W-:Y:S02]  /*1e280*/  IMAD.MOV.U32 R3, RZ, RZ, 0x40000040 ;  /* 0x40000040ff037424 */ /* 0x000fe400078e00ff */
[----:B------:R-:W-:Y:S01]  /*1e290*/  IMAD.MOV.U32 R5, RZ, RZ, 0x40000040 ;  /* 0x40000040ff057424 */ /* 0x000fe200078e00ff */
[----:B------:R-:W-:Y:S01]  /*1e2a0*/  SHF.R.U32.HI R0, RZ, 0x4, R0 ;  /* 0x00000004ff007819 */ /* 0x000fe20000011600 */
[----:B------:R-:W-:Y:S01]  /*1e2b0*/  @!P1 VIADD R9, R9, 0x38860 ;  /* 0x0003886009099836 */ /* 0x000fe20000000000 */
[----:B------:R-:W-:Y:S01]  /*1e2c0*/  R2UR UR7, R3 ;  /* 0x00000000030772ca */ /* 0x000fe200000e0000 */
[----:B------:R-:W-:Y:S01]  /*1e2d0*/  IMAD.IADD R3, R235, 0x1, R231 ;  /* 0x00000001eb037824 */ /* 0x000fe200078e02e7 */
[----:B------:R-:W-:Y:S02]  /*1e2e0*/  LOP3.LUT R0, R0, 0x3fff, RZ, 0xc0, !PT ;  /* 0x00003fff00007812 */ /* 0x000fe400078ec0ff */
[----:B------:R-:W-:-:S02]  /*1e2f0*/  @!P1 PRMT R9, RZ, 0x654, R9 ;  /* 0x00000654ff099816 */ /* 0x000fc40000000009 */
[----:B------:R-:W-:-:S05]  /*1e300*/  LOP3.LUT R0, R0, 0x2800000, RZ, 0xfc, !PT ;  /* 0x0280000000007812 */ /* 0x000fca00078efcff */
[----:B------:R-:W-:Y:S02]  /*1e310*/  IMAD R2, R10, 0xa00, R0 ;  /* 0x00000a000a027824 */ /* 0x000fe400078e0200 */
[----:B------:R-:W0:Y:S02]  /*1e320*/  @P2 LDC R0, c[0x0][0x450] ;  /* 0x00011400ff002b82 */ /* 0x000e240000000800 */
[C---:B------:R-:W-:Y:S01]  /*1e330*/  VIADD R4, R2.reuse, 0x80 ;  /* 0x0000008002047836 */ /* 0x040fe20000000000 */
[----:B------:R-:W-:-:S13]  /*1e340*/  R2UR UR6, R2 ;  /* 0x00000000020672ca */ /* 0x000fda00000e0000 */
        /* <DEDUP_REMOVED lines=20> */
[----:B------:R-:W1:Y:S02]  /*1e490*/  @P2 LDC R4, c[0x0][0x44c] ;  /* 0x00011300ff042b82 */ /* 0x000e640000000800 */
[----:B-1----:R-:W-:-:S05]  /*1e4a0*/  @P2 IMAD.HI.U32 R4, R3, R4, RZ ;  /* 0x0000000403042227 */ /* 0x002fca00078e00ff */
[----:B0-----:R-:W-:Y:S01]  /*1e4b0*/  @P2 SHF.R.U32.HI R3, RZ, R0, R4 ;  /* 0x00000000ff032219 */ /* 0x001fe20000011604 */
[----:B------:R-:W-:-:S04]  /*1e4c0*/  IMAD R0, R8, -0x50, RZ ;  /* 0xffffffb008007824 */ /* 0x000fc800078e02ff */
[----:B------:R-:W0:Y:S01]  /*1e4d0*/  SHFL.IDX PT, R4, R3, RZ, 0x1c1f ;  /* 0x001c1fff03047589 */ /* 0x000e2200000e0000 */
[----:B------:R-:W-:-:S04]  /*1e4e0*/  IADD3 R0, -R234, 0x1, R0 ;  /* 0x00000001ea007810 */ /* 0x000fc80007ffe100 */
[----:B------:R-:W-:-:S05]  /*1e4f0*/  IADD3 R0, -R232, R0, R233 ;  /* 0x00000000e8007210 */ /* 0x000fca0007ffe1e9 */
[----:B0-----:R-:W-:-:S05]  /*1e500*/  IMAD.IADD R4, R0, 0x1, R4 ;  /* 0x0000000100047824 */ /* 0x001fca00078e0204 */
[C---:B------:R-:W-:Y:S02]  /*1e510*/  ISETP.GT.AND P3, PT, R4.reuse, RZ, PT ;  /* 0x000000ff0400720c */ /* 0x040fe40003f64270 */
[----:B------:R-:W-:Y:S02]  /*1e520*/  ISETP.GT.AND P4, PT, R4, 0x1, PT ;  /* 0x000000010400780c */ /* 0x000fe40003f84270 */
[----:B------:R-:W-:Y:S02]  /*1e530*/  FSEL R184, R184, -INF , P3 ;  /* 0xff800000b8b87808 */ /* 0x000fe40001800000 */
        /* <DEDUP_REMOVED lines=53> */
[----:B------:R0:W1:Y:S01]  /*1e890*/  SHFL.IDX PT, R4, R3, 0x1, 0x1c1f ;  /* 0x003c1f0003047f89 */ /* 0x00006200000e0000 */
[----:B------:R-:W-:Y:S02]  /*1e8a0*/  FMNMX.FTZ R5, R153, R5, !PT ;  /* 0x0000000599057209 */ /* 0x000fe40007810000 */
[----:B------:R-:W-:Y:S02]  /*1e8b0*/  FSEL R157, R157, -INF , P5 ;  /* 0xff8000009d9d7808 */ /* 0x000fe40002800000 */
[----:B------:R-:W-:Y:S01]  /*1e8c0*/  FMNMX.FTZ R5, R156, R5, !PT ;  /* 0x000000059c057209 */ /* 0x000fe20007810000 */
[----:B0-----:R-:W-:-:S03]  /*1e8d0*/  IMAD.MOV.U32 R3, RZ, RZ, 0x40000040 ;  /* 0x40000040ff037424 */ /* 0x001fc600078e00ff */
[----:B------:R-:W-:-:S05]  /*1e8e0*/  FMNMX.FTZ R5, R157, R5, !PT ;  /* 0x000000059d057209 */ /* 0x000fca0007810000 */
[----:B------:R-:W0:Y:S01]  /*1e8f0*/  SHFL.BFLY PT, R10, R5, 0x2, 0x1f ;  /* 0x0c401f00050a7f89 */ /* 0x000e2200000e0000 */
[----:B-1----:R-:W-:-:S05]  /*1e900*/  IMAD.IADD R0, R0, 0x1, R4 ;  /* 0x0000000100007824 */ /* 0x002fca00078e0204 */
[C---:B------:R-:W-:Y:S02]  /*1e910*/  ISETP.GT.AND P3, PT, R0.reuse, RZ, PT ;  /* 0x000000ff0000720c */ /* 0x040fe40003f64270 */
[C---:B------:R-:W-:Y:S02]  /*1e920*/  ISETP.GT.AND P4, PT, R0.reuse, 0x1, PT ;  /* 0x000000010000780c */ /* 0x040fe40003f84270 */
[C---:B------:R-:W-:Y:S02]  /*1e930*/  ISETP.GT.AND P5, PT, R0.reuse, 0x8, PT ;  /* 0x000000080000780c */ /* 0x040fe40003fa4270 */
[----:B------:R-:W-:Y:S02]  /*1e940*/  ISETP.GT.AND P6, PT, R0, 0x9, PT ;  /* 0x000000090000780c */ /* 0x000fe40003fc4270 */
[----:B------:R-:W-:Y:S02]  /*1e950*/  FSEL R186, R186, -INF , P3 ;  /* 0xff800000baba7808 */ /* 0x000fe40001800000 */
[----:B0-----:R-:W-:-:S02]  /*1e960*/  FMNMX.FTZ R5, R5, R10, !PT ;  /* 0x0000000a05057209 */ /* 0x001fc40007810000 */
[----:B------:R-:W-:Y:S02]  /*1e970*/  FSEL R187, R187, -INF , P4 ;  /* 0xff800000bbbb7808 */ /* 0x000fe40002000000 */
[----:B------:R-:W-:Y:S02]  /*1e980*/  FSEL R190, R190, -INF , P5 ;  /* 0xff800000bebe7808 */ /* 0x000fe40002800000 */
[----:B------:R-:W-:Y:S02]  /*1e990*/  FSEL R191, R191, -INF , P6 ;  /* 0xff800000bfbf7808 */ /* 0x000fe40003000000 */
[C---:B------:R-:W-:Y:S02]  /*1e9a0*/  ISETP.GT.AND P3, PT, R0.reuse, 0x10, PT ;  /* 0x000000100000780c */ /* 0x040fe40003f64270 */
[C---:B------:R-:W-:Y:S02]  /*1e9b0*/  ISETP.GT.AND P4, PT, R0.reuse, 0x11, PT ;  /* 0x000000110000780c */ /* 0x040fe40003f84270 */
[----:B------:R-:W-:-:S02]  /*1e9c0*/  ISETP.GT.AND P5, PT, R0, 0x18, PT ;  /* 0x000000180000780c */ /* 0x000fc40003fa4270 */
[----:B------:R-:W-:Y:S02]  /*1e9d0*/  ISETP.GT.AND P6, PT, R0, 0x19, PT ;  /* 0x000000190000780c */ /* 0x000fe40003fc4270 */
[----:B------:R-:W-:Y:S02]  /*1e9e0*/  FSEL R178, R178, -INF , P3 ;  /* 0xff800000b2b27808 */ /* 0x000fe40001800000 */
[----:B------:R-:W-:Y:S02]  /*1e9f0*/  FSEL R179, R179, -INF , P4 ;  /* 0xff800000b3b37808 */ /* 0x000fe40002000000 */
[----:B------:R-:W-:Y:S02]  /*1ea00*/  FSEL R182, R182, -INF , P5 ;  /* 0xff800000b6b67808 */ /* 0x000fe40002800000 */
[----:B------:R-:W-:Y:S02]  /*1ea10*/  FSEL R183, R183, -INF , P6 ;  /* 0xff800000b7b77808 */ /* 0x000fe40003000000 */
[----:B------:R-:W-:-:S02]  /*1ea20*/  ISETP.GT.AND P3, PT, R0, 0x20, PT ;  /* 0x000000200000780c */ /* 0x000fc40003f64270 */
[C---:B------:R-:W-:Y:S02]  /*1ea30*/  ISETP.GT.AND P4, PT, R0.reuse, 0x21, PT ;  /* 0x000000210000780c */ /* 0x040fe40003f84270 */
[C---:B------:R-:W-:Y:S02]  /*1ea40*/  ISETP.GT.AND P5, PT, R0.reuse, 0x28, PT ;  /* 0x000000280000780c */ /* 0x040fe40003fa4270 */
[----:B------:R-:W-:Y:S02]  /*1ea50*/  ISETP.GT.AND P6, PT, R0, 0x29, PT ;  /* 0x000000290000780c */ /* 0x000fe40003fc4270 */
[----:B------:R-:W-:Y:S02]  /*1ea60*/  FSEL R170, R170, -INF , P3 ;  /* 0xff800000aaaa7808 */ /* 0x000fe40001800000 */
[----:B------:R-:W-:Y:S02]  /*1ea70*/  FSEL R171, R171, -INF , P4 ;  /* 0xff800000abab7808 */ /* 0x000fe40002000000 */
[----:B------:R-:W-:-:S02]  /*1ea80*/  FSEL R174, R174, -INF , P5 ;  /* 0xff800000aeae7808 */ /* 0x000fc40002800000 */
[----:B------:R-:W-:Y:S02]  /*1ea90*/  FSEL R175, R175, -INF , P6 ;  /* 0xff800000afaf7808 */ /* 0x000fe40003000000 */
[C---:B------:R-:W-:Y:S02]  /*1eaa0*/  ISETP.GT.AND P3, PT, R0.reuse, 0x30, PT ;  /* 0x000000300000780c */ /* 0x040fe40003f64270 */
[C---:B------:R-:W-:Y:S02]  /*1eab0*/  ISETP.GT.AND P4, PT, R0.reuse, 0x31, PT ;  /* 0x000000310000780c */ /* 0x040fe40003f84270 */
[C---:B------:R-:W-:Y:S02]  /*1eac0*/  ISETP.GT.AND P5, PT, R0.reuse, 0x38, PT ;  /* 0x000000380000780c */ /* 0x040fe40003fa4270 */
[----:B------:R-:W-:Y:S02]  /*1ead0*/  ISETP.GT.AND P6, PT, R0, 0x39, PT ;  /* 0x000000390000780c */ /* 0x000fe40003fc4270 */
[----:B------:R-:W-:-:S02]  /*1eae0*/  FSEL R162, R162, -INF , P3 ;  /* 0xff800000a2a27808 */ /* 0x000fc40001800000 */
[----:B------:R-:W-:Y:S02]  /*1eaf0*/  FSEL R163, R163, -INF , P4 ;  /* 0xff800000a3a37808 */ /* 0x000fe40002000000 */
[----:B------:R-:W-:Y:S01]  /*1eb00*/  FSEL R166, R166, -INF , P5 ;  /* 0xff800000a6a67808 */ /* 0x000fe20002800000 */
[----:B------:R-:W-:Y:S02]  /*1eb10*/  WARPGROUP.DEPBAR.LE gsb0, 0x0 ;  /* 0x00008000000079c5 */ /* 0x000fe40000010000 */
[----:B------:R-:W-:Y:S01]  /*1eb20*/  WARPGROUP.ARRIVE ;  /* 0x00000000000079c5 */ /* 0x000fe20000000000 */
[----:B------:R-:W-:Y:S02]  /*1eb30*/  FSEL R167, R167, -INF , P6 ;  /* 0xff800000a7a77808 */ /* 0x000fe40003000000 */
[C---:B------:R-:W-:Y:S02]  /*1eb40*/  ISETP.GT.AND P6, PT, R0.reuse, 0x40, PT ;  /* 0x000000400000780c */ /* 0x040fe40003fc4270 */
[----:B------:R-:W-:Y:S01]  /*1eb50*/  ISETP.GT.AND P3, PT, R0, 0x41, PT ;  /* 0x000000410000780c */ /* 0x000fe20003f64270 */
[----:B------:R-:W-:Y:S01]  /*1eb60*/  HGMMA.64x256x16.F32.BF16 R24, R196, gdesc[UR4].tnspB, R24, gsb0 ;  /* 0x43e00004c4187df0 */ /* 0x000fe20008001818 */
[----:B------:R-:W-:-:S02]  /*1eb70*/  R2UR UR6, R2 ;  /* 0x00000000020672ca */ /* 0x000fc400000e0000 */
[----:B------:R-:W-:Y:S01]  /*1eb80*/  R2UR UR7, R3 ;  /* 0x00000000030772ca */ /* 0x000fe200000e0000 */
[----:B------:R-:W0:Y:S01]  /*1eb90*/  SHFL.BFLY PT, R2, R5, 0x1, 0x1f ;  /* 0x0c201f0005027f89 */ /* 0x000e2200000e0000 */
[C---:B------:R-:W-:Y:S01]  /*1eba0*/  ISETP.GT.AND P4, PT, R0.reuse, 0x48, PT ;  /* 0x000000480000780c */ /* 0x040fe20003f84270 */
[----:B------:R-:W-:Y:S01]  /*1ebb0*/  IMAD.U32 R3, RZ, RZ, UR39 ;  /* 0x00000027ff037e24 */ /* 0x000fe2000f8e00ff */
[----:B------:R-:W-:Y:S02]  /*1ebc0*/  ISETP.GT.AND P5, PT, R0, 0x49, PT ;  /* 0x000000490000780c */ /* 0x000fe40003fa4270 */
[----:B------:R-:W-:Y:S02]  /*1ebd0*/  FMNMX.FTZ R0, R186, R6, !PT ;  /* 0x00000006ba007209 */ /* 0x000fe40007810000 */
[----:B------:R-:W-:Y:S02]  /*1ebe0*/  FSEL R154, R154, -INF , P6 ;  /* 0xff8000009a9a7808 */ /* 0x000fe40003000000 */
[----:B0-----:R-:W-:-:S02]  /*1ebf0*/  FMNMX.FTZ R5, R5, R2, !PT ;  /* 0x0000000205057209 */ /* 0x001fc40007810000 */
[----:B------:R-:W-:Y:S02]  /*1ec00*/  FMNMX.FTZ R2, R187, R0, !PT ;  /* 0x00000000bb027209 */ /* 0x000fe40007810000 */
[C---:B------:R-:W-:Y:S01]  /*1ec10*/  FSETP.NEU.FTZ.AND P6, PT, R5.reuse, -INF , PT ;  /* 0xff8000000500780b */ /* 0x040fe20003fdd000 */
[----:B------:R-:W-:Y:S01]  /*1ec20*/  FMUL.FTZ R0, R5, R3 ;  /* 0x0000000305007220 */ /* 0x000fe20000410000 */
[----:B------:R-:W-:-:S04]  /*1ec30*/  FMNMX.FTZ R2, R190, R2, !PT ;  /* 0x00000002be027209 */ /* 0x000fc80007810000 */
[----:B------:R-:W-:Y:S02]  /*1ec40*/  FMNMX.FTZ R2, R191, R2, !PT ;  /* 0x00000002bf027209 */ /* 0x000fe40007810000 */
[----:B------:R-:W-:Y:S02]  /*1ec50*/  FSEL R0, R0, RZ, P6 ;  /* 0x000000ff00007208 */ /* 0x000fe40003000000 */
[----:B------:R-:W-:-:S03]  /*1ec60*/  FMNMX.FTZ R2, R178, R2, !PT ;  /* 0x00000002b2027209 */ /* 0x000fc60007810000 */
[-CC-:B------:R-:W-:Y:S01]  /*1ec70*/  FFMA.FTZ R10, R177, R3.reuse, -R0.reuse ;  /* 0x00000003b10a7223 */ /* 0x180fe20000010800 */
[----:B------:R-:W-:Y:S01]  /*1ec80*/  FMNMX.FTZ R2, R179, R2, !PT ;  /* 0x00000002b3027209 */ /* 0x000fe20007810000 */
[-CC-:B------:R-:W-:Y:S01]  /*1ec90*/  FFMA.FTZ R206, R180, R3.reuse, -R0.reuse ;  /* 0x00000003b4ce7223 */ /* 0x180fe20000010800 */
[----:B------:R-:W-:Y:S01]  /*1eca0*/  FSEL R177, R155, -INF , P3 ;  /* 0xff8000009bb17808 */ /* 0x000fe20001800000 */
        /* <DEDUP_REMOVED lines=11> */
[-CC-:B------:R-:W-:Y:S01]  /*1ed60*/  FFMA.FTZ R200, R168, R3.reuse, -R0.reuse ;  /* 0x00000003a8c87223 */ /* 0x180fe20000010800 */
[-CC-:B------:R-:W-:Y:S01]  /*1ed70*/  FFMA.FTZ R159, R169, R3.reuse, -R0.reuse ;  /* 0x00000003a99f7223 */ /* 0x180fe20000010800 */
[----:B------:R-:W-:Y:S01]  /*1ed80*/  FMNMX.FTZ R2, R171, R2, !PT ;  /* 0x00000002ab027209 */ /* 0x000fe20007810000 */
[-CC-:B------:R-:W-:Y:S01]  /*1ed90*/  FFMA.FTZ R202, R172, R3.reuse, -R0.reuse ;  /* 0x00000003acca7223 */ /* 0x180fe20000010800 */
[-CC-:B------:R-:W-:Y:S01]  /*1eda0*/  FFMA.FTZ R21, R173, R3.reuse, -R0.reuse ;  /* 0x00000003ad157223 */ /* 0x180fe20000010800 */
[-CC-:B------:R-:W-:Y:S01]  /*1edb0*/  FFMA.FTZ R155, R161, R3.reuse, -R0.reuse ;  /* 0x00000003a19b7223 */ /* 0x180fe20000010800 */
[----:B------:R-:W-:Y:S01]  /*1edc0*/  FMNMX.FTZ R2, R174, R2, !PT ;  /* 0x00000002ae027209 */ /* 0x000fe20007810000 */
[----:B------:R-:W-:Y:S01]  /*1edd0*/  FFMA.FTZ R158, R165, R3, -R0 ;  /* 0x00000003a59e7223 */ /* 0x000fe20000010800 */
[----:B------:R-:W-:Y:S02]  /*1ede0*/  MUFU.EX2 R208, R208 ;  /* 0x000000d000d07308 */ /* 0x000fe40000000800 */
[----:B------:R-:W-:-:S04]  /*1edf0*/  FMNMX.FTZ R2, R175, R2, !PT ;  /* 0x00000002af027209 */ /* 0x000fc80007810000 */
[----:B------:R-:W-:Y:S02]  /*1ee00*/  FMNMX.FTZ R2, R162, R2, !PT ;  /* 0x00000002a2027209 */ /* 0x000fe40007810000 */
        /* <DEDUP_REMOVED lines=10> */
[----:B------:R-:W-:-:S05]  /*1eeb0*/  FMNMX.FTZ R2, R184, R2, !PT ;  /* 0x00000002b8027209 */ /* 0x000fca0007810000 */
[----:B------:R-:W0:Y:S01]  /*1eec0*/  SHFL.BFLY PT, R4, R2, 0x2, 0x1f ;  /* 0x0c401f0002047f89 */ /* 0x000e2200000e0000 */
        /* <DEDUP_REMOVED lines=10> */
[----:B------:R-:W-:-:S03]  /*1ef70*/  FSETP.NEU.FTZ.AND P3, PT, R4, -INF , PT ;  /* 0xff8000000400780b */ /* 0x000fc60003f7d000 */
[----:B------:R-:W-:Y:S01]  /*1ef80*/  MUFU.EX2 R155, R155 ;  /* 0x0000009b009b7308 */ /* 0x000fe20000000800 */
[----:B------:R-:W-:-:S05]  /*1ef90*/  FSEL R2, R4, RZ, P3 ;  /* 0x000000ff04027208 */ /* 0x000fca0001800000 */
[----:B------:R-:W-:Y:S02]  /*1efa0*/  FADD.FTZ R2, -R2, R6 ;  /* 0x0000000602027221 */ /* 0x000fe40000010100 */
[----:B------:R-:W-:Y:S02]  /*1efb0*/  MUFU.EX2 R158, R158 ;  /* 0x0000009e009e7308 */ /* 0x000fe40000000800 */
[----:B------:R-:W-:-:S06]  /*1efc0*/  FMUL.FTZ R2, R2, R3 ;  /* 0x0000000302027220 */ /* 0x000fcc0000410000 */
[----:B------:R-:W-:Y:S01]  /*1efd0*/  MUFU.EX2 R2, R2 ;  /* 0x0000000200027308 */ /* 0x000fe20000000800 */
[----:B------:R-:W-:Y:S02]  /*1efe0*/  WARPGROUP.DEPBAR.LE gsb0, 0x0 ;  /* 0x00008000000079c5 */ /* 0x000fe40000010000 */
[----:B------:R-:W-:Y:S01]  /*1eff0*/  WARPGROUP.ARRIVE ;  /* 0x00000000000079c5 */ /* 0x000fe20000000000 */
[-CC-:B------:R-:W-:Y:S01]  /*1f000*/  FFMA.FTZ R196, R160, R3.reuse, -R0.reuse ;  /* 0x00000003a0c47223 */ /* 0x180fe20000010800 */
[----:B------:R-:W-:-:S04]  /*1f010*/  FFMA.FTZ R198, R164, R3, -R0 ;  /* 0x00000003a4c67223 */ /* 0x000fc80000010800 */
[----:B------:R-:W-:Y:S01]  /*1f020*/  HGMMA.64x256x16.F32.BF16 R24, R192, gdesc[UR4].tnspB, R24, gsb0 ;  /* 0x43e00004c0187df0 */ /* 0x000fe20008001818 */
[----:B------:R-:W-:Y:S08]  /*1f030*/  MUFU.EX2 R196, R196 ;  /* 0x000000c400c47308 */ /* 0x000ff00000000800 */
[----:B------:R-:W-:Y:S01]  /*1f040*/  MUFU.EX2 R198, R198 ;  /* 0x000000c600c67308 */ /* 0x000fe20000000800 */
[----:B------:R-:W-:-:S02]  /*1f050*/  WARPGROUP.DEPBAR.LE gsb0, 0x0 ;  /* 0x00008000000079c5 */ /* 0x000fc40000010000 */
[-CC-:B------:R-:W-:Y:S01]  /*1f060*/  FFMA.FTZ R192, R152, R3.reuse, -R0.reuse ;  /* 0x0000000398c07223 */ /* 0x180fe20000010800 */
[-CC-:B------:R-:W-:Y:S01]  /*1f070*/  FFMA.FTZ R152, R153, R3.reuse, -R0.reuse ;  /* 0x0000000399987223 */ /* 0x180fe20000010800 */
[-CC-:B------:R-:W-:Y:S01]  /*1f080*/  FFMA.FTZ R194, R156, R3.reuse, -R0.reuse ;  /* 0x000000039cc27223 */ /* 0x180fe20000010800 */
[-C--:B------:R-:W-:Y:S01]  /*1f090*/  FFMA.FTZ R153, R157, R3.reuse, -R0 ;  /* 0x000000039d997223 */ /* 0x080fe20000010800 */
[----:B------:R-:W-:Y:S02]  /*1f0a0*/  @!P1 VIADD R0, R11, 0x38840 ;  /* 0x000388400b009836 */ /* 0x000fe40000000000 */
[----:B------:R-:W-:Y:S01]  /*1f0b0*/  FMUL.FTZ R157, R4, R3 ;  /* 0x00000003049d7220 */ /* 0x000fe20000410000 */
[----:B------:R-:W-:Y:S02]  /*1f0c0*/  MUFU.EX2 R192, R192 ;  /* 0x000000c000c07308 */ /* 0x000fe40000000800 */
[----:B------:R-:W-:Y:S02]  /*1f0d0*/  @!P1 PRMT R0, RZ, 0x654, R0 ;  /* 0x00000654ff009816 */ /* 0x000fe40000000000 */
[----:B------:R-:W-:-:S02]  /*1f0e0*/  FSEL R157, R157, RZ, P3 ;  /* 0x000000ff9d9d7208 */ /* 0x000fc40001800000 */
[----:B------:R0:W-:Y:S02]  /*1f0f0*/  @!P1 SYNCS.ARRIVE.TRANS64.RED.A1T0 RZ, [R0+URZ], RZ ;  /* 0x000000ff00ff99a7 */ /* 0x0001e4000810043f */
[----:B------:R-:W-:Y:S01]  /*1f100*/  MUFU.EX2 R152, R152 ;  /* 0x0000009800987308 */ /* 0x000fe20000000800 */
[----:B------:R-:W-:Y:S01]  /*1f110*/  ISETP.GT.AND P3, PT, R8, R224, PT ;  /* 0x000000e00800720c */ /* 0x000fe20003f64270 */
[-CC-:B------:R-:W-:Y:S01]  /*1f120*/  FFMA.FTZ R209, R186, R3.reuse, -R157.reuse ;  /* 0x00000003bad17223 */ /* 0x180fe2000001089d */
[-CC-:B------:R-:W-:Y:S01]  /*1f130*/  FFMA.FTZ R156, R187, R3.reuse, -R157.reuse ;  /* 0x00000003bb9c7223 */ /* 0x180fe2000001089d */
[-CC-:B------:R-:W-:Y:S01]  /*1f140*/  FFMA.FTZ R211, R190, R3.reuse, -R157.reuse ;  /* 0x00000003bed37223 */ /* 0x180fe2000001089d */
[-CC-:B------:R-:W-:Y:S01]  /*1f150*/  FFMA.FTZ R161, R191, R3.reuse, -R157.reuse ;  /* 0x00000003bfa17223 */ /* 0x180fe2000001089d */
[-CC-:B------:R-:W-:Y:S01]  /*1f160*/  FFMA.FTZ R205, R178, R3.reuse, -R157.reuse ;  /* 0x00000003b2cd7223 */ /* 0x180fe2000001089d */
[----:B0-----:R-:W-:Y:S01]  /*1f170*/  FSEL R0, R5, RZ, P6 ;  /* 0x000000ff05007208 */ /* 0x001fe20003000000 */
[----:B------:R-:W0:Y:S01]  /*1f180*/  MUFU.EX2 R209, R209 ;  /* 0x000000d100d17308 */ /* 0x000e220000000800 */
[-CC-:B------:R-:W-:Y:S01]  /*1f190*/  FFMA.FTZ R160, R179, R3.reuse, -R157.reuse ;  /* 0x00000003b3a07223 */ /* 0x180fe2000001089d */
[-CC-:B------:R-:W-:Y:S01]  /*1f1a0*/  FFMA.FTZ R207, R182, R3.reuse, -R157.reuse ;  /* 0x00000003b6cf7223 */ /* 0x180fe2000001089d */
[-C--:B------:R-:W-:Y:S01]  /*1f1b0*/  FFMA.FTZ R183, R183, R3.reuse, -R157 ;  /* 0x00000003b7b77223 */ /* 0x080fe2000001089d */
[----:B------:R-:W-:Y:S01]  /*1f1c0*/  FADD.FTZ R0, -R0, R7 ;  /* 0x0000000700007221 */ /* 0x000fe20000010100 */
[-CC-:B------:R-:W-:Y:S01]  /*1f1d0*/  FFMA.FTZ R201, R170, R3.reuse, -R157.reuse ;  /* 0x00000003aac97223 */ /* 0x180fe2000001089d */
[-CC-:B------:R-:W-:Y:S01]  /*1f1e0*/  FFMA.FTZ R197, R162, R3.reuse, -R157.reuse ;  /* 0x00000003a2c57223 */ /* 0x180fe2000001089d */
[-CC-:B------:R-:W-:Y:S01]  /*1f1f0*/  FFMA.FTZ R171, R171, R3.reuse, -R157.reuse ;  /* 0x00000003abab7223 */ /* 0x180fe2000001089d */
[-C--:B------:R-:W-:Y:S01]  /*1f200*/  FMUL.FTZ R0, R0, R3.reuse ;  /* 0x0000000300007220 */ /* 0x080fe20000410000 */
[----:B------:R-:W1:Y:S01]  /*1f210*/  MUFU.EX2 R156, R156 ;  /* 0x0000009c009c7308 */ /* 0x000e620000000800 */
[-CC-:B------:R-:W-:Y:S01]  /*1f220*/  FFMA.FTZ R203, R174, R3.reuse, -R157.reuse ;  /* 0x00000003aecb7223 */ /* 0x180fe2000001089d */
[-CC-:B------:R-:W-:Y:S01]  /*1f230*/  FFMA.FTZ R6, R175, R3.reuse, -R157.reuse ;  /* 0x00000003af067223 */ /* 0x180fe2000001089d */
[----:B------:R2:W-:Y:S01]  /*1f240*/  @!P1 SYNCS.ARRIVE.TRANS64.RED.A1T0 RZ, [R9+URZ], RZ ;  /* 0x000000ff09ff99a7 */ /* 0x0005e2000810043f */
[-CC-:B------:R-:W-:Y:S01]  /*1f250*/  FFMA.FTZ R199, R166, R3.reuse, -R157.reuse ;  /* 0x00000003a6c77223 */ /* 0x180fe2000001089d */
[-CC-:B------:R-:W-:Y:S01]  /*1f260*/  FFMA.FTZ R167, R167, R3.reuse, -R157.reuse ;  /* 0x00000003a7a77223 */ /* 0x180fe2000001089d */
[-CC-:B------:R-:W-:Y:S01]  /*1f270*/  FFMA.FTZ R154, R154, R3.reuse, -R157.reuse ;  /* 0x000000039a9a7223 */ /* 0x180fe2000001089d */
[-C--:B------:R-:W-:Y:S01]  /*1f280*/  FFMA.FTZ R177, R177, R3.reuse, -R157 ;  /* 0x00000003b1b17223 */ /* 0x080fe2000001089d */
[----:B------:R-:W3:Y:S01]  /*1f290*/  MUFU.EX2 R0, R0 ;  /* 0x0000000000007308 */ /* 0x000ee20000000800 */
[----:B0-----:R-:W-:Y:S01]  /*1f2a0*/  FFMA.FTZ R12, R2, R12, R209 ;  /* 0x0000000c020c7223 */ /* 0x001fe200000100d1 */
[-CC-:B------:R-:W-:Y:S01]  /*1f2b0*/  FFMA.FTZ R180, R180, R3.reuse, -R157.reuse ;  /* 0x00000003b4b47223 */ /* 0x180fe2000001089d */
[-CC-:B--2---:R-:W-:Y:S01]  /*1f2c0*/  FFMA.FTZ R9, R163, R3.reuse, -R157.reuse ;  /* 0x00000003a3097223 */ /* 0x184fe2000001089d */
[----:B------:R-:W-:Y:S01]  /*1f2d0*/  FFMA.FTZ R157, R184, R3, -R157 ;  /* 0x00000003b89d7223 */ /* 0x000fe2000001089d */
[----:B------:R-:W-:-:S03]  /*1f2e0*/  VIADD R8, R8, 0xffffffff ;  /* 0xffffffff08087836 */ /* 0x000fc60000000000 */
[----:B------:R-:W0:Y:S01]  /*1f2f0*/  MUFU.EX2 R211, R211 ;  /* 0x000000d300d37308 */ /* 0x000e220000000800 */
[C---:B-1----:R-:W-:Y:S01]  /*1f300*/  FADD.FTZ R12, R156.reuse, R12 ;  /* 0x0000000c9c0c7221 */ /* 0x042fe20000010000 */
[----:B------:R-:W-:-:S06]  /*1f310*/  F2FP.BF16.F32.PACK_AB R209, R156, R209 ;  /* 0x000000d19cd1723e */ /* 0x000fcc00000010ff */
[----:B------:R-:W1:Y:S01]  /*1f320*/  MUFU.EX2 R161, R161 ;  /* 0x000000a100a17308 */ /* 0x000e620000000800 */
[----:B---3--:R-:W-:Y:S01]  /*1f330*/  FFMA.FTZ R13, R0, R13, R208 ;  /* 0x0000000d000d7223 */ /* 0x008fe200000100d0 */
[----:B------:R-:W-:-:S03]  /*1f340*/  F2FP.BF16.F32.PACK_AB R208, R14, R208 ;  /* 0x000000d00ed0723e */ /* 0x000fc600000010ff */
[----:B------:R-:W-:-:S03]  /*1f350*/  FADD.FTZ R13, R14, R13 ;  /* 0x0000000d0e0d7221 */ /* 0x000fc60000010000 */
[----:B------:R-:W2:Y:S01]  /*1f360*/  MUFU.EX2 R205, R205 ;  /* 0x000000cd00cd7308 */ /* 0x000ea20000000800 */
[----:B------:R-:W-:Y:S01]  /*1f370*/  FADD.FTZ R13, R210, R13 ;  /* 0x0000000dd20d7221 */ /* 0x000fe20000010000 */
[----:B0-----:R-:W-:Y:S01]  /*1f380*/  FADD.FTZ R12, R211, R12 ;  /* 0x0000000cd30c7221 */ /* 0x001fe20000010000 */
[C---:B------:R-:W-:Y:S02]  /*1f390*/  F2FP.BF16.F32.PACK_AB R210, R15.reuse, R210 ;  /* 0x000000d20fd2723e */ /* 0x040fe400000010ff */
[----:B------:R-:W-:-:S03]  /*1f3a0*/  FADD.FTZ R13, R15, R13 ;  /* 0x0000000d0f0d7221 */ /* 0x000fc60000010000 */
[----:B------:R-:W0:Y:S01]  /*1f3b0*/  MUFU.EX2 R160, R160 ;  /* 0x000000a000a07308 */ /* 0x000e220000000800 */
[C---:B-1----:R-:W-:Y:S01]  /*1f3c0*/  FADD.FTZ R12, R161.reuse, R12 ;  /* 0x0000000ca10c7221 */ /* 0x042fe20000010000 */
[----:B------:R-:W-:Y:S01]  /*1f3d0*/  FADD.FTZ R162, R204, R13 ;  /* 0x0000000dcca27221 */ /* 0x000fe20000010000 */
[----:B------:R-:W-:Y:S02]  /*1f3e0*/  F2FP.BF16.F32.PACK_AB R204, R10, R204 ;  /* 0x000000cc0acc723e */ /* 0x000fe400000010ff */
[----:B------:R-:W-:-:S03]  /*1f3f0*/  F2FP.BF16.F32.PACK_AB R211, R161, R211 ;  /* 0x000000d3a1d3723e */ /* 0x000fc600000010ff */
[----:B------:R-:W1:Y:S01]  /*1f400*/  MUFU.EX2 R207, R207 ;  /* 0x000000cf00cf7308 */ /* 0x000e620000000800 */
[----:B--2---:R-:W-:Y:S01]  /*1f410*/  FADD.FTZ R13, R205, R12 ;  /* 0x0000000ccd0d7221 */ /* 0x004fe20000010000 */
[----:B------:R-:W-:Y:S01]  /*1f420*/  FADD.FTZ R12, R10, R162 ;  /* 0x000000a20a0c7221 */ /* 0x000fe20000010000 */
[----:B------:R-:W-:-:S03]  /*1f430*/  IMAD.MOV.U32 R10, RZ, RZ, R216 ;  /* 0x000000ffff0a7224 */ /* 0x000fc600078e00d8 */
[----:B------:R-:W-:Y:S01]  /*1f440*/  FADD.FTZ R12, R206, R12 ;  /* 0x0000000cce0c7221 */ /* 0x000fe20000010000 */
[----:B------:R-:W-:Y:S01]  /*1f450*/  F2FP.BF16.F32.PACK_AB R206, R176, R206 ;  /* 0x000000ceb0ce723e */ /* 0x000fe200000010ff */
[----:B------:R-:W2:Y:S01]  /*1f460*/  MUFU.EX2 R11, R183 ;  /* 0x000000b7000b7308 */ /* 0x000ea20000000800 */
[----:B0-----:R-:W-:Y:S01]  /*1f470*/  FADD.FTZ R13, R160, R13 ;  /* 0x0000000da00d7221 */ /* 0x001fe20000010000 */
[----:B------:R-:W-:Y:S01]  /*1f480*/  FADD.FTZ R14, R176, R12 ;  /* 0x0000000cb00e7221 */ /* 0x000fe20000010000 */
[----:B------:R-:W-:-:S03]  /*1f490*/  F2FP.BF16.F32.PACK_AB R205, R160, R205 ;  /* 0x000000cda0cd723e */ /* 0x000fc600000010ff */
[----:B------:R-:W-:Y:S01]  /*1f4a0*/  FADD.FTZ R14, R200, R14 ;  /* 0x0000000ec80e7221 */ /* 0x000fe20000010000 */
[----:B------:R-:W-:Y:S01]  /*1f4b0*/  F2FP.BF16.F32.PACK_AB R200, R159, R200 ;  /* 0x000000c89fc8723e */ /* 0x000fe200000010ff */
[----:B------:R-:W0:Y:S01]  /*1f4c0*/  MUFU.EX2 R201, R201 ;  /* 0x000000c900c97308 */ /* 0x000e220000000800 */
        /* <DEDUP_REMOVED lines=11> */
[----:B0-----:R-:W-:Y:S01]  /*1f580*/  FADD.FTZ R13, R201, R13 ;  /* 0x0000000dc90d7221 */ /* 0x001fe20000010000 */
[----:B------:R-:W-:-:S04]  /*1f590*/  FADD.FTZ R14, R155, R14 ;  /* 0x0000000e9b0e7221 */ /* 0x000fc80000010000 */
[----:B------:R-:W-:Y:S01]  /*1f5a0*/  FADD.FTZ R14, R198, R14 ;  /* 0x0000000ec60e7221 */ /* 0x000fe20000010000 */
[C---:B------:R-:W-:Y:S01]  /*1f5b0*/  F2FP.BF16.F32.PACK_AB R198, R158.reuse, R198 ;  /* 0x000000c69ec6723e */ /* 0x040fe200000010ff */
[----:B------:R-:W0:Y:S01]  /*1f5c0*/  MUFU.EX2 R6, R6 ;  /* 0x0000000600067308 */ /* 0x000e220000000800 */
[C---:B-1----:R-:W-:Y:S01]  /*1f5d0*/  FADD.FTZ R13, R7.reuse, R13 ;  /* 0x0000000d070d7221 */ /* 0x042fe20000010000 */
[----:B------:R-:W-:Y:S01]  /*1f5e0*/  FADD.FTZ R14, R158, R14 ;  /* 0x0000000e9e0e7221 */ /* 0x000fe20000010000 */
[----:B------:R-:W-:Y:S01]  /*1f5f0*/  F2FP.BF16.F32.PACK_AB R201, R7, R201 ;  /* 0x000000c907c9723e */ /* 0x000fe200000010ff */
[----:B------:R-:W-:Y:S02]  /*1f600*/  IMAD.MOV.U32 R7, RZ, RZ, R5 ;  /* 0x000000ffff077224 */ /* 0x000fe400078e0005 */
[----:B------:R-:W-:Y:S01]  /*1f610*/  FADD.FTZ R14, R192, R14 ;  /* 0x0000000ec00e7221 */ /* 0x000fe20000010000 */
[C---:B------:R-:W-:Y:S01]  /*1f620*/  F2FP.BF16.F32.PACK_AB R192, R152.reuse, R192 ;  /* 0x000000c098c0723e */ /* 0x040fe200000010ff */
[----:B------:R-:W1:Y:S01]  /*1f630*/  MUFU.EX2 R197, R197 ;  /* 0x000000c500c57308 */ /* 0x000e620000000800 */
[----:B--2---:R-:W-:Y:S01]  /*1f640*/  FADD.FTZ R13, R203, R13 ;  /* 0x0000000dcb0d7221 */ /* 0x004fe20000010000 */
[----:B------:R-:W-:-:S06]  /*1f650*/  FADD.FTZ R14, R152, R14 ;  /* 0x0000000e980e7221 */ /* 0x000fcc0000010000 */
        /* <DEDUP_REMOVED lines=8> */
[----:B------:R-:W-:Y:S01]  /*1f6e0*/  F2FP.BF16.F32.PACK_AB R197, R9, R197 ;  /* 0x000000c509c5723e */ /* 0x000fe200000010ff */
[----:B------:R-:W-:-:S05]  /*1f6f0*/  IMAD.MOV.U32 R9, RZ, RZ, R218 ;  /* 0x000000ffff097224 */ /* 0x000fca00078e00da */
        /* <DEDUP_REMOVED lines=18> */
[----:B------:R-:W-:Y:S06]  /*1f820*/  @P3 BRA `(.L_x_2844) ;  /* 0xffffffb000643947 */ /* 0x000fec000383ffff */
[----:B------:R-:W-:Y:S05]  /*1f830*/  BSYNC B1 ;  /* 0x0000000000017941 */ /* 0x000fea0003800000 */
.L_x_2833:
[----:B------:R-:W-:Y:S05]  /*1f840*/  BSYNC B0 ;  /* 0x0000000000007941 */ /* 0x000fea0003800000 */
.L_x_2832:
[----:B------:R-:W-:Y:S01]  /*1f850*/  ISETP.GE.AND P2, PT, R8, R229, PT ;  /* 0x000000e50800720c */ /* 0x000fe20003f46270 */
[----:B------:R-:W-:-:S12]  /*1f860*/  BSSY B0, `(.L_x_2845) ;  /* 0x000048b000007945 */ /* 0x000fd80003800000 */
[----:B------:R-:W-:Y:S05]  /*1f870*/  @!P2 BRA `(.L_x_2846) ;  /* 0x000000480024a947 */ /* 0x000fea0003800000 */
[----:B------:R-:W-:Y:S02]  /*1f880*/  IMAD.MOV.U32 R6, RZ, RZ, R4 ;  /* 0x000000ffff067224 */ /* 0x000fe400078e0004 */
[----:B------:R-:W-:Y:S02]  /*1f890*/  IMAD.MOV.U32 R7, RZ, RZ, R5 ;  /* 0x000000ffff077224 */ /* 0x000fe400078e0005 */
[----:B------:R-:W-:Y:S02]  /*1f8a0*/  IMAD.MOV.U32 R9, RZ, RZ, R218 ;  /* 0x000000ffff097224 */ /* 0x000fe400078e00da */
[----:B------:R-:W-:-:S07]  /*1f8b0*/  IMAD.MOV.U32 R10, RZ, RZ, R216 ;  /* 0x000000ffff0a7224 */ /* 0x000fce00078e00d8 */
.L_x_2857:
        /* <DEDUP_REMOVED lines=8> */
.L_x_2847:
[----:B------:R-:W-:Y:S01]  /*1f940*/  IMAD R4, R216, 0x8, R16 ;  /* 0x00000008d8047824 */ /* 0x000fe200078e0210 */
[----:B------:R-:W-:-:S04]  /*1f950*/  SHF.L.U32 R5, R218, 0x1f, RZ ;  /* 0x0000001fda057819 */ /* 0x000fc800000006ff */
[----:B------:R0:W1:Y:S01]  /*1f960*/  SYNCS.PHASECHK.TRANS64.TRYWAIT P2, [R4+URZ+0x38830], R5 ;  /* 0x03883005040075a7 */ /* 0x000062000804017f */
[----:B------:R-:W-:Y:S05]  /*1f970*/  @!P0 BRA `(.L_x_2848) ;  /* 0x0000000000048947 */ /* 0x000fea0003800000 */
[----:B------:R-:W-:Y:S01]  /*1f980*/  BPT.TRAP 0x1 ;  /* 0x000000040000795c */ /* 0x000fe20000300000 */
.L_x_2848:
[----:B------:R-:W-:Y:S01]  /*1f990*/  IMAD R3, R216, 0xa00, R20 ;  /* 0x00000a00d8037824 */ /* 0x000fe200078e0214 */
[----:B------:R-:W-:Y:S03]  /*1f9a0*/  BSSY B1, `(.L_x_2849) ;  /* 0x0000006000017945 */ /* 0x000fe60003800000 */
[C---:B------:R-:W-:Y:S02]  /*1f9b0*/  VIADD R15, R3.reuse, 0x80 ;  /* 0x00000080030f7836 */ /* 0x040fe40000000000 */
[----:B------:R-:W-:Y:S01]  /*1f9c0*/  VIADD R152, R3, 0x100 ;  /* 0x0000010003987836 */ /* 0x000fe20000000000 */
[----:B-1----:R-:W-:Y:S06]  /*1f9d0*/  @P2 BRA `(.L_x_2850) ;  /* 0x0000000000082947 */ /* 0x002fec0003800000 */
[----:B------:R-:W1:Y:S02]  /*1f9e0*/  SYNCS.PHASECHK.TRANS64.TRYWAIT P2, [R4+URZ+0x38830], R5 ;  /* 0x03883005040075a7 */ /* 0x000e64000804017f */
[----:B-1----:R-:W-:Y:S05]  /*1f9f0*/  @!P2 BRA `(.L_x_2851) ;  /* 0x00000154000ca947 */ /* 0x002fea0003800000 */
.L_x_2850:
[----:B------:R-:W-:Y:S05]  /*1fa00*/  BSYNC B1 ;  /* 0x0000000000017941 */ /* 0x000fea0003800000 */
.L_x_2849:
[----:B------:R-:W2:Y:S04]  /*1fa10*/  LDL.64 R154, [R1+0x48] ;  /* 0x00004800019a7983 */ /* 0x000ea80000100a00 */
[----:B------:R-:W3:Y:S01]  /*1fa20*/  LDL.64 R156, [R1+0x50] ;  /* 0x00005000019c7983 */ /* 0x000ee20000100a00 */
[----:B01----:R-:W-:Y:S02]  /*1fa30*/  IMAD.MOV.U32 R4, RZ, RZ, R3 ;  /* 0x000000ffff047224 */ /* 0x003fe400078e0003 */
[----:B------:R-:W-:Y:S01]  /*1fa40*/  IMAD.MOV.U32 R5, RZ, RZ, 0x40000040 ;  /* 0x40000040ff057424 */ /* 0x000fe200078e00ff */
[----:B------:R-:W4:Y:S02]  /*1fa50*/  LDL.64 R232, [R1+0x38] ;  /* 0x0000380001e87983 */ /* 0x000f240000100a00 */
[----:B------:R-:W-:-:S02]  /*1fa60*/  R2UR UR6, R4 ;  /* 0x00000000040672ca */ /* 0x000fc400000e0000 */
        /* <DEDUP_REMOVED lines=73> */
[----:B------:R-:W-:Y:S01]  /*1ff00*/  UMOV UR8, UR28 ;  /* 0x0000001c00087c82 */ /* 0x000fe20008000000 */
[----:B------:R-:W-:Y:S01]  /*1ff10*/  UMOV UR9, UR29 ;  /* 0x0000001d00097c82 */ /* 0x000fe20008000000 */
[----:B------:R-:W-:Y:S01]  /*1ff20*/  UMOV UR12, UR30 ;  /* 0x0000001e000c7c82 */ /* 0x000fe20008000000 */
[----:B------:R-:W-:Y:S01]  /*1ff30*/  UMOV UR13, UR31 ;  /* 0x0000001f000d7c82 */ /* 0x000fe20008000000 */
[----:B------:R-:W-:Y:S01]  /*1ff40*/  UMOV UR16, UR30 ;  /* 0x0000001e00107c82 */ /* 0x000fe20008000000 */
[----:B------:R-:W-:Y:S01]  /*1ff50*/  HGMMA.64x16x16.F32.BF16 R168, gdesc[UR20], R168, gsb0 ;  /* 0x0020000014a879f0 */ /* 0x000fe200080018a8 */
[----:B------:R-:W-:Y:S01]  /*1ff60*/  R2UR UR26, R4 ;  /* 0x00000000041a72ca */ /* 0x000fe200000e0000 */
[----:B------:R-:W-:Y:S01]  /*1ff70*/  UMOV UR17, UR31 ;  /* 0x0000001f00117c82 */ /* 0x000fe20008000000 */
[----:B------:R-:W-:Y:S01]  /*1ff80*/  R2UR UR27, R5 ;  /* 0x00000000051b72ca */ /* 0x000fe200000e0000 */
[----:B------:R-:W-:Y:S01]  /*1ff90*/  VIADD R4, R3, 0x202 ;  /* 0x0000020203047836 */ /* 0x000fe20000000000 */
[----:B------:R-:W-:Y:S01]  /*1ffa0*/  UMOV UR4, UR30 ;  /* 0x0000001e00047c82 */ /* 0x000fe20008000000 */
[----:B------:R-:W-:Y:S01]  /*1ffb0*/  UMOV UR5, UR31 ;  /* 0x0000001f00057c82 */ /* 0x000fe20008000000 */
[----:B------:R-:W2:Y:S01]  /*1ffc0*/  LDL.64 R14, [R1+0x28] ;  /* 0x00002800010e7983 */ /* 0x000ea20000100a00 */
[----:B------:R-:W-:-:S02]  /*1ffd0*/  WARPGROUP.DEPBAR.LE gsb0, 0x0 ;  /* 0x00008000000079c5 */ /* 0x000fc40000010000 */
[----:B------:R-:W-:-:S06]  /*1ffe0*/  WARPGROUP.ARRIVE ;  /* 0x00000000000079c5 */ /* 0x000fcc0000000000 */
        /* <DEDUP_REMOVED lines=46> */
[----:B----4-:R-:W-:Y:S02]  /*202d0*/  R2UR UR28, R232 ;  /* 0x00000000e81c72ca */ /* 0x010fe400000e0000 */
[----:B------:R-:W-:Y:S02]  /*202e0*/  R2UR UR29, R233 ;  /* 0x00000000e91d72ca */ /* 0x000fe400000e0000 */
[----:B------:R-:W3:Y:S01]  /*202f0*/  LDL.64 R232, [R1+0x30] ;  /* 0x0000300001e87983 */ /* 0x000ee20000100a00 */
        /* <DEDUP_REMOVED lines=732> */
.L_x_2852:
[----:B------:R-:W-:Y:S01]  /*230c0*/  SHF.L.U32 R0, R9, 0x1f, RZ ;  /* 0x0000001f09007819 */ /* 0x000fe200000006ff */
[----:B------:R-:W-:-:S04]  /*230d0*/  IMAD R9, R10, 0x8, R16 ;  /* 0x000000080a097824 */ /* 0x000fc800078e0210 */
[----:B------:R0:W1:Y:S01]  /*230e0*/  SYNCS.PHASECHK.TRANS64.TRYWAIT P2, [R9+URZ+0x38850], R0 ;  /* 0x03885000090075a7 */ /* 0x000062000804017f */
[----:B------:R-:W-:Y:S05]  /*230f0*/  @!P0 BRA `(.L_x_2853) ;  /* 0x0000000000048947 */ /* 0x000fea0003800000 */
[----:B------:R-:W-:Y:S01]  /*23100*/  BPT.TRAP 0x1 ;  /* 0x000000040000795c */ /* 0x000fe20000300000 */
.L_x_2853:
[----:B------:R-:W-:Y:S04]  /*23110*/  BSSY B1, `(.L_x_2854) ;  /* 0x0000004000017945 */ /* 0x000fe80003800000 */
[----:B-1----:R-:W-:Y:S05]  /*23120*/  @P2 BRA `(.L_x_2855) ;  /* 0x0000000000082947 */ /* 0x002fea0003800000 */
[----:B------:R-:W1:Y:S02]  /*23130*/  SYNCS.PHASECHK.TRANS64.TRYWAIT P2, [R9+URZ+0x38850], R0 ;  /* 0x03885000090075a7 */ /* 0x000e64000804017f */
[----:B-1----:R-:W-:Y:S05]  /*23140*/  @!P2 BRA `(.L_x_2856) ;  /* 0x0000011c004ca947 */ /* 0x002fea0003800000 */
.L_x_2855:
[----:B------:R-:W-:Y:S05]  /*23150*/  BSYNC B1 ;  /* 0x0000000000017941 */ /* 0x000fea0003800000 */
.L_x_2854:
[----:B01----:R-:W-:Y:S01]  /*23160*/  VIADD R0, R16, 0x400 ;  /* 0x0000040010007836 */ /* 0x003fe20000000000 */
[----:B------:R-:W-:Y:S01]  /*23170*/  WARPGROUP.ARRIVE ;  /* 0x00000000000079c5 */ /* 0x000fe20000000000 */
[----:B------:R-:W-:Y:S01]  /*23180*/  IMAD.MOV.U32 R3, RZ, RZ, 0x40000040 ;  /* 0x40000040ff037424 */ /* 0x000fe200078e00ff */
[----:B------:R-:W-:Y:S01]  /*23190*/  ISETP.GT.AND P2, PT, R8, R229, PT ;  /* 0x000000e50800720c */ /* 0x000fe20003f44270 */
[----:B------:R-:W-:Y:S01]  /*231a0*/  IMAD.MOV.U32 R5, RZ, RZ, 0x40000040 ;  /* 0x40000040ff057424 */ /* 0x000fe200078e00ff */
[----:B------:R-:W-:Y:S01]  /*231b0*/  SHF.R.U32.HI R0, RZ, 0x4, R0 ;  /* 0x00000004ff007819 */ /* 0x000fe20000011600 */
[----:B------:R-:W-:Y:S01]  /*231c0*/  @!P1 IMAD R11, R11, 0x8, R16 ;  /* 0x000000080b0b9824 */ /* 0x000fe200078e0210 */
[----:B------:R-:W-:Y:S01]  /*231d0*/  R2UR UR7, R3 ;  /* 0x00000000030772ca */ /* 0x000fe200000e0000 */
[----:B------:R-:W-:Y:S01]  /*231e0*/  IMAD.MOV.U32 R3, RZ, RZ, 0x40000040 ;  /* 0x40000040ff037424 */ /* 0x000fe200078e00ff */
[----:B------:R-:W-:Y:S01]  /*231f0*/  LOP3.LUT R0, R0, 0x3fff, RZ, 0xc0, !PT ;  /* 0x00003fff00007812 */ /* 0x000fe200078ec0ff */
[----:B------:R-:W-:-:S02]  /*23200*/  @!P1 VIADD R9, R9, 0x38860 ;  /* 0x0003886009099836 */ /* 0x000fc40000000000 */
[----:B------:R-:W-:Y:S01]  /*23210*/  VIADD R8, R8, 0xffffffff ;  /* 0xffffffff08087836 */ /* 0x000fe20000000000 */
        /* <DEDUP_REMOVED lines=71> */
[----:B------:R-:W-:Y:S01]  /*23690*/  FADD.FTZ R2, -R5, R7 ;  /* 0x0000000705027221 */ /* 0x000fe20000010100 */
[----:B------:R-:W-:Y:S01]  /*236a0*/  R2UR UR7, R3 ;  /* 0x00000000030772ca */ /* 0x000fe200000e0000 */
[----:B------:R-:W-:-:S04]  /*236b0*/  IMAD.U32 R3, RZ, RZ, UR38 ;  /* 0x00000026ff037e24 */ /* 0x000fc8000f8e00ff */
[----:B------:R-:W-:-:S04]  /*236c0*/  FMUL.FTZ R2, R2, R3 ;  /* 0x0000000302027220 */ /* 0x000fc80000410000 */
[----:B------:R0:W-:Y:S02]  /*236d0*/  MUFU.EX2 R0, R2 ;  /* 0x0000000200007308 */ /* 0x0001e40000000800 */
[----:B0-----:R-:W-:-:S04]  /*236e0*/  FMUL.FTZ R2, R5, R3 ;  /* 0x0000000305027220 */ /* 0x001fc80000410000 */
[-CC-:B------:R-:W-:Y:S01]  /*236f0*/  FFMA.FTZ R200, R168, R3.reuse, -R2.reuse ;  /* 0x00000003a8c87223 */ /* 0x180fe20000010802 */
[-CC-:B------:R-:W-:Y:S01]  /*23700*/  FFMA.FTZ R208, R184, R3.reuse, -R2.reuse ;  /* 0x00000003b8d07223 */ /* 0x180fe20000010802 */
[----:B------:R-:W0:Y:S01]  /*23710*/  SHFL.BFLY PT, R168, R4, 0x2, 0x1f ;  /* 0x0c401f0004a87f89 */ /* 0x000e2200000e0000 */
        /* <DEDUP_REMOVED lines=10> */
[----:B------:R-:W1:Y:S08]  /*237c0*/  MUFU.EX2 R208, R208 ;  /* 0x000000d000d07308 */ /* 0x000e700000000800 */
[----:B------:R-:W2:Y:S01]  /*237d0*/  MUFU.EX2 R7, R7 ;  /* 0x0000000700077308 */ /* 0x000ea20000000800 */
[----:B0-----:R-:W-:-:S07]  /*237e0*/  FMNMX.FTZ R4, R4, R168, !PT ;  /* 0x000000a804047209 */ /* 0x001fce0007810000 */
[----:B------:R-:W0:Y:S01]  /*237f0*/  MUFU.EX2 R210, R210 ;  /* 0x000000d200d27308 */ /* 0x000e220000000800 */
[----:B-1----:R-:W-:Y:S01]  /*23800*/  FFMA.FTZ R13, R0, R13, R208 ;  /* 0x0000000d000d7223 */ /* 0x002fe200000100d0 */
[----:B------:R-:W1:Y:S06]  /*23810*/  SHFL.BFLY PT, R168, R4, 0x1, 0x1f ;  /* 0x0c201f0004a87f89 */ /* 0x000e6c00000e0000 */
[----:B------:R-:W3:Y:S01]  /*23820*/  MUFU.EX2 R184, R184 ;  /* 0x000000b800b87308 */ /* 0x000ee20000000800 */
[C---:B--2---:R-:W-:Y:S01]  /*23830*/  FADD.FTZ R13, R7.reuse, R13 ;  /* 0x0000000d070d7221 */ /* 0x044fe20000010000 */
[----:B------:R-:W-:-:S06]  /*23840*/  F2FP.BF16.F32.PACK_AB R208, R7, R208 ;  /* 0x000000d007d0723e */ /* 0x000fcc00000010ff */
[----:B------:R-:W-:Y:S08]  /*23850*/  MUFU.EX2 R204, R204 ;  /* 0x000000cc00cc7308 */ /* 0x000ff00000000800 */
[----:B------:R-:W-:Y:S01]  /*23860*/  MUFU.EX2 R10, R10 ;  /* 0x0000000a000a7308 */ /* 0x000fe20000000800 */
[----:B-1----:R-:W-:-:S07]  /*23870*/  FMNMX.FTZ R4, R4, R168, !PT ;  /* 0x000000a804047209 */ /* 0x002fce0007810000 */
        /* <DEDUP_REMOVED lines=12> */
[----:B------:R-:W-:Y:S01]  /*23940*/  @!P1 VIADD R165, R11, 0x38840 ;  /* 0x000388400ba59836 */ /* 0x000fe20000000000 */
[----:B------:R-:W-:Y:S01]  /*23950*/  HGMMA.64x256x16.F32.BF16 R24, R192, gdesc[UR4].tnspB, R24, gsb0 ;  /* 0x43e00004c0187df0 */ /* 0x000fe20008001818 */
[----:B------:R-:W-:Y:S03]  /*23960*/  MUFU.EX2 R196, R196 ;  /* 0x000000c400c47308 */ /* 0x000fe60000000800 */
[----:B------:R-:W-:-:S05]  /*23970*/  @!P1 PRMT R165, RZ, 0x654, R165 ;  /* 0x00000654ffa59816 */ /* 0x000fca00000000a5 */
[----:B------:R-:W-:Y:S08]  /*23980*/  MUFU.EX2 R160, R160 ;  /* 0x000000a000a07308 */ /* 0x000ff00000000800 */
[----:B------:R-:W-:Y:S08]  /*23990*/  MUFU.EX2 R198, R198 ;  /* 0x000000c600c67308 */ /* 0x000ff00000000800 */
[----:B------:R-:W-:Y:S01]  /*239a0*/  MUFU.EX2 R161, R161 ;  /* 0x000000a100a17308 */ /* 0x000fe20000000800 */
[----:B------:R-:W-:-:S02]  /*239b0*/  WARPGROUP.DEPBAR.LE gsb0, 0x0 ;  /* 0x00008000000079c5 */ /* 0x000fc40000010000 */
[-CC-:B------:R-:W-:Y:S01]  /*239c0*/  FFMA.FTZ R192, R152, R3.reuse, -R2.reuse ;  /* 0x0000000398c07223 */ /* 0x180fe20000010802 */
[-CC-:B------:R-:W-:Y:S01]  /*239d0*/  FFMA.FTZ R152, R153, R3.reuse, -R2.reuse ;  /* 0x0000000399987223 */ /* 0x180fe20000010802 */
[-C--:B------:R-:W-:Y:S01]  /*239e0*/  FFMA.FTZ R194, R156, R3.reuse, -R2 ;  /* 0x000000039cc27223 */ /* 0x080fe20000010802 */
[C---:B------:R-:W-:Y:S01]  /*239f0*/  FADD.FTZ R153, -R4.reuse, R6 ;  /* 0x0000000604997221 */ /* 0x040fe20000010100 */
[-C--:B------:R-:W-:Y:S01]  /*23a00*/  FMUL.FTZ R156, R4, R3.reuse ;  /* 0x00000003049c7220 */ /* 0x080fe20000410000 */
[-C--:B------:R-:W-:Y:S01]  /*23a10*/  FFMA.FTZ R2, R157, R3.reuse, -R2 ;  /* 0x000000039d027223 */ /* 0x080fe20000010802 */
[----:B------:R1:W-:Y:S01]  /*23a20*/  @!P1 SYNCS.ARRIVE.TRANS64.RED.A1T0 RZ, [R165+URZ], RZ ;  /* 0x000000ffa5ff99a7 */ /* 0x0003e2000810043f */
[-C--:B------:R-:W-:Y:S01]  /*23a30*/  FMUL.FTZ R153, R153, R3.reuse ;  /* 0x0000000399997220 */ /* 0x080fe20000410000 */
        /* <DEDUP_REMOVED lines=17> */
[----:B------:R-:W4:Y:S01]  /*23b50*/  MUFU.EX2 R209, R209 ;  /* 0x000000d100d17308 */ /* 0x000f220000000800 */
[-CC-:B--2---:R-:W-:Y:S01]  /*23b60*/  FFMA.FTZ R153, R187, R3.reuse, -R156.reuse ;  /* 0x00000003bb997223 */ /* 0x184fe2000001089c */
[-CC-:B------:R-:W-:Y:S01]  /*23b70*/  FFMA.FTZ R162, R154, R3.reuse, -R156.reuse ;  /* 0x000000039aa27223 */ /* 0x180fe2000001089c */
[-CC-:B------:R-:W-:Y:S01]  /*23b80*/  FFMA.FTZ R155, R155, R3.reuse, -R156.reuse ;  /* 0x000000039b9b7223 */ /* 0x180fe2000001089c */
[-CC-:B------:R-:W-:Y:S01]  /*23b90*/  FFMA.FTZ R158, R158, R3.reuse, -R156.reuse ;  /* 0x000000039e9e7223 */ /* 0x180fe2000001089c */
[----:B------:R-:W-:Y:S01]  /*23ba0*/  FFMA.FTZ R156, R159, R3, -R156 ;  /* 0x000000039f9c7223 */ /* 0x000fe2000001089c */
[----:B0-----:R-:W-:Y:S01]  /*23bb0*/  FADD.FTZ R159, R210, R13 ;  /* 0x0000000dd29f7221 */ /* 0x001fe20000010000 */
[----:B-1----:R-:W-:Y:S01]  /*23bc0*/  @!P1 PRMT R165, RZ, 0x654, R9 ;  /* 0x00000654ffa59816 */ /* 0x002fe20000000009 */
[----:B------:R-:W0:Y:S01]  /*23bd0*/  MUFU.EX2 R153, R153 ;  /* 0x0000009900997308 */ /* 0x000e220000000800 */
[C---:B---3--:R-:W-:Y:S01]  /*23be0*/  F2FP.BF16.F32.PACK_AB R210, R184.reuse, R210 ;  /* 0x000000d2b8d2723e */ /* 0x048fe200000010ff */
[----:B------:R-:W-:Y:S01]  /*23bf0*/  FADD.FTZ R159, R184, R159 ;  /* 0x0000009fb89f7221 */ /* 0x000fe20000010000 */
[----:B------:R1:W-:Y:S05]  /*23c00*/  @!P1 SYNCS.ARRIVE.TRANS64.RED.A1T0 RZ, [R165+URZ], RZ ;  /* 0x000000ffa5ff99a7 */ /* 0x0003ea000810043f */
[----:B------:R-:W2:Y:S01]  /*23c10*/  MUFU.EX2 R211, R211 ;  /* 0x000000d300d37308 */ /* 0x000ea20000000800 */
[----:B----4-:R-:W-:-:S07]  /*23c20*/  FFMA.FTZ R12, R2, R12, R209 ;  /* 0x0000000c020c7223 */ /* 0x010fce00000100d1 */
[----:B------:R-:W3:Y:S01]  /*23c30*/  MUFU.EX2 R164, R164 ;  /* 0x000000a400a47308 */ /* 0x000ee20000000800 */
[C---:B0-----:R-:W-:Y:S01]  /*23c40*/  FADD.FTZ R12, R153.reuse, R12 ;  /* 0x0000000c990c7221 */ /* 0x041fe20000010000 */
[----:B------:R-:W-:-:S06]  /*23c50*/  F2FP.BF16.F32.PACK_AB R209, R153, R209 ;  /* 0x000000d199d1723e */ /* 0x000fcc00000010ff */
[----:B------:R-:W0:Y:S01]  /*23c60*/  MUFU.EX2 R205, R205 ;  /* 0x000000cd00cd7308 */ /* 0x000e220000000800 */
[----:B--2---:R-:W-:-:S07]  /*23c70*/  FADD.FTZ R13, R211, R12 ;  /* 0x0000000cd30d7221 */ /* 0x004fce0000010000 */
[----:B------:R-:W2:Y:S01]  /*23c80*/  MUFU.EX2 R157, R157 ;  /* 0x0000009d009d7308 */ /* 0x000ea20000000800 */
[C---:B---3--:R-:W-:Y:S01]  /*23c90*/  FADD.FTZ R13, R164.reuse, R13 ;  /* 0x0000000da40d7221 */ /* 0x048fe20000010000 */
[----:B------:R-:W-:-:S06]  /*23ca0*/  F2FP.BF16.F32.PACK_AB R211, R164, R211 ;  /* 0x000000d3a4d3723e */ /* 0x000fcc00000010ff */
[----:B------:R-:W3:Y:S08]  /*23cb0*/  MUFU.EX2 R207, R207 ;  /* 0x000000cf00cf7308 */ /* 0x000ef00000000800 */
[----:B------:R-:W4:Y:S08]  /*23cc0*/  MUFU.EX2 R11, R183 ;  /* 0x000000b7000b7308 */ /* 0x000f300000000800 */
[----:B------:R5:W-:Y:S08]  /*23cd0*/  MUFU.EX2 R12, R163 ;  /* 0x000000a3000c7308 */ /* 0x000bf00000000800 */
[----:B------:R-:W1:Y:S01]  /*23ce0*/  MUFU.EX2 R201, R201 ;  /* 0x000000c900c97308 */ /* 0x000e620000000800 */
[----:B-----5:R-:W-:Y:S01]  /*23cf0*/  FADD.FTZ R163, R204, R159 ;  /* 0x0000009fcca37221 */ /* 0x020fe20000010000 */
[----:B0-----:R-:W-:Y:S01]  /*23d00*/  FADD.FTZ R159, R205, R13 ;  /* 0x0000000dcd9f7221 */ /* 0x001fe20000010000 */
[----:B------:R-:W-:-:S02]  /*23d10*/  F2FP.BF16.F32.PACK_AB R204, R10, R204 ;  /* 0x000000cc0acc723e */ /* 0x000fc400000010ff */
[----:B------:R-:W-:Y:S01]  /*23d20*/  FADD.FTZ R13, R10, R163 ;  /* 0x000000a30a0d7221 */ /* 0x000fe20000010000 */
[C---:B--2---:R-:W-:Y:S01]  /*23d30*/  FADD.FTZ R159, R157.reuse, R159 ;  /* 0x0000009f9d9f7221 */ /* 0x044fe20000010000 */
[----:B------:R-:W-:Y:S01]  /*23d40*/  F2FP.BF16.F32.PACK_AB R205, R157, R205 ;  /* 0x000000cd9dcd723e */ /* 0x000fe200000010ff */
[----:B------:R-:W0:Y:S01]  /*23d50*/  MUFU.EX2 R9, R171 ;  /* 0x000000ab00097308 */ /* 0x000e220000000800 */
[----:B------:R-:W-:Y:S01]  /*23d60*/  FADD.FTZ R13, R206, R13 ;  /* 0x0000000dce0d7221 */ /* 0x000fe20000010000 */
[----:B---3--:R-:W-:Y:S01]  /*23d70*/  FADD.FTZ R159, R207, R159 ;  /* 0x0000009fcf9f7221 */ /* 0x008fe20000010000 */
[C---:B------:R-:W-:Y:S01]  /*23d80*/  F2FP.BF16.F32.PACK_AB R206, R14.reuse, R206 ;  /* 0x000000ce0ece723e */ /* 0x040fe200000010ff */
[----:B------:R-:W-:Y:S02]  /*23d90*/  IMAD.MOV.U32 R10, RZ, RZ, R216 ;  /* 0x000000ffff0a7224 */ /* 0x000fe400078e00d8 */
[----:B------:R-:W-:Y:S01]  /*23da0*/  FADD.FTZ R13, R14, R13 ;  /* 0x0000000d0e0d7221 */ /* 0x000fe20000010000 */
[C---:B----4-:R-:W-:Y:S01]  /*23db0*/  FADD.FTZ R159, R11.reuse, R159 ;  /* 0x0000009f0b9f7221 */ /* 0x050fe20000010000 */
[----:B------:R-:W-:Y:S01]  /*23dc0*/  F2FP.BF16.F32.PACK_AB R207, R11, R207 ;  /* 0x000000cf0bcf723e */ /* 0x000fe200000010ff */
[----:B------:R-:W2:Y:S01]  /*23dd0*/  MUFU.EX2 R203, R203 ;  /* 0x000000cb00cb7308 */ /* 0x000ea20000000800 */
[----:B------:R-:W-:Y:S01]  /*23de0*/  FADD.FTZ R13, R200, R13 ;  /* 0x0000000dc80d7221 */ /* 0x000fe20000010000 */
[----:B-1----:R-:W-:Y:S01]  /*23df0*/  FADD.FTZ R159, R201, R159 ;  /* 0x0000009fc99f7221 */ /* 0x002fe20000010000 */
[----:B------:R-:W-:-:S02]  /*23e00*/  F2FP.BF16.F32.PACK_AB R200, R15, R200 ;  /* 0x000000c80fc8723e */ /* 0x000fc400000010ff */
[----:B------:R-:W-:-:S03]  /*23e10*/  FADD.FTZ R13, R15, R13 ;  /* 0x0000000d0f0d7221 */ /* 0x000fc60000010000 */
[----:B------:R-:W1:Y:S01]  /*23e20*/  MUFU.EX2 R154, R175 ;  /* 0x000000af009a7308 */ /* 0x000e620000000800 */
[C---:B0-----:R-:W-:Y:S01]  /*23e30*/  FADD.FTZ R159, R9.reuse, R159 ;  /* 0x0000009f099f7221 */ /* 0x041fe20000010000 */
[----:B------:R-:W-:Y:S01]  /*23e40*/  FADD.FTZ R13, R202, R13 ;  /* 0x0000000dca0d7221 */ /* 0x000fe20000010000 */
[----:B------:R-:W-:Y:S01]  /*23e50*/  F2FP.BF16.F32.PACK_AB R201, R9, R201 ;  /* 0x000000c909c9723e */ /* 0x000fe200000010ff */
[----:B------:R-:W-:Y:S01]  /*23e60*/  IMAD.MOV.U32 R9, RZ, RZ, R218 ;  /* 0x000000ffff097224 */ /* 0x000fe200078e00da */
[C---:B------:R-:W-:Y:S01]  /*23e70*/  F2FP.BF16.F32.PACK_AB R202, R21.reuse, R202 ;  /* 0x000000ca15ca723e */ /* 0x040fe200000010ff */
[----:B------:R-:W-:Y:S02]  /*23e80*/  FADD.FTZ R13, R21, R13 ;  /* 0x0000000d150d7221 */ /* 0x000fe40000010000 */
[----:B------:R-:W0:Y:S01]  /*23e90*/  MUFU.EX2 R197, R197 ;  /* 0x000000c500c57308 */ /* 0x000e220000000800 */
[----:B--2---:R-:W-:Y:S01]  /*23ea0*/  FADD.FTZ R159, R203, R159 ;  /* 0x0000009fcb9f7221 */ /* 0x004fe20000010000 */
[----:B------:R-:W-:Y:S01]  /*23eb0*/  FADD.FTZ R13, R196, R13 ;  /* 0x0000000dc40d7221 */ /* 0x000fe20000010000 */
[----:B------:R-:W-:-:S03]  /*23ec0*/  F2FP.BF16.F32.PACK_AB R196, R160, R196 ;  /* 0x000000c4a0c4723e */ /* 0x000fc600000010ff */
[----:B------:R-:W-:Y:S02]  /*23ed0*/  FADD.FTZ R13, R160, R13 ;  /* 0x0000000da00d7221 */ /* 0x000fe40000010000 */
[----:B------:R-:W2:Y:S01]  /*23ee0*/  MUFU.EX2 R199, R199 ;  /* 0x000000c700c77308 */ /* 0x000ea20000000800 */
[----:B-1----:R-:W-:Y:S01]  /*23ef0*/  FADD.FTZ R159, R154, R159 ;  /* 0x0000009f9a9f7221 */ /* 0x002fe20000010000 */
[----:B------:R-:W-:Y:S01]  /*23f00*/  FADD.FTZ R13, R198, R13 ;  /* 0x0000000dc60d7221 */ /* 0x000fe20000010000 */
[----:B------:R-:W-:Y:S02]  /*23f10*/  F2FP.BF16.F32.PACK_AB R203, R154, R203 ;  /* 0x000000cb9acb723e */ /* 0x000fe400000010ff */
[C---:B------:R-:W-:Y:S01]  /*23f20*/  F2FP.BF16.F32.PACK_AB R198, R161.reuse, R198 ;  /* 0x000000c6a1c6723e */ /* 0x040fe200000010ff */
[----:B------:R-:W-:Y:S02]  /*23f30*/  FADD.FTZ R13, R161, R13 ;  /* 0x0000000da10d7221 */ /* 0x000fe40000010000 */
[----:B------:R-:W1:Y:S01]  /*23f40*/  MUFU.EX2 R7, R167 ;  /* 0x000000a700077308 */ /* 0x000e620000000800 */
[----:B0-----:R-:W-:Y:S01]  /*23f50*/  FADD.FTZ R159, R197, R159 ;  /* 0x0000009fc59f7221 */ /* 0x001fe20000010000 */
[----:B------:R-:W-:-:S03]  /*23f60*/  F2FP.BF16.F32.PACK_AB R197, R12, R197 ;  /* 0x000000c50cc5723e */ /* 0x000fc600000010ff */
[----:B------:R-:W-:-:S03]  /*23f70*/  FADD.FTZ R159, R12, R159 ;  /* 0x0000009f0c9f7221 */ /* 0x000fc60000010000 */
[----:B------:R-:W0:Y:S01]  /*23f80*/  MUFU.EX2 R192, R192 ;  /* 0x000000c000c07308 */ /* 0x000e220000000800 */
[----:B--2---:R-:W-:-:S07]  /*23f90*/  FADD.FTZ R159, R199, R159 ;  /* 0x0000009fc79f7221 */ /* 0x004fce0000010000 */
[----:B------:R-:W2:Y:S01]  /*23fa0*/  MUFU.EX2 R162, R162 ;  /* 0x000000a200a27308 */ /* 0x000ea20000000800 */
[C---:B-1----:R-:W-:Y:S01]  /*23fb0*/  FADD.FTZ R159, R7.reuse, R159 ;  /* 0x0000009f079f7221 */ /* 0x042fe20000010000 */
[----:B------:R-:W-:Y:S01]  /*23fc0*/  F2FP.BF16.F32.PACK_AB R199, R7, R199 ;  /* 0x000000c707c7723e */ /* 0x000fe200000010ff */
[----:B------:R-:W-:-:S05]  /*23fd0*/  IMAD.MOV.U32 R7, RZ, RZ, R5 ;  /* 0x000000ffff077224 */ /* 0x000fca00078e0005 */
        /* <DEDUP_REMOVED lines=11> */
[----:B--2---:R-:W-:Y:S01]  /*24090*/  FADD.FTZ R13, R194, R13 ;  /* 0x0000000dc20d7221 */ /* 0x004fe20000010000 */
[----:B------:R-:W-:-:S03]  /*240a0*/  F2FP.BF16.F32.PACK_AB R194, R6, R194 ;  /* 0x000000c206c2723e */ /* 0x000fc600000010ff */
[----:B------:R-:W-:Y:S01]  /*240b0*/  FADD.FTZ R13, R6, R13 ;  /* 0x0000000d060d7221 */ /* 0x000fe20000010000 */
[----:B------:R-:W-:Y:S02]  /*240c0*/  IMAD.MOV.U32 R6, RZ, RZ, R4 ;  /* 0x000000ffff067224 */ /* 0x000fe400078e0004 */
[----:B-1----:R-:W-:-:S04]  /*240d0*/  FADD.FTZ R159, R158, R159 ;  /* 0x0000009f9e9f7221 */ /* 0x002fc80000010000 */
[C---:B0-----:R-:W-:Y:S01]  /*240e0*/  FADD.FTZ R12, R156.reuse, R159 ;  /* 0x0000009f9c0c7221 */ /* 0x041fe20000010000 */
[----:B------:R-:W-:Y:S01]  /*240f0*/  F2FP.BF16.F32.PACK_AB R195, R156, R158 ;  /* 0x0000009e9cc3723e */ /* 0x000fe200000010ff */
[----:B------:R-:W-:Y:S06]  /*24100*/  @P2 BRA `(.L_x_2857) ;  /* 0xffffffb400ec2947 */ /* 0x000fec000383ffff */
.L_x_2846:
[----:B------:R-:W-:Y:S05]  /*24110*/  BSYNC B0 ;  /* 0x0000000000007941 */ /* 0x000fea0003800000 */
.L_x_2845:
        /* <DEDUP_REMOVED lines=131> */
.L_x_2858:
[----:B------:R-:W-:Y:S01]  /*24950*/  IMAD R10, R216, 0x8, R16 ;  /* 0x00000008d80a7824 */ /* 0x000fe200078e0210 */
[----:B------:R-:W-:-:S04]  /*24960*/  SHF.L.U32 R0, R218, 0x1f, RZ ;  /* 0x0000001fda007819 */ /* 0x000fc800000006ff */
[----:B------:R0:W1:Y:S01]  /*24970*/  SYNCS.PHASECHK.TRANS64.TRYWAIT P2, [R10+URZ+0x38850], R0 ;  /* 0x038850000a0075a7 */ /* 0x000062000804017f */
[----:B------:R-:W-:Y:S05]  /*24980*/  @!P0 BRA `(.L_x_2859) ;  /* 0x0000000000048947 */ /* 0x000fea0003800000 */
[----:B------:R-:W-:Y:S01]  /*24990*/  BPT.TRAP 0x1 ;  /* 0x000000040000795c */ /* 0x000fe20000300000 */
.L_x_2859:
[----:B------:R-:W-:Y:S04]  /*249a0*/  BSSY B0, `(.L_x_2860) ;  /* 0x0000004000007945 */ /* 0x000fe80003800000 */
[----:B-1----:R-:W-:Y:S05]  /*249b0*/  @P2 BRA `(.L_x_2861) ;  /* 0x0000000000082947 */ /* 0x002fea0003800000 */
[----:B------:R-:W1:Y:S02]  /*249c0*/  SYNCS.PHASECHK.TRANS64.TRYWAIT P0, [R10+URZ+0x38850], R0 ;  /* 0x038850000a0075a7 */ /* 0x000e64000800017f */
[----:B-1----:R-:W-:Y:S05]  /*249d0*/  @!P0 BRA `(.L_x_2862) ;  /* 0x00000104003c8947 */ /* 0x002fea0003800000 */
.L_x_2861:
[----:B------:R-:W-:Y:S05]  /*249e0*/  BSYNC B0 ;  /* 0x0000000000007941 */ /* 0x000fea0003800000 */
.L_x_2860:
[----:B------:R-:W-:Y:S01]  /*249f0*/  VIADD R16, R16, 0x400 ;  /* 0x0000040010107836 */ /* 0x000fe20000000000 */
[----:B------:R-:W2:Y:S01]  /*24a00*/  LDL.LU R11, [R1+0x78] ;  /* 0x00007800010b7983 */ /* 0x000ea20000300800 */
[----:B------:R-:W-:Y:S01]  /*24a10*/  IMAD.MOV.U32 R7, RZ, RZ, 0x40000040 ;  /* 0x40000040ff077424 */ /* 0x000fe200078e00ff */
[----:B------:R-:W-:Y:S01]  /*24a20*/  WARPGROUP.ARRIVE ;  /* 0x00000000000079c5 */ /* 0x000fe20000000000 */
[----:B------:R-:W-:Y:S01]  /*24a30*/  IMAD.MOV.U32 R9, RZ, RZ, 0x40000040 ;  /* 0x40000040ff097424 */ /* 0x000fe200078e00ff */
[----:B------:R-:W-:Y:S01]  /*24a40*/  SHF.R.U32.HI R16, RZ, 0x4, R16 ;  /* 0x00000004ff107819 */ /* 0x000fe20000011610 */
[----:B01----:R-:W0:Y:S01]  /*24a50*/  SHFL.BFLY PT, R0, R13, 0x2, 0x1f ;  /* 0x0c401f000d007f89 */ /* 0x003e2200000e0000 */
        /* <DEDUP_REMOVED lines=13> */
[----:B------:R-:W-:Y:S01]  /*24b30*/  SEL R216, R216, RZ, P2 ;  /* 0x000000ffd8d87207 */ /* 0x000fe20001000000 */
[----:B0-----:R-:W-:-:S05]  /*24b40*/  FADD.FTZ R0, R0, R13 ;  /* 0x0000000d00007221 */ /* 0x001fca0000010000 */
[----:B------:R-:W0:Y:S01]  /*24b50*/  SHFL.BFLY PT, R2, R0, 0x1, 0x1f ;  /* 0x0c201f0000027f89 */ /* 0x000e2200000e0000 */
[----:B------:R-:W-:Y:S01]  /*24b60*/  HGMMA.64x256x16.F32.BF16 R24, R208, gdesc[UR4].tnspB, R24, gsb0 ;  /* 0x43e00004d0187df0 */ /* 0x000fe20008001818 */
[----:B------:R-:W-:Y:S01]  /*24b70*/  R2UR UR6, R8 ;  /* 0x00000000080672ca */ /* 0x000fe200000e0000 */
[----:B------:R-:W-:Y:S01]  /*24b80*/  VIADD R8, R6, 0x100 ;  /* 0x0000010006087836 */ /* 0x000fe20000000000 */
[----:B------:R-:W-:Y:S01]  /*24b90*/  R2UR UR7, R9 ;  /* 0x00000000090772ca */ /* 0x000fe200000e0000 */
[----:B------:R-:W-:Y:S02]  /*24ba0*/  IMAD.MOV.U32 R9, RZ, RZ, 0x40000040 ;  /* 0x40000040ff097424 */ /* 0x000fe400078e00ff */
[----:B0-----:R-:W-:-:S05]  /*24bb0*/  FADD.FTZ R0, R0, R2 ;  /* 0x0000000200007221 */ /* 0x001fca0000010000 */
[----:B------:R-:W-:-:S13]  /*24bc0*/  FSETP.NE.FTZ.AND P0, PT, R0, RZ, PT ;  /* 0x000000ff0000720b */ /* 0x000fda0003f15000 */
[----:B------:R-:W0:Y:S02]  /*24bd0*/  @P0 MUFU.LG2 R2, R0 ;  /* 0x0000000000020308 */ /* 0x000e240000000c00 */
[----:B0-----:R-:W-:Y:S01]  /*24be0*/  @P0 FMUL.FTZ R2, R2, 0.69314718246459960938 ;  /* 0x3f31721802020820 */ /* 0x001fe20000410000 */
[----:B--2---:R-:W-:Y:S01]  /*24bf0*/  VIADD R11, R11, 0x1 ;  /* 0x000000010b0b7836 */ /* 0x004fe20000000000 */
[----:B------:R-:W-:Y:S02]  /*24c00*/  WARPGROUP.DEPBAR.LE gsb0, 0x0 ;  /* 0x00008000000079c5 */ /* 0x000fe40000010000 */
[----:B------:R-:W-:Y:S02]  /*24c10*/  WARPGROUP.ARRIVE ;  /* 0x00000000000079c5 */ /* 0x000fe40000000000 */
[----:B------:R-:W-:Y:S04]  /*24c20*/  STL [R1+0x78], R11 ;  /* 0x0000780b01007387 */ /* 0x000fe80000100800 */
[----:B------:R-:W-:Y:S01]  /*24c30*/  HGMMA.64x256x16.F32.BF16 R24, R204, gdesc[UR4].tnspB, R24, gsb0 ;  /* 0x43e00004cc187df0 */ /* 0x000fe20008001818 */
[----:B------:R-:W-:Y:S01]  /*24c40*/  R2UR UR6, R8 ;  /* 0x00000000080672ca */ /* 0x000fe200000e0000 */
[----:B------:R-:W-:Y:S01]  /*24c50*/  VIADD R8, R6, 0x180 ;  /* 0x0000018006087836 */ /* 0x000fe20000000000 */
[----:B------:R-:W-:Y:S01]  /*24c60*/  R2UR UR7, R9 ;  /* 0x00000000090772ca */ /* 0x000fe200000e0000 */
[----:B------:R-:W-:-:S02]  /*24c70*/  IMAD.MOV.U32 R9, RZ, RZ, 0x40000040 ;  /* 0x40000040ff097424 */ /* 0x000fc400078e00ff */
        /* <DEDUP_REMOVED lines=14> */
[----:B0-----:R-:W-:-:S05]  /*24d60*/  FADD.FTZ R6, R6, R12 ;  /* 0x0000000c06067221 */ /* 0x001fca0000010000 */
[----:B------:R-:W0:Y:S02]  /*24d70*/  SHFL.BFLY PT, R7, R6, 0x1, 0x1f ;  /* 0x0c201f0006077f89 */ /* 0x000e2400000e0000 */
[----:B0-----:R-:W-:Y:S01]  /*24d80*/  FADD.FTZ R6, R6, R7 ;  /* 0x0000000706067221 */ /* 0x001fe20000010000 */
[----:B------:R-:W-:-:S04]  /*24d90*/  @P0 FMUL.FTZ R7, R3, 0.69314718246459960938 ;  /* 0x3f31721803070820 */ /* 0x000fc80000410000 */
[----:B------:R-:W-:Y:S01]  /*24da0*/  FSETP.NE.FTZ.AND P3, PT, R6, RZ, PT ;  /* 0x000000ff0600720b */ /* 0x000fe20003f75000 */
[----:B------:R-:W-:Y:S01]  /*24db0*/  @P0 FFMA.FTZ R154, R7, R5, R2 ;  /* 0x00000005079a0223 */ /* 0x000fe20000010002 */
[----:B------:R-:W-:-:S06]  /*24dc0*/  IMAD.MOV.U32 R2, RZ, RZ, RZ ;  /* 0x000000ffff027224 */ /* 0x000fcc00078e00ff */
[----:B------:R0:W-:Y:S01]  /*24dd0*/  @P0 MUFU.RCP R2, R0 ;  /* 0x0000000000020308 */ /* 0x0001e20000001000 */
[----:B------:R-:W-:-:S07]  /*24de0*/  PLOP3.LUT P0, PT, PT, PT, PT, 0x8, 0x0 ;  /* 0x000000000000781c */ /* 0x000fce0003f0e170 */
[----:B------:R-:W1:Y:S01]  /*24df0*/  @P3 MUFU.LG2 R5, R6 ;  /* 0x0000000600053308 */ /* 0x000e620000000c00 */
[----:B0-----:R-:W-:-:S07]  /*24e00*/  IMAD.MOV.U32 R0, RZ, RZ, RZ ;  /* 0x000000ffff007224 */ /* 0x001fce00078e00ff */
[----:B------:R0:W2:Y:S02]  /*24e10*/  @P3 MUFU.RCP R0, R6 ;  /* 0x0000000600003308 */ /* 0x0000a40000001000 */
[----:B0-----:R-:W-:Y:S01]  /*24e20*/  @P3 FMUL.FTZ R6, R3, 0.69314718246459960938 ;  /* 0x3f31721803063820 */ /* 0x001fe20000410000 */
[----:B------:R-:W-:Y:S01]  /*24e30*/  SEL R3, RZ, 0x1, P2 ;  /* 0x00000001ff037807 */ /* 0x000fe20001000000 */
[----:B-1----:R-:W-:-:S03]  /*24e40*/  @P3 FMUL.FTZ R5, R5, 0.69314718246459960938 ;  /* 0x3f31721805053820 */ /* 0x002fc60000410000 */
[----:B------:R-:W-:Y:S01]  /*24e50*/  LOP3.LUT R218, R218, R3, RZ, 0x3c, !PT ;  /* 0x00000003dada7212 */ /* 0x000fe200078e3cff */
[----:B------:R-:W-:Y:S01]  /*24e60*/  @P3 FFMA.FTZ R153, R6, R4, R5 ;  /* 0x0000000406993223 */ /* 0x000fe20000010005 */
[----:B------:R-:W-:Y:S02]  /*24e70*/  WARPGROUP.DEPBAR.LE gsb0, 0x0 ;  /* 0x00008000000079c5 */ /* 0x000fe40000010000 */
[----:B------:R-:W-:-:S06]  /*24e80*/  WARPGROUP.ARRIVE ;  /* 0x00000000000079c5 */ /* 0x000fcc0000000000 */
[----:B------:R-:W-:Y:S03]  /*24e90*/  HGMMA.64x256x16.F32.BF16 R24, R192, gdesc[UR4].tnspB, R24, gsb0 ;  /* 0x43e00004c0187df0 */ /* 0x000fe60008001818 */
[----:B------:R-:W-:Y:S02]  /*24ea0*/  WARPGROUP.DEPBAR.LE gsb0, 0x0 ;  /* 0x00008000000079c5 */ /* 0x000fe40000010000 */
[----:B------:R0:W-:Y:S01]  /*24eb0*/  @!P1 SYNCS.ARRIVE.TRANS64.RED.A1T0 RZ, [R10+URZ], RZ ;  /* 0x000000ff0aff99a7 */ /* 0x0001e2000810043f */
        /* <DEDUP_REMOVED lines=128> */
.L_x_2745:
        /* <DEDUP_REMOVED lines=18> */
[----:B------:R-:W4:Y:S01]  /*257e0*/  LDL.LU R155, [R1+0x74] ;  /* 0x00007400019b7983 */ /* 0x000f220000300800 */
[----:B------:R-:W-:-:S02]  /*257f0*/  F2FP.BF16.F32.PACK_AB R14, R37, R36 ;  /* 0x00000024250e723e */ /* 0x000fc400000010ff */
[----:B------:R-:W-:Y:S01]  /*25800*/  F2FP.BF16.F32.PACK_AB R15, R39, R38 ;  /* 0x00000026270f723e */ /* 0x000fe200000010ff */
[----:B-----5:R-:W4:Y:S01]  /*25810*/  LDL.LU R152, [R1+0x68] ;  /* 0x0000680001987983 */ /* 0x020f220000300800 */
[----:B------:R-:W-:Y:S02]  /*25820*/  MOV R2, R16 ;  /* 0x0000001000027202 */ /* 0x000fe40000000f00 */
[----:B---3--:R-:W-:Y:S01]  /*25830*/  MOV R3, R0 ;  /* 0x0000000000037202 */ /* 0x008fe20000000f00 */
[----:B------:R-:W-:Y:S02]  /*25840*/  BAR.SYNC.DEFER_BLOCKING 0x1, 0x100 ;  /* 0x0044000000007b1d */ /* 0x000fe40000010000 */
[----:B--2---:R-:W-:-:S03]  /*25850*/  IMAD.WIDE R20, R8, 0x2, R2 ;  /* 0x0000000208147825 */ /* 0x004fc600078e0202 */
        /* <DEDUP_REMOVED lines=159> */
[----:B-1----:R-:W-:Y:S01]  /*26250*/  LOP3.LUT R4, R0, 0x380, RZ, 0xc0, !PT ;  /* 0x0000038000047812 */ /* 0x002fe200078ec0ff */
[----:B------:R-:W-:Y:S01]  /*26260*/  IMAD.X R21, RZ, RZ, R21, P0 ;  /* 0x000000ffff157224 */ /* 0x000fe200000e0615 */
[----:B----4-:R-:W-:Y:S02]  /*26270*/  IADD3 R10, P0, R156, UR6, RZ ;  /* 0x000000069c0a7c10 */ /* 0x010fe4000ff1e0ff */
[----:B------:R-:W-:Y:S02]  /*26280*/  SHF.R.U64 R4, R4, 0x3, RZ ;  /* 0x0000000304047819 */ /* 0x000fe400000012ff */
[----:B------:R-:W-:Y:S02]  /*26290*/  IADD3.X R11, R155, UR7, RZ, P0, !PT ;  /* 0x000000079b0b7c10 */ /* 0x000fe400087fe4ff */
[----:B------:R-:W-:Y:S02]  /*262a0*/  ISETP.NE.U32.AND P0, PT, RZ, UR4, PT ;  /* 0x00000004ff007c0c */ /* 0x000fe4000bf05070 */
[----:B------:R-:W-:-:S02]  /*262b0*/  LOP3.LUT R20, R4, R0, RZ, 0x3c, !PT ;  /* 0x0000000004147212 */ /* 0x000fc400078e3cff */
[----:B------:R-:W-:Y:S02]  /*262c0*/  ISETP.NE.AND.EX P0, PT, RZ, UR5, PT, P0 ;  /* 0x00000005ff007c0c */ /* 0x000fe4000bf05300 */
[----:B------:R-:W-:Y:S02]  /*262d0*/  MOV R20, R20 ;  /* 0x0000001400147202 */ /* 0x000fe40000000f00 */
[----:B------:R-:W-:Y:S02]  /*262e0*/  F2FP.BF16.F32.PACK_AB R12, R145, R144 ;  /* 0x00000090910c723e */ /* 0x000fe400000010ff */
[----:B------:R-:W-:Y:S02]  /*262f0*/  F2FP.BF16.F32.PACK_AB R13, R147, R146 ;  /* 0x00000092930d723e */ /* 0x000fe400000010ff */
[----:B------:R-:W-:Y:S02]  /*26300*/  F2FP.BF16.F32.PACK_AB R14, R149, R148 ;  /* 0x00000094950e723e */ /* 0x000fe400000010ff */
[----:B------:R-:W-:-:S05]  /*26310*/  F2FP.BF16.F32.PACK_AB R15, R151, R150 ;  /* 0x00000096970f723e */ /* 0x000fca00000010ff */
[----:B------:R1:W-:Y:S01]  /*26320*/  STSM.16.M88.4 [R20], R12 ;  /* 0x0000000c14007844 */ /* 0x0003e20000000200 */
[----:B------:R-:W-:Y:S01]  /*26330*/  IMAD.MOV.U32 R21, RZ, RZ, 0x9b8 ;  /* 0x000009b8ff157424 */ /* 0x000fe200078e00ff */
[----:B------:R-:W-:Y:S01]  /*26340*/  BAR.SYNC.DEFER_BLOCKING 0x1, 0x100 ;  /* 0x0044000000007b1d */ /* 0x000fe20000010000 */
[----:B-1----:R-:W-:-:S05]  /*26350*/  @P0 IADD3 R12, P2, R156, UR4, RZ ;  /* 0x000000049c0c0c10 */ /* 0x002fca000ff5e0ff */
[----:B------:R-:W-:Y:S01]  /*26360*/  ULDC UR4, c[0x0][0xa88] ;  /* 0x0002a20000047ab9 */ /* 0x000fe20000000800 */
[----:B------:R-:W-:Y:S01]  /*26370*/  @P0 IADD3.X R13, R155, UR5, RZ, P2, !PT ;  /* 0x000000059b0d0c10 */ /* 0x000fe200097fe4ff */
[----:B------:R-:W-:Y:S01]  /*26380*/  IMAD.U32 R0, RZ, RZ, UR4 ;  /* 0x00000004ff007e24 */ /* 0x000fe2000f8e00ff */
[----:B------:R-:W-:Y:S01]  /*26390*/  ISETP.NE.AND P2, PT, R152, RZ, PT ;  /* 0x000000ff9800720c */ /* 0x000fe20003f45270 */
[----:B------:R-:W-:-:S03]  /*263a0*/  ULDC UR4, c[0x0][0xad4] ;  /* 0x0002b50000047ab9 */ /* 0x000fc60000000800 */
[----:B------:R-:W-:-:S04]  /*263b0*/  SEL R4, R152, UR4, P2 ;  /* 0x0000000498047c07 */ /* 0x000fc80009000000 */
[----:B------:R-:W-:Y:S01]  /*263c0*/  ISETP.GT.AND P2, PT, R4, 0x1, PT ;  /* 0x000000010400780c */ /* 0x000fe20003f44270 */
[----:B------:R-:W-:Y:S02]  /*263d0*/  ULDC.64 UR8, c[0x0][0x208] ;  /* 0x0000820000087ab9 */ /* 0x000fe40000000a00 */
[----:B------:R1:W5:Y:S01]  /*263e0*/  @P0 LDG.E R0, desc[UR8][R12.64] ;  /* 0x000000080c000981 */ /* 0x000362000c1e1900 */
[----:B------:R-:W-:-:S04]  /*263f0*/  SEL R21, R21, 0x978, P2 ;  /* 0x0000097815157807 */ /* 0x000fc80001000000 */
[----:B------:R2:W3:Y:S08]  /*26400*/  LDC.64 R14, c[0x0][R21+0x220] ;  /* 0x00008800150e7b82 */ /* 0x0004f00000000a00 */
[----:B-1----:R2:W1:Y:S01]  /*26410*/  LDC.64 R12, c[0x0][R21+0x218] ;  /* 0x00008600150c7b82 */ /* 0x0024620000000a00 */
[----:B------:R-:W-:-:S04]  /*26420*/  ISETP.NE.U32.AND P1, PT, RZ, UR6, PT ;  /* 0x00000006ff007c0c */ /* 0x000fc8000bf25070 */
[----:B------:R-:W-:Y:S01]  /*26430*/  ISETP.NE.AND.EX P1, PT, RZ, UR7, PT, P1 ;  /* 0x00000007ff007c0c */ /* 0x000fe2000bf25310 */
[----:B------:R-:W-:-:S12]  /*26440*/  IMAD.MOV.U32 R9, RZ, RZ, RZ ;  /* 0x000000ffff097224 */ /* 0x000fd800078e00ff */
[----:B------:R2:W5:Y:S01]  /*26450*/  @P1 LDG.E R9, desc[UR8][R10.64] ;  /* 0x000000080a091981 */ /* 0x000562000c1e1900 */
[----:B------:R-:W-:Y:S05]  /*26460*/  @P0 BRA `(.L_x_2865) ;  /* 0x0000000000140947 */ /* 0x000fea0003800000 */
[----:B------:R-:W-:Y:S05]  /*26470*/  @!P1 BRA `(.L_x_2865) ;  /* 0x0000000000109947 */ /* 0x000fea0003800000 */
[----:B------:R-:W-:Y:S02]  /*26480*/  ULDC.64 UR4, c[0x0][0x208] ;  /* 0x0000820000047ab9 */ /* 0x000fe40000000a00 */
[----:B-----5:R-:W4:Y:S04]  /*26490*/  LDG.E R0, desc[UR4][R10.64] ;  /* 0x000000040a007981 */ /* 0x020f28000c1e1900 */
[----:B--2---:R-:W4:Y:S02]  /*264a0*/  LDG.E R10, desc[UR4][R10.64+0x4] ;  /* 0x000004040a0a7981 */ /* 0x004f24000c1e1900 */
[----:B----4-:R-:W-:-:S07]  /*264b0*/  IMAD.IADD R0, R10, 0x1, -R0 ;  /* 0x000000010a007824 */ /* 0x010fce00078e0a00 */
.L_x_2865:
[----:B------:R-:W4:Y:S01]  /*264c0*/  LDL.LU R8, [R1+0x6c] ;  /* 0x00006c0001087983 */ /* 0x000f220000300800 */
[----:B------:R-:W0:Y:S03]  /*264d0*/  LDC R157, c[0x0][0xbe8] ;  /* 0x0002fa00ff9d7b82 */ /* 0x000e260000000800 */
[----:B------:R-:W3:Y:S04]  /*264e0*/  LDL.LU R4, [R1+0x8c] ;  /* 0x00008c0001047983 */ /* 0x000ee80000300800 */
[----:B------:R-:W3:Y:S01]  /*264f0*/  LDL R158, [R1+0x88] ;  /* 0x00008800019e7983 */ /* 0x000ee20000100800 */
[----:B--2---:R-:W2:Y:S01]  /*26500*/  LDC.64 R10, c[0x0][R21+0x228] ;  /* 0x00008a00150a7b82 */ /* 0x004ea20000000a00 */
[----:B------:R-:W-:-:S02]  /*26510*/  ISETP.NE.U32.AND P0, PT, RZ, UR6, PT ;  /* 0x00000006ff007c0c */ /* 0x000fc4000bf05070 */
[----:B------:R-:W2:Y:S02]  /*26520*/  LDL R160, [R1+0xb8] ;  /* 0x0000b80001a07983 */ /* 0x000ea40000100800 */
[----:B------:R-:W-:Y:S02]  /*26530*/  ISETP.NE.AND.EX P0, PT, RZ, UR7, PT, P0 ;  /* 0x00000007ff007c0c */ /* 0x000fe4000bf05300 */
[----:B------:R-:W2:Y:S01]  /*26540*/  LDL R159, [R1+0xa4] ;  /* 0x0000a400019f7983 */ /* 0x000ea20000100800 */
[----:B0-----:R-:W-:Y:S01]  /*26550*/  ISETP.NE.AND P1, PT, R157, 0x1, PT ;  /* 0x000000019d00780c */ /* 0x001fe20003f25270 */
[-C--:B-1----:R-:W-:Y:S02]  /*26560*/  IMAD R20, R13, R237.reuse, RZ ;  /* 0x000000ed0d147224 */ /* 0x082fe400078e02ff */
[----:B------:R-:W-:-:S10]  /*26570*/  IMAD.WIDE.U32 R12, R12, R237, RZ ;  /* 0x000000ed0c0c7225 */ /* 0x000fd400078e00ff */
[----:B------:R-:W0:Y:S08]  /*26580*/  @P1 LDC R155, c[0x0][0xbec] ;  /* 0x0002fb00ff9b1b82 */ /* 0x000e300000000800 */
[----:B------:R-:W1:Y:S01]  /*26590*/  @P1 LDC R156, c[0x0][0xbf0] ;  /* 0x0002fc00ff9c1b82 */ /* 0x000e620000000800 */
[----:B------:R-:W-:Y:S02]  /*265a0*/  IMAD.IADD R20, R13, 0x1, R20 ;  /* 0x000000010d147824 */ /* 0x000fe400078e0214 */
[----:B-----5:R-:W-:Y:S01]  /*265b0*/  IMAD R0, R0, R157, RZ ;  /* 0x0000009d00007224 */ /* 0x020fe200078e02ff */
[----:B------:R-:W-:Y:S01]  /*265c0*/  ULDC.64 UR4, c[0x0][0x208] ;  /* 0x0000820000047ab9 */ /* 0x000fe20000000a00 */
[----:B----4-:R-:W-:-:S02]  /*265d0*/  SEL R8, R8, RZ, !P0 ;  /* 0x000000ff08087207 */ /* 0x010fc40004000000 */
[----:B---3--:R-:W-:-:S03]  /*265e0*/  SEL R4, R4, RZ, !P0 ;  /* 0x000000ff04047207 */ /* 0x008fc60004000000 */
[----:B------:R-:W-:-:S04]  /*265f0*/  IMAD R15, R15, R8, RZ ;  /* 0x000000080f0f7224 */ /* 0x000fc800078e02ff */
[C---:B------:R-:W-:Y:S02]  /*26600*/  IMAD R4, R14.reuse, R4, R15 ;  /* 0x000000040e047224 */ /* 0x040fe400078e020f */
[----:B------:R-:W-:-:S04]  /*26610*/  IMAD.WIDE.U32 R14, R14, R8, RZ ;  /* 0x000000080e0e7225 */ /* 0x000fc800078e00ff */
[----:B------:R-:W-:Y:S01]  /*26620*/  IMAD.IADD R15, R15, 0x1, R4 ;  /* 0x000000010f0f7824 */ /* 0x000fe200078e0204 */
[--C-:B------:R-:W-:Y:S02]  /*26630*/  IADD3 R14, P0, P3, R14, R12, R9.reuse ;  /* 0x0000000c0e0e7210 */ /* 0x100fe40007b1e009 */
[----:B------:R-:W-:Y:S02]  /*26640*/  SHF.R.S32.HI R4, RZ, 0x1f, R9 ;  /* 0x0000001fff047819 */ /* 0x000fe40000011409 */
[----:B------:R-:W-:Y:S02]  /*26650*/  SEL R12, R158, RZ, P2 ;  /* 0x000000ff9e0c7207 */ /* 0x000fe40001000000 */
[----:B------:R-:W-:Y:S01]  /*26660*/  IADD3.X R15, R15, R20, R4, P0, P3 ;  /* 0x000000140f0f7210 */ /* 0x000fe200007e6404 */
[----:B------:R-:W-:Y:S02]  /*26670*/  IMAD.IADD R20, R235, 0x1, R231 ;  /* 0x00000001eb147824 */ /* 0x000fe400078e02e7 */
[----:B--2---:R-:W-:-:S02]  /*26680*/  IMAD R152, R11, R12, RZ ;  /* 0x0000000c0b987224 */ /* 0x004fc400078e02ff */
[----:B------:R-:W-:-:S04]  /*26690*/  IMAD.WIDE.U32 R12, R10, R12, RZ ;  /* 0x0000000c0a0c7225 */ /* 0x000fc800078e00ff */
[----:B0-----:R-:W-:-:S04]  /*266a0*/  @P1 IMAD.HI.U32 R10, R20, R155, RZ ;  /* 0x0000009b140a1227 */ /* 0x001fc800078e00ff */
[----:B------:R-:W-:Y:S01]  /*266b0*/  IMAD.MOV.U32 R155, RZ, RZ, R20 ;  /* 0x000000ffff9b7224 */ /* 0x000fe200078e0014 */
[----:B-1----:R-:W-:Y:S02]  /*266c0*/  @P1 SHF.R.U32.HI R155, RZ, R156, R10 ;  /* 0x0000009cff9b1219 */ /* 0x002fe4000001160a */
[----:B------:R0:W1:Y:S03]  /*266d0*/  LDC.64 R10, c[0x0][R21+0x210] ;  /* 0x00008400150a7b82 */ /* 0x0000660000000a00 */
[----:B0-----:R-:W-:-:S04]  /*266e0*/  IMAD.MOV R21, RZ, RZ, -R155 ;  /* 0x000000ffff157224 */ /* 0x001fc800078e0a9b */
[----:B------:R-:W-:Y:S01]  /*266f0*/  IMAD R21, R157, R21, R20 ;  /* 0x000000159d157224 */ /* 0x000fe200078e0214 */
[----:B------:R-:W-:Y:S01]  /*26700*/  IADD3 R12, P0, P3, R155, R14, R12 ;  /* 0x0000000e9b0c7210 */ /* 0x000fe20007b1e00c */
[----:B------:R-:W-:Y:S01]  /*26710*/  IMAD.IADD R152, R13, 0x1, R152 ;  /* 0x000000010d987824 */ /* 0x000fe200078e0298 */
[----:B------:R-:W-:Y:S02]  /*26720*/  SHF.R.S32.HI R13, RZ, 0x1f, R155 ;  /* 0x0000001fff0d7819 */ /* 0x000fe4000001149b */
[----:B------:R-:W-:Y:S02]  /*26730*/  SHF.R.S32.HI R14, RZ, 0x1f, R21 ;  /* 0x0000001fff0e7819 */ /* 0x000fe40000011415 */
[----:B------:R-:W-:Y:S01]  /*26740*/  IADD3.X R13, R13, R15, R152, P0, P3 ;  /* 0x0000000f0d0d7210 */ /* 0x000fe200007e6498 */
[----:B-1----:R-:W-:-:S04]  /*26750*/  IMAD R11, R11, R21, RZ ;  /* 0x000000150b0b7224 */ /* 0x002fc800078e02ff */
[C---:B------:R-:W-:Y:S02]  /*26760*/  IMAD R11, R10.reuse, R14, R11 ;  /* 0x0000000e0a0b7224 */ /* 0x040fe400078e020b */
[----:B------:R-:W0:Y:S01]  /*26770*/  LDC.64 R14, c[0x0][0xba8] ;  /* 0x0002ea00ff0e7b82 */ /* 0x000e220000000a00 */
[----:B------:R-:W-:-:S07]  /*26780*/  IMAD.WIDE.U32 R12, R10, R21, R12 ;  /* 0x000000150a0c7225 */ /* 0x000fce00078e000c */
[----:B0-----:R-:W0:Y:S08]  /*26790*/  @!P2 LDC R14, c[0x0][0xb50] ;  /* 0x0002d400ff0eab82 */ /* 0x001e300000000800 */
[----:B------:R-:W1:Y:S01]  /*267a0*/  @!P2 LDC R15, c[0x0][0xb54] ;  /* 0x0002d500ff0fab82 */ /* 0x000e620000000800 */
[----:B------:R-:W-:Y:S01]  /*267b0*/  IMAD.IADD R11, R13, 0x1, R11 ;  /* 0x000000010d0b7824 */ /* 0x000fe200078e020b */
[----:B0-----:R-:W-:-:S04]  /*267c0*/  LEA R14, P0, R12, R14, 0x2 ;  /* 0x0000000e0c0e7211 */ /* 0x001fc800078010ff */
[----:B-1----:R-:W-:Y:S01]  /*267d0*/  LEA.HI.X R15, R12, R15, R11, 0x2, P0 ;  /* 0x0000000f0c0f7211 */ /* 0x002fe200000f140b */
[----:B------:R-:W-:Y:S04]  /*267e0*/  SHFL.IDX PT, R10, R14, RZ, 0x1c1f ;  /* 0x001c1fff0e0a7589 */ /* 0x000fe800000e0000 */
[----:B------:R-:W0:Y:S04]  /*267f0*/  SHFL.IDX PT, R11, R15, RZ, 0x1c1f ;  /* 0x001c1fff0f0b7589 */ /* 0x000e2800000e0000 */
[----:B------:R-:W-:Y:S04]  /*26800*/  SHFL.IDX PT, R12, R14, 0x1, 0x1c1f ;  /* 0x003c1f000e0c7f89 */ /* 0x000fe800000e0000 */
[----:B------:R1:W2:Y:S01]  /*26810*/  SHFL.IDX PT, R13, R15, 0x1, 0x1c1f ;  /* 0x003c1f000f0d7f89 */ /* 0x0002a200000e0000 */
[----:B------:R-:W-:Y:S01]  /*26820*/  LOP3.LUT P0, RZ, R159, 0x3, RZ, 0xc0, !PT ;  /* 0x000000039fff7812 */ /* 0x000fe2000780c0ff */
[----:B-1----:R-:W-:-:S04]  /*26830*/  IMAD.IADD R15, R160, 0x1, R231 ;  /* 0x00000001a00f7824 */ /* 0x002fc800078e02e7 */
[C---:B------:R-:W-:Y:S01]  /*26840*/  VIADD R14, R15.reuse, 0x8 ;  /* 0x000000080f0e7836 */ /* 0x040fe20000000000 */
[----:B------:R-:W-:-:S04]  /*26850*/  ISETP.GE.OR P3, PT, R15, R0, P0 ;  /* 0x000000000f00720c */ /* 0x000fc80000766670 */
[----:B------:R-:W-:-:S09]  /*26860*/  ISETP.GE.OR P0, PT, R14, R0, P0 ;  /* 0x000000000e00720c */ /* 0x000fd20000706670 */
[----:B0-----:R0:W-:Y:S04]  /*26870*/  @!P3 ST.E desc[UR4][R10.64], R154 ;  /* 0x0000009a0a00b985 */ /* 0x0011e8000c101904 */
[----:B--2---:R0:W-:Y:S01]  /*26880*/  @!P0 ST.E desc[UR4][R12.64], R153 ;  /* 0x000000990c008985 */ /* 0x0041e2000c101904 */
[----:B------:R-:W-:Y:S05]  /*26890*/  @P2 BRA `(.L_x_2866) ;  /* 0x0000000c00f02947 */ /* 0x000fea0003800000 */
[----:B------:R-:W0:Y:S01]  /*268a0*/  LDL R159, [R1+0x60] ;  /* 0x00006000019f7983 */ /* 0x000e220000100800 */
[----:B------:R-:W-:Y:S01]  /*268b0*/  IMAD.SHL.U32 R160, R212, 0x40, RZ ;  /* 0x00000040d4a07824 */ /* 0x000fe200078e00ff */
[----:B------:R-:W1:Y:S02]  /*268c0*/  @P1 LDC R21, c[0x0][0xbec] ;  /* 0x0002fb00ff151b82 */ /* 0x000e640000000800 */
[----:B------:R2:W5:Y:S04]  /*268d0*/  LDL R89, [R1+0xa0] ;  /* 0x0000a00001597983 */ /* 0x0005680000100800 */
[----:B------:R2:W5:Y:S01]  /*268e0*/  LDL R88, [R1+0x7c] ;  /* 0x00007c0001587983 */ /* 0x0005620000100800 */
[----:B------:R-:W-:Y:S01]  /*268f0*/  ULDC.64 UR4, c[0x0][0x208] ;  /* 0x0000820000047ab9 */ /* 0x000fe20000000a00 */
[----:B------:R-:W3:Y:S02]  /*26900*/  @P1 LDC R85, c[0x0][0xbf0] ;  /* 0x0002fc00ff551b82 */ /* 0x000ee40000000800 */
[----:B------:R2:W5:Y:S04]  /*26910*/  LDL R87, [R1+0x84] ;  /* 0x0000840001577983 */ /* 0x0005680000100800 */
[----:B------:R2:W5:Y:S01]  /*26920*/  LDL R86, [R1+0x80] ;  /* 0x0000800001567983 */ /* 0x0005620000100800 */
[----:B------:R-:W-:Y:S01]  /*26930*/  BSSY B1, `(.L_x_2867) ;  /* 0x00000aa000017945 */ /* 0x000fe20003800000 */
[----:B0-----:R-:W-:-:S04]  /*26940*/  IMAD R11, R159, 0x8, R160 ;  /* 0x000000089f0b7824 */ /* 0x001fc800078e02a0 */
        /* <DEDUP_REMOVED lines=57> */
[C---:B------:R-:W-:Y:S02]  /*26ce0*/  LOP3.LUT R13, R2.reuse, 0x380, RZ, 0xc0, !PT ;  /* 0x00000380020d7812 */ /* 0x040fe400078ec0ff */
[----:B------:R-:W-:Y:S01]  /*26cf0*/  IADD3 R11, P2, R2, 0xf000, RZ ;  /* 0x0000f000020b7810 */ /* 0x000fe20007f5e0ff */
        /* <DEDUP_REMOVED lines=8> */
[----:B------:R-:W-:Y:S02]  /*26d80*/  SHF.R.U64 R13, R13, 0x3, RZ ;  /* 0x000000030d0d7819 */ /* 0x000fe400000012ff */
[----:B------:R-:W-:-:S02]  /*26d90*/  LOP3.LUT R10, R11, 0x380, RZ, 0xc0, !PT ;  /* 0x000003800b0a7812 */ /* 0x000fc400078ec0ff */
[----:B------:R-:W-:Y:S02]  /*26da0*/  SHF.R.U64 R60, R60, 0x3, RZ ;  /* 0x000000033c3c7819 */ /* 0x000fe400000012ff */
[----:B------:R-:W-:Y:S02]  /*26db0*/  SHF.R.U64 R64, R64, 0x3, RZ ;  /* 0x0000000340407819 */ /* 0x000fe400000012ff */
[----:B------:R-:W-:Y:S02]  /*26dc0*/  SHF.R.U64 R68, R68, 0x3, RZ ;  /* 0x0000000344447819 */ /* 0x000fe400000012ff */
[----:B------:R-:W-:Y:S02]  /*26dd0*/  SHF.R.U64 R72, R72, 0x3, RZ ;  /* 0x0000000348487819 */ /* 0x000fe400000012ff */
[----:B------:R-:W-:Y:S02]  /*26de0*/  SHF.R.U64 R76, R76, 0x3, RZ ;  /* 0x000000034c4c7819 */ /* 0x000fe400000012ff */
[----:B------:R-:W-:-:S02]  /*26df0*/  LOP3.LUT R12, R13, R2, RZ, 0x3c, !PT ;  /* 0x000000020d0c7212 */ /* 0x000fc400078e3cff */
        /* <DEDUP_REMOVED lines=35> */
[----:B------:R-:W-:Y:S01]  /*27030*/  IMAD.WIDE.U32 R2, R237, UR4, R2 ;  /* 0x00000004ed027c25 */ /* 0x000fe2000f8e0002 */
[----:B------:R-:W-:-:S03]  /*27040*/  SHF.R.S32.HI R11, RZ, 0x1f, R8 ;  /* 0x0000001fff0b7819 */ /* 0x000fc60000011408 */
[----:B-1----:R-:W-:-:S04]  /*27050*/  @P1 IMAD.HI.U32 R4, R10, R21, RZ ;  /* 0x000000150a041227 */ /* 0x002fc800078e00ff */
        /* <DEDUP_REMOVED lines=10> */
[----:B------:R-:W-:Y:S02]  /*27100*/  IMAD R4, R4, UR4, RZ ;  /* 0x0000000404047c24 */ /* 0x000fe4000f8e02ff */
[----:B------:R-:W-:Y:S02]  /*27110*/  IMAD R157, R157, R8, R10 ;  /* 0x000000089d9d7224 */ /* 0x000fe400078e020a */
[----:B------:R-:W-:Y:S02]  /*27120*/  IMAD.IADD R3, R3, 0x1, R11 ;  /* 0x0000000103037824 */ /* 0x000fe400078e020b */
[C---:B------:R-:W-:Y:S01]  /*27130*/  IMAD R11, R9.reuse, UR5, R4 ;  /* 0x00000005090b7c24 */ /* 0x040fe2000f8e0204 */
[----:B------:R-:W-:Y:S01]  /*27140*/  SHF.R.S32.HI R4, RZ, 0x1f, R157 ;  /* 0x0000001fff047819 */ /* 0x000fe2000001149d */
[----:B------:R-:W-:Y:S01]  /*27150*/  IMAD.WIDE.U32 R2, R9, UR4, R2 ;  /* 0x0000000409027c25 */ /* 0x000fe2000f8e0002 */
[----:B------:R-:W-:-:S03]  /*27160*/  ULDC.64 UR4, c[0x0][0xad8] ;  /* 0x0002b60000047ab9 */ /* 0x000fc60000000a00 */
[----:B------:R-:W-:Y:S02]  /*27170*/  IMAD.IADD R3, R3, 0x1, R11 ;  /* 0x0000000103037824 */ /* 0x000fe400078e020b */
[----:B------:R-:W-:Y:S02]  /*27180*/  IMAD R4, R4, UR4, RZ ;  /* 0x0000000404047c24 */ /* 0x000fe4000f8e02ff */
[----:B------:R-:W-:Y:S02]  /*27190*/  IMAD.IADD R231, R212, 0x1, R231 ;  /* 0x00000001d4e77824 */ /* 0x000fe400078e02e7 */
[C---:B------:R-:W-:Y:S02]  /*271a0*/  IMAD R11, R157.reuse, UR5, R4 ;  /* 0x000000059d0b7c24 */ /* 0x040fe4000f8e0204 */
[----:B------:R-:W-:Y:S01]  /*271b0*/  IMAD.WIDE.U32 R2, R157, UR4, R2 ;  /* 0x000000049d027c25 */ /* 0x000fe2000f8e0002 */
[----:B------:R-:W-:Y:S01]  /*271c0*/  ISETP.GE.AND P2, PT, R231, R0, PT ;  /* 0x00000000e700720c */ /* 0x000fe20003f46270 */
[----:B------:R-:W-:-:S02]  /*271d0*/  ULDC.64 UR4, c[0x0][0xa80] ;  /* 0x0002a00000047ab9 */ /* 0x000fc40000000a00 */
[----:B------:R-:W-:Y:S01]  /*271e0*/  IMAD.IADD R3, R3, 0x1, R11 ;  /* 0x0000000103037824 */ /* 0x000fe200078e020b */
[----:B------:R-:W-:Y:S01]  /*271f0*/  LEA R4, P3, R2, UR4, 0x1 ;  /* 0x0000000402047c11 */ /* 0x000fe2000f8608ff */
[----:B------:R-:W-:Y:S02]  /*27200*/  VIADD R8, R16, 0x38820 ;  /* 0x0003882010087836 */ /* 0x000fe40000000000 */
[----:B------:R-:W-:Y:S01]  /*27210*/  VIADD R9, R231, 0x20 ;  /* 0x00000020e7097836 */ /* 0x000fe20000000000 */
[----:B------:R-:W-:Y:S02]  /*27220*/  LEA.HI.X R84, R2, UR5, R3, 0x1, P3 ;  /* 0x0000000502547c11 */ /* 0x000fe400098f0c03 */
[----:B------:R-:W-:Y:S02]  /*27230*/  PRMT R8, RZ, 0x654, R8 ;  /* 0x00000654ff087816 */ /* 0x000fe40000000008 */
[-C--:B------:R-:W-:Y:S01]  /*27240*/  ISETP.GE.AND P1, PT, R9, R0.reuse, PT ;  /* 0x000000000900720c */ /* 0x080fe20003f26270 */
[----:B------:R-:W-:Y:S01]  /*27250*/  VIADD R9, R231, 0x40 ;  /* 0x00000040e7097836 */ /* 0x000fe20000000000 */
[----:B0-----:R2:W-:Y:S01]  /*27260*/  SYNCS.ARRIVE.TRANS64.RED.A1T0 RZ, [R8+URZ], RZ ;  /* 0x000000ff08ff79a7 */ /* 0x0015e2000810043f */
[----:B------:R2:W0:Y:S04]  /*27270*/  SHFL.IDX PT, R85, R4, RZ, 0x181f ;  /* 0x00181fff04557589 */ /* 0x00042800000e0000 */
[----:B------:R2:W1:Y:S01]  /*27280*/  SHFL.IDX PT, R21, R84, RZ, 0x181f ;  /* 0x00181fff54157589 */ /* 0x00046200000e0000 */
        /* <DEDUP_REMOVED lines=8> */
[----:B0-----:R-:W-:-:S04]  /*27310*/  @!P5 LEA R2, P6, R18, R85, 0x1 ;  /* 0x000000551202d211 */ /* 0x001fc800078c08ff */
[----:B-1----:R-:W-:Y:S02]  /*27320*/  @!P5 LEA.HI.X R3, R18, R21, R19, 0x1, P6 ;  /* 0x000000151203d211 */ /* 0x002fe400030f0c13 */
[----:B--2--5:R-:W-:-:S03]  /*27330*/  @!P4 LEA R8, P6, R88, R85, 0x1 ;  /* 0x000000555808c211 */ /* 0x024fc600078c08ff */
        /* <DEDUP_REMOVED lines=9> */
.L_x_2868:
[----:B------:R-:W-:Y:S05]  /*273d0*/  BSYNC B1 ;  /* 0x0000000000017941 */ /* 0x000fea0003800000 */
.L_x_2867:
[----:B---3-5:R3:W4:Y:S01]  /*273e0*/  SHFL.IDX PT, R13, R84, 0x1, 0x181f ;  /* 0x00381f00540d7f89 */ /* 0x02872200000e0000 */
        /* <DEDUP_REMOVED lines=10> */
[----:B--2---:R-:W-:Y:S02]  /*27490*/  @!P3 LEA R8, P5, R88, R11, 0x1 ;  /* 0x0000000b5808b211 */ /* 0x004fe400078a08ff */
        /* <DEDUP_REMOVED lines=10> */
.L_x_2870:
[----:B------:R-:W-:Y:S05]  /*27540*/  BSYNC B1 ;  /* 0x0000000000017941 */ /* 0x000fea0003800000 */
.L_x_2869:
        /* <DEDUP_REMOVED lines=11> */
[-C--:B--2---:R-:W-:Y:S02]  /*27600*/  @!P2 LEA R8, P5, R88, R9.reuse, 0x1 ;  /* 0x000000095808a211 */ /* 0x084fe400078a08ff */
        /* <DEDUP_REMOVED lines=10> */
.L_x_2872:
[----:B------:R-:W-:Y:S05]  /*276b0*/  BSYNC B1 ;  /* 0x0000000000017941 */ /* 0x000fea0003800000 */
.L_x_2871:
        /* <DEDUP_REMOVED lines=11> */
[----:B--2---:R-:W-:Y:S02]  /*27770*/  @!P4 LEA R8, P1, R88, R15, 0x1 ;  /* 0x0000000f5808c211 */ /* 0x004fe400078208ff */
[----:B----4-:R-:W-:Y:S02]  /*27780*/  @!P3 LEA.HI.X R3, R18, R13, R19, 0x1, P0 ;  /* 0x0000000d1203b211 */ /* 0x010fe400000f0c13 */
        /* <DEDUP_REMOVED lines=13> */
.L_x_2866:
[----:B------:R-:W1:Y:S01]  /*27860*/  @P1 LDC R3, c[0x0][0xbec] ;  /* 0x0002fb00ff031b82 */ /* 0x000e620000000800 */
[----:B------:R-:W-:Y:S01]  /*27870*/  ULDC.64 UR4, c[0x0][0xb08] ;  /* 0x0002c20000047ab9 */ /* 0x000fe20000000a00 */
[----:B0-----:R-:W-:Y:S01]  /*27880*/  IMAD.MOV.U32 R10, RZ, RZ, R20 ;  /* 0x000000ffff0a7224 */ /* 0x001fe200078e0014 */
[----:B------:R-:W-:Y:S01]  /*27890*/  BSSY B1, `(.L_x_2874) ;  /* 0x000010a000017945 */ /* 0x000fe20003800000 */
[----:B------:R-:W-:Y:S02]  /*278a0*/  IMAD R4, R4, UR4, RZ ;  /* 0x0000000404047c24 */ /* 0x000fe4000f8e02ff */
        /* <DEDUP_REMOVED lines=20> */
[C---:B------:R-:W-:Y:S01]  /*279f0*/  VIADD R173, R234.reuse, 0xa8 ;  /* 0x000000a8eaad7836 */ /* 0x040fe20000000000 */
        /* <DEDUP_REMOVED lines=8> */
[----:B------:R-:W-:-:S03]  /*27a80*/  IMAD.WIDE.U32 R2, R237, UR4, R2 ;  /* 0x00000004ed027c25 */ /* 0x000fc6000f8e0002 */
        /* <DEDUP_REMOVED lines=9> */
[----:B------:R-:W-:Y:S01]  /*27b20*/  SHF.R.S32.HI R8, RZ, 0x1f, R10 ;  /* 0x0000001fff087819 */ /* 0x000fe2000001140a */
        /* <DEDUP_REMOVED lines=21> */
[----:B------:R-:W-:Y:S01]  /*27c80*/  LEA R4, P0, R2, UR4, 0x2 ;  /* 0x0000000402047c11 */ /* 0x000fe2000f8010ff */
[----:B------:R-:W-:Y:S02]  /*27c90*/  IMAD.IADD R9, R3, 0x1, R9 ;  /* 0x0000000103097824 */ /* 0x000fe400078e0209 */
[C---:B------:R-:W-:Y:S01]  /*27ca0*/  VIADD R183, R234.reuse, 0x80 ;  /* 0x00000080eab77836 */ /* 0x040fe20000000000 */
[----:B------:R-:W-:Y:S01]  /*27cb0*/  SHF.R.S32.HI R181, RZ, 0x1f, R181 ;  /* 0x0000001fffb57819 */ /* 0x000fe200000114b5 */
[----:B------:R-:W-:Y:S01]  /*27cc0*/  VIADD R185, R234, 0x78 ;  /* 0x00000078eab97836 */ /* 0x000fe20000000000 */
[----:B------:R-:W-:Y:S01]  /*27cd0*/  LEA.HI.X R20, R2, UR5, R9, 0x2, P0 ;  /* 0x0000000502147c11 */ /* 0x000fe200080f1409 */
[----:B------:R-:W-:Y:S01]  /*27ce0*/  VIADD R2, R16, 0x38820 ;  /* 0x0003882010027836 */ /* 0x000fe20000000000 */
[----:B------:R-:W-:Y:S01]  /*27cf0*/  ISETP.GE.AND P0, PT, R15, R0, PT ;  /* 0x000000000f00720c */ /* 0x000fe20003f06270 */
[C---:B------:R-:W-:Y:S01]  /*27d00*/  VIADD R187, R234.reuse, 0x70 ;  /* 0x00000070eabb7836 */ /* 0x040fe20000000000 */
[----:B------:R-:W-:Y:S01]  /*27d10*/  SHF.R.S32.HI R183, RZ, 0x1f, R183 ;  /* 0x0000001fffb77819 */ /* 0x000fe200000114b7 */
[C---:B------:R-:W-:Y:S01]  /*27d20*/  VIADD R189, R234.reuse, 0x68 ;  /* 0x00000068eabd7836 */ /* 0x040fe20000000000 */
[----:B------:R-:W-:Y:S01]  /*27d30*/  PRMT R2, RZ, 0x654, R2 ;  /* 0x00000654ff027816 */ /* 0x000fe20000000002 */
[C---:B------:R-:W-:Y:S01]  /*27d40*/  VIADD R191, R234.reuse, 0x60 ;  /* 0x00000060eabf7836 */ /* 0x040fe20000000000 */
[----:B------:R0:W1:Y:S01]  /*27d50*/  SHFL.IDX PT, R3, R20, RZ, 0x1c1f ;  /* 0x001c1fff14037589 */ /* 0x00006200000e0000 */
        /* <DEDUP_REMOVED lines=9> */
[----:B--2---:R0:W2:Y:S01]  /*27df0*/  SHFL.IDX PT, R2, R4, RZ, 0x1c1f ;  /* 0x001c1fff04027589 */ /* 0x0040a200000e0000 */
        /* <DEDUP_REMOVED lines=56> */
[----:B------:R-:W-:-:S05]  /*28180*/  @!P0 IMAD.WIDE R8, R234, 0x4, R2 ;  /* 0x00000004ea088825 */ /* 0x000fca00078e0202 */
        /* <DEDUP_REMOVED lines=73> */
[-C--:B--2---:R-:W-:Y:S01]  /*28620*/  @!P5 LEA R12, P6, R176, R2.reuse, 0x2 ;  /* 0x00000002b00cd211 */ /* 0x084fe200078c10ff */
[----:B------:R1:W-:Y:S01]  /*28630*/  @!P4 ST.E.64 desc[UR6][R10.64], R96 ;  /* 0x000000600a00c985 */ /* 0x0003e2000c101b06 */
[----:B------:R-:W-:Y:S02]  /*28640*/  ISETP.GE.AND P4, PT, R166, UR4, PT ;  /* 0x00000004a6007c0c */ /* 0x000fe4000bf86270 */
[----:B------:R-:W-:Y:S02]  /*28650*/  @!P5 LEA.HI.X R13, R176, R3, R177, 0x2, P6 ;  /* 0x00000003b00dd211 */ /* 0x000fe400030f14b1 */
[----:B0-----:R-:W-:-:S03]  /*28660*/  @!P2 LEA R8, P6, R174, R2, 0x2 ;  /* 0x00000002ae08a211 */ /* 0x001fc600078c10ff */
[----:B------:R0:W-:Y:S01]  /*28670*/  @!P5 ST.E.64 desc[UR6][R12.64], R100 ;  /* 0x000000640c00d985 */ /* 0x0001e2000c101b06 */
[----:B------:R-:W-:Y:S02]  /*28680*/  ISETP.GE.AND P5, PT, R168, UR4, PT ;  /* 0x00000004a8007c0c */ /* 0x000fe4000bfa6270 */
        /* <DEDUP_REMOVED lines=28> */
[----:B------:R-:W-:-:S03]  /*28850*/  @!P1 LEA.HI.X R11, R160, R3, R161, 0x2, P6 ;  /* 0x00000003a00b9211 */ /* 0x000fc600030f14a1 */
[CC--:B0-----:R-:W-:Y:S02]  /*28860*/  @!P3 LEA R12, P6, R156.reuse, R2.reuse, 0x2 ;  /* 0x000000029c0cb211 */ /* 0x0c1fe400078c10ff */
[----:B------:R0:W-:Y:S02]  /*28870*/  @!P1 ST.E.64 desc[UR6][R10.64], R132 ;  /* 0x000000840a009985 */ /* 0x0001e4000c101b06 */
[----:B------:R-:W-:Y:S02]  /*28880*/  @!P3 LEA.HI.X R13, R156, R3, R157, 0x2, P6 ;  /* 0x000000039c0db211 */ /* 0x000fe400030f149d */
[----:B-1----:R-:W-:-:S04]  /*28890*/  @!P4 LEA R8, P0, R158, R2, 0x2 ;  /* 0x000000029e08c211 */ /* 0x002fc800078010ff */
[----:B------:R-:W-:Y:S02]  /*288a0*/  @!P4 LEA.HI.X R9, R158, R3, R159, 0x2, P0 ;  /* 0x000000039e09c211 */ /* 0x000fe400000f149f */
[----:B0-----:R-:W-:-:S03]  /*288b0*/  @!P2 LEA R10, P1, R154, R2, 0x2 ;  /* 0x000000029a0aa211 */ /* 0x001fc600078210ff */
[----:B------:R0:W-:Y:S01]  /*288c0*/  @!P4 ST.E.64 desc[UR6][R8.64], R136 ;  /* 0x000000880800c985 */ /* 0x0001e2000c101b06 */
[----:B------:R-:W-:Y:S02]  /*288d0*/  @!P5 LEA R2, P0, R152, R2, 0x2 ;  /* 0x000000029802d211 */ /* 0x000fe400078010ff */
[-C--:B------:R-:W-:Y:S01]  /*288e0*/  @!P2 LEA.HI.X R11, R154, R3.reuse, R155, 0x2, P1 ;  /* 0x000000039a0ba211 */ /* 0x080fe200008f149b */
[----:B------:R0:W-:Y:S01]  /*288f0*/  @!P3 ST.E.64 desc[UR6][R12.64], R140 ;  /* 0x0000008c0c00b985 */ /* 0x0001e2000c101b06 */
[----:B------:R-:W-:-:S03]  /*28900*/  @!P5 LEA.HI.X R3, R152, R3, R153, 0x2, P0 ;  /* 0x000000039803d211 */ /* 0x000fc600000f1499 */
[----:B------:R0:W-:Y:S04]  /*28910*/  @!P2 ST.E.64 desc[UR6][R10.64], R144 ;  /* 0x000000900a00a985 */ /* 0x0001e8000c101b06 */
[----:B------:R0:W-:Y:S02]  /*28920*/  @!P5 ST.E.64 desc[UR6][R2.64], R148 ;  /* 0x000000940200d985 */ /* 0x0001e4000c101b06 */
.L_x_2875:
[----:B------:R-:W-:Y:S05]  /*28930*/  BSYNC B1 ;  /* 0x0000000000017941 */ /* 0x000fea0003800000 */
.L_x_2874:
[----:B------:R-:W-:Y:S01]  /*28940*/  ISETP.GE.AND P0, PT, R14, R0, PT ;  /* 0x000000000e00720c */ /* 0x000fe20003f06270 */
[----:B------:R1:W2:Y:S04]  /*28950*/  SHFL.IDX PT, R21, R20, 0x1, 0x1c1f ;  /* 0x003c1f0014157f89 */ /* 0x0002a800000e0000 */
[----:B------:R1:W3:Y:S08]  /*28960*/  SHFL.IDX PT, R20, R4, 0x1, 0x1c1f ;  /* 0x003c1f0004147f89 */ /* 0x0002f000000e0000 */
[----:B-1----:R-:W-:Y:S05]  /*28970*/  @P0 BRA `(.L_x_2873) ;  /* 0x0000001400b40947 */ /* 0x002fea0003800000 */
[----:B------:R-:W-:Y:S01]  /*28980*/  ULDC UR4, c[0x0][0xac8] ;  /* 0x0002b20000047ab9 */ /* 0x000fe20000000800 */
[----:B------:R-:W-:Y:S01]  /*28990*/  ULDC.64 UR6, c[0x0][0x208] ;  /* 0x0000820000067ab9 */ /* 0x000fe20000000a00 */
[----:B------:R-:W-:Y:S02]  /*289a0*/  ISETP.GE.AND P3, PT, R234, UR4, PT ;  /* 0x00000004ea007c0c */ /* 0x000fe4000bf66270 */
[----:B------:R-:W-:Y:S02]  /*289b0*/  ISETP.GE.AND P2, PT, R224, UR4, PT ;  /* 0x00000004e0007c0c */ /* 0x000fe4000bf46270 */
[----:B------:R-:W-:Y:S02]  /*289c0*/  ISETP.GE.AND P1, PT, R210, UR4, PT ;  /* 0x00000004d2007c0c */ /* 0x000fe4000bf26270 */
[----:B------:R-:W-:Y:S02]  /*289d0*/  ISETP.GE.AND P0, PT, R208, UR4, PT ;  /* 0x00000004d0007c0c */ /* 0x000fe4000bf06270 */
[----:B------:R-:W-:-:S05]  /*289e0*/  ISETP.GE.AND P4, PT, R204, UR4, PT ;  /* 0x00000004cc007c0c */ /* 0x000fca000bf86270 */
[----:B0-23--:R-:W-:-:S04]  /*289f0*/  @!P3 IMAD.WIDE R2, R234, 0x4, R20 ;  /* 0x00000004ea02b825 */ /* 0x00dfc800078e0214 */
        /* <DEDUP_REMOVED lines=17> */
[-C--:B------:R-:W-:Y:S01]  /*28b10*/  @!P4 LEA.HI.X R9, R204, R21.reuse, R205, 0x2, P2 ;  /* 0x00000015cc09c211 */ /* 0x080fe200010f14cd */
[----:B------:R0:W-:Y:S01]  /*28b20*/  @!P3 ST.E.64 desc[UR6][R2.64], R42 ;  /* 0x0000002a0200b985 */ /* 0x0001e2000c101b06 */
[----:B------:R-:W-:Y:S02]  /*28b30*/  ISETP.GE.AND P2, PT, R196, UR4, PT ;  /* 0x00000004c4007c0c */ /* 0x000fe4000bf46270 */
[----:B--2---:R-:W-:Y:S01]  /*28b40*/  @!P5 LEA R10, P6, R202, R20, 0x2 ;  /* 0x00000014ca0ad211 */ /* 0x004fe200078c10ff */
[----:B------:R1:W-:Y:S01]  /*28b50*/  @!P4 ST.E.64 desc[UR6][R8.64], R46 ;  /* 0x0000002e0800c985 */ /* 0x0003e2000c101b06 */
[----:B------:R-:W-:Y:S02]  /*28b60*/  ISETP.GE.AND P3, PT, R194, UR4, PT ;  /* 0x00000004c2007c0c */ /* 0x000fe4000bf66270 */
[----:B------:R-:W-:-:S02]  /*28b70*/  @!P5 LEA.HI.X R11, R202, R21, R203, 0x2, P6 ;  /* 0x00000015ca0bd211 */ /* 0x000fc400030f14cb */
        /* <DEDUP_REMOVED lines=95> */
[----:B-1----:R-:W-:Y:S01]  /*29170*/  LEA R2, P0, R152, R20, 0x2 ;  /* 0x0000001498027211 */ /* 0x002fe200078010ff */
[----:B------:R-:W-:-:S03]  /*29180*/  ULDC.64 UR4, c[0x0][0x208] ;  /* 0x0000820000047ab9 */ /* 0x000fc60000000a00 */
[----:B------:R-:W-:-:S05]  /*29190*/  LEA.HI.X R3, R152, R21, R153, 0x2, P0 ;  /* 0x0000001598037211 */ /* 0x000fca00000f1499 */
[----:B------:R4:W-:Y:S01]  /*291a0*/  ST.E.64 desc[UR4][R2.64], R150 ;  /* 0x0000009602007985 */ /* 0x0009e2000c101b04 */
[----:B------:R-:W-:Y:S05]  /*291b0*/  BRA `(.L_x_2873) ;  /* 0x0000000c00a47947 */ /* 0x000fea0003800000 */
.L_x_2864:
[----:B-1----:R-:W2:Y:S01]  /*291c0*/  LDL.LU R4, [R1+0x70] ;  /* 0x0000700001047983 */ /* 0x002ea20000300800 */
[----:B------:R-:W-:Y:S01]  /*291d0*/  ULDC.64 UR6, c[0x0][0xc08] ;  /* 0x0003020000067ab9 */ /* 0x000fe20000000a00 */
[----:B------:R-:W-:Y:S02]  /*291e0*/  ULDC.64 UR4, c[0x0][0xc00] ;  /* 0x0003000000047ab9 */ /* 0x000fe40000000a00 */
[----:B------:R-:W3:Y:S04]  /*291f0*/  LDL.LU R0, [R1+0x74] ;  /* 0x0000740001007983 */ /* 0x000ee80000300800 */
[----:B------:R-:W4:Y:S01]  /*29200*/  LDL R11, [R1+0x68] ;  /* 0x00006800010b7983 */ /* 0x000f220000100800 */
[----:B------:R-:W-:Y:S01]  /*29210*/  ISETP.NE.U32.AND P1, PT, RZ, UR6, PT ;  /* 0x00000006ff007c0c */ /* 0x000fe2000bf25070 */
[----:B------:R-:W-:Y:S01]  /*29220*/  IMAD.MOV.U32 R25, RZ, RZ, RZ ;  /* 0x000000ffff197224 */ /* 0x000fe200078e00ff */
[----:B------:R-:W-:Y:S01]  /*29230*/  ISETP.NE.U32.AND P0, PT, RZ, UR4, PT ;  /* 0x00000004ff007c0c */ /* 0x000fe2000bf05070 */
[----:B------:R-:W-:Y:S01]  /*29240*/  ULDC.64 UR8, c[0x0][0x208] ;  /* 0x0000820000087ab9 */ /* 0x000fe20000000a00 */
[----:B------:R-:W-:-:S02]  /*29250*/  ISETP.NE.AND.EX P1, PT, RZ, UR7, PT, P1 ;  /* 0x00000007ff007c0c */ /* 0x000fc4000bf25310 */
[----:B------:R-:W-:Y:S02]  /*29260*/  ISETP.NE.AND.EX P0, PT, RZ, UR5, PT, P0 ;  /* 0x00000005ff007c0c */ /* 0x000fe4000bf05300 */
[----:B--2---:R-:W-:-:S04]  /*29270*/  IADD3 R2, P2, R4, UR4, RZ ;  /* 0x0000000404027c10 */ /* 0x004fc8000ff5e0ff */
[----:B---3--:R-:W-:-:S05]  /*29280*/  IADD3.X R3, R0, UR5, RZ, P2, !PT ;  /* 0x0000000500037c10 */ /* 0x008fca00097fe4ff */
[----:B------:R-:W-:Y:S02]  /*29290*/  @P1 IADD3 R8, P2, R4, UR6, RZ ;  /* 0x0000000604081c10 */ /* 0x000fe4000ff5e0ff */
[----:B------:R-:W1:Y:S02]  /*292a0*/  S2R R4, SR_TID.X ;  /* 0x0000000000047919 */ /* 0x000e640000002100 */
[----:B------:R-:W-:Y:S02]  /*292b0*/  @P1 IADD3.X R9, R0, UR7, RZ, P2, !PT ;  /* 0x0000000700091c10 */ /* 0x000fe400097fe4ff */
[----:B----4-:R-:W-:Y:S01]  /*292c0*/  ISETP.NE.AND P2, PT, R11, RZ, PT ;  /* 0x000000ff0b00720c */ /* 0x010fe20003f45270 */
[----:B------:R-:W-:Y:S01]  /*292d0*/  ULDC UR4, c[0x0][0xa88] ;  /* 0x0002a20000047ab9 */ /* 0x000fe20000000800 */
[----:B------:R2:W5:Y:S01]  /*292e0*/  @P0 LDG.E R25, desc[UR8][R2.64] ;  /* 0x0000000802190981 */ /* 0x000562000c1e1900 */
[----:B------:R-:W-:-:S06]  /*292f0*/  IMAD.U32 R0, RZ, RZ, UR4 ;  /* 0x00000004ff007e24 */ /* 0x000fcc000f8e00ff */
[----:B------:R2:W5:Y:S04]  /*29300*/  @P1 LDG.E R0, desc[UR8][R8.64] ;  /* 0x0000000808001981 */ /* 0x000568000c1e1900 */
[----:B------:R-:W3:Y:S01]  /*29310*/  @!P2 LDC R11, c[0x0][0xad4] ;  /* 0x0002b500ff0bab82 */ /* 0x000ee20000000800 */
[----:B-1----:R-:W-:-:S05]  /*29320*/  VIADD R10, R4, 0xffffff80 ;  /* 0xffffff80040a7836 */ /* 0x002fca0000000000 */
[----:B------:R-:W-:Y:S01]  /*29330*/  ISETP.GT.AND P3, PT, R10, 0x7f, PT ;  /* 0x0000007f0a00780c */ /* 0x000fe20003f64270 */
[----:B---3--:R2:W-:Y:S01]  /*29340*/  @!P2 STL [R1+0x68], R11 ;  /* 0x0000680b0100a387 */ /* 0x0085e20000100800 */
[----:B------:R-:W-:Y:S01]  /*29350*/  ISETP.GT.AND P2, PT, R11, 0x1, PT ;  /* 0x000000010b00780c */ /* 0x000fe20003f44270 */
[----:B------:R-:W-:-:S12]  /*29360*/  @P1 BRA `(.L_x_2876) ;  /* 0x0000000000141947 */ /* 0x000fd80003800000 */
[----:B------:R-:W-:Y:S05]  /*29370*/  @!P0 BRA `(.L_x_2876) ;  /* 0x0000000000108947 */ /* 0x000fea0003800000 */
[----:B------:R-:W-:Y:S02]  /*29380*/  ULDC.64 UR4, c[0x0][0x208] ;  /* 0x0000820000047ab9 */ /* 0x000fe40000000a00 */
[----:B--2---:R-:W2:Y:S04]  /*29390*/  LDG.E R9, desc[UR4][R2.64] ;  /* 0x0000000402097981 */ /* 0x004ea8000c1e1900 */
[----:B-----5:R-:W2:Y:S02]  /*293a0*/  LDG.E R0, desc[UR4][R2.64+0x4] ;  /* 0x0000040402007981 */ /* 0x020ea4000c1e1900 */
[----:B--2---:R-:W-:-:S07]  /*293b0*/  IMAD.IADD R0, R0, 0x1, -R9 ;  /* 0x0000000100007824 */ /* 0x004fce00078e0a09 */
.L_x_2876:
[----:B--2---:R-:W2:Y:S04]  /*293c0*/  LDL.LU R3, [R1+0x6c] ;  /* 0x00006c0001037983 */ /* 0x004ea80000300800 */
[----:B------:R-:W3:Y:S01]  /*293d0*/  LDL.LU R2, [R1+0x8c] ;  /* 0x00008c0001027983 */ /* 0x000ee20000300800 */
[----:B------:R-:W-:Y:S01]  /*293e0*/  BSSY B1, `(.L_x_2877) ;  /* 0x0000037000017945 */ /* 0x000fe20003800000 */
[----:B-----5:R-:W-:Y:S02]  /*293f0*/  SHF.R.S32.HI R26, RZ, 0x1f, R25 ;  /* 0x0000001fff1a7819 */ /* 0x020fe40000011419 */
[----:B--2---:R-:W-:Y:S02]  /*29400*/  SEL R33, R3, RZ, !P0 ;  /* 0x000000ff03217207 */ /* 0x004fe40004000000 */
[----:B---3--:R-:W-:Y:S01]  /*29410*/  SEL R28, R2, RZ, !P0 ;  /* 0x000000ff021c7207 */ /* 0x008fe20004000000 */
[----:B------:R-:W-:Y:S06]  /*29420*/  @P3 BRA `(.L_x_2878) ;  /* 0x0000000000c83947 */ /* 0x000fec0003800000 */
[----:B------:R-:W1:Y:S01]  /*29430*/  LDC R37, c[0x0][0xbe8] ;  /* 0x0002fa00ff257b82 */ /* 0x000e620000000800 */
[----:B------:R-:W-:Y:S01]  /*29440*/  IADD3 R35, R231, -0x80, R4 ;  /* 0xffffff80e7237810 */ /* 0x000fe20007ffe004 */
[----:B-1----:R-:W-:-:S05]  /*29450*/  IMAD R2, R0, R37, RZ ;  /* 0x0000002500027224 */ /* 0x002fca00078e02ff */
[----:B------:R-:W-:-:S13]  /*29460*/  ISETP.GE.AND P0, PT, R35, R2, PT ;  /* 0x000000022300720c */ /* 0x000fda0003f06270 */
[----:B------:R-:W-:Y:S05]  /*29470*/  @P0 BRA `(.L_x_2878) ;  /* 0x0000000000b40947 */ /* 0x000fea0003800000 */
[----:B------:R-:W2:Y:S01]  /*29480*/  LDL.LU R30, [R1+0x88] ;  /* 0x00008800011e7983 */ /* 0x000ea20000300800 */
[----:B------:R-:W-:Y:S01]  /*29490*/  IMAD.MOV.U32 R24, RZ, RZ, 0x9b8 ;  /* 0x000009b8ff187424 */ /* 0x000fe200078e00ff */
[----:B------:R-:W-:Y:S01]  /*294a0*/  ISETP.GT.AND P0, PT, R11, 0x1, PT ;  /* 0x000000010b00780c */ /* 0x000fe20003f04270 */
[----:B------:R-:W1:Y:S01]  /*294b0*/  LDC.64 R12, c[0x0][0xba8] ;  /* 0x0002ea00ff0c7b82 */ /* 0x000e620000000a00 */
[----:B------:R-:W-:Y:S01]  /*294c0*/  ISETP.NE.AND P1, PT, R37, 0x1, PT ;  /* 0x000000012500780c */ /* 0x000fe20003f25270 */
[----:B------:R-:W-:Y:S01]  /*294d0*/  IMAD.MOV.U32 R27, RZ, RZ, R35 ;  /* 0x000000ffff1b7224 */ /* 0x000fe200078e0023 */
[----:B------:R-:W-:Y:S01]  /*294e0*/  SEL R24, R24, 0x978, P0 ;  /* 0x0000097818187807 */ /* 0x000fe20000000000 */
[----:B------:R-:W-:-:S04]  /*294f0*/  ULDC.64 UR4, c[0x0][0x208] ;  /* 0x0000820000047ab9 */ /* 0x000fc80000000a00 */
[----:B------:R-:W3:Y:S08]  /*29500*/  LDC.64 R2, c[0x0][R24+0x220] ;  /* 0x0000880018027b82 */ /* 0x000ef00000000a00 */
[----:B------:R-:W4:Y:S08]  /*29510*/  LDC.64 R14, c[0x0][R24+0x218] ;  /* 0x00008600180e7b82 */ /* 0x000f300000000a00 */
[----:B------:R-:W5:Y:S08]  /*29520*/  LDC.64 R8, c[0x0][R24+0x228] ;  /* 0x00008a0018087b82 */ /* 0x000f700000000a00 */
[----:B------:R-:W0:Y:S08]  /*29530*/  @P1 LDC R4, c[0x0][0xbec] ;  /* 0x0002fb00ff041b82 */ /* 0x000e300000000800 */
[----:B------:R-:W5:Y:S08]  /*29540*/  LDC.64 R10, c[0x0][R24+0x210] ;  /* 0x00008400180a7b82 */ /* 0x000f700000000a00 */
[----:B------:R-:W5:Y:S01]  /*29550*/  @P1 LDC R31, c[0x0][0xbf0] ;  /* 0x0002fc00ff1f1b82 */ /* 0x000f620000000800 */
[----:B0-----:R-:W-:-:S07]  /*29560*/  @P1 IMAD.HI.U32 R4, R35, R4, RZ ;  /* 0x0000000423041227 */ /* 0x001fce00078e00ff */
[----:B-1----:R-:W0:Y:S01]  /*29570*/  @!P0 LDC R12, c[0x0][0xb50] ;  /* 0x0002d400ff0c8b82 */ /* 0x002e220000000800 */
[-C--:B---3--:R-:W-:Y:S02]  /*29580*/  IMAD R3, R3, R33.reuse, RZ ;  /* 0x0000002103037224 */ /* 0x088fe400078e02ff */
[----:B------:R-:W-:-:S05]  /*29590*/  IMAD.WIDE.U32 R20, R2, R33, RZ ;  /* 0x0000002102147225 */ /* 0x000fca00078e00ff */
[----:B------:R-:W1:Y:S01]  /*295a0*/  @!P0 LDC R13, c[0x0][0xb54] ;  /* 0x0002d500ff0d8b82 */ /* 0x000e620000000800 */
[-C--:B----4-:R-:W-:Y:S02]  /*295b0*/  IMAD R29, R15, R237.reuse, RZ ;  /* 0x000000ed0f1d7224 */ /* 0x090fe400078e02ff */
[----:B------:R-:W-:Y:S01]  /*295c0*/  IMAD.WIDE.U32 R14, R14, R237, RZ ;  /* 0x000000ed0e0e7225 */ /* 0x000fe200078e00ff */
[----:B-----5:R-:W-:-:S03]  /*295d0*/  @P1 SHF.R.U32.HI R27, RZ, R31, R4 ;  /* 0x0000001fff1b1219 */ /* 0x020fc60000011604 */
        /* <DEDUP_REMOVED lines=23> */
.L_x_2878:
[----:B------:R-:W-:Y:S05]  /*29750*/  BSYNC B1 ;  /* 0x0000000000017941 */ /* 0x000fea0003800000 */
.L_x_2877:
[----:B------:R-:W-:Y:S05]  /*29760*/  @P2 BRA `(.L_x_2873) ;  /* 0x0000000800382947 */ /* 0x000fea0003800000 */
[----:B------:R-:W2:Y:S01]  /*29770*/  LDL R4, [R1+0x60] ;  /* 0x0000600001047983 */ /* 0x000ea20000100800 */
[----:B------:R-:W-:Y:S01]  /*29780*/  ULDC.64 UR4, c[0x0][0xaa0] ;  /* 0x0002a80000047ab9 */ /* 0x000fe20000000a00 */
[----:B------:R-:W3:Y:S01]  /*29790*/  LDC R15, c[0x0][0xbe8] ;  /* 0x0002fa00ff0f7b82 */ /* 0x000ee20000000800 */
[----:B------:R-:W-:Y:S01]  /*297a0*/  IMAD R2, R26, UR4, RZ ;  /* 0x000000041a027c24 */ /* 0x000fe2000f8e02ff */
[----:B------:R4:W5:Y:S01]  /*297b0*/  LDL R24, [R1+0x84] ;  /* 0x0000840001187983 */ /* 0x0009620000100800 */
[----:B------:R-:W-:Y:S02]  /*297c0*/  ULDC.64 UR6, c[0x0][0xaf0] ;  /* 0x0002bc0000067ab9 */ /* 0x000fe40000000a00 */
[C---:B------:R-:W-:Y:S01]  /*297d0*/  IMAD R9, R25.reuse, UR5, R2 ;  /* 0x0000000519097c24 */ /* 0x040fe2000f8e0202 */
[----:B------:R4:W5:Y:S01]  /*297e0*/  LDL R20, [R1+0x80] ;  /* 0x0000800001147983 */ /* 0x0009620000100800 */
[----:B-1----:R-:W-:Y:S01]  /*297f0*/  IMAD.WIDE.U32 R2, R25, UR4, RZ ;  /* 0x0000000419027c25 */ /* 0x002fe2000f8e00ff */
[----:B------:R-:W-:-:S02]  /*29800*/  ULDC.64 UR4, c[0x0][0xae8] ;  /* 0x0002ba0000047ab9 */ /* 0x000fc40000000a00 */
[----:B------:R4:W5:Y:S01]  /*29810*/  LDL R25, [R1+0x64] ;  /* 0x0000640001197983 */ /* 0x0009620000100800 */
[----:B---3--:R-:W-:-:S13]  /*29820*/  ISETP.NE.AND P0, PT, R15, 0x1, PT ;  /* 0x000000010f00780c */ /* 0x008fda0003f05270 */
[----:B------:R-:W1:Y:S08]  /*29830*/  @P0 LDC R8, c[0x0][0xbec] ;  /* 0x0002fb00ff080b82 */ /* 0x000e700000000800 */
[----:B------:R-:W3:Y:S01]  /*29840*/  @P0 LDC R11, c[0x0][0xbf0] ;  /* 0x0002fc00ff0b0b82 */ /* 0x000ee20000000800 */
[----:B------:R-:W-:Y:S02]  /*29850*/  IMAD.IADD R3, R3, 0x1, R9 ;  /* 0x0000000103037824 */ /* 0x000fe400078e0209 */
[----:B------:R-:W-:-:S04]  /*29860*/  IMAD.WIDE.U32 R2, R237, UR4, R2 ;  /* 0x00000004ed027c25 */ /* 0x000fc8000f8e0002 */
[----:B------:R-:W-:Y:S01]  /*29870*/  IMAD R3, R237, UR5, R3 ;  /* 0x00000005ed037c24 */ /* 0x000fe2000f8e0203 */
[----:B------:R-:W-:Y:S01]  /*29880*/  ULDC.64 UR4, c[0x0][0xae0] ;  /* 0x0002b80000047ab9 */ /* 0x000fe20000000a00 */
[----:B------:R-:W-:Y:S01]  /*29890*/  IMAD.WIDE.U32 R2, R33, UR6, R2 ;  /* 0x0000000621027c25 */ /* 0x000fe2000f8e0002 */
[----:B------:R-:W-:Y:S03]  /*298a0*/  BSSY B1, `(.L_x_2879) ;  /* 0x0000035000017945 */ /* 0x000fe60003800000 */
[----:B--2---:R-:W-:-:S04]  /*298b0*/  IMAD R4, R4, 0x20, R212 ;  /* 0x0000002004047824 */ /* 0x004fc800078e02d4 */
[----:B------:R-:W-:-:S04]  /*298c0*/  IMAD.IADD R13, R231, 0x1, R4 ;  /* 0x00000001e70d7824 */ /* 0x000fc800078e0204 */
[----:B-1----:R-:W-:-:S04]  /*298d0*/  @P0 IMAD.HI.U32 R4, R13, R8, RZ ;  /* 0x000000080d040227 */ /* 0x002fc800078e00ff */
[----:B------:R-:W-:Y:S01]  /*298e0*/  IMAD.MOV.U32 R9, RZ, RZ, R13 ;  /* 0x000000ffff097224 */ /* 0x000fe200078e000d */
[----:B---3--:R-:W-:Y:S01]  /*298f0*/  @P0 SHF.R.U32.HI R9, RZ, R11, R4 ;  /* 0x0000000bff090219 */ /* 0x008fe20000011604 */
[----:B------:R-:W-:-:S03]  /*29900*/  IMAD R8, R28, UR6, RZ ;  /* 0x000000061c087c24 */ /* 0x000fc6000f8e02ff */
[--C-:B------:R-:W-:Y:S01]  /*29910*/  SHF.R.S32.HI R4, RZ, 0x1f, R9.reuse ;  /* 0x0000001fff047819 */ /* 0x100fe20000011409 */
[----:B------:R-:W-:Y:S02]  /*29920*/  IMAD R11, R33, UR7, R8 ;  /* 0x00000007210b7c24 */ /* 0x000fe4000f8e0208 */
        /* <DEDUP_REMOVED lines=10> */
[----:B------:R-:W-:Y:S02]  /*299d0*/  IMAD.IADD R231, R212, 0x1, R231 ;  /* 0x00000001d4e77824 */ /* 0x000fe400078e02e7 */
[----:B------:R-:W-:-:S02]  /*299e0*/  IMAD R15, R0, R15, RZ ;  /* 0x0000000f000f7224 */ /* 0x000fc400078e02ff */
[C---:B------:R-:W-:Y:S02]  /*299f0*/  IMAD R9, R11.reuse, UR5, R4 ;  /* 0x000000050b097c24 */ /* 0x040fe4000f8e0204 */
[----:B------:R-:W-:Y:S01]  /*29a00*/  IMAD.WIDE.U32 R2, R11, UR4, R2 ;  /* 0x000000040b027c25 */ /* 0x000fe2000f8e0002 */
[----:B------:R-:W-:Y:S01]  /*29a10*/  ISETP.GE.AND P2, PT, R231, R15, PT ;  /* 0x0000000fe700720c */ /* 0x000fe20003f46270 */
[----:B------:R-:W-:Y:S02]  /*29a20*/  ULDC.64 UR4, c[0x0][0xa80] ;  /* 0x0002a00000047ab9 */ /* 0x000fe40000000a00 */
[----:B------:R-:W-:Y:S01]  /*29a30*/  IMAD.IADD R3, R3, 0x1, R9 ;  /* 0x0000000103037824 */ /* 0x000fe200078e0209 */
[----:B------:R-:W-:Y:S01]  /*29a40*/  LEA R4, P3, R2, UR4, 0x1 ;  /* 0x0000000402047c11 */ /* 0x000fe2000f8608ff */
[----:B------:R-:W-:-:S03]  /*29a50*/  VIADD R0, R231, 0x20 ;  /* 0x00000020e7007836 */ /* 0x000fc60000000000 */
[----:B------:R-:W-:Y:S02]  /*29a60*/  LEA.HI.X R14, R2, UR5, R3, 0x1, P3 ;  /* 0x00000005020e7c11 */ /* 0x000fe400098f0c03 */
[-C--:B------:R-:W-:Y:S01]  /*29a70*/  ISETP.GE.AND P1, PT, R0, R15.reuse, PT ;  /* 0x0000000f0000720c */ /* 0x080fe20003f26270 */
[----:B------:R-:W-:Y:S01]  /*29a80*/  VIADD R0, R231, 0x40 ;  /* 0x00000040e7007836 */ /* 0x000fe20000000000 */
[----:B------:R4:W1:Y:S04]  /*29a90*/  SHFL.IDX PT, R12, R4, RZ, 0x181f ;  /* 0x00181fff040c7589 */ /* 0x00086800000e0000 */
[----:B------:R4:W2:Y:S01]  /*29aa0*/  SHFL.IDX PT, R13, R14, RZ, 0x181f ;  /* 0x00181fff0e0d7589 */ /* 0x0008a200000e0000 */
        /* <DEDUP_REMOVED lines=10> */
[CC--:B------:R-:W-:Y:S01]  /*29b50*/  @!P3 LEA R8, P6, R220.reuse, R12.reuse, 0x1 ;  /* 0x0000000cdc08b211 */ /* 0x0c0fe200078c08ff */
[----:B-----5:R-:W-:Y:S02]  /*29b60*/  @!P4 IMAD.SHL.U32 R21, R25, 0x8, RZ ;  /* 0x000000081915c824 */ /* 0x020fe400078e00ff */
        /* <DEDUP_REMOVED lines=8> */
.L_x_2880:
[----:B------:R-:W-:Y:S05]  /*29bf0*/  BSYNC B1 ;  /* 0x0000000000017941 */ /* 0x000fea0003800000 */
.L_x_2879:
        /* <DEDUP_REMOVED lines=13> */
[----:B------:R-:W-:Y:S01]  /*29cd0*/  @!P1 LEA R2, P6, R221, R12, 0x1 ;  /* 0x0000000cdd029211 */ /* 0x000fe200078c08ff */
[----:B-----5:R-:W-:Y:S01]  /*29ce0*/  @!P3 IMAD.SHL.U32 R21, R25, 0x8, RZ ;  /* 0x000000081915b824 */ /* 0x020fe200078e00ff */
[-C--:B------:R-:W-:Y:S01]  /*29cf0*/  @!P2 LEA.HI.X R9, R220, R13.reuse, R24, 0x1, P5 ;  /* 0x0000000ddc09a211 */ /* 0x080fe200028f0c18 */
[----:B------:R1:W-:Y:S01]  /*29d00*/  @!P4 ST.E.128 desc[UR6][R10.64], RZ ;  /* 0x000000ff0a00c985 */ /* 0x0003e2000c101d06 */
[----:B------:R-:W-:Y:S01]  /*29d10*/  @!P1 LEA.HI.X R3, R221, R13, R20, 0x1, P6 ;  /* 0x0000000ddd039211 */ /* 0x000fe200030f0c14 */
[----:B------:R-:W-:-:S05]  /*29d20*/  @!P3 IMAD.WIDE R12, R21, 0x2, R12 ;  /* 0x00000002150cb825 */ /* 0x000fca00078e020c */
[----:B------:R1:W-:Y:S04]  /*29d30*/  @!P3 ST.E.128 desc[UR6][R12.64], RZ ;  /* 0x000000ff0c00b985 */ /* 0x0003e8000c101d06 */
[----:B------:R1:W-:Y:S04]  /*29d40*/  @!P2 ST.E.128 desc[UR6][R8.64], RZ ;  /* 0x000000ff0800a985 */ /* 0x0003e8000c101d06 */
[----:B------:R1:W-:Y:S02]  /*29d50*/  @!P1 ST.E.128 desc[UR6][R2.64], RZ ;  /* 0x000000ff02009985 */ /* 0x0003e4000c101d06 */
.L_x_2882:
[----:B------:R-:W-:Y:S05]  /*29d60*/  BSYNC B1 ;  /* 0x0000000000017941 */ /* 0x000fea0003800000 */
.L_x_2881:
[----:B-1-3--:R1:W3:Y:S01]  /*29d70*/  SHFL.IDX PT, R13, R14, 0x2, 0x181f ;  /* 0x00581f000e0d7f89 */ /* 0x00a2e200000e0000 */
        /* <DEDUP_REMOVED lines=12> */
[----:B-----5:R-:W-:Y:S01]  /*29e40*/  @!P4 IMAD.SHL.U32 R21, R25, 0x8, RZ ;  /* 0x000000081915c824 */ /* 0x020fe200078e00ff */
[-C--:B---3--:R-:W-:Y:S02]  /*29e50*/  @!P3 LEA.HI.X R11, R18, R13.reuse, R19, 0x1, P0 ;  /* 0x0000000d120bb211 */ /* 0x088fe400000f0c13 */
[-C--:B------:R-:W-:Y:S02]  /*29e60*/  @!P5 LEA.HI.X R9, R220, R13.reuse, R24, 0x1, P1 ;  /* 0x0000000ddc09d211 */ /* 0x080fe400008f0c18 */
[----:B------:R-:W-:Y:S01]  /*29e70*/  @!P6 LEA.HI.X R3, R221, R13, R20, 0x1, P2 ;  /* 0x0000000ddd03e211 */ /* 0x000fe200010f0c14 */
[----:B------:R-:W-:Y:S01]  /*29e80*/  @!P4 IMAD.WIDE R12, R21, 0x2, R12 ;  /* 0x00000002150cc825 */ /* 0x000fe200078e020c */
[----:B------:R0:W-:Y:S04]  /*29e90*/  @!P3 ST.E.128 desc[UR6][R10.64], RZ ;  /* 0x000000ff0a00b985 */ /* 0x0001e8000c101d06 */
[----:B------:R0:W-:Y:S04]  /*29ea0*/  @!P4 ST.E.128 desc[UR6][R12.64], RZ ;  /* 0x000000ff0c00c985 */ /* 0x0001e8000c101d06 */
[----:B------:R0:W-:Y:S04]  /*29eb0*/  @!P5 ST.E.128 desc[UR6][R8.64], RZ ;  /* 0x000000ff0800d985 */ /* 0x0001e8000c101d06 */
[----:B------:R0:W-:Y:S02]  /*29ec0*/  @!P6 ST.E.128 desc[UR6][R2.64], RZ ;  /* 0x000000ff0200e985 */ /* 0x0001e4000c101d06 */
.L_x_2884:
[----:B------:R-:W-:Y:S05]  /*29ed0*/  BSYNC B1 ;  /* 0x0000000000017941 */ /* 0x000fea0003800000 */
.L_x_2883:
[----:B------:R-:W-:Y:S01]  /*29ee0*/  VIADD R0, R231, 0x60 ;  /* 0x00000060e7007836 */ /* 0x000fe20000000000 */
[----:B0--3--:R0:W3:Y:S04]  /*29ef0*/  SHFL.IDX PT, R13, R14, 0x3, 0x181f ;  /* 0x00781f000e0d7f89 */ /* 0x0090e800000e0000 */
[----:B------:R-:W-:Y:S01]  /*29f00*/  ISETP.GE.AND P0, PT, R0, R15, PT ;  /* 0x0000000f0000720c */ /* 0x000fe20003f06270 */
[----:B------:R0:W0:-:S12]  /*29f10*/  SHFL.IDX PT, R12, R4, 0x3, 0x181f ;  /* 0x00781f00040c7f89 */ /* 0x00001800000e0000 */
        /* <DEDUP_REMOVED lines=19> */
.L_x_2873:
[----:B------:R-:W-:Y:S05]  /*2a050*/  BSYNC B0 ;  /* 0x0000000000007941 */ /* 0x000fea0003800000 */
.L_x_2863:
[----:B------:R-:W-:Y:S02]  /*2a060*/  ULDC UR4, c[0x0][0xc3c] ;  /* 0x00030f0000047ab9 */ /* 0x000fe40000000800 */
[----:B------:R-:W-:-:S13]  /*2a070*/  ISETP.GE.AND P0, PT, R7, UR4, PT ;  /* 0x0000000407007c0c */ /* 0x000fda000bf06270 */
[----:B------:R-:W-:Y:S05]  /*2a080*/  @!P0 BRA `(.L_x_2885) ;  /* 0xfffffd7400c48947 */ /* 0x000fea000383ffff */
[----:B------:R-:W-:Y:S05]  /*2a090*/  BRA `(.L_x_2622) ;  /* 0x0000009c00107947 */ /* 0x000fea0003800000 */
.L_x_2620:
        /* <DEDUP_REMOVED lines=20> */
.L_x_2886:
        /* <DEDUP_REMOVED lines=44> */
.L_x_2890:
        /* <DEDUP_REMOVED lines=40> */
.L_x_2888:
        /* <DEDUP_REMOVED lines=12> */
.L_x_2891:
        /* <DEDUP_REMOVED lines=63> */
.L_x_2892:
        /* <DEDUP_REMOVED lines=62> */
.L_x_2893:
[----:B01----:R-:W-:-:S05]  /*2afb0*/  LOP3.LUT R3, RZ, R2, RZ, 0x33, !PT ;  /* 0x00000002ff037212 */ /* 0x003fca00078e33ff */
[----:B------:R-:W-:-:S05]  /*2afc0*/  IMAD.IADD R2, R4, 0x1, R3 ;  /* 0x0000000104027824 */ /* 0x000fca00078e0203 */
[----:B------:R1:W-:Y:S01]  /*2afd0*/  STL [R1+0x4], R2 ;  /* 0x0000040201007387 */ /* 0x0003e20000100800 */
[----:B------:R-:W-:Y:S05]  /*2afe0*/  BRA `(.L_x_2894) ;  /* 0x0000000000107947 */ /* 0x000fea0003800000 */
.L_x_2889:
[----:B------:R-:W-:Y:S01]  /*2aff0*/  IMAD.U32 R2, RZ, RZ, UR6 ;  /* 0x00000006ff027e24 */ /* 0x000fe2000f8e00ff */
[----:B------:R0:W-:Y:S04]  /*2b000*/  STL [R1+0x4], RZ ;  /* 0x000004ff01007387 */ /* 0x0001e80000100800 */
[----:B------:R0:W-:Y:S04]  /*2b010*/  STL [R1+0x8], RZ ;  /* 0x000008ff01007387 */ /* 0x0001e80000100800 */
[----:B------:R0:W-:Y:S02]  /*2b020*/  STL [R1], R2 ;  /* 0x0000000201007387 */ /* 0x0001e40000100800 */
.L_x_2894:
        /* <DEDUP_REMOVED lines=10> */
.L_x_2887:
        /* <DEDUP_REMOVED lines=37> */
.L_x_3056:
[----:B------:R-:W2:Y:S01]  /*2b320*/  LDL R0, [R1+0xc] ;  /* 0x00000c0001007983 */ /* 0x000ea20000100800 */
[----:B------:R-:W2:Y:S01]  /*2b330*/  LDC.64 R2, c[0x0][0xc88] ;  /* 0x00032200ff027b82 */ /* 0x000ea20000000a00 */
[----:B------:R-:W-:Y:S01]  /*2b340*/  ULDC.64 UR4, c[0x0][0x208] ;  /* 0x0000820000047ab9 */ /* 0x000fe20000000a00 */
[----:B--2---:R-:W-:-:S05]  /*2b350*/  IMAD.WIDE R2, R0, 0x4, R2 ;  /* 0x0000000400027825 */ /* 0x004fca00078e0202 */
[----:B01----:R-:W2:Y:S01]  /*2b360*/  LDG.E R4, desc[UR4][R2.64] ;  /* 0x0000000402047981 */ /* 0x003ea2000c1e1900 */
[----:B------:R-:W-:Y:S05]  /*2b370*/  YIELD ;  /* 0x0000000000007946 */ /* 0x000fea0003800000 */
[----:B------:R-:W-:Y:S01]  /*2b380*/  ULDC.64 UR4, c[0x0][0xa28] ;  /* 0x00028a0000047ab9 */ /* 0x000fe20000000a00 */
[----:B------:R-:W-:Y:S01]  /*2b390*/  IMAD.MOV.U32 R0, RZ, RZ, RZ ;  /* 0x000000ffff007224 */ /* 0x000fe200078e00ff */
[----:B------:R-:W-:Y:S01]  /*2b3a0*/  ISETP.NE.U32.AND P0, PT, RZ, UR4, PT ;  /* 0x00000004ff007c0c */ /* 0x000fe2000bf05070 */
[----:B------:R-:W-:Y:S01]  /*2b3b0*/  ULDC.64 UR12, c[0x0][0x208] ;  /* 0x00008200000c7ab9 */ /* 0x000fe20000000a00 */
[----:B------:R-:W-:Y:S01]  /*2b3c0*/  IMAD.MOV.U32 R8, RZ, RZ, RZ ;  /* 0x000000ffff087224 */ /* 0x000fe200078e00ff */
[----:B------:R-:W-:Y:S01]  /*2b3d0*/  ULDC.64 UR10, c[0x0][0xa18] ;  /* 0x00028600000a7ab9 */ /* 0x000fe20000000a00 */
[----:B------:R-:W-:Y:S01]  /*2b3e0*/  ISETP.NE.AND.EX P0, PT, RZ, UR5, PT, P0 ;  /* 0x00000005ff007c0c */ /* 0x000fe2000bf05300 */
[----:B------:R-:W-:Y:S01]  /*2b3f0*/  ULDC.64 UR8, c[0x0][0xa10] ;  /* 0x0002840000087ab9 */ /* 0x000fe20000000a00 */
[----:B------:R-:W-:Y:S01]  /*2b400*/  ULDC.64 UR6, c[0x0][0xa08] ;  /* 0x0002820000067ab9 */ /* 0x000fe20000000a00 */
[----:B--2---:R-:W-:Y:S01]  /*2b410*/  SHF.R.S32.HI R5, RZ, 0x1f, R4 ;  /* 0x0000001fff057819 */ /* 0x004fe20000011404 */
[----:B------:R-:W-:-:S09]  /*2b420*/  IMAD.SHL.U32 R15, R4, 0x4, RZ ;  /* 0x00000004040f7824 */ /* 0x000fd200078e00ff */
[C---:B------:R-:W-:Y:S01]  /*2b430*/  @P0 LEA R2, P1, R4.reuse, UR4, 0x2 ;  /* 0x0000000404020c11 */ /* 0x040fe2000f8210ff */
[----:B------:R0:W-:Y:S03]  /*2b440*/  STL [R1+0x34], R4 ;  /* 0x0000340401007387 */ /* 0x0001e60000100800 */
        /* <DEDUP_REMOVED lines=14> */
[C---:B--2---:R-:W-:Y:S02]  /*2b530*/  IADD3 R2, P4, R15.reuse, UR4, RZ ;  /* 0x000000040f027c10 */ /* 0x044fe4000ff9e0ff */
[----:B------:R-:W-:Y:S02]  /*2b540*/  ISETP.NE.AND.EX P3, PT, RZ, UR11, PT, P3 ;  /* 0x0000000bff007c0c */ /* 0x000fe4000bf65330 */
[C---:B------:R-:W-:Y:S02]  /*2b550*/  IADD3.X R3, R14.reuse, UR5, RZ, P4, !PT ;  /* 0x000000050e037c10 */ /* 0x040fe4000a7fe4ff */
[----:B0-----:R-:W-:Y:S02]  /*2b560*/  IADD3 R4, P4, R15, UR8, RZ ;  /* 0x000000080f047c10 */ /* 0x001fe4000ff9e0ff */
[----:B------:R-:W-:Y:S01]  /*2b570*/  ISETP.NE.AND.EX P0, PT, RZ, UR7, PT, P0 ;  /* 0x00000007ff007c0c */ /* 0x000fe2000bf05300 */
[----:B------:R-:W2:Y:S01]  /*2b580*/  @P2 LDG.E R8, desc[UR12][R2.64] ;  /* 0x0000000c02082981 */ /* 0x000ea2000c1e1900 */
[C---:B-1----:R-:W-:Y:S01]  /*2b590*/  IADD3.X R5, R14.reuse, UR9, RZ, P4, !PT ;  /* 0x000000090e057c10 */ /* 0x042fe2000a7fe4ff */
        /* <DEDUP_REMOVED lines=8> */
[----:B------:R1:W5:Y:S04]  /*2b620*/  @P0 LDG.E R11, desc[UR12][R6.64] ;  /* 0x0000000c060b0981 */ /* 0x000368000c1e1900 */
[----:B------:R1:W5:Y:S01]  /*2b630*/  @P1 LDG.E R10, desc[UR12][R4.64] ;  /* 0x0000000c040a1981 */ /* 0x000362000c1e1900 */
[----:B0-----:R-:W-:-:S04]  /*2b640*/  @P3 IADD3 R8, P4, R15, UR10, RZ ;  /* 0x0000000a0f083c10 */ /* 0x001fc8000ff9e0ff */
[----:B------:R-:W-:-:S05]  /*2b650*/  @P3 IADD3.X R9, R14, UR11, RZ, P4, !PT ;  /* 0x0000000b0e093c10 */ /* 0x000fca000a7fe4ff */
[----:B------:R-:W2:Y:S01]  /*2b660*/  @P3 LDG.E R12, desc[UR12][R8.64] ;  /* 0x0000000c080c3981 */ /* 0x000ea2000c1e1900 */
[----:B------:R-:W-:-:S03]  /*2b670*/  UISETP.NE.AND.EX UP0, UPT, UR5, URZ, UPT, UP0 ;  /* 0x0000003f0500728c */ /* 0x000fc6000bf05300 */
[----:B------:R-:W-:Y:S01]  /*2b680*/  ULDC UR5, c[0x0][0x2f0] ;  /* 0x0000bc0000057ab9 */ /* 0x000fe20000000800 */
[----:B------:R-:W-:-:S04]  /*2b690*/  USEL UR4, UR4, 0x1, UP0 ;  /* 0x0000000104047887 */ /* 0x000fc80008000000 */
[----:B------:R-:W-:Y:S01]  /*2b6a0*/  UIMAD UR4, UR4, UR5, URZ ;  /* 0x00000005040472a4 */ /* 0x000fe2000f8e023f */
[----:B--2---:R1:W-:Y:S04]  /*2b6b0*/  STL [R1+0x50], R12 ;  /* 0x0000500c01007387 */ /* 0x0043e80000100800 */
[----:B------:R1:W5:Y:S01]  /*2b6c0*/  LDL R13, [R1+0x50] ;  /* 0x00005000010d7983 */ /* 0x0003620000100800 */
[----:B------:R-:W-:Y:S01]  /*2b6d0*/  ULDC UR5, c[0x0][0x348] ;  /* 0x0000d20000057ab9 */ /* 0x000fe20000000800 */
[----:B------:R-:W-:Y:S02]  /*2b6e0*/  IMAD.U32 R8, RZ, RZ, UR4 ;  /* 0x00000004ff087e24 */ /* 0x000fe4000f8e00ff */
[----:B------:R-:W-:Y:S01]  /*2b6f0*/  IMAD.U32 R9, RZ, RZ, UR5 ;  /* 0x00000005ff097e24 */ /* 0x000fe2000f8e00ff */
[----:B------:R-:W-:Y:S06]  /*2b700*/  @P3 BRA `(.L_x_2896) ;  /* 0x0000000000183947 */ /* 0x000fec0003800000 */
[----:B------:R-:W-:Y:S05]  /*2b710*/  @!P2 BRA `(.L_x_2896) ;  /* 0x000000000014a947 */ /* 0x000fea0003800000 */
[----:B------:R-:W-:Y:S02]  /*2b720*/  ULDC.64 UR4, c[0x0][0x208] ;  /* 0x0000820000047ab9 */ /* 0x000fe40000000a00 */
[----:B-1----:R-:W2:Y:S04]  /*2b730*/  LDG.E R12, desc[UR4][R2.64] ;  /* 0x00000004020c7981 */ /* 0x002ea8000c1e1900 */
[----:B------:R-:W2:Y:S02]  /*2b740*/  LDG.E R2, desc[UR4][R2.64+0x4] ;  /* 0x0000040402027981 */ /* 0x000ea4000c1e1900 */
[----:B--2--5:R-:W-:-:S05]  /*2b750*/  IMAD.IADD R13, R2, 0x1, -R12 ;  /* 0x00000001020d7824 */ /* 0x024fca00078e0a0c */
[----:B------:R0:W-:Y:S02]  /*2b760*/  STL [R1+0x50], R13 ;  /* 0x0000500d01007387 */ /* 0x0001e40000100800 */
.L_x_2896:
[----:B------:R-:W2:Y:S01]  /*2b770*/  LDL.LU R3, [R1+0x8] ;  /* 0x0000080001037983 */ /* 0x000ea20000300800 */
[----:B------:R-:W-:Y:S02]  /*2b780*/  ULDC.64 UR4, c[0x0][0xa20] ;  /* 0x0002880000047ab9 */ /* 0x000fe40000000a00 */
[----:B------:R-:W-:Y:S01]  /*2b790*/  ISETP.NE.U32.AND P2, PT, RZ, UR4, PT ;  /* 0x00000004ff007c0c */ /* 0x000fe2000bf45070 */
[----:B-1----:R-:W3:Y:S03]  /*2b7a0*/  LDL R12, [R1+0x34] ;  /* 0x00003400010c7983 */ /* 0x002ee60000100800 */
[----:B------:R-:W-:Y:S02]  /*2b7b0*/  ISETP.NE.AND.EX P2, PT, RZ, UR5, PT, P2 ;  /* 0x00000005ff007c0c */ /* 0x000fe4000bf45320 */
[C---:B--2---:R-:W-:Y:S02]  /*2b7c0*/  LOP3.LUT R17, R3.reuse, 0xff000000, RZ, 0xc0, !PT ;  /* 0xff00000003117812 */ /* 0x044fe400078ec0ff */
[----:B------:R-:W-:-:S02]  /*2b7d0*/  LOP3.LUT R2, R3, 0xff0000, RZ, 0xc0, !PT ;  /* 0x00ff000003027812 */ /* 0x000fc400078ec0ff */
[----:B------:R-:W-:Y:S02]  /*2b7e0*/  SHF.R.U32.HI R17, RZ, 0x8, R17 ;  /* 0x00000008ff117819 */ /* 0x000fe40000011611 */
[----:B------:R-:W-:Y:S02]  /*2b7f0*/  LOP3.LUT R16, R3, 0xffff, RZ, 0xc0, !PT ;  /* 0x0000ffff03107812 */ /* 0x000fe400078ec0ff */
[----:B------:R-:W-:Y:S01]  /*2b800*/  LEA.HI R17, R2, R17, RZ, 0x10 ;  /* 0x0000001102117211 */ /* 0x000fe200078f80ff */
[----:B-----5:R-:W-:-:S05]  /*2b810*/  IMAD.IADD R2, R11, 0x1, R0 ;  /* 0x000000010b027824 */ /* 0x020fca00078e0200 */
[----:B------:R1:W-:Y:S04]  /*2b820*/  STL [R1+0x1c], R2 ;  /* 0x00001c0201007387 */ /* 0x0003e80000100800 */
[----:B---3--:R1:W-:Y:S01]  /*2b830*/  STL [R1+0x14], R12 ;  /* 0x0000140c01007387 */ /* 0x0083e20000100800 */
[----:B------:R-:W-:Y:S05]  /*2b840*/  @!P2 BRA `(.L_x_2897) ;  /* 0x000000000014a947 */ /* 0x000fea0003800000 */
[----:B-1----:R-:W-:Y:S01]  /*2b850*/  IADD3 R2, P0, R15, UR4, RZ ;  /* 0x000000040f027c10 */ /* 0x002fe2000ff1e0ff */
[----:B------:R-:W-:-:S03]  /*2b860*/  ULDC.64 UR6, c[0x0][0x208] ;  /* 0x0000820000067ab9 */ /* 0x000fc60000000a00 */
[----:B------:R-:W-:-:S05]  /*2b870*/  IADD3.X R3, R14, UR5, RZ, P0, !PT ;  /* 0x000000050e037c10 */ /* 0x000fca00087fe4ff */
[----:B------:R2:W5:Y:S01]  /*2b880*/  LDG.E R8, desc[UR6][R2.64] ;  /* 0x0000000602087981 */ /* 0x000562000c1e1900 */
[----:B------:R-:W-:Y:S05]  /*2b890*/  BRA `(.L_x_2898) ;  /* 0x0000000000147947 */ /* 0x000fea0003800000 */
.L_x_2897:
[----:B------:R-:W-:Y:S05]  /*2b8a0*/  @!P0 BRA `(.L_x_2898) ;  /* 0x0000000000108947 */ /* 0x000fea0003800000 */
[----:B------:R-:W-:Y:S02]  /*2b8b0*/  ULDC.64 UR4, c[0x0][0x208] ;  /* 0x0000820000047ab9 */ /* 0x000fe40000000a00 */
[----:B------:R-:W2:Y:S04]  /*2b8c0*/  LDG.E R8, desc[UR4][R6.64] ;  /* 0x0000000406087981 */ /* 0x000ea8000c1e1900 */
[----:B------:R-:W2:Y:S02]  /*2b8d0*/  LDG.E R6, desc[UR4][R6.64+0x4] ;  /* 0x0000040406067981 */ /* 0x000ea4000c1e1900 */
[----:B--2---:R-:W-:-:S07]  /*2b8e0*/  IMAD.IADD R8, R6, 0x1, -R8 ;  /* 0x0000000106087824 */ /* 0x004fce00078e0a08 */
.L_x_2898:
[----:B------:R-:W-:Y:S01]  /*2b8f0*/  ULDC.64 UR4, c[0x0][0x208] ;  /* 0x0000820000047ab9 */ /* 0x000fe20000000a00 */
[----:B------:R-:W3:Y:S01]  /*2b900*/  LDL R6, [R1+0x4] ;  /* 0x0000040001067983 */ /* 0x000ee20000100800 */
[----:B--2---:R-:W2:Y:S03]  /*2b910*/  LDC R3, c[0x0][0x448] ;  /* 0x00011200ff037b82 */ /* 0x004ea60000000800 */
[----:B-1----:R-:W4:Y:S04]  /*2b920*/  @P1 LDG.E R2, desc[UR4][R4.64] ;  /* 0x0000000404021981 */ /* 0x002f28000c1e1900 */
[----:B------:R1:W4:Y:S01]  /*2b930*/  @P1 LDG.E R4, desc[UR4][R4.64+0x4] ;  /* 0x0000040404041981 */ /* 0x000322000c1e1900 */
[----:B-----5:R-:W-:Y:S01]  /*2b940*/  IMAD.IADD R7, R8, 0x1, -R0 ;  /* 0x0000000108077824 */ /* 0x020fe200078e0a00 */
[----:B------:R-:W-:Y:S01]  /*2b950*/  LOP3.LUT R11, R17, 0xff, RZ, 0xc0, !PT ;  /* 0x000000ff110b7812 */ /* 0x000fe200078ec0ff */
[----:B------:R-:W-:Y:S01]  /*2b960*/  BSSY B0, `(.L_x_2899) ;  /* 0x0000036000007945 */ /* 0x000fe20003800000 */
[----:B------:R-:W-:-:S03]  /*2b970*/  SHF.R.U32.HI R17, RZ, 0x10, R17 ;  /* 0x00000010ff117819 */ /* 0x000fc60000011611 */
[----:B------:R0:W-:Y:S01]  /*2b980*/  STL [R1+0x60], R11 ;  /* 0x0000600b01007387 */ /* 0x0001e20000100800 */
[----:B--2---:R-:W-:-:S13]  /*2b990*/  ISETP.NE.AND P0, PT, R3, 0x1, PT ;  /* 0x000000010300780c */ /* 0x004fda0003f05270 */
[----:B------:R-:W2:Y:S08]  /*2b9a0*/  @P0 LDC R3, c[0x0][0x44c] ;  /* 0x00011300ff030b82 */ /* 0x000eb00000000800 */
[----:B-1----:R-:W1:Y:S01]  /*2b9b0*/  @P0 LDC R5, c[0x0][0x450] ;  /* 0x00011400ff050b82 */ /* 0x002e620000000800 */
[----:B----4-:R-:W-:Y:S02]  /*2b9c0*/  @P1 IMAD.IADD R9, R4, 0x1, -R2 ;  /* 0x0000000104091824 */ /* 0x010fe400078e0a02 */
[----:B---3--:R-:W-:-:S04]  /*2b9d0*/  IMAD.SHL.U32 R2, R6, 0x80, RZ ;  /* 0x0000008006027824 */ /* 0x008fc800078e00ff */
[----:B------:R-:W-:-:S04]  /*2b9e0*/  VIADD R2, R2, 0x7f ;  /* 0x0000007f02027836 */ /* 0x000fc80000000000 */
[----:B--2---:R-:W-:-:S05]  /*2b9f0*/  @P0 IMAD.HI.U32 R0, R2, R3, RZ ;  /* 0x0000000302000227 */ /* 0x004fca00078e00ff */
[----:B-1----:R-:W-:Y:S01]  /*2ba00*/  @P0 SHF.R.U32.HI R2, RZ, R5, R0 ;  /* 0x00000005ff020219 */ /* 0x002fe20000011600 */
[----:B------:R-:W-:-:S04]  /*2ba10*/  IMAD.IADD R0, R7, 0x1, R9 ;  /* 0x0000000107007824 */ /* 0x000fc800078e0209 */
[C---:B------:R-:W-:Y:S01]  /*2ba20*/  VIADD R3, R0.reuse, 0x4f ;  /* 0x0000004f00037836 */ /* 0x040fe20000000000 */
[----:B------:R-:W-:-:S03]  /*2ba30*/  IADD3 R21, R0, 0x50, -R13 ;  /* 0x0000005000157810 */ /* 0x000fc60007ffe80d */
[----:B------:R-:W-:-:S04]  /*2ba40*/  IMAD.HI R0, R3, 0x66666667, RZ ;  /* 0x6666666703007827 */ /* 0x000fc800078e02ff */
[----:B------:R-:W-:Y:S01]  /*2ba50*/  IMAD.IADD R2, R21, 0x1, R2 ;  /* 0x0000000115027824 */ /* 0x000fe200078e0202 */
[----:B------:R-:W-:Y:S01]  /*2ba60*/  SHF.R.U32.HI R20, RZ, 0x1f, R0 ;  /* 0x0000001fff147819 */ /* 0x000fe20000011600 */
[----:B------:R-:W-:Y:S02]  /*2ba70*/  IMAD.MOV.U32 R3, RZ, RZ, RZ ;  /* 0x000000ffff037224 */ /* 0x000fe400078e00ff */
[----:B------:R-:W-:Y:S01]  /*2ba80*/  IMAD.HI R2, R2, 0x66666667, RZ ;  /* 0x6666666702027827 */ /* 0x000fe200078e02ff */
[----:B------:R-:W-:-:S04]  /*2ba90*/  LEA.HI.SX32 R20, R0, R20, 0x1b ;  /* 0x0000001400147211 */ /* 0x000fc800078fdaff */
        /* <DEDUP_REMOVED lines=8> */
[----:B------:R-:W-:Y:S02]  /*2bb20*/  IABS R2, R0 ;  /* 0x0000000000027213 */ /* 0x000fe40000000000 */
[----:B------:R-:W-:Y:S02]  /*2bb30*/  IADD3 R3, R0, -0x1, R6 ;  /* 0xffffffff00037810 */ /* 0x000fe40007ffe006 */
[----:B------:R-:W0:Y:S08]  /*2bb40*/  I2F.RP R4, R2 ;  /* 0x0000000200047306 */ /* 0x000e300000209400 */
[----:B0-----:R-:W0:Y:S02]  /*2bb50*/  MUFU.RCP R4, R4 ;  /* 0x0000000400047308 */ /* 0x001e240000001000 */
[----:B0-----:R-:W-:-:S06]  /*2bb60*/  VIADD R4, R4, 0xffffffe ;  /* 0x0ffffffe04047836 */ /* 0x001fcc0000000000 */
[----:B------:R0:W1:Y:S02]  /*2bb70*/  F2I.FTZ.U32.TRUNC.NTZ R5, R4 ;  /* 0x0000000400057305 */ /* 0x000064000021f000 */
[----:B0-----:R-:W-:-:S04]  /*2bb80*/  LOP3.LUT R4, R3, R0, RZ, 0x3c, !PT ;  /* 0x0000000003047212 */ /* 0x001fc800078e3cff */
[----:B------:R-:W-:Y:S01]  /*2bb90*/  ISETP.GE.AND P3, PT, R4, RZ, PT ;  /* 0x000000ff0400720c */ /* 0x000fe20003f66270 */
[----:B-1----:R-:W-:-:S04]  /*2bba0*/  IMAD.MOV R4, RZ, RZ, -R5 ;  /* 0x000000ffff047224 */ /* 0x002fc800078e0a05 */
        /* <DEDUP_REMOVED lines=17> */
.L_x_2900:
[----:B------:R-:W-:Y:S05]  /*2bcc0*/  BSYNC B0 ;  /* 0x0000000000007941 */ /* 0x000fea0003800000 */
.L_x_2899:
        /* <DEDUP_REMOVED lines=21> */
[----:B------:R-:W0:Y:S02]  /*2be20*/  S2R R2, SR_TID.X ;  /* 0x0000000000027919 */ /* 0x000e240000002100 */
[----:B0-----:R-:W-:-:S04]  /*2be30*/  SHF.R.U32.HI R2, RZ, 0x5, R2 ;  /* 0x00000005ff027819 */ /* 0x001fc80000011602 */
[----:B------:R-:W-:-:S05]  /*2be40*/  LOP3.LUT R2, R2, 0x3, RZ, 0xc0, !PT ;  /* 0x0000000302027812 */ /* 0x000fca00078ec0ff */
[----:B------:R0:W1:Y:S02]  /*2be50*/  SHFL.IDX PT, R14, R2, RZ, 0x1f ;  /* 0x00001fff020e7589 */ /* 0x00006400000e0000 */
.L_x_3123:
[----:B-1----:R-:W-:Y:S02]  /*2be60*/  ISETP.NE.AND P0, PT, R14, RZ, PT ;  /* 0x000000ff0e00720c */ /* 0x002fe40003f05270 */
[----:B------:R-:W-:-:S11]  /*2be70*/  PLOP3.LUT P6, PT, PT, PT, PT, 0x8, 0x0 ;  /* 0x000000000000781c */ /* 0x000fd60003fce170 */
[----:B------:R-:W-:Y:S05]  /*2be80*/  @P0 BRA `(.L_x_2904) ;  /* 0x00000000000c0947 */ /* 0x000fea0003800000 */
[----:B------:R-:W-:-:S03]  /*2be90*/  UMOV UR4, 0xffffffff ;  /* 0xffffffff00047882 */ /* 0x000fc60000000000 */
[----:B------:R-:W-:Y:S05]  /*2bea0*/  BRA.DIV UR4, `(.L_x_2905) ;  /* 0x0000009204507947 */ /* 0x000fea000b800000 */
[----:B------:R-:W-:-:S13]  /*2beb0*/  ELECT P6, URZ, PT ;  /* 0x00000000003f782f */ /* 0x000fda00038c0000 */
.L_x_2904:
[----:B0-----:R-:W2:Y:S01]  /*2bec0*/  LDL R2, [R1+0x64] ;  /* 0x0000640001027983 */ /* 0x001ea20000100800 */
[----:B------:R-:W-:Y:S01]  /*2bed0*/  BSSY B1, `(.L_x_2906) ;  /* 0x0000008000017945 */ /* 0x000fe20003800000 */
[----:B--2---:R-:W-:-:S05]  /*2bee0*/  VIADD R2, R2, 0x1 ;  /* 0x0000000102027836 */ /* 0x004fca0000000000 */
[----:B------:R-:W-:-:S04]  /*2bef0*/  LEA.HI R3, R2, R2, RZ, 0x1 ;  /* 0x0000000202037211 */ /* 0x000fc800078f08ff */
[----:B------:R-:W-:-:S05]  /*2bf00*/  LOP3.LUT R3, R3, 0xfffffffe, RZ, 0xc0, !PT ;  /* 0xfffffffe03037812 */ /* 0x000fca00078ec0ff */
[----:B------:R-:W-:-:S05]  /*2bf10*/  IMAD.IADD R2, R2, 0x1, -R3 ;  /* 0x0000000102027824 */ /* 0x000fca00078e0a03 */
[----:B------:R-:W-:-:S04]  /*2bf20*/  SHF.L.U32 R2, R2, 0x1f, RZ ;  /* 0x0000001f02027819 */ /* 0x000fc800000006ff */
[----:B------:R-:W0:Y:S02]  /*2bf30*/  SYNCS.PHASECHK.TRANS64.TRYWAIT P0, [R18+URZ+0x38820], R2 ;  /* 0x03882002120075a7 */ /* 0x000e24000800017f */
[----:B0-----:R-:W-:Y:S05]  /*2bf40*/  @!P0 BRA `(.L_x_2907) ;  /* 0x0000009000488947 */ /* 0x001fea0003800000 */
.L_x_3126:
[----:B------:R-:W-:Y:S05]  /*2bf50*/  BSYNC B1 ;  /* 0x0000000000017941 */ /* 0x000fea0003800000 */
.L_x_2906:
[----:B------:R-:W-:Y:S04]  /*2bf60*/  BSSY B1, `(.L_x_2908) ;  /* 0x00000ae000017945 */ /* 0x000fe80003800000 */
[----:B------:R-:W-:Y:S05]  /*2bf70*/  @!P6 BRA `(.L_x_2909) ;  /* 0x0000000800b0e947 */ /* 0x000fea0003800000 */
[----:B------:R-:W2:Y:S04]  /*2bf80*/  LDL R5, [R1+0x20] ;  /* 0x0000200001057983 */ /* 0x000ea80000100800 */
[----:B------:R-:W3:Y:S01]  /*2bf90*/  LDL R4, [R1+0x24] ;  /* 0x0000240001047983 */ /* 0x000ee20000100800 */
[----:B------:R-:W-:Y:S01]  /*2bfa0*/  BSSY B2, `(.L_x_2910) ;  /* 0x0000008000027945 */ /* 0x000fe20003800000 */
[----:B------:R-:W1:Y:S02]  /*2bfb0*/  S2R R3, SR_TID.X ;  /* 0x0000000000037919 */ /* 0x000e640000002100 */
[----:B-1----:R-:W-:-:S04]  /*2bfc0*/  LOP3.LUT R3, R3, 0x7f, RZ, 0xc0, !PT ;  /* 0x0000007f03037812 */ /* 0x002fc800078ec0ff */
[----:B------:R-:W-:Y:S01]  /*2bfd0*/  ISETP.NE.AND P1, PT, R3, RZ, PT ;  /* 0x000000ff0300720c */ /* 0x000fe20003f25270 */
[----:B--2---:R-:W-:Y:S01]  /*2bfe0*/  IMAD R6, R5, 0x8, R18 ;  /* 0x0000000805067824 */ /* 0x004fe200078e0212 */
[----:B---3--:R-:W-:-:S04]  /*2bff0*/  SHF.L.U32 R8, R4, 0x1f, RZ ;  /* 0x0000001f04087819 */ /* 0x008fc800000006ff */
[----:B------:R-:W1:Y:S02]  /*2c000*/  SYNCS.PHASECHK.TRANS64.TRYWAIT P0, [R6+URZ+0x388a0], R8 ;  /* 0x0388a008060075a7 */ /* 0x000e64000800017f */
[----:B-1----:R-:W-:Y:S05]  /*2c010*/  @!P0 BRA `(.L_x_2911) ;  /* 0x0000009000288947 */ /* 0x002fea0003800000 */
.L_x_3127:
[----:B------:R-:W-:Y:S05]  /*2c020*/  BSYNC B2 ;  /* 0x0000000000027941 */ /* 0x000fea0003800000 */
.L_x_2910:
[----:B------:R-:W-:Y:S04]  /*2c030*/  BSSY B2, `(.L_x_2912) ;  /* 0x0000009000027945 */ /* 0x000fe80003800000 */
[----:B------:R-:W-:Y:S05]  /*2c040*/  @P1 BRA `(.L_x_2913) ;  /* 0x00000000001c1947 */ /* 0x000fea0003800000 */
[----:B------:R-:W2:Y:S01]  /*2c050*/  S2R R3, SR_TID.X ;  /* 0x0000000000037919 */ /* 0x000ea20000002100 */
[----:B0-----:R-:W-:-:S04]  /*2c060*/  IMAD.MOV.U32 R2, RZ, RZ, 0xa000 ;  /* 0x0000a000ff027424 */ /* 0x001fc800078e00ff */
[----:B------:R3:W-:Y:S01]  /*2c070*/  SYNCS.ARRIVE.TRANS64 RZ, [R6+URZ+0x38890], R2 ;  /* 0x0388900206ff79a7 */ /* 0x0007e2000800003f */
[----:B--2---:R-:W-:-:S04]  /*2c080*/  LOP3.LUT R3, R3, 0x1f, RZ, 0xc0, !PT ;  /* 0x0000001f03037812 */ /* 0x004fc800078ec0ff */
[----:B------:R-:W-:-:S13]  /*2c090*/  ISETP.NE.AND P0, PT, R3, RZ, PT ;  /* 0x000000ff0300720c */ /* 0x000fda0003f05270 */
[----:B---3--:R-:W-:Y:S05]  /*2c0a0*/  @!P0 BRA `(.L_x_2913) ;  /* 0x0000000000048947 */ /* 0x008fea0003800000 */
[----:B------:R-:W-:Y:S01]  /*2c0b0*/  BPT.TRAP 0x1 ;  /* 0x000000040000795c */ /* 0x000fe20000300000 */
.L_x_2913:
[----:B------:R-:W-:Y:S05]  /*2c0c0*/  BSYNC B2 ;  /* 0x0000000000027941 */ /* 0x000fea0003800000 */
.L_x_2912:
[----:B0-----:R-:W2:Y:S01]  /*2c0d0*/  LDL R2, [R1+0x20] ;  /* 0x0000200001027983 */ /* 0x001ea20000100800 */
[----:B------:R-:W-:Y:S01]  /*2c0e0*/  IMAD.MOV.U32 R3, RZ, RZ, RZ ;  /* 0x000000ffff037224 */ /* 0x000fe200078e00ff */
[----:B------:R-:W-:Y:S01]  /*2c0f0*/  UIADD3 UR4, UP0, UR36, 0x570, URZ ;  /* 0x0000057024047890 */ /* 0x000fe2000ff1e03f */
[----:B------:R-:W-:Y:S01]  /*2c100*/  PLOP3.LUT P0, PT, PT, PT, PT, 0x80, 0x0 ;  /* 0x000000000000781c */ /* 0x000fe20003f0f070 */
[----:B------:R-:W-:Y:S01]  /*2c110*/  UMOV UR6, 0x0 ;  /* 0x0000000000067882 */ /* 0x000fe20000000000 */
[----:B------:R-:W-:Y:S01]  /*2c120*/  UMOV UR7, 0x12f00000 ;  /* 0x12f0000000077882 */ /* 0x000fe20000000000 */
[----:B------:R-:W-:Y:S01]  /*2c130*/  R2UR UR10, R3 ;  /* 0x00000000030a72ca */ /* 0x000fe200000e0000 */
[----:B------:R-:W-:Y:S01]  /*2c140*/  IMAD R3, R7, 0x50, R10 ;  /* 0x0000005007037824 */ /* 0x000fe200078e020a */
[----:B------:R-:W-:-:S03]  /*2c150*/  UIADD3.X UR5, URZ, UR37, URZ, UP0, !UPT ;  /* 0x000000253f057290 */ /* 0x000fc600087fe43f */
[----:B------:R-:W-:Y:S02]  /*2c160*/  VIADD R3, R3, 0xffffffb0 ;  /* 0xffffffb003037836 */ /* 0x000fe40000000000 */
[----:B--2---:R-:W-:Y:S02]  /*2c170*/  IMAD R4, R2, 0xa000, R18 ;  /* 0x0000a00002047824 */ /* 0x004fe400078e0212 */
[----:B------:R-:W-:Y:S02]  /*2c180*/  VIADD R2, R6, 0x38890 ;  /* 0x0003889006027836 */ /* 0x000fe40000000000 */
[----:B------:R-:W-:-:S07]  /*2c190*/  VIADD R5, R4, 0x24400 ;  /* 0x0002440004057836 */ /* 0x000fce0000000000 */
.L_x_2914:
        /* <DEDUP_REMOVED lines=16> */
.L_x_2915:
        /* <DEDUP_REMOVED lines=16> */
.L_x_2916:
        /* <DEDUP_REMOVED lines=16> */
.L_x_2917:
        /* <DEDUP_REMOVED lines=13> */
.L_x_3128:
[----:B------:R-:W-:Y:S05]  /*2c570*/  BSYNC B2 ;  /* 0x0000000000027941 */ /* 0x000fea0003800000 */
.L_x_2918:
        /* <DEDUP_REMOVED lines=11> */
.L_x_2921:
[----:B------:R-:W-:Y:S05]  /*2c630*/  BSYNC B2 ;  /* 0x0000000000027941 */ /* 0x000fea0003800000 */
.L_x_2920:
[----:B------:R-:W-:Y:S01]  /*2c640*/  R2UR UR6, R12 ;  /* 0x000000000c0672ca */ /* 0x000fe200000e0000 */
[----:B------:R-:W-:Y:S01]  /*2c650*/  IMAD.MOV.U32 R2, RZ, RZ, RZ ;  /* 0x000000ffff027224 */ /* 0x000fe200078e00ff */
[----:B------:R-:W-:Y:S01]  /*2c660*/  R2UR UR7, R13 ;  /* 0x000000000d0772ca */ /* 0x000fe200000e0000 */
[----:B------:R-:W-:Y:S01]  /*2c670*/  UIADD3 UR4, UP0, UR36, 0x670, URZ ;  /* 0x0000067024047890 */ /* 0x000fe2000ff1e03f */
[----:B------:R-:W-:Y:S01]  /*2c680*/  PLOP3.LUT P0, PT, PT, PT, PT, 0x80, 0x0 ;  /* 0x000000000000781c */ /* 0x000fe20003f0f070 */
[----:B01----:R-:W-:Y:S01]  /*2c690*/  VIADD R6, R6, 0x388b0 ;  /* 0x000388b006067836 */ /* 0x003fe20000000000 */
[----:B------:R-:W-:Y:S01]  /*2c6a0*/  R2UR UR10, R2 ;  /* 0x00000000020a72ca */ /* 0x000fe200000e0000 */
[----:B------:R-:W-:Y:S01]  /*2c6b0*/  VIADD R2, R4, 0x400 ;  /* 0x0000040004027836 */ /* 0x000fe20000000000 */
[----:B------:R-:W-:-:S13]  /*2c6c0*/  UIADD3.X UR5, URZ, UR37, URZ, UP0, !UPT ;  /* 0x000000253f057290 */ /* 0x000fda00087fe43f */
.L_x_2922:
        /* <DEDUP_REMOVED lines=15> */
.L_x_2923:
        /* <DEDUP_REMOVED lines=15> */
.L_x_2924:
        /* <DEDUP_REMOVED lines=15> */
.L_x_2925:
        /* <DEDUP_REMOVED lines=10> */
.L_x_2909:
[----:B------:R-:W-:Y:S05]  /*2ca40*/  BSYNC B1 ;  /* 0x0000000000017941 */ /* 0x000fea0003800000 */
.L_x_2908:
[----:B0-----:R-:W2:Y:S04]  /*2ca50*/  LDL.LU R2, [R1+0x20] ;  /* 0x0000200001027983 */ /* 0x001ea80000300800 */
        /* <DEDUP_REMOVED lines=12> */
.L_x_2944:
[----:B------:R-:W-:Y:S05]  /*2cb20*/  YIELD ;  /* 0x0000000000007946 */ /* 0x000fea0003800000 */
[----:B------:R-:W-:Y:S04]  /*2cb30*/  BSSY B1, `(.L_x_2926) ;  /* 0x00000ad000017945 */ /* 0x000fe80003800000 */
[----:B-1----:R-:W-:Y:S05]  /*2cb40*/  @!P6 BRA `(.L_x_2927) ;  /* 0x0000000800ace947 */ /* 0x002fea0003800000 */
[----:B------:R-:W2:Y:S04]  /*2cb50*/  LDL R4, [R1+0x20] ;  /* 0x0000200001047983 */ /* 0x000ea80000100800 */
[----:B------:R-:W3:Y:S01]  /*2cb60*/  LDL R3, [R1+0x24] ;  /* 0x0000240001037983 */ /* 0x000ee20000100800 */
[----:B------:R-:W-:Y:S01]  /*2cb70*/  BSSY B2, `(.L_x_2928) ;  /* 0x0000008000027945 */ /* 0x000fe20003800000 */
[----:B0-----:R-:W0:Y:S02]  /*2cb80*/  S2R R2, SR_TID.X ;  /* 0x0000000000027919 */ /* 0x001e240000002100 */
[----:B0-----:R-:W-:-:S04]  /*2cb90*/  LOP3.LUT R2, R2, 0x7f, RZ, 0xc0, !PT ;  /* 0x0000007f02027812 */ /* 0x001fc800078ec0ff */
[----:B------:R-:W-:Y:S01]  /*2cba0*/  ISETP.NE.AND P2, PT, R2, RZ, PT ;  /* 0x000000ff0200720c */ /* 0x000fe20003f45270 */
[----:B--2---:R-:W-:Y:S01]  /*2cbb0*/  IMAD R6, R4, 0x8, R18 ;  /* 0x0000000804067824 */ /* 0x004fe200078e0212 */
[----:B---3--:R-:W-:-:S04]  /*2cbc0*/  SHF.L.U32 R5, R3, 0x1f, RZ ;  /* 0x0000001f03057819 */ /* 0x008fc800000006ff */
[----:B------:R-:W0:Y:S02]  /*2cbd0*/  SYNCS.PHASECHK.TRANS64.TRYWAIT P1, [R6+URZ+0x388a0], R5 ;  /* 0x0388a005060075a7 */ /* 0x000e24000802017f */
[----:B0-----:R-:W-:Y:S05]  /*2cbe0*/  @!P1 BRA `(.L_x_2929) ;  /* 0x00000084005c9947 */ /* 0x001fea0003800000 */
.L_x_3129:
[----:B------:R-:W-:Y:S05]  /*2cbf0*/  BSYNC B2 ;  /* 0x0000000000027941 */ /* 0x000fea0003800000 */
.L_x_2928:
[----:B------:R-:W-:Y:S04]  /*2cc00*/  BSSY B2, `(.L_x_2930) ;  /* 0x0000009000027945 */ /* 0x000fe80003800000 */
[----:B------:R-:W-:Y:S05]  /*2cc10*/  @P2 BRA `(.L_x_2931) ;  /* 0x00000000001c2947 */ /* 0x000fea0003800000 */
[----:B------:R-:W1:Y:S01]  /*2cc20*/  S2R R3, SR_TID.X ;  /* 0x0000000000037919 */ /* 0x000e620000002100 */
[----:B------:R-:W-:-:S04]  /*2cc30*/  IMAD.MOV.U32 R2, RZ, RZ, 0xa000 ;  /* 0x0000a000ff027424 */ /* 0x000fc800078e00ff */
[----:B------:R2:W-:Y:S01]  /*2cc40*/  SYNCS.ARRIVE.TRANS64 RZ, [R6+URZ+0x38890], R2 ;  /* 0x0388900206ff79a7 */ /* 0x0005e2000800003f */
[----:B-1----:R-:W-:-:S04]  /*2cc50*/  LOP3.LUT R3, R3, 0x1f, RZ, 0xc0, !PT ;  /* 0x0000001f03037812 */ /* 0x002fc800078ec0ff */
[----:B------:R-:W-:-:S13]  /*2cc60*/  ISETP.NE.AND P1, PT, R3, RZ, PT ;  /* 0x000000ff0300720c */ /* 0x000fda0003f25270 */
[----:B--2---:R-:W-:Y:S05]  /*2cc70*/  @!P1 BRA `(.L_x_2931) ;  /* 0x0000000000049947 */ /* 0x004fea0003800000 */
[----:B------:R-:W-:Y:S01]  /*2cc80*/  BPT.TRAP 0x1 ;  /* 0x000000040000795c */ /* 0x000fe20000300000 */
.L_x_2931:
[----:B------:R-:W-:Y:S05]  /*2cc90*/  BSYNC B2 ;  /* 0x0000000000027941 */ /* 0x000fea0003800000 */
.L_x_2930:
        /* <DEDUP_REMOVED lines=12> */
.L_x_2932:
        /* <DEDUP_REMOVED lines=16> */
.L_x_2933:
        /* <DEDUP_REMOVED lines=16> */
.L_x_2934:
        /* <DEDUP_REMOVED lines=16> */
.L_x_2935:
        /* <DEDUP_REMOVED lines=10> */
[----:B------:R-:W1:Y:S01]  /*2d100*/  SYNCS.PHASECHK.TRANS64.TRYWAIT P1, [R6+URZ+0x388c0], R5 ;  /* 0x0388c005060075a7 */ /* 0x000e62000802017f */
[----:B------:R-:W-:Y:S04]  /*2d110*/  BSSY B2, `(.L_x_2936) ;  /* 0x0000002000027945 */ /* 0x000fe80003800000 */
[----:B-1----:R-:W-:Y:S05]  /*2d120*/  @!P1 BRA `(.L_x_2937) ;  /* 0x0000008000209947 */ /* 0x002fea0003800000 */
.L_x_3130:
[----:B------:R-:W-:Y:S05]  /*2d130*/  BSYNC B2 ;  /* 0x0000000000027941 */ /* 0x000fea0003800000 */
.L_x_2936:
        /* <DEDUP_REMOVED lines=11> */
.L_x_2939:
[----:B------:R-:W-:Y:S05]  /*2d1f0*/  BSYNC B2 ;  /* 0x0000000000027941 */ /* 0x000fea0003800000 */
.L_x_2938:
        /* <DEDUP_REMOVED lines=8> */
.L_x_2940:
        /* <DEDUP_REMOVED lines=16> */
.L_x_2941:
        /* <DEDUP_REMOVED lines=15> */
.L_x_2942:
        /* <DEDUP_REMOVED lines=15> */
.L_x_2943:
        /* <DEDUP_REMOVED lines=10> */
.L_x_2927:
[----:B------:R-:W-:Y:S05]  /*2d600*/  BSYNC B1 ;  /* 0x0000000000017941 */ /* 0x000fea0003800000 */
.L_x_2926:
[----:B0-----:R-:W2:Y:S04]  /*2d610*/  LDL.LU R2, [R1+0x20] ;  /* 0x0000200001027983 */ /* 0x001ea80000300800 */
        /* <DEDUP_REMOVED lines=11> */
.L_x_2902:
[----:B------:R-:W-:Y:S05]  /*2d6d0*/  BSYNC B0 ;  /* 0x0000000000007941 */ /* 0x000fea0003800000 */
.L_x_2901:
[----:B------:R-:W2:Y:S01]  /*2d6e0*/  LDL R4, [R1+0x4] ;  /* 0x0000040001047983 */ /* 0x000ea20000100800 */
[----:B------:R-:W3:Y:S01]  /*2d6f0*/  LDC R0, c[0x0][0x448] ;  /* 0x00011200ff007b82 */ /* 0x000ee20000000800 */
[----:B------:R-:W-:Y:S01]  /*2d700*/  ISETP.NE.AND P2, PT, R17, RZ, PT ;  /* 0x000000ff1100720c */ /* 0x000fe20003f45270 */
[----:B------:R-:W-:Y:S05]  /*2d710*/  @!P0 WARPSYNC.ALL ;  /* 0x0000000000008948 */ /* 0x000fea0003800000 */
[----:B------:R-:W-:Y:S07]  /*2d720*/  BSSY B0, `(.L_x_2945) ;  /* 0x000002d000007945 */ /* 0x000fee0003800000 */
[----:B------:R-:W4:Y:S08]  /*2d730*/  @!P2 LDC R17, c[0x0][0x9f0] ;  /* 0x00027c00ff11ab82 */ /* 0x000f300000000800 */
[----:B------:R-:W-:Y:S01]  /*2d740*/  @!P0 BAR.SYNC.DEFER_BLOCKING 0xc, 0x180 ;  /* 0x0306000000008b1d */ /* 0x000fe20000010000 */
[----:B---3--:R-:W-:-:S13]  /*2d750*/  ISETP.NE.AND P1, PT, R0, 0x1, PT ;  /* 0x000000010000780c */ /* 0x008fda0003f25270 */
[----:B01----:R-:W0:Y:S08]  /*2d760*/  @P1 LDC R2, c[0x0][0x44c] ;  /* 0x00011300ff021b82 */ /* 0x003e300000000800 */
[----:B------:R-:W1:Y:S01]  /*2d770*/  @P1 LDC R3, c[0x0][0x450] ;  /* 0x00011400ff031b82 */ /* 0x000e620000000800 */
[----:B--2---:R-:W-:-:S05]  /*2d780*/  LEA R0, R4, 0x7f, 0x7 ;  /* 0x0000007f04007811 */ /* 0x004fca00078e38ff */
[----:B0-----:R-:W-:-:S05]  /*2d790*/  @P1 IMAD.HI.U32 R2, R0, R2, RZ ;  /* 0x0000000200021227 */ /* 0x001fca00078e00ff */
[----:B-1----:R-:W-:-:S05]  /*2d7a0*/  @P1 SHF.R.U32.HI R0, RZ, R3, R2 ;  /* 0x00000003ff001219 */ /* 0x002fca0000011602 */
[----:B------:R-:W-:-:S04]  /*2d7b0*/  IMAD.IADD R0, R21, 0x1, R0 ;  /* 0x0000000115007824 */ /* 0x000fc800078e0200 */
[----:B------:R-:W-:-:S05]  /*2d7c0*/  IMAD.HI R0, R0, 0x66666667, RZ ;  /* 0x6666666700007827 */ /* 0x000fca00078e02ff */
[----:B------:R-:W-:-:S04]  /*2d7d0*/  SHF.R.U32.HI R2, RZ, 0x1f, R0 ;  /* 0x0000001fff027819 */ /* 0x000fc80000011600 */
[----:B------:R-:W-:-:S04]  /*2d7e0*/  LEA.HI.SX32 R0, R0, R2, 0x1b ;  /* 0x0000000200007211 */ /* 0x000fc800078fdaff */
[----:B------:R-:W-:-:S04]  /*2d7f0*/  VIMNMX R7, R20, R0, PT ;  /* 0x0000000014077248 */ /* 0x000fc80003fe0100 */
[----:B------:R-:W-:Y:S01]  /*2d800*/  ISETP.GE.AND P1, PT, R7, 0x1, PT ;  /* 0x000000010700780c */ /* 0x000fe20003f26270 */
[----:B------:R0:W-:Y:S04]  /*2d810*/  STL [R1+0x40], R7 ;  /* 0x0000400701007387 */ /* 0x0001e80000100800 */
[----:B------:R0:W-:Y:S08]  /*2d820*/  STL [R1+0x44], RZ ;  /* 0x000044ff01007387 */ /* 0x0001f00000100800 */
[----:B0---4-:R-:W-:Y:S05]  /*2d830*/  @!P1 BRA `(.L_x_2946) ;  /* 0x00000000006c9947 */ /* 0x011fea0003800000 */
        /* <DEDUP_REMOVED lines=27> */
.L_x_2946:
[----:B------:R-:W-:Y:S05]  /*2d9f0*/  BSYNC B0 ;  /* 0x0000000000007941 */ /* 0x000fea0003800000 */
.L_x_2945:
[----:B------:R-:W2:Y:S04]  /*2da00*/  LDL R0, [R1+0x44] ;  /* 0x0000440001007983 */ /* 0x000ea80000100800 */
[----:B0-----:R-:W2:Y:S01]  /*2da10*/  LDL R2, [R1+0x60] ;  /* 0x0000600001027983 */ /* 0x001ea20000100800 */
[----:B------:R-:W-:Y:S01]  /*2da20*/  BSSY B7, `(.L_x_2947) ;  /* 0x00004ce000077945 */ /* 0x000fe20003800000 */
[----:B--2---:R-:W-:-:S05]  /*2da30*/  IMAD R2, R2, R0, RZ ;  /* 0x0000000002027224 */ /* 0x004fca00078e02ff */
[----:B------:R-:W-:Y:S01]  /*2da40*/  VIADDMNMX R0, R2, R0, R7, PT ;  /* 0x0000000002007246 */ /* 0x000fe20003800107 */
[----:B------:R0:W-:Y:S03]  /*2da50*/  STL [R1+0x30], R2 ;  /* 0x0000300201007387 */ /* 0x0001e60000100800 */
[----:B------:R-:W-:Y:S01]  /*2da60*/  ISETP.GT.AND P0, PT, R0, R2, PT ;  /* 0x000000020000720c */ /* 0x000fe20003f04270 */
[----:B------:R0:W-:-:S12]  /*2da70*/  STL [R1+0x48], R0 ;  /* 0x0000480001007387 */ /* 0x0001d80000100800 */
[----:B0-----:R-:W-:Y:S05]  /*2da80*/  @P0 BRA `(.L_x_2948) ;  /* 0x00000000004c0947 */ /* 0x001fea0003800000 */
[----:B------:R-:W0:Y:S02]  /*2da90*/  S2R R0, SR_TID.X ;  /* 0x0000000000007919 */ /* 0x000e240000002100 */
[----:B0-----:R-:W-:-:S04]  /*2daa0*/  LOP3.LUT R0, R0, 0x7f, RZ, 0xc0, !PT ;  /* 0x0000007f00007812 */ /* 0x001fc800078ec0ff */
[----:B------:R-:W-:-:S13]  /*2dab0*/  ISETP.NE.AND P0, PT, R0, RZ, PT ;  /* 0x000000ff0000720c */ /* 0x000fda0003f05270 */
[----:B------:R-:W-:Y:S05]  /*2dac0*/  @P0 BRA `(.L_x_2949) ;  /* 0x0000004c000c0947 */ /* 0x000fea0003800000 */
[----:B------:R-:W0:Y:S01]  /*2dad0*/  S2R R3, SR_LANEID ;  /* 0x0000000000037919 */ /* 0x000e220000000000 */
[----:B------:R-:W-:Y:S01]  /*2dae0*/  VOTEU.ANY UR4, UPT, PT ;  /* 0x0000000000047886 */ /* 0x000fe200038e0100 */
[----:B------:R-:W1:Y:S01]  /*2daf0*/  LDC.64 R4, c[0x0][0xc60] ;  /* 0x00031800ff047b82 */ /* 0x000e620000000a00 */
[----:B------:R-:W0:Y:S01]  /*2db00*/  FLO.U32 R0, UR4 ;  /* 0x0000000400007d00 */ /* 0x000e2200080e0000 */
[----:B------:R-:W-:-:S07]  /*2db10*/  ULDC.64 UR6, c[0x0][0x208] ;  /* 0x0000820000067ab9 */ /* 0x000fce0000000a00 */
[----:B------:R-:W1:Y:S01]  /*2db20*/  POPC R2, UR4 ;  /* 0x0000000400027d09 */ /* 0x000e620008000000 */
[----:B0-----:R-:W-:-:S13]  /*2db30*/  ISETP.EQ.U32.AND P0, PT, R0, R3, PT ;  /* 0x000000030000720c */ /* 0x001fda0003f02070 */
[----:B-1----:R-:W2:Y:S01]  /*2db40*/  @P0 ATOMG.E.ADD.STRONG.GPU PT, R5, desc[UR6][R4.64], R2 ;  /* 0x00000002040509a8 */ /* 0x002ea200081ee1c6 */
[----:B------:R-:W0:Y:S02]  /*2db50*/  S2R R3, SR_LTMASK ;  /* 0x0000000000037919 */ /* 0x000e240000003900 */
[----:B0-----:R-:W-:-:S06]  /*2db60*/  LOP3.LUT R3, R3, UR4, RZ, 0xc0, !PT ;  /* 0x0000000403037c12 */ /* 0x001fcc000f8ec0ff */
[----:B------:R-:W0:Y:S01]  /*2db70*/  POPC R3, R3 ;  /* 0x0000000300037309 */ /* 0x000e220000000000 */
[----:B--2---:R-:W0:Y:S02]  /*2db80*/  SHFL.IDX PT, R0, R5, R0, 0x1f ;  /* 0x00001f0005007589 */ /* 0x004e2400000e0000 */
[----:B0-----:R-:W-:-:S05]  /*2db90*/  IADD3 R0, R0, UR38, R3 ;  /* 0x0000002600007c10 */ /* 0x001fca000fffe003 */
[----:B------:R0:W-:Y:S01]  /*2dba0*/  STL [R1], R0 ;  /* 0x0000000001007387 */ /* 0x0001e20000100800 */
[----:B------:R-:W-:Y:S05]  /*2dbb0*/  BRA `(.L_x_2949) ;  /* 0x0000004800d07947 */ /* 0x000fea0003800000 */
.L_x_2948:
        /* <DEDUP_REMOVED lines=20> */
.L_x_2951:
[----:B------:R-:W-:Y:S05]  /*2dd00*/  BSYNC B6 ;  /* 0x0000000000067941 */ /* 0x000fea0003800000 */
.L_x_2950:
        /* <DEDUP_REMOVED lines=20> */
.L_x_2954:
        /* <DEDUP_REMOVED lines=15> */
.L_x_2953:
[----:B------:R-:W-:Y:S05]  /*2df40*/  BSYNC B6 ;  /* 0x0000000000067941 */ /* 0x000fea0003800000 */
.L_x_2952:
        /* <DEDUP_REMOVED lines=12> */
[----:B0-----:R-:W0:Y:S01]  /*2e010*/  LDC.64 R2, c[0x0][0x418] ;  /* 0x00010600ff027b82 */ /* 0x001e220000000a00 */
[----:B-----5:R-:W-:Y:S01]  /*2e020*/  VIADD R0, R17, 0xffffffff ;  /* 0xffffffff11007836 */ /* 0x020fe20000000000 */
[----:B--2---:R-:W-:Y:S01]  /*2e030*/  SHF.R.S32.HI R8, RZ, 0x1f, R7 ;  /* 0x0000001fff087819 */ /* 0x004fe20000011407 */
[----:B------:R1:W-:Y:S04]  /*2e040*/  @P0 STL [R1+0x14], R7 ;  /* 0x0000140701000387 */ /* 0x0003e80000100800 */
[----:B------:R1:W-:Y:S01]  /*2e050*/  STL [R1+0x28], R8 ;  /* 0x0000280801007387 */ /* 0x0003e20000100800 */
[----:B0-----:R-:W-:Y:S01]  /*2e060*/  LOP3.LUT P0, RZ, R2, UR4, RZ, 0xfc, !PT ;  /* 0x0000000402ff7c12 */ /* 0x001fe2000f80fcff */
[----:B------:R-:W-:-:S03]  /*2e070*/  UMOV UR4, 0xffffffff ;  /* 0xffffffff00047882 */ /* 0x000fc60000000000 */
[----:B------:R-:W-:-:S04]  /*2e080*/  LOP3.LUT P0, RZ, R3, UR5, RZ, 0xfc, P0 ;  /* 0x0000000503ff7c12 */ /* 0x000fc8000800fcff */
[----:B------:R-:W-:Y:S01]  /*2e090*/  SEL R17, R7, RZ, !P0 ;  /* 0x000000ff07117207 */ /* 0x000fe20004000000 */
[----:B-1----:R-:W-:Y:S08]  /*2e0a0*/  BRA.DIV UR4, `(.L_x_2955) ;  /* 0x0000007204547947 */ /* 0x002ff0000b800000 */
[----:B------:R-:W0:Y:S02]  /*2e0b0*/  S2R R4, SR_TID.X ;  /* 0x0000000000047919 */ /* 0x000e240000002100 */
[----:B0-----:R-:W-:-:S04]  /*2e0c0*/  SHF.R.U32.HI R4, RZ, 0x5, R4 ;  /* 0x00000005ff047819 */ /* 0x001fc80000011604 */
[----:B------:R-:W-:-:S05]  /*2e0d0*/  LOP3.LUT R4, R4, 0x3, RZ, 0xc0, !PT ;  /* 0x0000000304047812 */ /* 0x000fca00078ec0ff */
[----:B------:R0:W1:Y:S02]  /*2e0e0*/  SHFL.IDX PT, R14, R4, RZ, 0x1f ;  /* 0x00001fff040e7589 */ /* 0x00006400000e0000 */
.L_x_3133:
[----:B0-----:R-:W2:Y:S01]  /*2e0f0*/  LDL.LU R4, [R1+0x10] ;  /* 0x0000100001047983 */ /* 0x001ea20000300800 */
[----:B------:R-:W-:Y:S02]  /*2e100*/  PLOP3.LUT P1, PT, PT, PT, PT, 0x8, 0x0 ;  /* 0x000000000000781c */ /* 0x000fe40003f2e170 */
[----:B-1----:R-:W-:Y:S01]  /*2e110*/  ISETP.NE.AND P0, PT, R14, RZ, PT ;  /* 0x000000ff0e00720c */ /* 0x002fe20003f05270 */
        /* <DEDUP_REMOVED lines=8> */
.L_x_3136:
[----:B------:R-:W-:Y:S05]  /*2e1a0*/  @!P6 BRA `(.L_x_2956) ;  /* 0x00000004003ce947 */ /* 0x000fea0003800000 */
[----:B------:R-:W-:-:S04]  /*2e1b0*/  ISETP.NE.U32.AND P0, PT, R2, RZ, PT ;  /* 0x000000ff0200720c */ /* 0x000fc80003f05070 */
[----:B------:R-:W-:-:S13]  /*2e1c0*/  ISETP.NE.AND.EX P0, PT, R3, RZ, PT, P0 ;  /* 0x000000ff0300720c */ /* 0x000fda0003f05300 */
[----:B------:R-:W-:Y:S05]  /*2e1d0*/  @!P0 BRA `(.L_x_2958) ;  /* 0x0000000000548947 */ /* 0x000fea0003800000 */
[----:B------:R-:W1:Y:S01]  /*2e1e0*/  LDC R6, c[0x0][0x43c] ;  /* 0x00010f00ff067b82 */ /* 0x000e620000000800 */
[----:B------:R-:W-:Y:S01]  /*2e1f0*/  IMAD.MOV.U32 R9, RZ, RZ, R0 ;  /* 0x000000ffff097224 */ /* 0x000fe200078e0000 */
[----:B------:R-:W-:Y:S01]  /*2e200*/  ULDC.64 UR4, c[0x0][0x428] ;  /* 0x00010a0000047ab9 */ /* 0x000fe20000000a00 */
[----:B------:R-:W-:Y:S02]  /*2e210*/  ULDC.64 UR6, c[0x0][0x208] ;  /* 0x0000820000067ab9 */ /* 0x000fe40000000a00 */
[----:B0-----:R-:W-:Y:S01]  /*2e220*/  IMAD.MOV.U32 R0, RZ, RZ, R9 ;  /* 0x000000ffff007224 */ /* 0x001fe200078e0009 */
[----:B-1----:R-:W-:-:S13]  /*2e230*/  ISETP.NE.AND P0, PT, R6, 0x1, PT ;  /* 0x000000010600780c */ /* 0x002fda0003f05270 */
        /* <DEDUP_REMOVED lines=15> */
.L_x_2958:
[----:B-1----:R-:W2:Y:S01]  /*2e330*/  LDL R2, [R1+0x18] ;  /* 0x0000180001027983 */ /* 0x002ea20000100800 */
[----:B0-----:R-:W-:Y:S01]  /*2e340*/  IMAD R0, R19, 0x8, R18 ;  /* 0x0000000813007824 */ /* 0x001fe200078e0212 */
[----:B--2---:R-:W-:-:S04]  /*2e350*/  SHF.L.U32 R2, R2, 0x1f, RZ ;  /* 0x0000001f02027819 */ /* 0x004fc800000006ff */
[----:B------:R-:W0:Y:S02]  /*2e360*/  SYNCS.PHASECHK.TRANS64.TRYWAIT P0, [R0+URZ+0x38840], R2 ;  /* 0x03884002000075a7 */ /* 0x000e24000800017f */
[----:B0-----:R-:W-:Y:S05]  /*2e370*/  @!P0 BRA `(.L_x_2959) ;  /* 0x0000006c00f48947 */ /* 0x001fea0003800000 */
.L_x_3137:
        /* <DEDUP_REMOVED lines=9> */
[----:B--2---:R-:W-:Y:S05]  /*2e410*/  @!P0 BRA `(.L_x_2960) ;  /* 0x0000000000048947 */ /* 0x004fea0003800000 */
[----:B------:R-:W-:Y:S01]  /*2e420*/  BPT.TRAP 0x1 ;  /* 0x000000040000795c */ /* 0x000fe20000300000 */
.L_x_2960:
[----:B0-----:R-:W2:Y:S04]  /*2e430*/  LDL R2, [R1+0x1c] ;  /* 0x00001c0001027983 */ /* 0x001ea80000100800 */
        /* <DEDUP_REMOVED lines=23> */
[----:B0-----:R-:W-:Y:S01]  /*2e5b0*/  UMOV UR8, UR15 ;  /* 0x0000000f00087c82 */ /* 0x001fe20008000000 */
[----:B------:R-:W-:Y:S01]  /*2e5c0*/  UMOV UR10, UR17 ;  /* 0x00000011000a7c82 */ /* 0x000fe20008000000 */
[----:B------:R-:W-:Y:S01]  /*2e5d0*/  UMOV UR15, 0x80 ;  /* 0x00000080000f7882 */ /* 0x000fe20000000000 */
[----:B------:R0:W-:Y:S02]  /*2e5e0*/  UTMALDG.4D [UR8], [UR4], desc[UR6] ;  /* 0x00000608040075b4 */ /* 0x0001e40008019000 */
[----:B0-----:R-:W-:Y:S01]  /*2e5f0*/  UMOV UR8, UR16 ;  /* 0x0000001000087c82 */ /* 0x001fe20008000000 */
[----:B------:R-:W-:Y:S01]  /*2e600*/  UMOV UR10, UR15 ;  /* 0x0000000f000a7c82 */ /* 0x000fe20008000000 */
[----:B------:R-:W-:Y:S01]  /*2e610*/  UMOV UR15, 0xc0 ;  /* 0x000000c0000f7882 */ /* 0x000fe20000000000 */
[----:B------:R0:W-:Y:S02]  /*2e620*/  UTMALDG.4D [UR8], [UR4], desc[UR6] ;  /* 0x00000608040075b4 */ /* 0x0001e40008019000 */
[----:B0-----:R-:W-:Y:S01]  /*2e630*/  UMOV UR8, UR14 ;  /* 0x0000000e00087c82 */ /* 0x001fe20008000000 */
[----:B------:R-:W-:-:S02]  /*2e640*/  UMOV UR10, UR15 ;  /* 0x0000000f000a7c82 */ /* 0x000fc40008000000 */
[----:B------:R1:W-:Y:S01]  /*2e650*/  UTMALDG.4D [UR8], [UR4], desc[UR6] ;  /* 0x00000608040075b4 */ /* 0x0003e20008019000 */
[----:B--2---:R-:W-:-:S04]  /*2e660*/  LOP3.LUT R2, R2, 0xfffffffe, RZ, 0xc0, !PT ;  /* 0xfffffffe02027812 */ /* 0x004fc800078ec0ff */
[----:B------:R-:W-:-:S05]  /*2e670*/  @P0 LOP3.LUT R2, R2, 0x1, RZ, 0xfc, !PT ;  /* 0x0000000102020812 */ /* 0x000fca00078efcff */
[----:B------:R1:W-:Y:S01]  /*2e680*/  STL [R1+0x10], R2 ;  /* 0x0000100201007387 */ /* 0x0003e20000100800 */
[----:B------:R-:W-:Y:S01]  /*2e690*/  NOP ;  /* 0x0000000000007918 */ /* 0x000fe20000000000 */
.L_x_2956:
[----:B------:R-:W2:Y:S04]  /*2e6a0*/  LDL.LU R3, [R1+0x4c] ;  /* 0x00004c0001037983 */ /* 0x000ea80000300800 */
[----:B------:R-:W3:Y:S04]  /*2e6b0*/  LDL.LU R5, [R1+0x34] ;  /* 0x0000340001057983 */ /* 0x000ee80000300800 */
[----:B0-----:R-:W4:Y:S01]  /*2e6c0*/  LDL.LU R4, [R1+0x54] ;  /* 0x0000540001047983 */ /* 0x001f220000300800 */
[----:B------:R-:W-:Y:S05]  /*2e6d0*/  WARPSYNC.ALL ;  /* 0x0000000000007948 */ /* 0x000fea0003800000 */
[----:B-1----:R-:W-:Y:S01]  /*2e6e0*/  ULDC.64 UR6, c[0x0][0xa00] ;  /* 0x0002800000067ab9 */ /* 0x002fe20000000a00 */
        /* <DEDUP_REMOVED lines=35> */
.L_x_2962:
[----:B------:R-:W-:Y:S05]  /*2e920*/  BSYNC B6 ;  /* 0x0000000000067941 */ /* 0x000fea0003800000 */
.L_x_2961:
[----:B0-----:R-:W2:Y:S01]  /*2e930*/  LDL.LU R0, [R1+0x4c] ;  /* 0x00004c0001007983 */ /* 0x001ea20000300800 */
[----:B------:R-:W-:Y:S01]  /*2e940*/  ULDC.64 UR4, c[0x0][0x2d8] ;  /* 0x0000b60000047ab9 */ /* 0x000fe20000000a00 */
[----:B------:R-:W0:Y:S01]  /*2e950*/  LDC R7, c[0x0][0x448] ;  /* 0x00011200ff077b82 */ /* 0x000e220000000800 */
[----:B------:R-:W-:Y:S01]  /*2e960*/  ULDC.64 UR6, c[0x0][0x280] ;  /* 0x0000a00000067ab9 */ /* 0x000fe20000000a00 */
[----:B------:R-:W3:Y:S04]  /*2e970*/  LDL.LU R4, [R1+0x38] ;  /* 0x0000380001047983 */ /* 0x000ee80000300800 */
[----:B------:R-:W3:Y:S04]  /*2e980*/  LDL.LU.64 R2, [R1+0x58] ;  /* 0x0000580001027983 */ /* 0x000ee80000300a00 */
[----:B------:R-:W4:Y:S04]  /*2e990*/  LDL.LU R5, [R1+0x34] ;  /* 0x0000340001057983 */ /* 0x000f280000300800 */
[----:B------:R-:W4:Y:S01]  /*2e9a0*/  LDL R8, [R1+0x4] ;  /* 0x0000040001087983 */ /* 0x000f220000100800 */
[----:B------:R-:W1:Y:S01]  /*2e9b0*/  S2R R9, SR_TID.X ;  /* 0x0000000000097919 */ /* 0x000e620000002100 */
[----:B------:R-:W1:Y:S01]  /*2e9c0*/  S2R R10, SR_TID.X ;  /* 0x00000000000a7919 */ /* 0x000e620000002100 */
[----:B0-----:R-:W-:-:S13]  /*2e9d0*/  ISETP.NE.AND P0, PT, R7, 0x1, PT ;  /* 0x000000010700780c */ /* 0x001fda0003f05270 */
[----:B------:R-:W0:Y:S01]  /*2e9e0*/  @P0 LDC R6, c[0x0][0x450] ;  /* 0x00011400ff060b82 */ /* 0x000e220000000800 */
[----:B-1----:R-:W-:Y:S02]  /*2e9f0*/  IMAD.SHL.U32 R9, R9, 0x8, RZ ;  /* 0x0000000809097824 */ /* 0x002fe400078e00ff */
[----:B------:R-:W-:-:S03]  /*2ea00*/  IMAD.SHL.U32 R10, R10, 0x8, RZ ;  /* 0x000000080a0a7824 */ /* 0x000fc600078e00ff */
[----:B------:R-:W-:-:S04]  /*2ea10*/  LOP3.LUT R9, R9, 0x38, RZ, 0xc0, !PT ;  /* 0x0000003809097812 */ /* 0x000fc800078ec0ff */
[C---:B------:R-:W-:Y:S02]  /*2ea20*/  LOP3.LUT R12, R9.reuse, 0x40, RZ, 0xfc, !PT ;  /* 0x00000040090c7812 */ /* 0x040fe400078efcff */
[C---:B------:R-:W-:Y:S02]  /*2ea30*/  LOP3.LUT R11, R9.reuse, 0x80, RZ, 0xfc, !PT ;  /* 0x00000080090b7812 */ /* 0x040fe400078efcff */
[----:B------:R-:W-:Y:S02]  /*2ea40*/  LOP3.LUT R9, R9, 0xc0, RZ, 0xfc, !PT ;  /* 0x000000c009097812 */ /* 0x000fe400078efcff */
[----:B------:R-:W-:Y:S01]  /*2ea50*/  LOP3.LUT R10, R10, 0x38, RZ, 0xc0, !PT ;  /* 0x000000380a0a7812 */ /* 0x000fe200078ec0ff */
[----:B---3--:R-:W-:Y:S02]  /*2ea60*/  IMAD.MOV.U32 R3, RZ, RZ, R4 ;  /* 0x000000ffff037224 */ /* 0x008fe400078e0004 */
[----:B------:R-:W1:Y:S01]  /*2ea70*/  S2R R4, SR_TID.X ;  /* 0x0000000000047919 */ /* 0x000e620000002100 */
[----:B------:R-:W-:-:S04]  /*2ea80*/  IMAD.WIDE.U32 R2, R16, UR4, R2 ;  /* 0x0000000410027c25 */ /* 0x000fc8000f8e0002 */
[----:B------:R-:W-:Y:S01]  /*2ea90*/  IMAD R3, R16, UR5, R3 ;  /* 0x0000000510037c24 */ /* 0x000fe2000f8e0203 */
[----:B------:R-:W-:Y:S02]  /*2eaa0*/  ULDC.64 UR4, c[0x0][0x2e0] ;  /* 0x0000b80000047ab9 */ /* 0x000fe40000000a00 */
[----:B--2---:R-:W-:Y:S02]  /*2eab0*/  IMAD R0, R0, UR4, RZ ;  /* 0x0000000400007c24 */ /* 0x004fe4000f8e02ff */
[----:B----4-:R-:W-:-:S04]  /*2eac0*/  IMAD.WIDE.U32 R2, R5, UR4, R2 ;  /* 0x0000000405027c25 */ /* 0x010fc8000f8e0002 */
        /* <DEDUP_REMOVED lines=131> */
.L_x_3154:
        /* <DEDUP_REMOVED lines=14> */
.L_x_2965:
[----:B------:R-:W-:Y:S05]  /*2f3e0*/  BSYNC B0 ;  /* 0x0000000000007941 */ /* 0x000fea0003800000 */
.L_x_2964:
[----:B------:R-:W-:Y:S01]  /*2f3f0*/  NOP ;  /* 0x0000000000007918 */ /* 0x000fe20000000000 */
[----:B------:R-:W-:Y:S01]  /*2f400*/  PLOP3.LUT P0, PT, PT, PT, PT, 0x80, 0x0 ;  /* 0x000000000000781c */ /* 0x000fe20003f0f070 */
[----:B------:R-:W-:-:S12]  /*2f410*/  VIADD R11, R18, 0x38800 ;  /* 0x00038800120b7836 */ /* 0x000fd80000000000 */
.L_x_2966:
        /* <DEDUP_REMOVED lines=18> */
.L_x_3155:
[----:B------:R-:W-:Y:S05]  /*2f540*/  BSYNC B0 ;  /* 0x0000000000007941 */ /* 0x000fea0003800000 */
.L_x_2967:
        /* <DEDUP_REMOVED lines=55> */
.L_x_2975:
[----:B------:R-:W-:Y:S01]  /*2f8c0*/  IMAD R3, R8, 0x8, R18 ;  /* 0x0000000808037824 */ /* 0x000fe200078e0212 */
[----:B------:R-:W-:Y:S01]  /*2f8d0*/  SHF.L.U32 R2, R10, 0x1f, RZ ;  /* 0x0000001f0a027819 */ /* 0x000fe200000006ff */
[----:B------:R-:W-:Y:S03]  /*2f8e0*/  BSSY B3, `(.L_x_2976) ;  /* 0x0000003000037945 */ /* 0x000fe60003800000 */
[----:B------:R-:W1:Y:S02]  /*2f8f0*/  SYNCS.PHASECHK.TRANS64.TRYWAIT P0, [R3+URZ+0x38840], R2 ;  /* 0x03884002030075a7 */ /* 0x000e64000800017f */
[----:B-1----:R-:W-:Y:S05]  /*2f900*/  @!P0 BRA `(.L_x_2977) ;  /* 0x0000006400c48947 */ /* 0x002fea0003800000 */
.L_x_3156:
[----:B------:R-:W-:Y:S05]  /*2f910*/  BSYNC B3 ;  /* 0x0000000000037941 */ /* 0x000fea0003800000 */
.L_x_2976:
        /* <DEDUP_REMOVED lines=12> */
.L_x_2979:
[----:B------:R-:W-:Y:S05]  /*2f9e0*/  BSYNC B3 ;  /* 0x0000000000037941 */ /* 0x000fea0003800000 */
.L_x_2978:
        /* <DEDUP_REMOVED lines=12> */
.L_x_2980:
        /* <DEDUP_REMOVED lines=16> */
.L_x_2981:
        /* <DEDUP_REMOVED lines=16> */
.L_x_2982:
        /* <DEDUP_REMOVED lines=16> */
.L_x_2983:
        /* <DEDUP_REMOVED lines=16> */
.L_x_3157:
[----:B------:R-:W-:Y:S05]  /*2feb0*/  BSYNC B3 ;  /* 0x0000000000037941 */ /* 0x000fea0003800000 */
.L_x_2984:
        /* <DEDUP_REMOVED lines=12> */
.L_x_2987:
[----:B------:R-:W-:Y:S05]  /*2ff80*/  BSYNC B3 ;  /* 0x0000000000037941 */ /* 0x000fea0003800000 */
.L_x_2986:
        /* <DEDUP_REMOVED lines=13> */
.L_x_2988:
        /* <DEDUP_REMOVED lines=15> */
.L_x_2989:
        /* <DEDUP_REMOVED lines=15> */
.L_x_2990:
        /* <DEDUP_REMOVED lines=15> */
.L_x_2991:
        /* <DEDUP_REMOVED lines=12> */
.L_x_2974:
[----:B------:R-:W-:Y:S05]  /*303f0*/  BSYNC B1 ;  /* 0x0000000000017941 */ /* 0x000fea0003800000 */
.L_x_2973:
[----:B0-----:R-:W2:Y:S01]  /*30400*/  LDL.LU R0, [R1+0x48] ;  /* 0x0000480001007983 */ /* 0x001ea20000300800 */
[----:B------:R-:W-:-:S03]  /*30410*/  IMAD.MOV.U32 R19, RZ, RZ, R8 ;  /* 0x000000ffff137224 */ /* 0x000fc600078e0008 */
[----:B------:R0:W-:Y:S02]  /*30420*/  STL [R1+0x18], R10 ;  /* 0x0000180a01007387 */ /* 0x0001e40000100800 */
[----:B0-2---:R-:W-:-:S07]  /*30430*/  VIADD R0, R0, 0xfffffffd ;  /* 0xfffffffd00007836 */ /* 0x005fce0000000000 */
.L_x_2972:
[----:B------:R-:W-:Y:S05]  /*30440*/  BSYNC B2 ;  /* 0x0000000000027941 */ /* 0x000fea0003800000 */
.L_x_2971:
[----:B------:R-:W-:Y:S01]  /*30450*/  VIADD R9, R9, 0xfffffffe ;  /* 0xfffffffe09097836 */ /* 0x000fe20000000000 */
[----:B------:R-:W-:-:S04]  /*30460*/  LOP3.LUT R7, RZ, R7, RZ, 0x33, !PT ;  /* 0x00000007ff077212 */ /* 0x000fc800078e33ff */
[----:B------:R-:W-:-:S13]  /*30470*/  ISETP.NE.AND P0, PT, R9, R7, PT ;  /* 0x000000070900720c */ /* 0x000fda0003f05270 */
[----:B------:R-:W-:Y:S05]  /*30480*/  @!P0 BRA `(.L_x_2970) ;  /* 0x0000001800c48947 */ /* 0x000fea0003800000 */
[----:B------:R-:W-:-:S07]  /*30490*/  IMAD.MOV.U32 R9, RZ, RZ, R17 ;  /* 0x000000ffff097224 */ /* 0x000fce00078e0011 */
.L_x_3030:
        /* <DEDUP_REMOVED lines=36> */
.L_x_2994:
[----:B------:R-:W-:Y:S01]  /*306e0*/  IMAD R3, R4, 0x8, R18 ;  /* 0x0000000804037824 */ /* 0x000fe200078e0212 */
[----:B------:R-:W-:Y:S01]  /*306f0*/  SHF.L.U32 R2, R5, 0x1f, RZ ;  /* 0x0000001f05027819 */ /* 0x000fe200000006ff */
[----:B------:R-:W-:Y:S03]  /*30700*/  BSSY B2, `(.L_x_2995) ;  /* 0x0000003000027945 */ /* 0x000fe60003800000 */
[----:B------:R-:W1:Y:S02]  /*30710*/  SYNCS.PHASECHK.TRANS64.TRYWAIT P0, [R3+URZ+0x38840], R2 ;  /* 0x03884002030075a7 */ /* 0x000e64000800017f */
[----:B-1----:R-:W-:Y:S05]  /*30720*/  @!P0 BRA `(.L_x_2996) ;  /* 0x0000005800648947 */ /* 0x002fea0003800000 */
.L_x_3158:
[----:B------:R-:W-:Y:S05]  /*30730*/  BSYNC B2 ;  /* 0x0000000000027941 */ /* 0x000fea0003800000 */
.L_x_2995:
        /* <DEDUP_REMOVED lines=12> */
.L_x_2998:
[----:B------:R-:W-:Y:S05]  /*30800*/  BSYNC B2 ;  /* 0x0000000000027941 */ /* 0x000fea0003800000 */
.L_x_2997:
        /* <DEDUP_REMOVED lines=12> */
.L_x_2999:
        /* <DEDUP_REMOVED lines=16> */
.L_x_3000:
        /* <DEDUP_REMOVED lines=16> */
.L_x_3001:
        /* <DEDUP_REMOVED lines=16> */
.L_x_3002:
        /* <DEDUP_REMOVED lines=16> */
.L_x_3159:
[----:B------:R-:W-:Y:S05]  /*30cd0*/  BSYNC B2 ;  /* 0x0000000000027941 */ /* 0x000fea0003800000 */
.L_x_3003:
        /* <DEDUP_REMOVED lines=11> */
.L_x_3006:
[----:B------:R-:W-:Y:S05]  /*30d90*/  BSYNC B2 ;  /* 0x0000000000027941 */ /* 0x000fea0003800000 */
.L_x_3005:
        /* <DEDUP_REMOVED lines=12> */
.L_x_3007:
        /* <DEDUP_REMOVED lines=15> */
.L_x_3008:
        /* <DEDUP_REMOVED lines=15> */
.L_x_3009:
        /* <DEDUP_REMOVED lines=15> */
.L_x_3010:
        /* <DEDUP_REMOVED lines=12> */
.L_x_2993:
[----:B------:R-:W-:Y:S05]  /*311f0*/  BSYNC B1 ;  /* 0x0000000000017941 */ /* 0x000fea0003800000 */
.L_x_2992:
        /* <DEDUP_REMOVED lines=36> */
.L_x_3013:
[----:B------:R-:W-:Y:S01]  /*31440*/  IMAD R2, R19, 0x8, R18 ;  /* 0x0000000813027824 */ /* 0x000fe200078e0212 */
[----:B------:R-:W-:Y:S01]  /*31450*/  SHF.L.U32 R3, R10, 0x1f, RZ ;  /* 0x0000001f0a037819 */ /* 0x000fe200000006ff */
[----:B------:R-:W-:Y:S03]  /*31460*/  BSSY B2, `(.L_x_3014) ;  /* 0x0000003000027945 */ /* 0x000fe60003800000 */
[----:B------:R-:W2:Y:S02]  /*31470*/  SYNCS.PHASECHK.TRANS64.TRYWAIT P0, [R2+URZ+0x38840], R3 ;  /* 0x03884003020075a7 */ /* 0x000ea4000800017f */
[----:B--2---:R-:W-:Y:S05]  /*31480*/  @!P0 BRA `(.L_x_3015) ;  /* 0x0000004c00348947 */ /* 0x004fea0003800000 */
.L_x_3160:
[----:B------:R-:W-:Y:S05]  /*31490*/  BSYNC B2 ;  /* 0x0000000000027941 */ /* 0x000fea0003800000 */
.L_x_3014:
        /* <DEDUP_REMOVED lines=12> */
.L_x_3017:
[----:B------:R-:W-:Y:S05]  /*31560*/  BSYNC B2 ;  /* 0x0000000000027941 */ /* 0x000fea0003800000 */
.L_x_3016:
        /* <DEDUP_REMOVED lines=13> */
.L_x_3018:
        /* <DEDUP_REMOVED lines=16> */
.L_x_3019:
        /* <DEDUP_REMOVED lines=16> */
.L_x_3020:
        /* <DEDUP_REMOVED lines=16> */
.L_x_3021:
        /* <DEDUP_REMOVED lines=15> */
.L_x_3161:
[----:B------:R-:W-:Y:S05]  /*31a30*/  BSYNC B2 ;  /* 0x0000000000027941 */ /* 0x000fea0003800000 */
.L_x_3022:
        /* <DEDUP_REMOVED lines=11> */
.L_x_3025:
[----:B------:R-:W-:Y:S05]  /*31af0*/  BSYNC B2 ;  /* 0x0000000000027941 */ /* 0x000fea0003800000 */
.L_x_3024:
        /* <DEDUP_REMOVED lines=12> */
.L_x_3026:
        /* <DEDUP_REMOVED lines=15> */
.L_x_3027:
        /* <DEDUP_REMOVED lines=15> */
.L_x_3028:
        /* <DEDUP_REMOVED lines=15> */
.L_x_3029:
        /* <DEDUP_REMOVED lines=12> */
.L_x_3012:
[----:B------:R-:W-:Y:S05]  /*31f50*/  BSYNC B1 ;  /* 0x0000000000017941 */ /* 0x000fea0003800000 */
.L_x_3011:
[----:B------:R-:W2:Y:S01]  /*31f60*/  LDL R2, [R1+0x30] ;  /* 0x0000300001027983 */ /* 0x000ea20000100800 */
[----:B------:R-:W-:Y:S01]  /*31f70*/  VIADD R0, R0, 0xfffffffe ;  /* 0xfffffffe00007836 */ /* 0x000fe20000000000 */
[----:B--2---:R-:W-:-:S13]  /*31f80*/  ISETP.GT.AND P0, PT, R6, R2, PT ;  /* 0x000000020600720c */ /* 0x004fda0003f04270 */
[----:B------:R-:W-:Y:S05]  /*31f90*/  @P0 BRA `(.L_x_3030) ;  /* 0xffffffe400400947 */ /* 0x000fea000383ffff */
.L_x_2970:
[----:B------:R-:W-:Y:S05]  /*31fa0*/  BSYNC B0 ;  /* 0x0000000000007941 */ /* 0x000fea0003800000 */
.L_x_2969:
        /* <DEDUP_REMOVED lines=19> */
.L_x_3032:
[----:B------:R-:W-:Y:S05]  /*320e0*/  BSYNC B0 ;  /* 0x0000000000007941 */ /* 0x000fea0003800000 */
.L_x_3031:
        /* <DEDUP_REMOVED lines=11> */
.L_x_3162:
[----:B------:R-:W-:Y:S05]  /*321a0*/  BSYNC B1 ;  /* 0x0000000000017941 */ /* 0x000fea0003800000 */
.L_x_3035:
        /* <DEDUP_REMOVED lines=9> */
.L_x_3038:
[----:B------:R-:W-:Y:S05]  /*32240*/  BSYNC B1 ;  /* 0x0000000000017941 */ /* 0x000fea0003800000 */
.L_x_3037:
        /* <DEDUP_REMOVED lines=12> */
.L_x_3039:
        /* <DEDUP_REMOVED lines=15> */
.L_x_3040:
        /* <DEDUP_REMOVED lines=15> */
.L_x_3041:
        /* <DEDUP_REMOVED lines=15> */
.L_x_3042:
        /* <DEDUP_REMOVED lines=10> */
.L_x_3034:
[----:B------:R-:W-:Y:S05]  /*32680*/  BSYNC B0 ;  /* 0x0000000000007941 */ /* 0x000fea0003800000 */
.L_x_3033:
[----:B------:R-:W2:Y:S01]  /*32690*/  LDL.LU R4, [R1+0x18] ;  /* 0x0000180001047983 */ /* 0x000ea20000300800 */
[----:B------:R-:W-:-:S05]  /*326a0*/  VIADD R19, R19, 0x1 ;  /* 0x0000000113137836 */ /* 0x000fca0000000000 */
[----:B------:R-:W-:-:S04]  /*326b0*/  ISETP.NE.AND P0, PT, R19, 0x2, PT ;  /* 0x000000021300780c */ /* 0x000fc80003f05270 */
[----:B------:R-:W-:Y:S02]  /*326c0*/  SEL R0, RZ, 0x1, P0 ;  /* 0x00000001ff007807 */ /* 0x000fe40000000000 */
[----:B------:R-:W-:Y:S02]  /*326d0*/  SEL R19, R19, RZ, P0 ;  /* 0x000000ff13137207 */ /* 0x000fe40000000000 */
[----:B--2---:R-:W-:-:S05]  /*326e0*/  LOP3.LUT R4, R4, R0, RZ, 0x3c, !PT ;  /* 0x0000000004047212 */ /* 0x004fca00078e3cff */
[----:B------:R2:W-:Y:S02]  /*326f0*/  STL [R1+0x18], R4 ;  /* 0x0000180401007387 */ /* 0x0005e40000100800 */
.L_x_2949:
[----:B------:R-:W-:Y:S05]  /*32700*/  BSYNC B7 ;  /* 0x0000000000077941 */ /* 0x000fea0003800000 */
.L_x_2947:
[----:B0-----:R-:W3:Y:S02]  /*32710*/  LDL R0, [R1+0x10] ;  /* 0x0000100001007983 */ /* 0x001ee40000100800 */
[----:B---3--:R-:W-:-:S13]  /*32720*/  LOP3.LUT P0, RZ, R0, 0x2, RZ, 0xc0, !PT ;  /* 0x0000000200ff7812 */ /* 0x008fda000780c0ff */
[----:B------:R-:W-:Y:S05]  /*32730*/  @!P0 BRA `(.L_x_3043) ;  /* 0x00000000002c8947 */ /* 0x000fea0003800000 */
[----:B------:R-:W-:Y:S05]  /*32740*/  WARPSYNC.ALL ;  /* 0x0000000000007948 */ /* 0x000fea0003800000 */
[----:B------:R-:W0:Y:S08]  /*32750*/  S2UR UR5, SR_CgaCtaId ;  /* 0x00000000000579c3 */ /* 0x000e300000008800 */
[----:B------:R-:W-:Y:S06]  /*32760*/  BAR.SYNC.DEFER_BLOCKING 0x5, 0x180 ;  /* 0x0146000000007b1d */ /* 0x000fec0000010000 */
[----:B------:R-:W-:-:S02]  /*32770*/  UMOV UR4, 0x400 ;  /* 0x0000040000047882 */ /* 0x000fc40000000000 */
[----:B0-----:R-:W-:-:S06]  /*32780*/  ULEA UR4, UR5, UR4, 0x18 ;  /* 0x0000000405047291 */ /* 0x001fcc000f8ec03f */
[----:B------:R-:W-:-:S05]  /*32790*/  IMAD.U32 R18, RZ, RZ, UR4 ;  /* 0x00000004ff127e24 */ /* 0x000fca000f8e00ff */
[----:B-12---:R-:W0:Y:S04]  /*327a0*/  LDS.128 R4, [R18+0x388d0] ;  /* 0x0388d00012047984 */ /* 0x006e280000000c00 */
[----:B0-----:R1:W-:Y:S04]  /*327b0*/  STL.64 [R1], R4 ;  /* 0x0000000401007387 */ /* 0x0013e80000100a00 */
[----:B------:R1:W-:Y:S01]  /*327c0*/  STL.64 [R1+0x8], R6 ;  /* 0x0000080601007387 */ /* 0x0003e20000100a00 */
[----:B------:R-:W-:Y:S06]  /*327d0*/  BAR.ARV 0x4, 0x180 ;  /* 0x0106000000007b1d */ /* 0x000fec0000002000 */
[----:B------:R-:W-:Y:S05]  /*327e0*/  BRA `(.L_x_3044) ;  /* 0x0000001000407947 */ /* 0x000fea0003800000 */
.L_x_3043:
[----:B------:R-:W0:Y:S01]  /*327f0*/  S2R R16, SR_TID.X ;  /* 0x0000000000107919 */ /* 0x000e220000002100 */
[----:B------:R-:W-:Y:S01]  /*32800*/  UMOV UR4, 0xffffffff ;  /* 0xffffffff00047882 */ /* 0x000fe20000000000 */
[----:B0-----:R-:W-:-:S04]  /*32810*/  LOP3.LUT R16, R16, 0x1f, RZ, 0xc0, !PT ;  /* 0x0000001f10107812 */ /* 0x001fc800078ec0ff */
[----:B------:R-:W-:Y:S01]  /*32820*/  ISETP.NE.AND P0, PT, R16, 0x1f, PT ;  /* 0x0000001f1000780c */ /* 0x000fe20003f05270 */
[----:B------:R-:W-:-:S12]  /*32830*/  BRA.DIV UR4, `(.L_x_3045) ;  /* 0x0000003a04847947 */ /* 0x000fd8000b800000 */
[----:B------:R-:W3:Y:S01]  /*32840*/  LDL.LU R2, [R1] ;  /* 0x0000000001027983 */ /* 0x000ee20000300800 */
[----:B------:R-:W-:-:S03]  /*32850*/  ULDC UR4, c[0x0][0xc3c] ;  /* 0x00030f0000047ab9 */ /* 0x000fc60000000800 */
[----:B------:R-:W4:Y:S01]  /*32860*/  LDL R3, [R1+0xc] ;  /* 0x00000c0001037983 */ /* 0x000f220000100800 */
[----:B------:R-:W-:Y:S01]  /*32870*/  ULDC.64 UR6, c[0x0][0x208] ;  /* 0x0000820000067ab9 */ /* 0x000fe20000000a00 */
[----:B---3--:R-:W-:Y:S02]  /*32880*/  IMAD.MOV.U32 R10, RZ, RZ, R2 ;  /* 0x000000ffff0a7224 */ /* 0x008fe400078e0002 */
[----:B----4-:R-:W-:-:S05]  /*32890*/  IMAD.IADD R0, R3, 0x1, R16 ;  /* 0x0000000103007824 */ /* 0x010fca00078e0210 */
[----:B------:R-:W-:-:S13]  /*328a0*/  ISETP.GE.OR P1, PT, R0, UR4, !P0 ;  /* 0x0000000400007c0c */ /* 0x000fda000c726670 */
[----:B------:R-:W0:Y:S08]  /*328b0*/  @!P1 LDC.64 R2, c[0x0][0xc80] ;  /* 0x00032000ff029b82 */ /* 0x000e300000000a00 */
[----:B-1----:R-:W1:Y:S01]  /*328c0*/  @!P1 LDC.64 R6, c[0x0][0xc78] ;  /* 0x00031e00ff069b82 */ /* 0x002e620000000a00 */
        /* <DEDUP_REMOVED lines=33> */
.L_x_3172:
[----:B------:R-:W-:Y:S02]  /*32ae0*/  ULDC UR4, c[0x0][0xc38] ;  /* 0x00030e0000047ab9 */ /* 0x000fe40000000800 */
[----:B------:R-:W-:-:S04]  /*32af0*/  IMAD.U32 R2, RZ, RZ, UR4 ;  /* 0x00000004ff027e24 */ /* 0x000fc8000f8e00ff */
[----:B-1----:R-:W-:-:S04]  /*32b00*/  IMAD R9, R9, R2, RZ ;  /* 0x0000000209097224 */ /* 0x002fc800078e02ff */
[----:B------:R-:W-:-:S05]  /*32b10*/  IMAD.IADD R0, R0, 0x1, R9 ;  /* 0x0000000100007824 */ /* 0x000fca00078e0209 */
[----:B------:R-:W-:-:S13]  /*32b20*/  ISETP.GT.AND P6, PT, R0, R5, PT ;  /* 0x000000050000720c */ /* 0x000fda0003fc4270 */
[----:B------:R-:W-:Y:S05]  /*32b30*/  @P6 BRA `(.L_x_3046) ;  /* 0x0000000000b06947 */ /* 0x000fea0003800000 */
.L_x_3049:
        /* <DEDUP_REMOVED lines=38> */
.L_x_3180:
[----:B------:R-:W-:Y:S02]  /*32da0*/  ULDC UR4, c[0x0][0xc38] ;  /* 0x00030e0000047ab9 */ /* 0x000fe40000000800 */
[----:B------:R-:W-:-:S04]  /*32db0*/  IMAD.U32 R2, RZ, RZ, UR4 ;  /* 0x00000004ff027e24 */ /* 0x000fc8000f8e00ff */
[----:B-1----:R-:W-:-:S04]  /*32dc0*/  IMAD R9, R9, R2, RZ ;  /* 0x0000000209097224 */ /* 0x002fc800078e02ff */
[----:B------:R-:W-:-:S05]  /*32dd0*/  IMAD.IADD R0, R9, 0x1, R0 ;  /* 0x0000000109007824 */ /* 0x000fca00078e0200 */
[----:B------:R-:W-:-:S13]  /*32de0*/  ISETP.GT.AND P6, PT, R0, R5, PT ;  /* 0x000000050000720c */ /* 0x000fda0003fc4270 */
[----:B------:R-:W-:Y:S05]  /*32df0*/  @!P6 BRA `(.L_x_3049) ;  /* 0xfffffffc0050e947 */ /* 0x000fea000383ffff */
.L_x_3046:
        /* <DEDUP_REMOVED lines=12> */
.L_x_3185:
[----:B------:R-:W-:-:S13]  /*32ec0*/  ISETP.NE.AND P0, PT, R0, RZ, PT ;  /* 0x000000ff0000720c */ /* 0x000fda0003f05270 */
[----:B------:R-:W-:Y:S05]  /*32ed0*/  @!P0 BRA `(.L_x_3051) ;  /* 0x0000000000148947 */ /* 0x000fea0003800000 */
[----:B------:R-:W-:Y:S01]  /*32ee0*/  UMOV UR4, 0xffffffff ;  /* 0xffffffff00047882 */ /* 0x000fe20000000000 */
[----:B-1----:R-:W-:Y:S02]  /*32ef0*/  VIADD R3, R3, 0xffffffff ;  /* 0xffffffff03037836 */ /* 0x002fe40000000000 */
[----:B------:R-:W-:Y:S05]  /*32f00*/  BRA.DIV UR4, `(.L_x_3052) ;  /* 0x0000003e04747947 */ /* 0x000fea000b800000 */
[----:B------:R1:W3:Y:S02]  /*32f10*/  SHFL.IDX PT, R3, R7, R3, 0x1f ;  /* 0x00001f0307037589 */ /* 0x0002e400000e0000 */
.L_x_3188:
[----:B---3--:R-:W-:-:S07]  /*32f20*/  IMAD.MOV.U32 R8, RZ, RZ, R3 ;  /* 0x000000ffff087224 */ /* 0x008fce00078e0003 */
.L_x_3051:
        /* <DEDUP_REMOVED lines=62> */
.L_x_3053:
        /* <DEDUP_REMOVED lines=64> */
.L_x_3054:
[----:B------:R-:W-:-:S05]  /*33710*/  LOP3.LUT R0, RZ, R0, RZ, 0x33, !PT ;  /* 0x00000000ff007212 */ /* 0x000fca00078e33ff */
[----:B------:R-:W-:-:S05]  /*33720*/  IMAD.IADD R0, R4, 0x1, R0 ;  /* 0x0000000104007824 */ /* 0x000fca00078e0200 */
[----:B------:R3:W-:Y:S01]  /*33730*/  STL [R1+0x4], R0 ;  /* 0x0000040001007387 */ /* 0x0007e20000100800 */
[----:B------:R-:W-:Y:S05]  /*33740*/  BRA `(.L_x_3055) ;  /* 0x0000000000287947 */ /* 0x000fea0003800000 */
.L_x_3047:
        /* <DEDUP_REMOVED lines=10> */
.L_x_3055:
[----:B01----:R-:W4:Y:S04]  /*337f0*/  LDL R2, [R1+0xc] ;  /* 0x00000c0001027983 */ /* 0x003f280000100800 */
        /* <DEDUP_REMOVED lines=15> */
.L_x_3044:
[----:B------:R-:W2:Y:S01]  /*338f0*/  LDL R0, [R1+0xc] ;  /* 0x00000c0001007983 */ /* 0x000ea20000100800 */
[----:B------:R-:W-:Y:S02]  /*33900*/  ULDC UR4, c[0x0][0xc3c] ;  /* 0x00030f0000047ab9 */ /* 0x000fe40000000800 */
[----:B--2---:R-:W-:-:S13]  /*33910*/  ISETP.GE.AND P0, PT, R0, UR4, PT ;  /* 0x0000000400007c0c */ /* 0x004fda000bf06270 */
[----:B------:R-:W-:Y:S05]  /*33920*/  @!P0 BRA `(.L_x_3056) ;  /* 0xffffff78007c8947 */ /* 0x000fea000383ffff */
[----:B------:R-:W-:Y:S05]  /*33930*/  BSYNC B8 ;  /* 0x0000000000087941 */ /* 0x000fea0003800000 */
.L_x_2895:
        /* <DEDUP_REMOVED lines=12> */
.L_x_3189:
[----:B------:R-:W-:Y:S05]  /*33a00*/  BSYNC B0 ;  /* 0x0000000000007941 */ /* 0x000fea0003800000 */
.L_x_3057:
[----:B------:R-:W-:-:S03]  /*33a10*/  UMOV UR4, 0xffffffff ;  /* 0xffffffff00047882 */ /* 0x000fc60000000000 */
[----:B------:R-:W-:Y:S05]  /*33a20*/  BRA.DIV UR4, `(.L_x_3059) ;  /* 0x0000003204ec7947 */ /* 0x000fea000b800000 */
[----:B------:R-:W1:Y:S02]  /*33a30*/  S2R R2, SR_TID.X ;  /* 0x0000000000027919 */ /* 0x000e640000002100 */
[----:B-1----:R-:W-:-:S04]  /*33a40*/  SHF.R.U32.HI R2, RZ, 0x5, R2 ;  /* 0x00000005ff027819 */ /* 0x002fc80000011602 */
[----:B------:R-:W-:-:S05]  /*33a50*/  LOP3.LUT R2, R2, 0x3, RZ, 0xc0, !PT ;  /* 0x0000000302027812 */ /* 0x000fca00078ec0ff */
[----:B------:R1:W2:Y:S02]  /*33a60*/  SHFL.IDX PT, R14, R2, RZ, 0x1f ;  /* 0x00001fff020e7589 */ /* 0x0002a400000e0000 */
.L_x_3192:
[----:B--2---:R-:W-:-:S13]  /*33a70*/  ISETP.NE.AND P0, PT, R14, RZ, PT ;  /* 0x000000ff0e00720c */ /* 0x004fda0003f05270 */
[----:B------:R-:W-:Y:S05]  /*33a80*/  @P0 BRA `(.L_x_2622) ;  /* 0x0000000000940947 */ /* 0x000fea0003800000 */
[----:B------:R-:W-:-:S03]  /*33a90*/  UMOV UR4, 0xffffffff ;  /* 0xffffffff00047882 */ /* 0x000fc60000000000 */
[----:B------:R-:W-:Y:S05]  /*33aa0*/  BRA.DIV UR4, `(.L_x_3060) ;  /* 0x0000003604007947 */ /* 0x000fea000b800000 */
[----:B------:R-:W-:-:S13]  /*33ab0*/  ELECT P6, URZ, PT ;  /* 0x00000000003f782f */ /* 0x000fda00038c0000 */
.L_x_3195:
        /* <DEDUP_REMOVED lines=8> */
.L_x_3061:
        /* <DEDUP_REMOVED lines=13> */
.L_x_3196:
[----:B------:R-:W1:Y:S02]  /*33c10*/  SYNCS.PHASECHK.TRANS64.TRYWAIT P0, [R7+URZ], R2 ;  /* 0x00000002070075a7 */ /* 0x000e64000800017f */
[----:B-1----:R-:W-:Y:S05]  /*33c20*/  @!P0 BRA `(.L_x_3063) ;  /* 0x0000003000d48947 */ /* 0x002fea0003800000 */
.L_x_3197:
[----:B------:R-:W-:Y:S05]  /*33c30*/  @!P2 BRA `(.L_x_3064) ;  /* 0x000000000004a947 */ /* 0x000fea0003800000 */
[----:B------:R-:W-:Y:S01]  /*33c40*/  BPT.TRAP 0x1 ;  /* 0x000000040000795c */ /* 0x000fe20000300000 */
.L_x_3064:
[----:B------:R-:W-:-:S04]  /*33c50*/  VIADD R0, R0, 0x38860 ;  /* 0x0003886000007836 */ /* 0x000fc80000000000 */
[----:B------:R-:W-:-:S04]  /*33c60*/  IMAD R4, R19, 0x8, R0 ;  /* 0x0000000813047824 */ /* 0x000fc800078e0200 */
[----:B------:R-:W2:Y:S02]  /*33c70*/  SYNCS.PHASECHK.TRANS64.TRYWAIT P0, [R4+URZ], R5 ;  /* 0x00000005040075a7 */ /* 0x000ea4000800017f */
[----:B--2---:R-:W-:Y:S05]  /*33c80*/  @!P0 BRA `(.L_x_3065) ;  /* 0x0000003000d08947 */ /* 0x004fea0003800000 */
.L_x_3198:
[----:B------:R-:W-:-:S07]  /*33c90*/  IMAD R3, R3, 0x8, R0 ;  /* 0x0000000803037824 */ /* 0x000fce00078e0200 */
.L_x_3066:
[----:B---3--:R3:W4:Y:S02]  /*33ca0*/  SYNCS.PHASECHK.TRANS64.TRYWAIT P0, [R3+URZ], R2 ;  /* 0x00000002030075a7 */ /* 0x008724000800017f */
[----:B----4-:R-:W-:Y:S05]  /*33cb0*/  @!P0 NANOSLEEP.SYNCS 0x989680 ;  /* 0x009896800000895d */ /* 0x010fea0003900000 */
[----:B------:R-:W4:Y:S02]  /*33cc0*/  @!P0 SYNCS.PHASECHK.TRANS64 P0, [R3+URZ], R2 ;  /* 0x00000002030085a7 */ /* 0x000f24000800007f */
[----:B----4-:R-:W-:Y:S05]  /*33cd0*/  @!P0 BRA `(.L_x_3066) ;  /* 0xfffffffc00f08947 */ /* 0x010fea000383ffff */
.L_x_2622:
[----:B------:R-:W-:Y:S05]  /*33ce0*/  BSYNC B9 ;  /* 0x0000000000097941 */ /* 0x000fea0003800000 */
.L_x_2619:
[----:B------:R-:W-:Y:S05]  /*33cf0*/  EXIT ;  /* 0x000000000000794d */ /* 0x000fea0003800000 */
.L_x_2644:
[----:B0-----:R0:W1:Y:S02]  /*33d00*/  SYNCS.PHASECHK.TRANS64.TRYWAIT P6, [R0+URZ+0x38890], R114 ;  /* 0x03889072000075a7 */ /* 0x00106400080c017f */
[----:B-1----:R-:W-:Y:S05]  /*33d10*/  @!P6 NANOSLEEP.SYNCS 0x989680 ;  /* 0x009896800000e95d */ /* 0x002fea0003900000 */
[----:B------:R-:W1:Y:S02]  /*33d20*/  @!P6 SYNCS.PHASECHK.TRANS64 P6, [R0+URZ+0x38890], R114 ;  /* 0x038890720000e5a7 */ /* 0x000e6400080c007f */
[----:B-1----:R-:W-:Y:S05]  /*33d30*/  @!P6 BRA `(.L_x_2644) ;  /* 0xfffffffc00f0e947 */ /* 0x002fea000383ffff */
[----:B------:R-:W-:Y:S05]  /*33d40*/  BRA `(.L_x_3067) ;  /* 0xfffffd0000907947 */ /* 0x000fea000383ffff */
.L_x_2700:
[----:B-1----:R1:W2:Y:S02]  /*33d50*/  SYNCS.PHASECHK.TRANS64.TRYWAIT P5, [R0+URZ+0x38890], R114 ;  /* 0x03889072000075a7 */ /* 0x0022a400080a017f */
[----:B--2---:R-:W-:Y:S05]  /*33d60*/  @!P5 NANOSLEEP.SYNCS 0x989680 ;  /* 0x009896800000d95d */ /* 0x004fea0003900000 */
[----:B------:R-:W2:Y:S02]  /*33d70*/  @!P5 SYNCS.PHASECHK.TRANS64 P5, [R0+URZ+0x38890], R114 ;  /* 0x038890720000d5a7 */ /* 0x000ea400080a007f */
[----:B--2---:R-:W-:Y:S05]  /*33d80*/  @!P5 BRA `(.L_x_2700) ;  /* 0xfffffffc00f0d947 */ /* 0x004fea000383ffff */
[----:B------:R-:W-:Y:S05]  /*33d90*/  BRA `(.L_x_3068) ;  /* 0xfffffd3800807947 */ /* 0x000fea000383ffff */
.L_x_2725:
[----:B-1----:R1:W2:Y:S02]  /*33da0*/  SYNCS.PHASECHK.TRANS64.TRYWAIT P3, [R0+URZ+0x38890], R114 ;  /* 0x03889072000075a7 */ /* 0x0022a4000806017f */
[----:B--2---:R-:W-:Y:S05]  /*33db0*/  @!P3 NANOSLEEP.SYNCS 0x989680 ;  /* 0x009896800000b95d */ /* 0x004fea0003900000 */
[----:B------:R-:W2:Y:S02]  /*33dc0*/  @!P3 SYNCS.PHASECHK.TRANS64 P3, [R0+URZ+0x38890], R114 ;  /* 0x038890720000b5a7 */ /* 0x000ea4000806007f */
[----:B--2---:R-:W-:Y:S05]  /*33dd0*/  @!P3 BRA `(.L_x_2725) ;  /* 0xfffffffc00f0b947 */ /* 0x004fea000383ffff */
[----:B------:R-:W-:Y:S05]  /*33de0*/  BRA `(.L_x_3069) ;  /* 0xfffffd6c00847947 */ /* 0x000fea000383ffff */
.L_x_2733:
[----:B0-----:R0:W1:Y:S02]  /*33df0*/  SYNCS.PHASECHK.TRANS64.TRYWAIT P2, [R0+URZ+0x388b0], R114 ;  /* 0x0388b072000075a7 */ /* 0x001064000804017f */
[----:B-1----:R-:W-:Y:S05]  /*33e00*/  @!P2 NANOSLEEP.SYNCS 0x989680 ;  /* 0x009896800000a95d */ /* 0x002fea0003900000 */
[----:B------:R-:W1:Y:S02]  /*33e10*/  @!P2 SYNCS.PHASECHK.TRANS64 P2, [R0+URZ+0x388b0], R114 ;  /* 0x0388b0720000a5a7 */ /* 0x000e64000804007f */
[----:B-1----:R-:W-:Y:S05]  /*33e20*/  @!P2 BRA `(.L_x_2733) ;  /* 0xfffffffc00f0a947 */ /* 0x002fea000383ffff */
[----:B------:R-:W-:Y:S05]  /*33e30*/  BRA `(.L_x_3070) ;  /* 0xfffffd7000b47947 */ /* 0x000fea000383ffff */
.L_x_2755:
        /* <DEDUP_REMOVED lines=8> */
.L_x_3072:
[----:B------:R-:W-:Y:S05]  /*33ec0*/  BSYNC B1 ;  /* 0x0000000000017941 */ /* 0x000fea0003800000 */
.L_x_3071:
        /* <DEDUP_REMOVED lines=8> */
.L_x_3073:
[----:B------:R-:W-:Y:S02]  /*33f50*/  IMAD.MOV.U32 R13, RZ, RZ, R31 ;  /* 0x000000ffff0d7224 */ /* 0x000fe400078e001f */
[----:B------:R-:W-:-:S07]  /*33f60*/  IMAD.MOV.U32 R6, RZ, RZ, R14 ;  /* 0x000000ffff067224 */ /* 0x000fce00078e000e */
[----:B------:R-:W-:Y:S05]  /*33f70*/  WARPSYNC.COLLECTIVE R15, `(.L_x_3074) ;  /* 0x000000000f087348 */ /* 0x000fea0003c00000 */
[----:B------:R0:W1:Y:S02]  /*33f80*/  SHFL.IDX P6, R14, R13, R12, R11 ;  /* 0x0000000c0d0e7389 */ /* 0x00006400000c000b */
[----:B01----:R-:W-:Y:S01]  /*33f90*/  ENDCOLLECTIVE ;  /* 0x000000000000791b */ /* 0x003fe20003800000 */
.L_x_3074:
[----:B------:R-:W-:Y:S02]  /*33fa0*/  IMAD.MOV.U32 R13, RZ, RZ, R30 ;  /* 0x000000ffff0d7224 */ /* 0x000fe400078e001e */
[----:B------:R-:W-:-:S07]  /*33fb0*/  IMAD.MOV.U32 R9, RZ, RZ, R14 ;  /* 0x000000ffff097224 */ /* 0x000fce00078e000e */
[----:B------:R-:W-:Y:S05]  /*33fc0*/  WARPSYNC.COLLECTIVE R15, `(.L_x_3075) ;  /* 0x000000000f087348 */ /* 0x000fea0003c00000 */
[----:B------:R0:W1:Y:S02]  /*33fd0*/  SHFL.IDX P6, R14, R13, R12, R11 ;  /* 0x0000000c0d0e7389 */ /* 0x00006400000c000b */
[----:B01----:R-:W-:Y:S01]  /*33fe0*/  ENDCOLLECTIVE ;  /* 0x000000000000791b */ /* 0x003fe20003800000 */
.L_x_3075:
[----:B------:R-:W-:Y:S01]  /*33ff0*/  IMAD.MOV.U32 R8, RZ, RZ, R14 ;  /* 0x000000ffff087224 */ /* 0x000fe200078e000e */
[----:B------:R-:W-:Y:S06]  /*34000*/  BRA `(.L_x_3076) ;  /* 0xfffffd8400f07947 */ /* 0x000fec000383ffff */
.L_x_2758:
[----:B------:R-:W-:Y:S01]  /*34010*/  BSSY B1, `(.L_x_3077) ;  /* 0x0000008000017945 */ /* 0x000fe20003800000 */
[----:B------:R-:W-:Y:S02]  /*34020*/  IMAD.MOV.U32 R13, RZ, RZ, R33 ;  /* 0x000000ffff0d7224 */ /* 0x000fe400078e0021 */
[----:B------:R-:W-:Y:S02]  /*34030*/  IMAD.MOV.U32 R12, RZ, RZ, 0x1 ;  /* 0x00000001ff0c7424 */ /* 0x000fe400078e00ff */
[----:B------:R-:W-:Y:S02]  /*34040*/  IMAD.MOV.U32 R11, RZ, RZ, 0x181f ;  /* 0x0000181fff0b7424 */ /* 0x000fe400078e00ff */
[----:B------:R-:W-:-:S07]  /*34050*/  IMAD.MOV.U32 R15, RZ, RZ, -0x1 ;  /* 0xffffffffff0f7424 */ /* 0x000fce00078e00ff */
[----:B0--34-:R-:W-:Y:S05]  /*34060*/  WARPSYNC.COLLECTIVE R15, `(.L_x_3078) ;  /* 0x000000000f087348 */ /* 0x019fea0003c00000 */
[----:B------:R1:W2:Y:S02]  /*34070*/  SHFL.IDX P6, R14, R13, R12, R11 ;  /* 0x0000000c0d0e7389 */ /* 0x0002a400000c000b */
[----:B01234-:R-:W-:Y:S01]  /*34080*/  ENDCOLLECTIVE ;  /* 0x000000000000791b */ /* 0x01ffe20003800000 */
.L_x_3078:
[----:B------:R-:W-:Y:S05]  /*34090*/  BSYNC B1 ;  /* 0x0000000000017941 */ /* 0x000fea0003800000 */
.L_x_3077:
        /* <DEDUP_REMOVED lines=8> */
.L_x_3079:
[----:B------:R-:W-:Y:S02]  /*34120*/  IMAD.MOV.U32 R13, RZ, RZ, R31 ;  /* 0x000000ffff0d7224 */ /* 0x000fe400078e001f */
[----:B------:R-:W-:-:S07]  /*34130*/  IMAD.MOV.U32 R6, RZ, RZ, R14 ;  /* 0x000000ffff067224 */ /* 0x000fce00078e000e */
[----:B------:R-:W-:Y:S05]  /*34140*/  WARPSYNC.COLLECTIVE R15, `(.L_x_3080) ;  /* 0x000000000f087348 */ /* 0x000fea0003c00000 */
[----:B------:R0:W1:Y:S02]  /*34150*/  SHFL.IDX P6, R14, R13, R12, R11 ;  /* 0x0000000c0d0e7389 */ /* 0x00006400000c000b */
[----:B01----:R-:W-:Y:S01]  /*34160*/  ENDCOLLECTIVE ;  /* 0x000000000000791b */ /* 0x003fe20003800000 */
.L_x_3080:
[----:B------:R-:W-:Y:S02]  /*34170*/  IMAD.MOV.U32 R13, RZ, RZ, R30 ;  /* 0x000000ffff0d7224 */ /* 0x000fe400078e001e */
[----:B------:R-:W-:-:S07]  /*34180*/  IMAD.MOV.U32 R9, RZ, RZ, R14 ;  /* 0x000000ffff097224 */ /* 0x000fce00078e000e */
[----:B------:R-:W-:Y:S05]  /*34190*/  WARPSYNC.COLLECTIVE R15, `(.L_x_3081) ;  /* 0x000000000f087348 */ /* 0x000fea0003c00000 */
[----:B------:R0:W1:Y:S02]  /*341a0*/  SHFL.IDX P6, R14, R13, R12, R11 ;  /* 0x0000000c0d0e7389 */ /* 0x00006400000c000b */
[----:B01----:R-:W-:Y:S01]  /*341b0*/  ENDCOLLECTIVE ;  /* 0x000000000000791b */ /* 0x003fe20003800000 */
.L_x_3081:
[----:B------:R-:W-:Y:S01]  /*341c0*/  IMAD.MOV.U32 R8, RZ, RZ, R14 ;  /* 0x000000ffff087224 */ /* 0x000fe200078e000e */
[----:B------:R-:W-:Y:S06]  /*341d0*/  BRA `(.L_x_3082) ;  /* 0xfffffd8c00007947 */ /* 0x000fec000383ffff */
.L_x_2761:
        /* <DEDUP_REMOVED lines=8> */
.L_x_3084:
[----:B------:R-:W-:Y:S05]  /*34260*/  BSYNC B1 ;  /* 0x0000000000017941 */ /* 0x000fea0003800000 */
.L_x_3083:
        /* <DEDUP_REMOVED lines=8> */
.L_x_3085:
[----:B------:R-:W-:Y:S02]  /*342f0*/  IMAD.MOV.U32 R13, RZ, RZ, R31 ;  /* 0x000000ffff0d7224 */ /* 0x000fe400078e001f */
[----:B------:R-:W-:-:S07]  /*34300*/  IMAD.MOV.U32 R6, RZ, RZ, R14 ;  /* 0x000000ffff067224 */ /* 0x000fce00078e000e */
[----:B------:R-:W-:Y:S05]  /*34310*/  WARPSYNC.COLLECTIVE R15, `(.L_x_3086) ;  /* 0x000000000f087348 */ /* 0x000fea0003c00000 */
[----:B------:R0:W1:Y:S02]  /*34320*/  SHFL.IDX P6, R14, R13, R12, R11 ;  /* 0x0000000c0d0e7389 */ /* 0x00006400000c000b */
[----:B01----:R-:W-:Y:S01]  /*34330*/  ENDCOLLECTIVE ;  /* 0x000000000000791b */ /* 0x003fe20003800000 */
.L_x_3086:
[----:B------:R-:W-:Y:S02]  /*34340*/  IMAD.MOV.U32 R13, RZ, RZ, R30 ;  /* 0x000000ffff0d7224 */ /* 0x000fe400078e001e */
[----:B------:R-:W-:-:S07]  /*34350*/  IMAD.MOV.U32 R9, RZ, RZ, R14 ;  /* 0x000000ffff097224 */ /* 0x000fce00078e000e */
[----:B------:R-:W-:Y:S05]  /*34360*/  WARPSYNC.COLLECTIVE R15, `(.L_x_3087) ;  /* 0x000000000f087348 */ /* 0x000fea0003c00000 */
[----:B------:R0:W1:Y:S02]  /*34370*/  SHFL.IDX P6, R14, R13, R12, R11 ;  /* 0x0000000c0d0e7389 */ /* 0x00006400000c000b */
[----:B01----:R-:W-:Y:S01]  /*34380*/  ENDCOLLECTIVE ;  /* 0x000000000000791b */ /* 0x003fe20003800000 */
.L_x_3087:
[----:B------:R-:W-:Y:S01]  /*34390*/  IMAD.MOV.U32 R8, RZ, RZ, R14 ;  /* 0x000000ffff087224 */ /* 0x000fe200078e000e */
[----:B------:R-:W-:Y:S06]  /*343a0*/  BRA `(.L_x_3088) ;  /* 0xfffffd8c00f87947 */ /* 0x000fec000383ffff */
.L_x_2764:
        /* <DEDUP_REMOVED lines=8> */
.L_x_3090:
[----:B------:R-:W-:Y:S05]  /*34430*/  BSYNC B1 ;  /* 0x0000000000017941 */ /* 0x000fea0003800000 */
.L_x_3089:
        /* <DEDUP_REMOVED lines=8> */
.L_x_3091:
[----:B------:R-:W-:Y:S02]  /*344c0*/  IMAD.MOV.U32 R13, RZ, RZ, R31 ;  /* 0x000000ffff0d7224 */ /* 0x000fe400078e001f */
[----:B------:R-:W-:-:S07]  /*344d0*/  IMAD.MOV.U32 R8, RZ, RZ, R14 ;  /* 0x000000ffff087224 */ /* 0x000fce00078e000e */
[----:B------:R-:W-:Y:S05]  /*344e0*/  WARPSYNC.COLLECTIVE R15, `(.L_x_3092) ;  /* 0x000000000f087348 */ /* 0x000fea0003c00000 */
[----:B------:R0:W1:Y:S02]  /*344f0*/  SHFL.IDX P6, R14, R13, R12, R11 ;  /* 0x0000000c0d0e7389 */ /* 0x00006400000c000b */
[----:B01----:R-:W-:Y:S01]  /*34500*/  ENDCOLLECTIVE ;  /* 0x000000000000791b */ /* 0x003fe20003800000 */
.L_x_3092:
[----:B------:R-:W-:Y:S02]  /*34510*/  IMAD.MOV.U32 R13, RZ, RZ, R30 ;  /* 0x000000ffff0d7224 */ /* 0x000fe400078e001e */
[----:B------:R-:W-:-:S07]  /*34520*/  IMAD.MOV.U32 R78, RZ, RZ, R14 ;  /* 0x000000ffff4e7224 */ /* 0x000fce00078e000e */
[----:B------:R-:W-:Y:S05]  /*34530*/  WARPSYNC.COLLECTIVE R15, `(.L_x_3093) ;  /* 0x000000000f087348 */ /* 0x000fea0003c00000 */
[----:B------:R0:W1:Y:S02]  /*34540*/  SHFL.IDX P6, R14, R13, R12, R11 ;  /* 0x0000000c0d0e7389 */ /* 0x00006400000c000b */
[----:B01----:R-:W-:Y:S01]  /*34550*/  ENDCOLLECTIVE ;  /* 0x000000000000791b */ /* 0x003fe20003800000 */
.L_x_3093:
[----:B------:R-:W-:Y:S01]  /*34560*/  IMAD.MOV.U32 R10, RZ, RZ, R14 ;  /* 0x000000ffff0a7224 */ /* 0x000fe200078e000e */
[----:B------:R-:W-:Y:S06]  /*34570*/  BRA `(.L_x_3094) ;  /* 0xfffffd9000f87947 */ /* 0x000fec000383ffff */
.L_x_2768:
[----:B0-----:R0:W1:Y:S02]  /*34580*/  SYNCS.PHASECHK.TRANS64.TRYWAIT P0, [R16+URZ+0x38800], R0 ;  /* 0x03880000100075a7 */ /* 0x001064000800017f */
[----:B-1----:R-:W-:Y:S05]  /*34590*/  @!P0 NANOSLEEP.SYNCS 0x989680 ;  /* 0x009896800000895d */ /* 0x002fea0003900000 */
[----:B------:R-:W1:Y:S02]  /*345a0*/  @!P0 SYNCS.PHASECHK.TRANS64 P0, [R16+URZ+0x38800], R0 ;  /* 0x03880000100085a7 */ /* 0x000e64000800007f */
[----:B-1----:R-:W-:Y:S05]  /*345b0*/  @!P0 BRA `(.L_x_2768) ;  /* 0xfffffffc00f08947 */ /* 0x002fea000383ffff */
[----:B------:R-:W-:Y:S05]  /*345c0*/  BRA `(.L_x_3095) ;  /* 0xfffffd9800287947 */ /* 0x000fea000383ffff */
.L_x_2800:
        /* <DEDUP_REMOVED lines=8> */
.L_x_3097:
[----:B------:R-:W-:Y:S05]  /*34650*/  BSYNC B1 ;  /* 0x0000000000017941 */ /* 0x000fea0003800000 */
.L_x_3096:
        /* <DEDUP_REMOVED lines=8> */
.L_x_3098:
[----:B------:R-:W-:Y:S02]  /*346e0*/  IMAD.MOV.U32 R13, RZ, RZ, R3 ;  /* 0x000000ffff0d7224 */ /* 0x000fe400078e0003 */
[----:B------:R-:W-:-:S07]  /*346f0*/  IMAD.MOV.U32 R8, RZ, RZ, R14 ;  /* 0x000000ffff087224 */ /* 0x000fce00078e000e */
[----:B------:R-:W-:Y:S05]  /*34700*/  WARPSYNC.COLLECTIVE R15, `(.L_x_3099) ;  /* 0x000000000f087348 */ /* 0x000fea0003c00000 */
[----:B------:R0:W1:Y:S02]  /*34710*/  SHFL.IDX P6, R14, R13, R12, R11 ;  /* 0x0000000c0d0e7389 */ /* 0x00006400000c000b */
[----:B01----:R-:W-:Y:S01]  /*34720*/  ENDCOLLECTIVE ;  /* 0x000000000000791b */ /* 0x003fe20003800000 */
.L_x_3099:
[----:B------:R-:W-:Y:S02]  /*34730*/  IMAD.MOV.U32 R13, RZ, RZ, R20 ;  /* 0x000000ffff0d7224 */ /* 0x000fe400078e0014 */
[----:B------:R-:W-:-:S07]  /*34740*/  IMAD.MOV.U32 R7, RZ, RZ, R14 ;  /* 0x000000ffff077224 */ /* 0x000fce00078e000e */
[----:B------:R-:W-:Y:S05]  /*34750*/  WARPSYNC.COLLECTIVE R15, `(.L_x_3100) ;  /* 0x000000000f087348 */ /* 0x000fea0003c00000 */
[----:B------:R0:W1:Y:S02]  /*34760*/  SHFL.IDX P6, R14, R13, R12, R11 ;  /* 0x0000000c0d0e7389 */ /* 0x00006400000c000b */
[----:B01----:R-:W-:Y:S01]  /*34770*/  ENDCOLLECTIVE ;  /* 0x000000000000791b */ /* 0x003fe20003800000 */
.L_x_3100:
[----:B------:R-:W-:Y:S05]  /*34780*/  BRA `(.L_x_3101) ;  /* 0xfffffdcc00287947 */ /* 0x000fea000383ffff */
.L_x_2803:
        /* <DEDUP_REMOVED lines=8> */
.L_x_3103:
[----:B------:R-:W-:Y:S05]  /*34810*/  BSYNC B1 ;  /* 0x0000000000017941 */ /* 0x000fea0003800000 */
.L_x_3102:
        /* <DEDUP_REMOVED lines=8> */
.L_x_3104:
[----:B------:R-:W-:Y:S02]  /*348a0*/  IMAD.MOV.U32 R13, RZ, RZ, R3 ;  /* 0x000000ffff0d7224 */ /* 0x000fe400078e0003 */
[----:B------:R-:W-:-:S07]  /*348b0*/  IMAD.MOV.U32 R8, RZ, RZ, R14 ;  /* 0x000000ffff087224 */ /* 0x000fce00078e000e */
[----:B------:R-:W-:Y:S05]  /*348c0*/  WARPSYNC.COLLECTIVE R15, `(.L_x_3105) ;  /* 0x000000000f087348 */ /* 0x000fea0003c00000 */
[----:B------:R0:W1:Y:S02]  /*348d0*/  SHFL.IDX P6, R14, R13, R12, R11 ;  /* 0x0000000c0d0e7389 */ /* 0x00006400000c000b */
[----:B01----:R-:W-:Y:S01]  /*348e0*/  ENDCOLLECTIVE ;  /* 0x000000000000791b */ /* 0x003fe20003800000 */
.L_x_3105:
[----:B------:R-:W-:Y:S02]  /*348f0*/  IMAD.MOV.U32 R13, RZ, RZ, R20 ;  /* 0x000000ffff0d7224 */ /* 0x000fe400078e0014 */
[----:B------:R-:W-:-:S07]  /*34900*/  IMAD.MOV.U32 R7, RZ, RZ, R14 ;  /* 0x000000ffff077224 */ /* 0x000fce00078e000e */
[----:B------:R-:W-:Y:S05]  /*34910*/  WARPSYNC.COLLECTIVE R15, `(.L_x_3106) ;  /* 0x000000000f087348 */ /* 0x000fea0003c00000 */
[----:B------:R0:W1:Y:S02]  /*34920*/  SHFL.IDX P6, R14, R13, R12, R11 ;  /* 0x0000000c0d0e7389 */ /* 0x00006400000c000b */
[----:B01----:R-:W-:Y:S01]  /*34930*/  ENDCOLLECTIVE ;  /* 0x000000000000791b */ /* 0x003fe20003800000 */
.L_x_3106:
[----:B------:R-:W-:Y:S05]  /*34940*/  BRA `(.L_x_3107) ;  /* 0xfffffdcc00f87947 */ /* 0x000fea000383ffff */
.L_x_2806:
        /* <DEDUP_REMOVED lines=8> */
.L_x_3109:
[----:B------:R-:W-:Y:S05]  /*349d0*/  BSYNC B1 ;  /* 0x0000000000017941 */ /* 0x000fea0003800000 */
.L_x_3108:
        /* <DEDUP_REMOVED lines=8> */
.L_x_3110:
[----:B------:R-:W-:Y:S02]  /*34a60*/  IMAD.MOV.U32 R13, RZ, RZ, R3 ;  /* 0x000000ffff0d7224 */ /* 0x000fe400078e0003 */
[----:B------:R-:W-:-:S07]  /*34a70*/  IMAD.MOV.U32 R4, RZ, RZ, R14 ;  /* 0x000000ffff047224 */ /* 0x000fce00078e000e */
[----:B------:R-:W-:Y:S05]  /*34a80*/  WARPSYNC.COLLECTIVE R15, `(.L_x_3111) ;  /* 0x000000000f087348 */ /* 0x000fea0003c00000 */
[----:B------:R0:W1:Y:S02]  /*34a90*/  SHFL.IDX P6, R14, R13, R12, R11 ;  /* 0x0000000c0d0e7389 */ /* 0x00006400000c000b */
[----:B01----:R-:W-:Y:S01]  /*34aa0*/  ENDCOLLECTIVE ;  /* 0x000000000000791b */ /* 0x003fe20003800000 */
.L_x_3111:
[----:B------:R-:W-:Y:S02]  /*34ab0*/  IMAD.MOV.U32 R13, RZ, RZ, R20 ;  /* 0x000000ffff0d7224 */ /* 0x000fe400078e0014 */
[----:B------:R-:W-:-:S07]  /*34ac0*/  IMAD.MOV.U32 R7, RZ, RZ, R14 ;  /* 0x000000ffff077224 */ /* 0x000fce00078e000e */
[----:B------:R-:W-:Y:S05]  /*34ad0*/  WARPSYNC.COLLECTIVE R15, `(.L_x_3112) ;  /* 0x000000000f087348 */ /* 0x000fea0003c00000 */
[----:B------:R0:W1:Y:S02]  /*34ae0*/  SHFL.IDX P6, R14, R13, R12, R11 ;  /* 0x0000000c0d0e7389 */ /* 0x00006400000c000b */
[----:B01----:R-:W-:Y:S01]  /*34af0*/  ENDCOLLECTIVE ;  /* 0x000000000000791b */ /* 0x003fe20003800000 */
.L_x_3112:
[----:B------:R-:W-:Y:S01]  /*34b00*/  IMAD.MOV.U32 R12, RZ, RZ, R14 ;  /* 0x000000ffff0c7224 */ /* 0x000fe200078e000e */
[----:B------:R-:W-:Y:S06]  /*34b10*/  BRA `(.L_x_3113) ;  /* 0xfffffdd000a07947 */ /* 0x000fec000383ffff */
.L_x_2809:
        /* <DEDUP_REMOVED lines=8> */
.L_x_3115:
[----:B------:R-:W-:Y:S05]  /*34ba0*/  BSYNC B1 ;  /* 0x0000000000017941 */ /* 0x000fea0003800000 */
.L_x_3114:
        /* <DEDUP_REMOVED lines=8> */
.L_x_3116:
[----:B------:R-:W-:Y:S02]  /*34c30*/  IMAD.MOV.U32 R13, RZ, RZ, R3 ;  /* 0x000000ffff0d7224 */ /* 0x000fe400078e0003 */
[----:B------:R-:W-:-:S07]  /*34c40*/  IMAD.MOV.U32 R21, RZ, RZ, R14 ;  /* 0x000000ffff157224 */ /* 0x000fce00078e000e */
[----:B------:R-:W-:Y:S05]  /*34c50*/  WARPSYNC.COLLECTIVE R15, `(.L_x_3117) ;  /* 0x000000000f087348 */ /* 0x000fea0003c00000 */
[----:B------:R0:W1:Y:S02]  /*34c60*/  SHFL.IDX P6, R14, R13, R12, R11 ;  /* 0x0000000c0d0e7389 */ /* 0x00006400000c000b */
[----:B01----:R-:W-:Y:S01]  /*34c70*/  ENDCOLLECTIVE ;  /* 0x000000000000791b */ /* 0x003fe20003800000 */
.L_x_3117:
[----:B------:R-:W-:Y:S02]  /*34c80*/  IMAD.MOV.U32 R13, RZ, RZ, R20 ;  /* 0x000000ffff0d7224 */ /* 0x000fe400078e0014 */
[----:B------:R-:W-:-:S07]  /*34c90*/  IMAD.MOV.U32 R3, RZ, RZ, R14 ;  /* 0x000000ffff037224 */ /* 0x000fce00078e000e */
[----:B------:R-:W-:Y:S05]  /*34ca0*/  WARPSYNC.COLLECTIVE R15, `(.L_x_3118) ;  /* 0x000000000f087348 */ /* 0x000fea0003c00000 */
[----:B------:R0:W1:Y:S02]  /*34cb0*/  SHFL.IDX P6, R14, R13, R12, R11 ;  /* 0x0000000c0d0e7389 */ /* 0x00006400000c000b */
[----:B01----:R-:W-:Y:S01]  /*34cc0*/  ENDCOLLECTIVE ;  /* 0x000000000000791b */ /* 0x003fe20003800000 */
.L_x_3118:
[----:B------:R-:W-:Y:S01]  /*34cd0*/  IMAD.MOV.U32 R79, RZ, RZ, R14 ;  /* 0x000000ffff4f7224 */ /* 0x000fe200078e000e */
[----:B------:R-:W-:Y:S06]  /*34ce0*/  BRA `(.L_x_3119) ;  /* 0xfffffdd400547947 */ /* 0x000fec000383ffff */
.L_x_2813:
[----:B0-----:R0:W1:Y:S02]  /*34cf0*/  SYNCS.PHASECHK.TRANS64.TRYWAIT P0, [R16+URZ+0x38800], R0 ;  /* 0x03880000100075a7 */ /* 0x001064000800017f */
[----:B-1----:R-:W-:Y:S05]  /*34d00*/  @!P0 NANOSLEEP.SYNCS 0x989680 ;  /* 0x009896800000895d */ /* 0x002fea0003900000 */
[----:B------:R-:W1:Y:S02]  /*34d10*/  @!P0 SYNCS.PHASECHK.TRANS64 P0, [R16+URZ+0x38800], R0 ;  /* 0x03880000100085a7 */ /* 0x000e64000800007f */
[----:B-1----:R-:W-:Y:S05]  /*34d20*/  @!P0 BRA `(.L_x_2813) ;  /* 0xfffffffc00f08947 */ /* 0x002fea000383ffff */
[----:B------:R-:W-:Y:S05]  /*34d30*/  BRA `(.L_x_3120) ;  /* 0xfffffdd800387947 */ /* 0x000fea000383ffff */
.L_x_2831:
[----:B-1----:R1:W4:Y:S02]  /*34d40*/  SYNCS.PHASECHK.TRANS64.TRYWAIT P2, [R0+URZ+0x38830], R3 ;  /* 0x03883003000075a7 */ /* 0x002324000804017f */
[----:B----4-:R-:W-:Y:S05]  /*34d50*/  @!P2 NANOSLEEP.SYNCS 0x989680 ;  /* 0x009896800000a95d */ /* 0x010fea0003900000 */
[----:B------:R-:W4:Y:S02]  /*34d60*/  @!P2 SYNCS.PHASECHK.TRANS64 P2, [R0+URZ+0x38830], R3 ;  /* 0x038830030000a5a7 */ /* 0x000f24000804007f */
[----:B----4-:R-:W-:Y:S05]  /*34d70*/  @!P2 BRA `(.L_x_2831) ;  /* 0xfffffffc00f0a947 */ /* 0x010fea000383ffff */
[----:B------:R-:W-:Y:S05]  /*34d80*/  BRA `(.L_x_2830) ;  /* 0xfffffe14001c7947 */ /* 0x000fea000383ffff */
.L_x_2838:
[----:B-1----:R1:W2:Y:S02]  /*34d90*/  SYNCS.PHASECHK.TRANS64.TRYWAIT P3, [R11+URZ+0x38830], R4 ;  /* 0x038830040b0075a7 */ /* 0x0022a4000806017f */
[----:B--2---:R-:W-:Y:S05]  /*34da0*/  @!P3 NANOSLEEP.SYNCS 0x989680 ;  /* 0x009896800000b95d */ /* 0x004fea0003900000 */
[----:B------:R-:W2:Y:S02]  /*34db0*/  @!P3 SYNCS.PHASECHK.TRANS64 P3, [R11+URZ+0x38830], R4 ;  /* 0x038830040b00b5a7 */ /* 0x000ea4000806007f */
[----:B--2---:R-:W-:Y:S05]  /*34dc0*/  @!P3 BRA `(.L_x_2838) ;  /* 0xfffffffc00f0b947 */ /* 0x004fea000383ffff */
[----:B------:R-:W-:Y:S05]  /*34dd0*/  BRA `(.L_x_2837) ;  /* 0xfffffe5c00487947 */ /* 0x000fea000383ffff */
.L_x_2843:
[----:B-1----:R1:W2:Y:S02]  /*34de0*/  SYNCS.PHASECHK.TRANS64.TRYWAIT P3, [R9+URZ+0x38850], R0 ;  /* 0x03885000090075a7 */ /* 0x0022a4000806017f */
[----:B--2---:R-:W-:Y:S05]  /*34df0*/  @!P3 NANOSLEEP.SYNCS 0x989680 ;  /* 0x009896800000b95d */ /* 0x004fea0003900000 */
[----:B------:R-:W2:Y:S02]  /*34e00*/  @!P3 SYNCS.PHASECHK.TRANS64 P3, [R9+URZ+0x38850], R0 ;  /* 0x038850000900b5a7 */ /* 0x000ea4000806007f */
[----:B--2---:R-:W-:Y:S05]  /*34e10*/  @!P3 BRA `(.L_x_2843) ;  /* 0xfffffffc00f0b947 */ /* 0x004fea000383ffff */
[----:B------:R-:W-:Y:S05]  /*34e20*/  BRA `(.L_x_2842) ;  /* 0xfffffe9400087947 */ /* 0x000fea000383ffff */
.L_x_2851:
[----:B-1----:R1:W2:Y:S02]  /*34e30*/  SYNCS.PHASECHK.TRANS64.TRYWAIT P2, [R4+URZ+0x38830], R5 ;  /* 0x03883005040075a7 */ /* 0x0022a4000804017f */
[----:B--2---:R-:W-:Y:S05]  /*34e40*/  @!P2 NANOSLEEP.SYNCS 0x989680 ;  /* 0x009896800000a95d */ /* 0x004fea0003900000 */
[----:B------:R-:W2:Y:S02]  /*34e50*/  @!P2 SYNCS.PHASECHK.TRANS64 P2, [R4+URZ+0x38830], R5 ;  /* 0x038830050400a5a7 */ /* 0x000ea4000804007f */
[----:B--2---:R-:W-:Y:S05]  /*34e60*/  @!P2 BRA `(.L_x_2851) ;  /* 0xfffffffc00f0a947 */ /* 0x004fea000383ffff */
[----:B------:R-:W-:Y:S05]  /*34e70*/  BRA `(.L_x_2850) ;  /* 0xfffffea800e07947 */ /* 0x000fea000383ffff */
.L_x_2856:
[----:B-1----:R1:W2:Y:S02]  /*34e80*/  SYNCS.PHASECHK.TRANS64.TRYWAIT P2, [R9+URZ+0x38850], R0 ;  /* 0x03885000090075a7 */ /* 0x0022a4000804017f */
[----:B--2---:R-:W-:Y:S05]  /*34e90*/  @!P2 NANOSLEEP.SYNCS 0x989680 ;  /* 0x009896800000a95d */ /* 0x004fea0003900000 */
[----:B------:R-:W2:Y:S02]  /*34ea0*/  @!P2 SYNCS.PHASECHK.TRANS64 P2, [R9+URZ+0x38850], R0 ;  /* 0x038850000900a5a7 */ /* 0x000ea4000804007f */
[----:B--2---:R-:W-:Y:S05]  /*34eb0*/  @!P2 BRA `(.L_x_2856) ;  /* 0xfffffffc00f0a947 */ /* 0x004fea000383ffff */
[----:B------:R-:W-:Y:S05]  /*34ec0*/  BRA `(.L_x_2855) ;  /* 0xfffffee000a07947 */ /* 0x000fea000383ffff */
.L_x_2862:
[----:B-1----:R1:W2:Y:S02]  /*34ed0*/  SYNCS.PHASECHK.TRANS64.TRYWAIT P0, [R10+URZ+0x38850], R0 ;  /* 0x038850000a0075a7 */ /* 0x0022a4000800017f */
[----:B--2---:R-:W-:Y:S05]  /*34ee0*/  @!P0 NANOSLEEP.SYNCS 0x989680 ;  /* 0x009896800000895d */ /* 0x004fea0003900000 */
[----:B------:R-:W2:Y:S02]  /*34ef0*/  @!P0 SYNCS.PHASECHK.TRANS64 P0, [R10+URZ+0x38850], R0 ;  /* 0x038850000a0085a7 */ /* 0x000ea4000800007f */
[----:B--2---:R-:W-:Y:S05]  /*34f00*/  @!P0 BRA `(.L_x_2862) ;  /* 0xfffffffc00f08947 */ /* 0x004fea000383ffff */
[----:B------:R-:W-:Y:S05]  /*34f10*/  BRA `(.L_x_2861) ;  /* 0xfffffef800b07947 */ /* 0x000fea000383ffff */
.L_x_2903:
        /* <DEDUP_REMOVED lines=8> */
[----:B------:R-:W-:Y:S05]  /*34fa0*/  WARPSYNC.COLLECTIVE R15, `(.L_x_3122) ;  /* 0x000000000f087348 */ /* 0x000fea0003c00000 */
[----:B------:R0:W1:Y:S02]  /*34fb0*/  SHFL.IDX P6, R14, R13, R12, R11 ;  /* 0x0000000c0d0e7389 */ /* 0x00006400000c000b */
[----:B01----:R-:W-:Y:S01]  /*34fc0*/  ENDCOLLECTIVE ;  /* 0x000000000000791b */ /* 0x003fe20003800000 */
.L_x_3122:
[----:B------:R-:W-:Y:S05]  /*34fd0*/  BSYNC B1 ;  /* 0x0000000000017941 */ /* 0x000fea0003800000 */
.L_x_3121:
[----:B------:R-:W-:Y:S05]  /*34fe0*/  BRA `(.L_x_3123) ;  /* 0xffffff6c009c7947 */ /* 0x000fea000383ffff */
.L_x_2905:
[----:B------:R-:W-:Y:S01]  /*34ff0*/  BSSY B1, `(.L_x_3124) ;  /* 0x0000006000017945 */ /* 0x000fe20003800000 */
[----:B------:R-:W-:-:S07]  /*35000*/  IMAD.MOV.U32 R15, RZ, RZ, -0x1 ;  /* 0xffffffffff0f7424 */ /* 0x000fce00078e00ff */
[----:B0-----:R-:W-:Y:S05]  /*35010*/  WARPSYNC.COLLECTIVE R15, `(.L_x_3125) ;  /* 0x000000000f0c7348 */ /* 0x001fea0003c00000 */
[----:B------:R-:W-:Y:S02]  /*35020*/  ELECT P6, UR62, PT ;  /* 0x00000000003e782f */ /* 0x000fe400038c0000 */
[----:B------:R-:W-:Y:S01]  /*35030*/  MOV R14, UR62 ;  /* 0x0000003e000e7c02 */ /* 0x000fe20008000f00 */
[----:B0-----:R-:W-:Y:S10]  /*35040*/  ENDCOLLECTIVE ;  /* 0x000000000000791b */ /* 0x001ff40003800000 */
.L_x_3125:
[----:B------:R-:W-:Y:S05]  /*35050*/  BSYNC B1 ;  /* 0x0000000000017941 */ /* 0x000fea0003800000 */
.L_x_3124:
[----:B------:R-:W-:Y:S05]  /*35060*/  BRA `(.L_x_2904) ;  /* 0xffffff6c00947947 */ /* 0x000fea000383ffff */
.L_x_2907:
[----:B0-----:R0:W1:Y:S02]  /*35070*/  SYNCS.PHASECHK.TRANS64.TRYWAIT P0, [R18+URZ+0x38820], R2 ;  /* 0x03882002120075a7 */ /* 0x001064000800017f */
[----:B-1----:R-:W-:Y:S05]  /*35080*/  @!P0 NANOSLEEP.SYNCS 0x989680 ;  /* 0x009896800000895d */ /* 0x002fea0003900000 */
[----:B------:R-:W1:Y:S02]  /*35090*/  @!P0 SYNCS.PHASECHK.TRANS64 P0, [R18+URZ+0x38820], R2 ;  /* 0x03882002120085a7 */ /* 0x000e64000800007f */
[----:B-1----:R-:W-:Y:S05]  /*350a0*/  @!P0 BRA `(.L_x_2907) ;  /* 0xfffffffc00f08947 */ /* 0x002fea000383ffff */
[----:B------:R-:W-:Y:S05]  /*350b0*/  BRA `(.L_x_3126) ;  /* 0xffffff6c00a47947 */ /* 0x000fea000383ffff */
.L_x_2911:
[----:B-1----:R1:W2:Y:S02]  /*350c0*/  SYNCS.PHASECHK.TRANS64.TRYWAIT P0, [R6+URZ+0x388a0], R8 ;  /* 0x0388a008060075a7 */ /* 0x0022a4000800017f */
[----:B--2---:R-:W-:Y:S05]  /*350d0*/  @!P0 NANOSLEEP.SYNCS 0x989680 ;  /* 0x009896800000895d */ /* 0x004fea0003900000 */
[----:B------:R-:W2:Y:S02]  /*350e0*/  @!P0 SYNCS.PHASECHK.TRANS64 P0, [R6+URZ+0x388a0], R8 ;  /* 0x0388a008060085a7 */ /* 0x000ea4000800007f */
[----:B--2---:R-:W-:Y:S05]  /*350f0*/  @!P0 BRA `(.L_x_2911) ;  /* 0xfffffffc00f08947 */ /* 0x004fea000383ffff */
[----:B------:R-:W-:Y:S05]  /*35100*/  BRA `(.L_x_3127) ;  /* 0xffffff6c00c47947 */ /* 0x000fea000383ffff */
.L_x_2919:
[----:B0-----:R0:W2:Y:S02]  /*35110*/  SYNCS.PHASECHK.TRANS64.TRYWAIT P0, [R6+URZ+0x388c0], R8 ;  /* 0x0388c008060075a7 */ /* 0x0010a4000800017f */
[----:B--2---:R-:W-:Y:S05]  /*35120*/  @!P0 NANOSLEEP.SYNCS 0x989680 ;  /* 0x009896800000895d */ /* 0x004fea0003900000 */
[----:B------:R-:W2:Y:S02]  /*35130*/  @!P0 SYNCS.PHASECHK.TRANS64 P0, [R6+URZ+0x388c0], R8 ;  /* 0x0388c008060085a7 */ /* 0x000ea4000800007f */
[----:B--2---:R-:W-:Y:S05]  /*35140*/  @!P0 BRA `(.L_x_2919) ;  /* 0xfffffffc00f08947 */ /* 0x004fea000383ffff */
[----:B------:R-:W-:Y:S05]  /*35150*/  BRA `(.L_x_3128) ;  /* 0xffffff7400047947 */ /* 0x000fea000383ffff */
.L_x_2929:
[----:B0-----:R0:W1:Y:S02]  /*35160*/  SYNCS.PHASECHK.TRANS64.TRYWAIT P1, [R6+URZ+0x388a0], R5 ;  /* 0x0388a005060075a7 */ /* 0x001064000802017f */
[----:B-1----:R-:W-:Y:S05]  /*35170*/  @!P1 NANOSLEEP.SYNCS 0x989680 ;  /* 0x009896800000995d */ /* 0x002fea0003900000 */
[----:B------:R-:W1:Y:S02]  /*35180*/  @!P1 SYNCS.PHASECHK.TRANS64 P1, [R6+URZ+0x388a0], R5 ;  /* 0x0388a005060095a7 */ /* 0x000e64000802007f */
[----:B-1----:R-:W-:Y:S05]  /*35190*/  @!P1 BRA `(.L_x_2929) ;  /* 0xfffffffc00f09947 */ /* 0x002fea000383ffff */
[----:B------:R-:W-:Y:S05]  /*351a0*/  BRA `(.L_x_3129) ;  /* 0xffffff7800907947 */ /* 0x000fea000383ffff */
.L_x_2937:
[----:B-1----:R1:W2:Y:S02]  /*351b0*/  SYNCS.PHASECHK.TRANS64.TRYWAIT P1, [R6+URZ+0x388c0], R5 ;  /* 0x0388c005060075a7 */ /* 0x0022a4000802017f */
[----:B--2---:R-:W-:Y:S05]  /*351c0*/  @!P1 NANOSLEEP.SYNCS 0x989680 ;  /* 0x009896800000995d */ /* 0x004fea0003900000 */
[----:B------:R-:W2:Y:S02]  /*351d0*/  @!P1 SYNCS.PHASECHK.TRANS64 P1, [R6+URZ+0x388c0], R5 ;  /* 0x0388c005060095a7 */ /* 0x000ea4000802007f */
[----:B--2---:R-:W-:Y:S05]  /*351e0*/  @!P1 BRA `(.L_x_2937) ;  /* 0xfffffffc00f09947 */ /* 0x004fea000383ffff */
[----:B------:R-:W-:Y:S05]  /*351f0*/  BRA `(.L_x_3130) ;  /* 0xffffff7c00cc7947 */ /* 0x000fea000383ffff */
.L_x_2955:
        /* <DEDUP_REMOVED lines=11> */
.L_x_3132:
[----:B------:R-:W-:Y:S05]  /*352b0*/  BSYNC B0 ;  /* 0x0000000000007941 */ /* 0x000fea0003800000 */
.L_x_3131:
[----:B------:R-:W-:Y:S05]  /*352c0*/  BRA `(.L_x_3133) ;  /* 0xffffff8c00887947 */ /* 0x000fea000383ffff */
.L_x_2957:
[----:B------:R-:W-:Y:S01]  /*352d0*/  BSSY B0, `(.L_x_3134) ;  /* 0x0000006000007945 */ /* 0x000fe20003800000 */
[----:B------:R-:W-:-:S07]  /*352e0*/  IMAD.MOV.U32 R15, RZ, RZ, -0x1 ;  /* 0xffffffffff0f7424 */ /* 0x000fce00078e00ff */
[----:B0-----:R-:W-:Y:S05]  /*352f0*/  WARPSYNC.COLLECTIVE R15, `(.L_x_3135) ;  /* 0x000000000f0c7348 */ /* 0x001fea0003c00000 */
[----:B------:R-:W-:Y:S02]  /*35300*/  ELECT P6, UR62, PT ;  /* 0x00000000003e782f */ /* 0x000fe400038c0000 */
[----:B------:R-:W-:Y:S01]  /*35310*/  MOV R14, UR62 ;  /* 0x0000003e000e7c02 */ /* 0x000fe20008000f00 */
[----:B0-----:R-:W-:Y:S10]  /*35320*/  ENDCOLLECTIVE ;  /* 0x000000000000791b */ /* 0x001ff40003800000 */
.L_x_3135:
[----:B------:R-:W-:Y:S05]  /*35330*/  BSYNC B0 ;  /* 0x0000000000007941 */ /* 0x000fea0003800000 */
.L_x_3134:
[----:B------:R-:W-:Y:S05]  /*35340*/  BRA `(.L_x_3136) ;  /* 0xffffff8c00947947 */ /* 0x000fea000383ffff */
.L_x_2959:
[----:B0-----:R0:W1:Y:S02]  /*35350*/  SYNCS.PHASECHK.TRANS64.TRYWAIT P0, [R0+URZ+0x38840], R2 ;  /* 0x03884002000075a7 */ /* 0x001064000800017f */
[----:B-1----:R-:W-:Y:S05]  /*35360*/  @!P0 NANOSLEEP.SYNCS 0x989680 ;  /* 0x009896800000895d */ /* 0x002fea0003900000 */
[----:B------:R-:W1:Y:S02]  /*35370*/  @!P0 SYNCS.PHASECHK.TRANS64 P0, [R0+URZ+0x38840], R2 ;  /* 0x03884002000085a7 */ /* 0x000e64000800007f */
[----:B-1----:R-:W-:Y:S05]  /*35380*/  @!P0 BRA `(.L_x_2959) ;  /* 0xfffffffc00f08947 */ /* 0x002fea000383ffff */
[----:B------:R-:W-:Y:S05]  /*35390*/  BRA `(.L_x_3137) ;  /* 0xffffff8c00f87947 */ /* 0x000fea000383ffff */
.L_x_2963:
        /* <DEDUP_REMOVED lines=15> */
.L_x_3138:
[----:B------:R-:W-:Y:S02]  /*35490*/  IMAD.MOV.U32 R13, RZ, RZ, R4 ;  /* 0x000000ffff0d7224 */ /* 0x000fe400078e0004 */
[----:B------:R-:W-:-:S07]  /*354a0*/  IMAD.MOV.U32 R6, RZ, RZ, R14 ;  /* 0x000000ffff067224 */ /* 0x000fce00078e000e */
[----:B------:R-:W-:Y:S05]  /*354b0*/  WARPSYNC.COLLECTIVE R15, `(.L_x_3139) ;  /* 0x000000000f087348 */ /* 0x000fea0003c00000 */
[----:B------:R0:W1:Y:S02]  /*354c0*/  SHFL.IDX P6, R14, R13, R12, R11 ;  /* 0x0000000c0d0e7389 */ /* 0x00006400000c000b */
[----:B01----:R-:W-:Y:S01]  /*354d0*/  ENDCOLLECTIVE ;  /* 0x000000000000791b */ /* 0x003fe20003800000 */
.L_x_3139:
        /* <DEDUP_REMOVED lines=20> */
.L_x_3140:
[----:B------:R-:W-:Y:S02]  /*35620*/  IMAD.MOV.U32 R13, RZ, RZ, R4 ;  /* 0x000000ffff0d7224 */ /* 0x000fe400078e0004 */
[----:B------:R-:W-:-:S07]  /*35630*/  IMAD.MOV.U32 R6, RZ, RZ, R14 ;  /* 0x000000ffff067224 */ /* 0x000fce00078e000e */
[----:B------:R-:W-:Y:S05]  /*35640*/  WARPSYNC.COLLECTIVE R15, `(.L_x_3141) ;  /* 0x000000000f087348 */ /* 0x000fea0003c00000 */
[----:B------:R0:W1:Y:S02]  /*35650*/  SHFL.IDX P6, R14, R13, R12, R11 ;  /* 0x0000000c0d0e7389 */ /* 0x00006400000c000b */
[----:B01----:R-:W-:Y:S01]  /*35660*/  ENDCOLLECTIVE ;  /* 0x000000000000791b */ /* 0x003fe20003800000 */
.L_x_3141:
        /* <DEDUP_REMOVED lines=20> */
.L_x_3142:
[----:B------:R-:W-:Y:S02]  /*357b0*/  IMAD.MOV.U32 R13, RZ, RZ, R4 ;  /* 0x000000ffff0d7224 */ /* 0x000fe400078e0004 */
[----:B------:R-:W-:-:S07]  /*357c0*/  IMAD.MOV.U32 R6, RZ, RZ, R14 ;  /* 0x000000ffff067224 */ /* 0x000fce00078e000e */
[----:B------:R-:W-:Y:S05]  /*357d0*/  WARPSYNC.COLLECTIVE R15, `(.L_x_3143) ;  /* 0x000000000f087348 */ /* 0x000fea0003c00000 */
[----:B------:R0:W1:Y:S02]  /*357e0*/  SHFL.IDX P6, R14, R13, R12, R11 ;  /* 0x0000000c0d0e7389 */ /* 0x00006400000c000b */
[----:B01----:R-:W-:Y:S01]  /*357f0*/  ENDCOLLECTIVE ;  /* 0x000000000000791b */ /* 0x003fe20003800000 */
.L_x_3143:
        /* <DEDUP_REMOVED lines=20> */
.L_x_3144:
[----:B------:R-:W-:Y:S02]  /*35940*/  IMAD.MOV.U32 R13, RZ, RZ, R4 ;  /* 0x000000ffff0d7224 */ /* 0x000fe400078e0004 */
[----:B------:R-:W-:-:S07]  /*35950*/  IMAD.MOV.U32 R6, RZ, RZ, R14 ;  /* 0x000000ffff067224 */ /* 0x000fce00078e000e */
[----:B------:R-:W-:Y:S05]  /*35960*/  WARPSYNC.COLLECTIVE R15, `(.L_x_3145) ;  /* 0x000000000f087348 */ /* 0x000fea0003c00000 */
[----:B------:R0:W1:Y:S02]  /*35970*/  SHFL.IDX P6, R14, R13, R12, R11 ;  /* 0x0000000c0d0e7389 */ /* 0x00006400000c000b */
[----:B01----:R-:W-:Y:S01]  /*35980*/  ENDCOLLECTIVE ;  /* 0x000000000000791b */ /* 0x003fe20003800000 */
.L_x_3145:
        /* <DEDUP_REMOVED lines=20> */
.L_x_3146:
[----:B------:R-:W-:Y:S02]  /*35ad0*/  IMAD.MOV.U32 R13, RZ, RZ, R4 ;  /* 0x000000ffff0d7224 */ /* 0x000fe400078e0004 */
[----:B------:R-:W-:-:S07]  /*35ae0*/  IMAD.MOV.U32 R6, RZ, RZ, R14 ;  /* 0x000000ffff067224 */ /* 0x000fce00078e000e */
[----:B------:R-:W-:Y:S05]  /*35af0*/  WARPSYNC.COLLECTIVE R15, `(.L_x_3147) ;  /* 0x000000000f087348 */ /* 0x000fea0003c00000 */
[----:B------:R0:W1:Y:S02]  /*35b00*/  SHFL.IDX P6, R14, R13, R12, R11 ;  /* 0x0000000c0d0e7389 */ /* 0x00006400000c000b */
[----:B01----:R-:W-:Y:S01]  /*35b10*/  ENDCOLLECTIVE ;  /* 0x000000000000791b */ /* 0x003fe20003800000 */
.L_x_3147:
        /* <DEDUP_REMOVED lines=20> */
.L_x_3148:
[----:B------:R-:W-:Y:S02]  /*35c60*/  IMAD.MOV.U32 R13, RZ, RZ, R4 ;  /* 0x000000ffff0d7224 */ /* 0x000fe400078e0004 */
[----:B------:R-:W-:-:S07]  /*35c70*/  IMAD.MOV.U32 R6, RZ, RZ, R14 ;  /* 0x000000ffff067224 */ /* 0x000fce00078e000e */
[----:B------:R-:W-:Y:S05]  /*35c80*/  WARPSYNC.COLLECTIVE R15, `(.L_x_3149) ;  /* 0x000000000f087348 */ /* 0x000fea0003c00000 */
[----:B------:R0:W1:Y:S02]  /*35c90*/  SHFL.IDX P6, R14, R13, R12, R11 ;  /* 0x0000000c0d0e7389 */ /* 0x00006400000c000b */
[----:B01----:R-:W-:Y:S01]  /*35ca0*/  ENDCOLLECTIVE ;  /* 0x000000000000791b */ /* 0x003fe20003800000 */
.L_x_3149:
        /* <DEDUP_REMOVED lines=18> */
.L_x_3150:
[----:B------:R-:W-:-:S05]  /*35dd0*/  VIADD R7, R0, 0x60 ;  /* 0x0000006000077836 */ /* 0x000fca0000000000 */
[----:B------:R-:W-:Y:S01]  /*35de0*/  ISETP.GE.AND P5, PT, R7, R2, PT ;  /* 0x000000020700720c */ /* 0x000fe20003fa6270 */
[----:B------:R-:W-:Y:S02]  /*35df0*/  IMAD.MOV.U32 R13, RZ, RZ, R4 ;  /* 0x000000ffff0d7224 */ /* 0x000fe400078e0004 */
[----:B------:R-:W-:-:S10]  /*35e00*/  IMAD.MOV.U32 R8, RZ, RZ, R14 ;  /* 0x000000ffff087224 */ /* 0x000fd400078e000e */
[----:B------:R-:W-:Y:S05]  /*35e10*/  WARPSYNC.COLLECTIVE R15, `(.L_x_3151) ;  /* 0x000000000f087348 */ /* 0x000fea0003c00000 */
[----:B------:R0:W1:Y:S02]  /*35e20*/  SHFL.IDX P6, R14, R13, R12, R11 ;  /* 0x0000000c0d0e7389 */ /* 0x00006400000c000b */
[----:B01----:R-:W-:Y:S01]  /*35e30*/  ENDCOLLECTIVE ;  /* 0x000000000000791b */ /* 0x003fe20003800000 */
.L_x_3151:
        /* <DEDUP_REMOVED lines=18> */
.L_x_3152:
[----:B------:R-:W-:Y:S02]  /*35f60*/  IMAD.MOV.U32 R13, RZ, RZ, R4 ;  /* 0x000000ffff0d7224 */ /* 0x000fe400078e0004 */
[----:B------:R-:W-:-:S07]  /*35f70*/  IMAD.MOV.U32 R5, RZ, RZ, R14 ;  /* 0x000000ffff057224 */ /* 0x000fce00078e000e */
[----:B------:R-:W-:Y:S05]  /*35f80*/  WARPSYNC.COLLECTIVE R15, `(.L_x_3153) ;  /* 0x000000000f087348 */ /* 0x000fea0003c00000 */
[----:B------:R0:W1:Y:S02]  /*35f90*/  SHFL.IDX P6, R14, R13, R12, R11 ;  /* 0x0000000c0d0e7389 */ /* 0x00006400000c000b */
[----:B01----:R-:W-:Y:S01]  /*35fa0*/  ENDCOLLECTIVE ;  /* 0x000000000000791b */ /* 0x003fe20003800000 */
.L_x_3153:
[----:B------:R-:W-:Y:S01]  /*35fb0*/  IMAD.MOV.U32 R3, RZ, RZ, R14 ;  /* 0x000000ffff037224 */ /* 0x000fe200078e000e */
[----:B------:R-:W-:Y:S06]  /*35fc0*/  BRA `(.L_x_3154) ;  /* 0xffffff9000cc7947 */ /* 0x000fec000383ffff */
.L_x_2968:
[----:B---3--:R3:W4:Y:S02]  /*35fd0*/  SYNCS.PHASECHK.TRANS64.TRYWAIT P0, [R18+URZ+0x38820], R0 ;  /* 0x03882000120075a7 */ /* 0x008724000800017f */
[----:B----4-:R-:W-:Y:S05]  /*35fe0*/  @!P0 NANOSLEEP.SYNCS 0x989680 ;  /* 0x009896800000895d */ /* 0x010fea0003900000 */
[----:B------:R-:W4:Y:S02]  /*35ff0*/  @!P0 SYNCS.PHASECHK.TRANS64 P0, [R18+URZ+0x38820], R0 ;  /* 0x03882000120085a7 */ /* 0x000f24000800007f */
[----:B----4-:R-:W-:Y:S05]  /*36000*/  @!P0 BRA `(.L_x_2968) ;  /* 0xfffffffc00f08947 */ /* 0x010fea000383ffff */
[----:B------:R-:W-:Y:S05]  /*36010*/  BRA `(.L_x_3155) ;  /* 0xffffff9400487947 */ /* 0x000fea000383ffff */
.L_x_2977:
[----:B-1----:R1:W2:Y:S02]  /*36020*/  SYNCS.PHASECHK.TRANS64.TRYWAIT P0, [R3+URZ+0x38840], R2 ;  /* 0x03884002030075a7 */ /* 0x0022a4000800017f */
[----:B--2---:R-:W-:Y:S05]  /*36030*/  @!P0 NANOSLEEP.SYNCS 0x989680 ;  /* 0x009896800000895d */ /* 0x004fea0003900000 */
[----:B------:R-:W2:Y:S02]  /*36040*/  @!P0 SYNCS.PHASECHK.TRANS64 P0, [R3+URZ+0x38840], R2 ;  /* 0x03884002030085a7 */ /* 0x000ea4000800007f */
[----:B--2---:R-:W-:Y:S05]  /*36050*/  @!P0 BRA `(.L_x_2977) ;  /* 0xfffffffc00f08947 */ /* 0x004fea000383ffff */
[----:B------:R-:W-:Y:S05]  /*36060*/  BRA `(.L_x_3156) ;  /* 0xffffff9800287947 */ /* 0x000fea000383ffff */
.L_x_2985:
[----:B0-----:R0:W1:Y:S02]  /*36070*/  SYNCS.PHASECHK.TRANS64.TRYWAIT P0, [R3+URZ+0x60], R2 ;  /* 0x00006002030075a7 */ /* 0x001064000800017f */
[----:B-1----:R-:W-:Y:S05]  /*36080*/  @!P0 NANOSLEEP.SYNCS 0x989680 ;  /* 0x009896800000895d */ /* 0x002fea0003900000 */
[----:B------:R-:W1:Y:S02]  /*36090*/  @!P0 SYNCS.PHASECHK.TRANS64 P0, [R3+URZ+0x60], R2 ;  /* 0x00006002030085a7 */ /* 0x000e64000800007f */
[----:B-1----:R-:W-:Y:S05]  /*360a0*/  @!P0 BRA `(.L_x_2985) ;  /* 0xfffffffc00f08947 */ /* 0x002fea000383ffff */
[----:B------:R-:W-:Y:S05]  /*360b0*/  BRA `(.L_x_3157) ;  /* 0xffffff9c007c7947 */ /* 0x000fea000383ffff */
.L_x_2996:
[----:B-1----:R1:W2:Y:S02]  /*360c0*/  SYNCS.PHASECHK.TRANS64.TRYWAIT P0, [R3+URZ+0x38840], R2 ;  /* 0x03884002030075a7 */ /* 0x0022a4000800017f */
[----:B--2---:R-:W-:Y:S05]  /*360d0*/  @!P0 NANOSLEEP.SYNCS 0x989680 ;  /* 0x009896800000895d */ /* 0x004fea0003900000 */
[----:B------:R-:W2:Y:S02]  /*360e0*/  @!P0 SYNCS.PHASECHK.TRANS64 P0, [R3+URZ+0x38840], R2 ;  /* 0x03884002030085a7 */ /* 0x000ea4000800007f */
[----:B--2---:R-:W-:Y:S05]  /*360f0*/  @!P0 BRA `(.L_x_2996) ;  /* 0xfffffffc00f08947 */ /* 0x004fea000383ffff */
[----:B------:R-:W-:Y:S05]  /*36100*/  BRA `(.L_x_3158) ;  /* 0xffffffa400887947 */ /* 0x000fea000383ffff */
.L_x_3004:
[----:B0-----:R0:W1:Y:S02]  /*36110*/  SYNCS.PHASECHK.TRANS64.TRYWAIT P0, [R2+URZ+0x60], R3 ;  /* 0x00006003020075a7 */ /* 0x001064000800017f */
[----:B-1----:R-:W-:Y:S05]  /*36120*/  @!P0 NANOSLEEP.SYNCS 0x989680 ;  /* 0x009896800000895d */ /* 0x002fea0003900000 */
[----:B------:R-:W1:Y:S02]  /*36130*/  @!P0 SYNCS.PHASECHK.TRANS64 P0, [R2+URZ+0x60], R3 ;  /* 0x00006003020085a7 */ /* 0x000e64000800007f */
[----:B-1----:R-:W-:Y:S05]  /*36140*/  @!P0 BRA `(.L_x_3004) ;  /* 0xfffffffc00f08947 */ /* 0x002fea000383ffff */
[----:B------:R-:W-:Y:S05]  /*36150*/  BRA `(.L_x_3159) ;  /* 0xffffffa800dc7947 */ /* 0x000fea000383ffff */
.L_x_3015:
[----:B--2---:R2:W3:Y:S02]  /*36160*/  SYNCS.PHASECHK.TRANS64.TRYWAIT P0, [R2+URZ+0x38840], R3 ;  /* 0x03884003020075a7 */ /* 0x0044e4000800017f */
[----:B---3--:R-:W-:Y:S05]  /*36170*/  @!P0 NANOSLEEP.SYNCS 0x989680 ;  /* 0x009896800000895d */ /* 0x008fea0003900000 */
[----:B------:R-:W3:Y:S02]  /*36180*/  @!P0 SYNCS.PHASECHK.TRANS64 P0, [R2+URZ+0x38840], R3 ;  /* 0x03884003020085a7 */ /* 0x000ee4000800007f */
[----:B---3--:R-:W-:Y:S05]  /*36190*/  @!P0 BRA `(.L_x_3015) ;  /* 0xfffffffc00f08947 */ /* 0x008fea000383ffff */
[----:B------:R-:W-:Y:S05]  /*361a0*/  BRA `(.L_x_3160) ;  /* 0xffffffb000b87947 */ /* 0x000fea000383ffff */
.L_x_3023:
[----:B0-----:R0:W1:Y:S02]  /*361b0*/  SYNCS.PHASECHK.TRANS64.TRYWAIT P0, [R2+URZ+0x60], R5 ;  /* 0x00006005020075a7 */ /* 0x001064000800017f */
[----:B-1----:R-:W-:Y:S05]  /*361c0*/  @!P0 NANOSLEEP.SYNCS 0x989680 ;  /* 0x009896800000895d */ /* 0x002fea0003900000 */
[----:B------:R-:W1:Y:S02]  /*361d0*/  @!P0 SYNCS.PHASECHK.TRANS64 P0, [R2+URZ+0x60], R5 ;  /* 0x00006005020085a7 */ /* 0x000e64000800007f */
[----:B-1----:R-:W-:Y:S05]  /*361e0*/  @!P0 BRA `(.L_x_3023) ;  /* 0xfffffffc00f08947 */ /* 0x002fea000383ffff */
[----:B------:R-:W-:Y:S05]  /*361f0*/  BRA `(.L_x_3161) ;  /* 0xffffffb8000c7947 */ /* 0x000fea000383ffff */
.L_x_3036:
[----:B--2---:R2:W3:Y:S02]  /*36200*/  SYNCS.PHASECHK.TRANS64.TRYWAIT P0, [R0+URZ+0x38860], R2 ;  /* 0x03886002000075a7 */ /* 0x0044e4000800017f */
[----:B---3--:R-:W-:Y:S05]  /*36210*/  @!P0 NANOSLEEP.SYNCS 0x989680 ;  /* 0x009896800000895d */ /* 0x008fea0003900000 */
[----:B------:R-:W3:Y:S02]  /*36220*/  @!P0 SYNCS.PHASECHK.TRANS64 P0, [R0+URZ+0x38860], R2 ;  /* 0x03886002000085a7 */ /* 0x000ee4000800007f */
[----:B---3--:R-:W-:Y:S05]  /*36230*/  @!P0 BRA `(.L_x_3036) ;  /* 0xfffffffc00f08947 */ /* 0x008fea000383ffff */
[----:B------:R-:W-:Y:S05]  /*36240*/  BRA `(.L_x_3162) ;  /* 0xffffffbc00d47947 */ /* 0x000fea000383ffff */
.L_x_3045:
[----:B------:R-:W3:Y:S01]  /*36250*/  LDL R0, [R1] ;  /* 0x0000000001007983 */ /* 0x000ee20000100800 */
[----:B------:R-:W-:Y:S01]  /*36260*/  BSSY B0, `(.L_x_3163) ;  /* 0x0000008000007945 */ /* 0x000fe20003800000 */
[----:B------:R-:W-:Y:S02]  /*36270*/  IMAD.MOV.U32 R12, RZ, RZ, RZ ;  /* 0x000000ffff0c7224 */ /* 0x000fe400078e00ff */
[----:B------:R-:W-:Y:S02]  /*36280*/  IMAD.MOV.U32 R11, RZ, RZ, 0x1f ;  /* 0x0000001fff0b7424 */ /* 0x000fe400078e00ff */
[----:B------:R-:W-:Y:S02]  /*36290*/  IMAD.MOV.U32 R15, RZ, RZ, -0x1 ;  /* 0xffffffffff0f7424 */ /* 0x000fe400078e00ff */
[----:B---3--:R-:W-:-:S07]  /*362a0*/  IMAD.MOV.U32 R13, RZ, RZ, R0 ;  /* 0x000000ffff0d7224 */ /* 0x008fce00078e0000 */
[----:B-12---:R-:W-:Y:S05]  /*362b0*/  WARPSYNC.COLLECTIVE R15, `(.L_x_3164) ;  /* 0x000000000f087348 */ /* 0x006fea0003c00000 */
[----:B------:R0:W3:Y:S02]  /*362c0*/  SHFL.IDX P6, R14, R13, R12, R11 ;  /* 0x0000000c0d0e7389 */ /* 0x0000e400000c000b */
[----:B0123--:R-:W-:Y:S01]  /*362d0*/  ENDCOLLECTIVE ;  /* 0x000000000000791b */ /* 0x00ffe20003800000 */
.L_x_3164:
[----:B------:R-:W-:Y:S05]  /*362e0*/  BSYNC B0 ;  /* 0x0000000000007941 */ /* 0x000fea0003800000 */
.L_x_3163:
        /* <DEDUP_REMOVED lines=9> */
.L_x_3165:
        /* <DEDUP_REMOVED lines=27> */
.L_x_3166:
        /* <DEDUP_REMOVED lines=8> */
.L_x_3167:
        /* <DEDUP_REMOVED lines=8> */
.L_x_3168:
        /* <DEDUP_REMOVED lines=8> */
.L_x_3169:
        /* <DEDUP_REMOVED lines=8> */
.L_x_3170:
        /* <DEDUP_REMOVED lines=9> */
.L_x_3171:
[----:B------:R-:W-:Y:S01]  /*367c0*/  IMAD.MOV.U32 R9, RZ, RZ, R14 ;  /* 0x000000ffff097224 */ /* 0x000fe200078e000e */
[----:B------:R-:W-:Y:S06]  /*367d0*/  BRA `(.L_x_3172) ;  /* 0xffffffc000c07947 */ /* 0x000fec000383ffff */
.L_x_3048:
        /* <DEDUP_REMOVED lines=8> */
.L_x_3174:
[----:B------:R-:W-:Y:S05]  /*36860*/  BSYNC B0 ;  /* 0x0000000000007941 */ /* 0x000fea0003800000 */
.L_x_3173:
        /* <DEDUP_REMOVED lines=10> */
.L_x_3175:
        /* <DEDUP_REMOVED lines=8> */
.L_x_3176:
        /* <DEDUP_REMOVED lines=8> */
.L_x_3177:
        /* <DEDUP_REMOVED lines=8> */
.L_x_3178:
        /* <DEDUP_REMOVED lines=9> */
.L_x_3179:
[----:B------:R-:W-:Y:S01]  /*36b20*/  IMAD.MOV.U32 R9, RZ, RZ, R14 ;  /* 0x000000ffff097224 */ /* 0x000fe200078e000e */
[----:B------:R-:W-:Y:S06]  /*36b30*/  BRA `(.L_x_3180) ;  /* 0xffffffc000987947 */ /* 0x000fec000383ffff */
.L_x_3050:
[----:B------:R-:W-:Y:S01]  /*36b40*/  BSSY B0, `(.L_x_3181) ;  /* 0x0000006000007945 */ /* 0x000fe20003800000 */
[----:B------:R-:W-:Y:S01]  /*36b50*/  PLOP3.LUT P6, PT, P6, PT, PT, 0x8, 0x0 ;  /* 0x000000000000781c */ /* 0x000fe200037ce170 */
[----:B------:R-:W-:-:S12]  /*36b60*/  IMAD.MOV.U32 R15, RZ, RZ, -0x1 ;  /* 0xffffffffff0f7424 */ /* 0x000fd800078e00ff */
[----:B0-----:R-:W-:Y:S05]  /*36b70*/  WARPSYNC.COLLECTIVE R15, `(.L_x_3182) ;  /* 0x000000000f087348 */ /* 0x001fea0003c00000 */
[----:B------:R-:W-:Y:S01]  /*36b80*/  VOTE.ANY R14, PT, P6 ;  /* 0x00000000000e7806 */ /* 0x000fe200030e0100 */
[----:B0-----:R-:W-:Y:S06]  /*36b90*/  ENDCOLLECTIVE ;  /* 0x000000000000791b */ /* 0x001fec0003800000 */
.L_x_3182:
[----:B------:R-:W-:Y:S05]  /*36ba0*/  BSYNC B0 ;  /* 0x0000000000007941 */ /* 0x000fea0003800000 */
.L_x_3181:
        /* <DEDUP_REMOVED lines=10> */
.L_x_3183:
[----:B------:R-:W-:Y:S02]  /*36c50*/  IMAD.MOV.U32 R13, RZ, RZ, R6 ;  /* 0x000000ffff0d7224 */ /* 0x000fe400078e0006 */
[----:B------:R-:W-:-:S07]  /*36c60*/  IMAD.MOV.U32 R4, RZ, RZ, R14 ;  /* 0x000000ffff047224 */ /* 0x000fce00078e000e */
[----:B------:R-:W-:Y:S05]  /*36c70*/  WARPSYNC.COLLECTIVE R15, `(.L_x_3184) ;  /* 0x000000000f087348 */ /* 0x000fea0003c00000 */
[----:B------:R0:W1:Y:S02]  /*36c80*/  SHFL.IDX P6, R14, R13, R12, R11 ;  /* 0x0000000c0d0e7389 */ /* 0x00006400000c000b */
[----:B01----:R-:W-:Y:S01]  /*36c90*/  ENDCOLLECTIVE ;  /* 0x000000000000791b */ /* 0x003fe20003800000 */
.L_x_3184:
[----:B------:R-:W-:Y:S02]  /*36ca0*/  IMAD.MOV.U32 R6, RZ, RZ, R14 ;  /* 0x000000ffff067224 */ /* 0x000fe400078e000e */
[----:B------:R-:W-:-:S05]  /*36cb0*/  IMAD.IADD R10, R3, 0x1, R10 ;  /* 0x00000001030a7824 */ /* 0x000fca00078e020a */
[----:B------:R2:W-:Y:S01]  /*36cc0*/  STL [R1+0xc], R10 ;  /* 0x00000c0a01007387 */ /* 0x0005e20000100800 */
[----:B------:R-:W-:Y:S05]  /*36cd0*/  BRA `(.L_x_3185) ;  /* 0xffffffc000787947 */ /* 0x000fea000383ffff */
.L_x_3052:
        /* <DEDUP_REMOVED lines=8> */
.L_x_3187:
[----:B------:R-:W-:Y:S05]  /*36d60*/  BSYNC B0 ;  /* 0x0000000000007941 */ /* 0x000fea0003800000 */
.L_x_3186:
[----:B------:R-:W-:Y:S01]  /*36d70*/  IMAD.MOV.U32 R3, RZ, RZ, R14 ;  /* 0x000000ffff037224 */ /* 0x000fe200078e000e */
[----:B------:R-:W-:Y:S06]  /*36d80*/  BRA `(.L_x_3188) ;  /* 0xffffffc000647947 */ /* 0x000fec000383ffff */
.L_x_3058:
[----:B0-----:R0:W1:Y:S02]  /*36d90*/  SYNCS.PHASECHK.TRANS64.TRYWAIT P0, [R0+URZ+0x38820], R3 ;  /* 0x03882003000075a7 */ /* 0x001064000800017f */
[----:B-1----:R-:W-:Y:S05]  /*36da0*/  @!P0 NANOSLEEP.SYNCS 0x989680 ;  /* 0x009896800000895d */ /* 0x002fea0003900000 */
[----:B------:R-:W1:Y:S02]  /*36db0*/  @!P0 SYNCS.PHASECHK.TRANS64 P0, [R0+URZ+0x38820], R3 ;  /* 0x03882003000085a7 */ /* 0x000e64000800007f */
[----:B-1----:R-:W-:Y:S05]  /*36dc0*/  @!P0 BRA `(.L_x_3058) ;  /* 0xfffffffc00f08947 */ /* 0x002fea000383ffff */
[----:B------:R-:W-:Y:S05]  /*36dd0*/  BRA `(.L_x_3189) ;  /* 0xffffffcc00087947 */ /* 0x000fea000383ffff */
.L_x_3059:
        /* <DEDUP_REMOVED lines=11> */
.L_x_3191:
[----:B------:R-:W-:Y:S05]  /*36e90*/  BSYNC B0 ;  /* 0x0000000000007941 */ /* 0x000fea0003800000 */
.L_x_3190:
[----:B------:R-:W-:Y:S05]  /*36ea0*/  BRA `(.L_x_3192) ;  /* 0xffffffc800f07947 */ /* 0x000fea000383ffff */
.L_x_3060:
[----:B------:R-:W-:Y:S01]  /*36eb0*/  BSSY B0, `(.L_x_3193) ;  /* 0x0000006000007945 */ /* 0x000fe20003800000 */
[----:B------:R-:W-:-:S07]  /*36ec0*/  IMAD.MOV.U32 R15, RZ, RZ, -0x1 ;  /* 0xffffffffff0f7424 */ /* 0x000fce00078e00ff */
[----:B01----:R-:W-:Y:S05]  /*36ed0*/  WARPSYNC.COLLECTIVE R15, `(.L_x_3194) ;  /* 0x000000000f0c7348 */ /* 0x003fea0003c00000 */
[----:B------:R-:W-:Y:S02]  /*36ee0*/  ELECT P6, UR62, PT ;  /* 0x00000000003e782f */ /* 0x000fe400038c0000 */
[----:B------:R-:W-:Y:S01]  /*36ef0*/  MOV R14, UR62 ;  /* 0x0000003e000e7c02 */ /* 0x000fe20008000f00 */
[----:B01----:R-:W-:Y:S10]  /*36f00*/  ENDCOLLECTIVE ;  /* 0x000000000000791b */ /* 0x003ff40003800000 */
.L_x_3194:
[----:B------:R-:W-:Y:S05]  /*36f10*/  BSYNC B0 ;  /* 0x0000000000007941 */ /* 0x000fea0003800000 */
.L_x_3193:
[----:B------:R-:W-:Y:S05]  /*36f20*/  BRA `(.L_x_3195) ;  /* 0xffffffc800e47947 */ /* 0x000fea000383ffff */
.L_x_3062:
[----:B0-----:R0:W1:Y:S02]  /*36f30*/  SYNCS.PHASECHK.TRANS64.TRYWAIT P0, [R6+URZ], R5 ;  /* 0x00000005060075a7 */ /* 0x001064000800017f */
[----:B-1----:R-:W-:Y:S05]  /*36f40*/  @!P0 NANOSLEEP.SYNCS 0x989680 ;  /* 0x009896800000895d */ /* 0x002fea0003900000 */
[----:B------:R-:W1:Y:S02]  /*36f50*/  @!P0 SYNCS.PHASECHK.TRANS64 P0, [R6+URZ], R5 ;  /* 0x00000005060085a7 */ /* 0x000e64000800007f */
[----:B-1----:R-:W-:Y:S05]  /*36f60*/  @!P0 BRA `(.L_x_3062) ;  /* 0xfffffffc00f08947 */ /* 0x002fea000383ffff */
[----:B------:R-:W-:Y:S05]  /*36f70*/  BRA `(.L_x_3196) ;  /* 0xffffffcc00247947 */ /* 0x000fea000383ffff */
.L_x_3063:
[----:B-1----:R1:W2:Y:S02]  /*36f80*/  SYNCS.PHASECHK.TRANS64.TRYWAIT P0, [R7+URZ], R2 ;  /* 0x00000002070075a7 */ /* 0x0022a4000800017f */
[----:B--2---:R-:W-:Y:S05]  /*36f90*/  @!P0 NANOSLEEP.SYNCS 0x989680 ;  /* 0x009896800000895d */ /* 0x004fea0003900000 */
[----:B------:R-:W2:Y:S02]  /*36fa0*/  @!P0 SYNCS.PHASECHK.TRANS64 P0, [R7+URZ], R2 ;  /* 0x00000002070085a7 */ /* 0x000ea4000800007f */
[----:B--2---:R-:W-:Y:S05]  /*36fb0*/  @!P0 BRA `(.L_x_3063) ;  /* 0xfffffffc00f08947 */ /* 0x004fea000383ffff */
[----:B------:R-:W-:Y:S05]  /*36fc0*/  BRA `(.L_x_3197) ;  /* 0xffffffcc00187947 */ /* 0x000fea000383ffff */
.L_x_3065:
[----:B--2---:R2:W3:Y:S02]  /*36fd0*/  SYNCS.PHASECHK.TRANS64.TRYWAIT P0, [R4+URZ], R5 ;  /* 0x00000005040075a7 */ /* 0x0044e4000800017f */
[----:B---3--:R-:W-:Y:S05]  /*36fe0*/  @!P0 NANOSLEEP.SYNCS 0x989680 ;  /* 0x009896800000895d */ /* 0x008fea0003900000 */
[----:B------:R-:W3:Y:S02]  /*36ff0*/  @!P0 SYNCS.PHASECHK.TRANS64 P0, [R4+URZ], R5 ;  /* 0x00000005040085a7 */ /* 0x000ee4000800007f */
[----:B---3--:R-:W-:Y:S05]  /*37000*/  @!P0 BRA `(.L_x_3065) ;  /* 0xfffffffc00f08947 */ /* 0x008fea000383ffff */
[----:B------:R-:W-:Y:S05]  /*37010*/  BRA `(.L_x_3198) ;  /* 0xffffffcc001c7947 */ /* 0x000fea000383ffff */
.L_x_3199:
        /* <DEDUP_REMOVED lines=14> */
.L_x_3208:


//--------------------- .nv.global.init           --------------------------
	.section	.nv.global.init,"aw",@progbits
.nv.global.init:
	.type		$str$20,@object
	.size		$str$20,($str$21 - $str$20)
$str$20:
        /*0000*/ 	.byte	0x28, 0x61, 0x64, 0x64, 0x72, 0x65, 0x73, 0x73, 0x20, 0x26, 0x20, 0x6d, 0x61, 0x73, 0x6b, 0x29
        /*0010*/ 	.byte	0x20, 0x3d, 0x3d, 0x20, 0x30, 0x00
	.type		$str$21,@object
	.size		$str$21,(__unnamed_9 - $str$21)
$str$21:
        /*0016*/ 	.byte	0x2f, 0x74, 0x6d, 0x70, 0x2f, 0x6f, 0x73, 0x73, 0x5f, 0x6b, 0x65, 0x72, 0x6e, 0x65, 0x6c, 0x73
        /*0026*/ 	.byte	0x5f, 0x73, 0x72, 0x63, 0x2f, 0x66, 0x6c, 0x61, 0x73, 0x68, 0x5f, 0x61, 0x74, 0x74, 0x65, 0x6e
        /*0036*/ 	.byte	0x74, 0x69, 0x6f, 0x6e, 0x2f, 0x63, 0x73, 0x72, 0x63, 0x2f, 0x63, 0x75, 0x74, 0x6c, 0x61, 0x73
        /*0046*/ 	.byte	0x73, 0x2f, 0x69, 0x6e, 0x63, 0x6c, 0x75, 0x64, 0x65, 0x2f, 0x63, 0x75, 0x74, 0x65, 0x2f, 0x70
        /*0056*/ 	.byte	0x6f, 0x69, 0x6e, 0x74, 0x65, 0x72, 0x5f, 0x66, 0x6c, 0x61, 0x67, 0x67, 0x65, 0x64, 0x2e, 0x68
        /*0066*/ 	.byte	0x70, 0x70, 0x00
	.type		__unnamed_9,@object
	.size		__unnamed_9,(__unnamed_5 - __unnamed_9)
__unnamed_9:
        /* <DEDUP_REMOVED lines=24> */
        /*01e9*/ 	.byte	0x00
	.type		__unnamed_5,@object
	.size		__unnamed_5,(__unnamed_4 - __unnamed_5)
__unnamed_5:
        /* <DEDUP_REMOVED lines=25> */
	.type		__unnamed_4,@object
	.size		__unnamed_4,(__unnamed_7 - __unnamed_4)
__unnamed_4:
        /* <DEDUP_REMOVED lines=25> */
	.type		__unnamed_7,@object
	.size		__unnamed_7,(__unnamed_8 - __unnamed_7)
__unnamed_7:
        /* <DEDUP_REMOVED lines=28> */
        /*06b2*/ 	.byte	0x3a, 0x43, 0x3c, 0x31, 0x36, 0x33, 0x38, 0x34, 0x3e, 0x3e, 0x3e, 0x3e, 0x3e, 0x5d, 0x00
	.type		__unnamed_8,@object
	.size		__unnamed_8,(__unnamed_3 - __unnamed_8)
__unnamed_8:
        /* <DEDUP_REMOVED lines=29> */
	.type		__unnamed_3,@object
	.size		__unnamed_3,(__unnamed_2 - __unnamed_3)
__unnamed_3:
        /* <DEDUP_REMOVED lines=29> */
	.type		__unnamed_2,@object
	.size		__unnamed_2,(__unnamed_6 - __unnamed_2)
__unnamed_2:
        /* <DEDUP_REMOVED lines=29> */
	.type		__unnamed_6,@object
	.size		__unnamed_6,(__unnamed_1 - __unnamed_6)
__unnamed_6:
        /* <DEDUP_REMOVED lines=30> */
	.type		__unnamed_1,@object
	.size		__unnamed_1,(.L_0 - __unnamed_1)
__unnamed_1:
        /* <DEDUP_REMOVED lines=29> */
        /*0fd1*/ 	.byte	0x5d, 0x00
.L_0:


//--------------------- .nv.shared._ZN7cutlass13device_kernelIN5flash11enable_sm90INS1_16FlashAttnFwdSm90INS1_25CollectiveMainloopFwdSm90ILi2EN4cute5tupleIJNS5_1CILi1EEES8_S8_EEENS6_IJNS7_ILi128EEENS7_ILi80EEENS7_ILi256EEEEEELi256ENS_10bfloat16_tEfNS_4arch4Sm90ELb0ELb0ELb0ELb0ELb0ELb0ELb0ELb1ELb1ELb1ELb1ELb0EEENS1_21CollectiveEpilogueFwdINS6_IJSA_SC_SB_EEES9_SE_SG_Li256ELb0ELb1ELb1ELb0EEENS1_19SingleTileSchedulerILb0ELb1ELb1ELi128EEEEEEEEEvNT_6ParamsE --------------------------
	.section	.nv.shared._ZN7cutlass13device_kernelIN5flash11enable_sm90INS1_16FlashAttnFwdSm90INS1_25CollectiveMainloopFwdSm90ILi2EN4cute5tupleIJNS5_1CILi1EEES8_S8_EEENS6_IJNS7_ILi128EEENS7_ILi80EEENS7_ILi256EEEEEELi256ENS_10bfloat16_tEfNS_4arch4Sm90ELb0ELb0ELb0ELb0ELb0ELb0ELb0ELb1ELb1ELb1ELb1ELb0EEENS1_21CollectiveEpilogueFwdINS6_IJSA_SC_SB_EEES9_SE_SG_Li256ELb0ELb1ELb1ELb0EEENS1_19SingleTileSchedulerILb0ELb1ELb1ELi128EEEEEEEEEvNT_6ParamsE,"aw",@nobits
	.sectionflags	@""
	.align	16
	.zero		1024


//--------------------- .nv.shared.reserved.0     --------------------------
	.section	.nv.shared.reserved.0,"aw",@nobits
	.weak		__nv_reservedSMEM_offset_0_alias
	.size		__nv_reservedSMEM_offset_0_alias, 0, 0
	.other		__nv_reservedSMEM_offset_0_alias,@"STO_CUDA_RESERVED_SHARED STV_DEFAULT"
__nv_reservedSMEM_offset_0_alias:
	.zero		0


//--------------------- .nv.global                --------------------------
	.section	.nv.global,"aw",@nobits
.nv.global:
	.type		_ZN72_INTERNAL_782a7624_36_flash_fwd_hdim256_bf16_split_sm90_cu_ceb34e2a_31844cute1_E,@object
	.size		_ZN72_INTERNAL_782a7624_36_flash_fwd_hdim256_bf16_split_sm90_cu_ceb34e2a_31844cute1_E,(_ZN72_INTERNAL_782a7624_36_flash_fwd_hdim256_bf16_split_sm90_cu_ceb34e2a_31844cuda3std3__45__cpo6cbeginE - _ZN72_INTERNAL_782a7624_36_flash_fwd_hdim256_bf16_split_sm90_cu_ceb34e2a_31844cute1_E)
_ZN72_INTERNAL_782a7624_36_flash_fwd_hdim256_bf16_split_sm90_cu_ceb34e2a_31844cute1_E:
	.zero		1
	.type		_ZN72_INTERNAL_782a7624_36_flash_fwd_hdim256_bf16_split_sm90_cu_ceb34e2a_31844cuda3std3__45__cpo6cbeginE,@object
	.size		_ZN72_INTERNAL_782a7624_36_flash_fwd_hdim256_bf16_split_sm90_cu_ceb34e2a_31844cuda3std3__45__cpo6cbeginE,(_ZN72_INTERNAL_782a7624_36_flash_fwd_hdim256_bf16_split_sm90_cu_ceb34e2a_31844cuda3std3__48in_placeE - _ZN72_INTERNAL_782a7624_36_flash_fwd_hdim256_bf16_split_sm90_cu_ceb34e2a_31844cuda3std3__45__cpo6cbeginE)
_ZN72_INTERNAL_782a7624_36_flash_fwd_hdim256_bf16_split_sm90_cu_ceb34e2a_31844cuda3std3__45__cpo6cbeginE:
	.zero		1
	.type		_ZN72_INTERNAL_782a7624_36_flash_fwd_hdim256_bf16_split_sm90_cu_ceb34e2a_31844cuda3std3__48in_placeE,@object
	.size		_ZN72_INTERNAL_782a7624_36_flash_fwd_hdim256_bf16_split_sm90_cu_ceb34e2a_31844cuda3std3__48in_placeE,(_ZN72_INTERNAL_782a7624_36_flash_fwd_hdim256_bf16_split_sm90_cu_ceb34e2a_31844cuda3std6ranges3__45__cpo9iter_moveE - _ZN72_INTERNAL_782a7624_36_flash_fwd_hdim256_bf16_split_sm90_cu_ceb34e2a_31844cuda3std3__48in_placeE)
_ZN72_INTERNAL_782a7624_36_flash_fwd_hdim256_bf16_split_sm90_cu_ceb34e2a_31844cuda3std3__48in_placeE:
	.zero		1
	.type		_ZN72_INTERNAL_782a7624_36_flash_fwd_hdim256_bf16_split_sm90_cu_ceb34e2a_31844cuda3std6ranges3__45__cpo9iter_moveE,@object
	.size		_ZN72_INTERNAL_782a7624_36_flash_fwd_hdim256_bf16_split_sm90_cu_ceb34e2a_31844cuda3std6ranges3__45__cpo9iter_moveE,(_ZN72_INTERNAL_782a7624_36_flash_fwd_hdim256_bf16_split_sm90_cu_ceb34e2a_31844cuda3std3__45__cpo5beginE - _ZN72_INTERNAL_782a7624_36_flash_fwd_hdim256_bf16_split_sm90_cu_ceb34e2a_31844cuda3std6ranges3__45__cpo9iter_moveE)
_ZN72_INTERNAL_782a7624_36_flash_fwd_hdim256_bf16_split_sm90_cu_ceb34e2a_31844cuda3std6ranges3__45__cpo9iter_moveE:
	.zero		1
	.type		_ZN72_INTERNAL_782a7624_36_flash_fwd_hdim256_bf16_split_sm90_cu_ceb34e2a_31844cuda3std3__45__cpo5beginE,@object
	.size		_ZN72_INTERNAL_782a7624_36_flash_fwd_hdim256_bf16_split_sm90_cu_ceb34e2a_31844cuda3std3__45__cpo5beginE,(_ZN72_INTERNAL_782a7624_36_flash_fwd_hdim256_bf16_split_sm90_cu_ceb34e2a_31844cuda3std3__474_GLOBAL__N__782a7624_36_flash_fwd_hdim256_bf16_split_sm90_cu_ceb34e2a_31846ignoreE - _ZN72_INTERNAL_782a7624_36_flash_fwd_hdim256_bf16_split_sm90_cu_ceb34e2a_31844cuda3std3__45__cpo5beginE)
_ZN72_INTERNAL_782a7624_36_flash_fwd_hdim256_bf16_split_sm90_cu_ceb34e2a_31844cuda3std3__45__cpo5beginE:
	.zero		1
	.type		_ZN72_INTERNAL_782a7624_36_flash_fwd_hdim256_bf16_split_sm90_cu_ceb34e2a_31844cuda3std3__474_GLOBAL__N__782a7624_36_flash_fwd_hdim256_bf16_split_sm90_cu_ceb34e2a_31846ignoreE,@object
	.size		_ZN72_INTERNAL_782a7624_36_flash_fwd_hdim256_bf16_split_sm90_cu_ceb34e2a_31844cuda3std3__474_GLOBAL__N__782a7624_36_flash_fwd_hdim256_bf16_split_sm90_cu_ceb34e2a_31846ignoreE,(_ZN72_INTERNAL_782a7624_36_flash_fwd_hdim256_bf16_split_sm90_cu_ceb34e2a_31844cute7productE - _ZN72_INTERNAL_782a7624_36_flash_fwd_hdim256_bf16_split_sm90_cu_ceb34e2a_31844cuda3std3__474_GLOBAL__N__782a7624_36_flash_fwd_hdim256_bf16_split_sm90_cu_ceb34e2a_31846ignoreE)
_ZN72_INTERNAL_782a7624_36_flash_fwd_hdim256_bf16_split_sm90_cu_ceb34e2a_31844cuda3std3__474_GLOBAL__N__782a7624_36_flash_fwd_hdim256_bf16_split_sm90_cu_ceb34e2a_31846ignoreE:
	.zero		1
	.type		_ZN72_INTERNAL_782a7624_36_flash_fwd_hdim256_bf16_split_sm90_cu_ceb34e2a_31844cute7productE,@object
	.size		_ZN72_INTERNAL_782a7624_36_flash_fwd_hdim256_bf16_split_sm90_cu_ceb34e2a_31844cute7productE,(_ZN72_INTERNAL_782a7624_36_flash_fwd_hdim256_bf16_split_sm90_cu_ceb34e2a_31844cuda3std3__45__cpo3endE - _ZN72_INTERNAL_782a7624_36_flash_fwd_hdim256_bf16_split_sm90_cu_ceb34e2a_31844cute7productE)
_ZN72_INTERNAL_782a7624_36_flash_fwd_hdim256_bf16_split_sm90_cu_ceb34e2a_31844cute7productE:
	.zero		1
	.type		_ZN72_INTERNAL_782a7624_36_flash_fwd_hdim256_bf16_split_sm90_cu_ceb34e2a_31844cuda3std3__45__cpo3endE,@object
	.size		_ZN72_INTERNAL_782a7624_36_flash_fwd_hdim256_bf16_split_sm90_cu_ceb34e2a_31844cuda3std3__45__cpo3endE,(_ZN72_INTERNAL_782a7624_36_flash_fwd_hdim256_bf16_split_sm90_cu_ceb34e2a_31844cuda3std3__419piecewise_constructE - _ZN72_INTERNAL_782a7624_36_flash_fwd_hdim256_bf16_split_sm90_cu_ceb34e2a_31844cuda3std3__45__cpo3endE)
_ZN72_INTERNAL_782a7624_36_flash_fwd_hdim256_bf16_split_sm90_cu_ceb34e2a_31844cuda3std3__45__cpo3endE:
	.zero		1
	.type		_ZN72_INTERNAL_782a7624_36_flash_fwd_hdim256_bf16_split_sm90_cu_ceb34e2a_31844cuda3std3__419piecewise_constructE,@object
	.size		_ZN72_INTERNAL_782a7624_36_flash_fwd_hdim256_bf16_split_sm90_cu_ceb34e2a_31844cuda3std3__419piecewise_constructE,(_ZN72_INTERNAL_782a7624_36_flash_fwd_hdim256_bf16_split_sm90_cu_ceb34e2a_31844cuda3std3__45__cpo4cendE - _ZN72_INTERNAL_782a7624_36_flash_fwd_hdim256_bf16_split_sm90_cu_ceb34e2a_31844cuda3std3__419piecewise_constructE)
_ZN72_INTERNAL_782a7624_36_flash_fwd_hdim256_bf16_split_sm90_cu_ceb34e2a_31844cuda3std3__419piecewise_constructE:
	.zero		1
	.type		_ZN72_INTERNAL_782a7624_36_flash_fwd_hdim256_bf16_split_sm90_cu_ceb34e2a_31844cuda3std3__45__cpo4cendE,@object
	.size		_ZN72_INTERNAL_782a7624_36_flash_fwd_hdim256_bf16_split_sm90_cu_ceb34e2a_31844cuda3std3__45__cpo4cendE,(_ZN72_INTERNAL_782a7624_36_flash_fwd_hdim256_bf16_split_sm90_cu_ceb34e2a_31844cuda3std6ranges3__45__cpo4swapE - _ZN72_INTERNAL_782a7624_36_flash_fwd_hdim256_bf16_split_sm90_cu_ceb34e2a_31844cuda3std3__45__cpo4cendE)
_ZN72_INTERNAL_782a7624_36_flash_fwd_hdim256_bf16_split_sm90_cu_ceb34e2a_31844cuda3std3__45__cpo4cendE:
	.zero		1
	.type		_ZN72_INTERNAL_782a7624_36_flash_fwd_hdim256_bf16_split_sm90_cu_ceb34e2a_31844cuda3std6ranges3__45__cpo4swapE,@object
	.size		_ZN72_INTERNAL_782a7624_36_flash_fwd_hdim256_bf16_split_sm90_cu_ceb34e2a_31844cuda3std6ranges3__45__cpo4swapE,(.L_16 - _ZN72_INTERNAL_782a7624_36_flash_fwd_hdim256_bf16_split_sm90_cu_ceb34e2a_31844cuda3std6ranges3__45__cpo4swapE)
_ZN72_INTERNAL_782a7624_36_flash_fwd_hdim256_bf16_split_sm90_cu_ceb34e2a_31844cuda3std6ranges3__45__cpo4swapE:
	.zero		1
.L_16:


//--------------------- .nv.shared._ZN7cutlass13device_kernelIN5flash11enable_sm90INS1_16FlashAttnFwdSm90INS1_25CollectiveMainloopFwdSm90ILi2EN4cute5tupleIJNS5_1CILi1EEES8_S8_EEENS6_IJNS7_ILi128EEENS7_ILi80EEENS7_ILi256EEEEEELi256ENS_10bfloat16_tEfNS_4arch4Sm90ELb0ELb0ELb0ELb1ELb0ELb0ELb0ELb1ELb1ELb1ELb1ELb0EEENS1_21CollectiveEpilogueFwdINS6_IJSA_SC_SB_EEES9_SE_SG_Li256ELb1ELb1ELb1ELb0EEENS1_36VarlenDynamicPersistentTileSchedulerILi128ELi80ELi256ELi128ELb1ELb1ELb1ELb0ELb1ELb1EEEEEEEEEvNT_6ParamsE --------------------------
	.section	.nv.shared._ZN7cutlass13device_kernelIN5flash11enable_sm90INS1_16FlashAttnFwdSm90INS1_25CollectiveMainloopFwdSm90ILi2EN4cute5tupleIJNS5_1CILi1EEES8_S8_EEENS6_IJNS7_ILi128EEENS7_ILi80EEENS7_ILi256EEEEEELi256ENS_10bfloat16_tEfNS_4arch4Sm90ELb0ELb0ELb0ELb1ELb0ELb0ELb0ELb1ELb1ELb1ELb1ELb0EEENS1_21CollectiveEpilogueFwdINS6_IJSA_SC_SB_EEES9_SE_SG_Li256ELb1ELb1ELb1ELb0EEENS1_36VarlenDynamicPersistentTileSchedulerILi128ELi80ELi256ELi128ELb1ELb1ELb1ELb0ELb1ELb1EEEEEEEEEvNT_6ParamsE,"aw",@nobits
	.sectionflags	@""
	.align	16
	.zero		1024


//--------------------- .nv.shared._ZN7cutlass13device_kernelIN5flash11enable_sm90INS1_16FlashAttnFwdSm90INS1_25CollectiveMainloopFwdSm90ILi2EN4cute5tupleIJNS5_1CILi1EEES8_S8_EEENS6_IJNS7_ILi128EEENS7_ILi80EEENS7_ILi256EEEEEELi256ENS_10bfloat16_tEfNS_4arch4Sm90ELb0ELb0ELb0ELb1ELb0ELb1ELb0ELb1ELb1ELb1ELb1ELb0EEENS1_21CollectiveEpilogueFwdINS6_IJSA_SC_SB_EEES9_SE_SG_Li256ELb1ELb1ELb1ELb0EEENS1_36VarlenDynamicPersistentTileSchedulerILi128ELi80ELi256ELi128ELb1ELb1ELb1ELb0ELb1ELb1EEEEEEEEEvNT_6ParamsE --------------------------
	.section	.nv.shared._ZN7cutlass13device_kernelIN5flash11enable_sm90INS1_16FlashAttnFwdSm90INS1_25CollectiveMainloopFwdSm90ILi2EN4cute5tupleIJNS5_1CILi1EEES8_S8_EEENS6_IJNS7_ILi128EEENS7_ILi80EEENS7_ILi256EEEEEELi256ENS_10bfloat16_tEfNS_4arch4Sm90ELb0ELb0ELb0ELb1ELb0ELb1ELb0ELb1ELb1ELb1ELb1ELb0EEENS1_21CollectiveEpilogueFwdINS6_IJSA_SC_SB_EEES9_SE_SG_Li256ELb1ELb1ELb1ELb0EEENS1_36VarlenDynamicPersistentTileSchedulerILi128ELi80ELi256ELi128ELb1ELb1ELb1ELb0ELb1ELb1EEEEEEEEEvNT_6ParamsE,"aw",@nobits
	.sectionflags	@""
	.align	16
	.zero		1024


//--------------------- .nv.shared._ZN7cutlass13device_kernelIN5flash11enable_sm90INS1_16FlashAttnFwdSm90INS1_25CollectiveMainloopFwdSm90ILi2EN4cute5tupleIJNS5_1CILi1EEES8_S8_EEENS6_IJNS7_ILi128EEENS7_ILi64EEENS7_ILi256EEEEEELi256ENS_10bfloat16_tEfNS_4arch4Sm90ELb0ELb1ELb0ELb0ELb0ELb0ELb0ELb1ELb1ELb1ELb1ELb0EEENS1_21CollectiveEpilogueFwdINS6_IJSA_SC_SB_EEES9_SE_SG_Li256ELb0ELb1ELb1ELb0EEENS1_19SingleTileSchedulerILb0ELb1ELb1ELi128EEEEEEEEEvNT_6ParamsE --------------------------
	.section	.nv.shared._ZN7cutlass13device_kernelIN5flash11enable_sm90INS1_16FlashAttnFwdSm90INS1_25CollectiveMainloopFwdSm90ILi2EN4cute5tupleIJNS5_1CILi1EEES8_S8_EEENS6_IJNS7_ILi128EEENS7_ILi64EEENS7_ILi256EEEEEELi256ENS_10bfloat16_tEfNS_4arch4Sm90ELb0ELb1ELb0ELb0ELb0ELb0ELb0ELb1ELb1ELb1ELb1ELb0EEENS1_21CollectiveEpilogueFwdINS6_IJSA_SC_SB_EEES9_SE_SG_Li256ELb0ELb1ELb1ELb0EEENS1_19SingleTileSchedulerILb0ELb1ELb1ELi128EEEEEEEEEvNT_6ParamsE,"aw",@nobits
	.sectionflags	@""
	.align	16
	.zero		1024


//--------------------- .nv.shared._ZN7cutlass13device_kernelIN5flash11enable_sm90INS1_16FlashAttnFwdSm90INS1_25CollectiveMainloopFwdSm90ILi2EN4cute5tupleIJNS5_1CILi1EEES8_S8_EEENS6_IJNS7_ILi128EEENS7_ILi64EEENS7_ILi256EEEEEELi256ENS_10bfloat16_tEfNS_4arch4Sm90ELb0ELb1ELb0ELb1ELb0ELb0ELb0ELb1ELb1ELb1ELb1ELb0EEENS1_21CollectiveEpilogueFwdINS6_IJSA_SC_SB_EEES9_SE_SG_Li256ELb1ELb1ELb1ELb0EEENS1_36VarlenDynamicPersistentTileSchedulerILi128ELi64ELi256ELi128ELb1ELb1ELb1ELb1ELb0ELb1EEEEEEEEEvNT_6ParamsE --------------------------
	.section	.nv.shared._ZN7cutlass13device_kernelIN5flash11enable_sm90INS1_16FlashAttnFwdSm90INS1_25CollectiveMainloopFwdSm90ILi2EN4cute5tupleIJNS5_1CILi1EEES8_S8_EEENS6_IJNS7_ILi128EEENS7_ILi64EEENS7_ILi256EEEEEELi256ENS_10bfloat16_tEfNS_4arch4Sm90ELb0ELb1ELb0ELb1ELb0ELb0ELb0ELb1ELb1ELb1ELb1ELb0EEENS1_21CollectiveEpilogueFwdINS6_IJSA_SC_SB_EEES9_SE_SG_Li256ELb1ELb1ELb1ELb0EEENS1_36VarlenDynamicPersistentTileSchedulerILi128ELi64ELi256ELi128ELb1ELb1ELb1ELb1ELb0ELb1EEEEEEEEEvNT_6ParamsE,"aw",@nobits
	.sectionflags	@""
	.align	16
	.zero		1024


//--------------------- .nv.shared._ZN7cutlass13device_kernelIN5flash11enable_sm90INS1_16FlashAttnFwdSm90INS1_25CollectiveMainloopFwdSm90ILi2EN4cute5tupleIJNS5_1CILi1EEES8_S8_EEENS6_IJNS7_ILi128EEENS7_ILi64EEENS7_ILi256EEEEEELi256ENS_10bfloat16_tEfNS_4arch4Sm90ELb0ELb1ELb0ELb1ELb0ELb1ELb0ELb1ELb1ELb1ELb1ELb0EEENS1_21CollectiveEpilogueFwdINS6_IJSA_SC_SB_EEES9_SE_SG_Li256ELb1ELb1ELb1ELb0EEENS1_36VarlenDynamicPersistentTileSchedulerILi128ELi64ELi256ELi128ELb1ELb1ELb1ELb1ELb0ELb1EEEEEEEEEvNT_6ParamsE --------------------------
	.section	.nv.shared._ZN7cutlass13device_kernelIN5flash11enable_sm90INS1_16FlashAttnFwdSm90INS1_25CollectiveMainloopFwdSm90ILi2EN4cute5tupleIJNS5_1CILi1EEES8_S8_EEENS6_IJNS7_ILi128EEENS7_ILi64EEENS7_ILi256EEEEEELi256ENS_10bfloat16_tEfNS_4arch4Sm90ELb0ELb1ELb0ELb1ELb0ELb1ELb0ELb1ELb1ELb1ELb1ELb0EEENS1_21CollectiveEpilogueFwdINS6_IJSA_SC_SB_EEES9_SE_SG_Li256ELb1ELb1ELb1ELb0EEENS1_36VarlenDynamicPersistentTileSchedulerILi128ELi64ELi256ELi128ELb1ELb1ELb1ELb1ELb0ELb1EEEEEEEEEvNT_6ParamsE,"aw",@nobits
	.sectionflags	@""
	.align	16
	.zero		1024


//--------------------- .nv.shared._ZN7cutlass13device_kernelIN5flash11enable_sm90INS1_16FlashAttnFwdSm90INS1_25CollectiveMainloopFwdSm90ILi2EN4cute5tupleIJNS5_1CILi1EEES8_S8_EEENS6_IJNS7_ILi128EEENS7_ILi80EEENS7_ILi256EEEEEELi256ENS_10bfloat16_tEfNS_4arch4Sm90ELb1ELb0ELb0ELb0ELb0ELb0ELb0ELb1ELb1ELb1ELb1ELb0EEENS1_21CollectiveEpilogueFwdINS6_IJSA_SC_SB_EEES9_SE_SG_Li256ELb0ELb1ELb1ELb0EEENS1_19SingleTileSchedulerILb0ELb1ELb1ELi128EEEEEEEEEvNT_6ParamsE --------------------------
	.section	.nv.shared._ZN7cutlass13device_kernelIN5flash11enable_sm90INS1_16FlashAttnFwdSm90INS1_25CollectiveMainloopFwdSm90ILi2EN4cute5tupleIJNS5_1CILi1EEES8_S8_EEENS6_IJNS7_ILi128EEENS7_ILi80EEENS7_ILi256EEEEEELi256ENS_10bfloat16_tEfNS_4arch4Sm90ELb1ELb0ELb0ELb0ELb0ELb0ELb0ELb1ELb1ELb1ELb1ELb0EEENS1_21CollectiveEpilogueFwdINS6_IJSA_SC_SB_EEES9_SE_SG_Li256ELb0ELb1ELb1ELb0EEENS1_19SingleTileSchedulerILb0ELb1ELb1ELi128EEEEEEEEEvNT_6ParamsE,"aw",@nobits
	.sectionflags	@""
	.align	16
	.zero		1024


//--------------------- .nv.shared._ZN7cutlass13device_kernelIN5flash11enable_sm90INS1_16FlashAttnFwdSm90INS1_25CollectiveMainloopFwdSm90ILi2EN4cute5tupleIJNS5_1CILi1EEES8_S8_EEENS6_IJNS7_ILi128EEENS7_ILi80EEENS7_ILi256EEEEEELi256ENS_10bfloat16_tEfNS_4arch4Sm90ELb1ELb0ELb0ELb1ELb0ELb0ELb0ELb1ELb1ELb1ELb1ELb0EEENS1_21CollectiveEpilogueFwdINS6_IJSA_SC_SB_EEES9_SE_SG_Li256ELb1ELb1ELb1ELb0EEENS1_36VarlenDynamicPersistentTileSchedulerILi128ELi80ELi256ELi128ELb1ELb1ELb1ELb1ELb1ELb1EEEEEEEEEvNT_6ParamsE --------------------------
	.section	.nv.shared._ZN7cutlass13device_kernelIN5flash11enable_sm90INS1_16FlashAttnFwdSm90INS1_25CollectiveMainloopFwdSm90ILi2EN4cute5tupleIJNS5_1CILi1EEES8_S8_EEENS6_IJNS7_ILi128EEENS7_ILi80EEENS7_ILi256EEEEEELi256ENS_10bfloat16_tEfNS_4arch4Sm90ELb1ELb0ELb0ELb1ELb0ELb0ELb0ELb1ELb1ELb1ELb1ELb0EEENS1_21CollectiveEpilogueFwdINS6_IJSA_SC_SB_EEES9_SE_SG_Li256ELb1ELb1ELb1ELb0EEENS1_36VarlenDynamicPersistentTileSchedulerILi128ELi80ELi256ELi128ELb1ELb1ELb1ELb1ELb1ELb1EEEEEEEEEvNT_6ParamsE,"aw",@nobits
	.sectionflags	@""
	.align	16
	.zero		1024


//--------------------- .nv.shared._ZN7cutlass13device_kernelIN5flash11enable_sm90INS1_16FlashAttnFwdSm90INS1_25CollectiveMainloopFwdSm90ILi2EN4cute5tupleIJNS5_1CILi1EEES8_S8_EEENS6_IJNS7_ILi128EEENS7_ILi80EEENS7_ILi256EEEEEELi256ENS_10bfloat16_tEfNS_4arch4Sm90ELb1ELb0ELb0ELb1ELb0ELb1ELb0ELb1ELb1ELb1ELb1ELb0EEENS1_21CollectiveEpilogueFwdINS6_IJSA_SC_SB_EEES9_SE_SG_Li256ELb1ELb1ELb1ELb0EEENS1_36VarlenDynamicPersistentTileSchedulerILi128ELi80ELi256ELi128ELb1ELb1ELb1ELb1ELb1ELb1EEEEEEEEEvNT_6ParamsE --------------------------
	.section	.nv.shared._ZN7cutlass13device_kernelIN5flash11enable_sm90INS1_16FlashAttnFwdSm90INS1_25CollectiveMainloopFwdSm90ILi2EN4cute5tupleIJNS5_1CILi1EEES8_S8_EEENS6_IJNS7_ILi128EEENS7_ILi80EEENS7_ILi256EEEEEELi256ENS_10bfloat16_tEfNS_4arch4Sm90ELb1ELb0ELb0ELb1ELb0ELb1ELb0ELb1ELb1ELb1ELb1ELb0EEENS1_21CollectiveEpilogueFwdINS6_IJSA_SC_SB_EEES9_SE_SG_Li256ELb1ELb1ELb1ELb0EEENS1_36VarlenDynamicPersistentTileSchedulerILi128ELi80ELi256ELi128ELb1ELb1ELb1ELb1ELb1ELb1EEEEEEEEEvNT_6ParamsE,"aw",@nobits
	.sectionflags	@""
	.align	16
	.zero		1024


//--------------------- .nv.constant0._ZN7cutlass13device_kernelIN5flash11enable_sm90INS1_16FlashAttnFwdSm90INS1_25CollectiveMainloopFwdSm90ILi2EN4cute5tupleIJNS5_1CILi1EEES8_S8_EEENS6_IJNS7_ILi128EEENS7_ILi80EEENS7_ILi256EEEEEELi256ENS_10bfloat16_tEfNS_4arch4Sm90ELb0ELb0ELb0ELb0ELb0ELb0ELb0ELb1ELb1ELb1ELb1ELb0EEENS1_21CollectiveEpilogueFwdINS6_IJSA_SC_SB_EEES9_SE_SG_Li256ELb0ELb1ELb1ELb0EEENS1_19SingleTileSchedulerILb0ELb1ELb1ELi128EEEEEEEEEvNT_6ParamsE --------------------------
	.section	.nv.constant0._ZN7cutlass13device_kernelIN5flash11enable_sm90INS1_16FlashAttnFwdSm90INS1_25CollectiveMainloopFwdSm90ILi2EN4cute5tupleIJNS5_1CILi1EEES8_S8_EEENS6_IJNS7_ILi128EEENS7_ILi80EEENS7_ILi256EEEEEELi256ENS_10bfloat16_tEfNS_4arch4Sm90ELb0ELb0ELb0ELb0ELb0ELb0ELb0ELb1ELb1ELb1ELb1ELb0EEENS1_21CollectiveEpilogueFwdINS6_IJSA_SC_SB_EEES9_SE_SG_Li256ELb0ELb1ELb1ELb0EEENS1_19SingleTileSchedulerILb0ELb1ELb1ELi128EEEEEEEEEvNT_6ParamsE,"a",@progbits
	.sectionflags	@""
	.align	4
.nv.constant0._ZN7cutlass13device_kernelIN5flash11enable_sm90INS1_16FlashAttnFwdSm90INS1_25CollectiveMainloopFwdSm90ILi2EN4cute5tupleIJNS5_1CILi1EEES8_S8_EEENS6_IJNS7_ILi128EEENS7_ILi80EEENS7_ILi256EEEEEELi256ENS_10bfloat16_tEfNS_4arch4Sm90ELb0ELb0ELb0ELb0ELb0ELb0ELb0ELb1ELb1ELb1ELb1ELb0EEENS1_21CollectiveEpilogueFwdINS6_IJSA_SC_SB_EEES9_SE_SG_Li256ELb0ELb1ELb1ELb0EEENS1_19SingleTileSchedulerILb0ELb1ELb1ELi128EEEEEEEEEvNT_6ParamsE:
	.zero		3200


//--------------------- .nv.constant0._ZN7cutlass13device_kernelIN5flash11enable_sm90INS1_16FlashAttnFwdSm90INS1_25CollectiveMainloopFwdSm90ILi2EN4cute5tupleIJNS5_1CILi1EEES8_S8_EEENS6_IJNS7_ILi128EEENS7_ILi80EEENS7_ILi256EEEEEELi256ENS_10bfloat16_tEfNS_4arch4Sm90ELb0ELb0ELb0ELb1ELb0ELb0ELb0ELb1ELb1ELb1ELb1ELb0EEENS1_21CollectiveEpilogueFwdINS6_IJSA_SC_SB_EEES9_SE_SG_Li256ELb1ELb1ELb1ELb0EEENS1_36VarlenDynamicPersistentTileSchedulerILi128ELi80ELi256ELi128ELb1ELb1ELb1ELb0ELb1ELb1EEEEEEEEEvNT_6ParamsE --------------------------
	.section	.nv.constant0._ZN7cutlass13device_kernelIN5flash11enable_sm90INS1_16FlashAttnFwdSm90INS1_25CollectiveMainloopFwdSm90ILi2EN4cute5tupleIJNS5_1CILi1EEES8_S8_EEENS6_IJNS7_ILi128EEENS7_ILi80EEENS7_ILi256EEEEEELi256ENS_10bfloat16_tEfNS_4arch4Sm90ELb0ELb0ELb0ELb1ELb0ELb0ELb0ELb1ELb1ELb1ELb1ELb0EEENS1_21CollectiveEpilogueFwdINS6_IJSA_SC_SB_EEES9_SE_SG_Li256ELb1ELb1ELb1ELb0EEENS1_36VarlenDynamicPersistentTileSchedulerILi128ELi80ELi256ELi128ELb1ELb1ELb1ELb0ELb1ELb1EEEEEEEEEvNT_6ParamsE,"a",@progbits
	.sectionflags	@""
	.align	4
.nv.constant0._ZN7cutlass13device_kernelIN5flash11enable_sm90INS1_16FlashAttnFwdSm90INS1_25CollectiveMainloopFwdSm90ILi2EN4cute5tupleIJNS5_1CILi1EEES8_S8_EEENS6_IJNS7_ILi128EEENS7_ILi80EEENS7_ILi256EEEEEELi256ENS_10bfloat16_tEfNS_4arch4Sm90ELb0ELb0ELb0ELb1ELb0ELb0ELb0ELb1ELb1ELb1ELb1ELb0EEENS1_21CollectiveEpilogueFwdINS6_IJSA_SC_SB_EEES9_SE_SG_Li256ELb1ELb1ELb1ELb0EEENS1_36VarlenDynamicPersistentTileSchedulerILi128ELi80ELi256ELi128ELb1ELb1ELb1ELb0ELb1ELb1EEEEEEEEEvNT_6ParamsE:
	.zero		3328


//--------------------- .nv.constant0._ZN7cutlass13device_kernelIN5flash11enable_sm90INS1_16FlashAttnFwdSm90INS1_25CollectiveMainloopFwdSm90ILi2EN4cute5tupleIJNS5_1CILi1EEES8_S8_EEENS6_IJNS7_ILi128EEENS7_ILi80EEENS7_ILi256EEEEEELi256ENS_10bfloat16_tEfNS_4arch4Sm90ELb0ELb0ELb0ELb1ELb0ELb1ELb0ELb1ELb1ELb1ELb1ELb0EEENS1_21CollectiveEpilogueFwdINS6_IJSA_SC_SB_EEES9_SE_SG_Li256ELb1ELb1ELb1ELb0EEENS1_36VarlenDynamicPersistentTileSchedulerILi128ELi80ELi256ELi128ELb1ELb1ELb1ELb0ELb1ELb1EEEEEEEEEvNT_6ParamsE --------------------------
	.section	.nv.constant0._ZN7cutlass13device_kernelIN5flash11enable_sm90INS1_16FlashAttnFwdSm90INS1_25CollectiveMainloopFwdSm90ILi2EN4cute5tupleIJNS5_1CILi1EEES8_S8_EEENS6_IJNS7_ILi128EEENS7_ILi80EEENS7_ILi256EEEEEELi256ENS_10bfloat16_tEfNS_4arch4Sm90ELb0ELb0ELb0ELb1ELb0ELb1ELb0ELb1ELb1ELb1ELb1ELb0EEENS1_21CollectiveEpilogueFwdINS6_IJSA_SC_SB_EEES9_SE_SG_Li256ELb1ELb1ELb1ELb0EEENS1_36VarlenDynamicPersistentTileSchedulerILi128ELi80ELi256ELi128ELb1ELb1ELb1ELb0ELb1ELb1EEEEEEEEEvNT_6ParamsE,"a",@progbits
	.sectionflags	@""
	.align	4
.nv.constant0._ZN7cutlass13device_kernelIN5flash11enable_sm90INS1_16FlashAttnFwdSm90INS1_25CollectiveMainloopFwdSm90ILi2EN4cute5tupleIJNS5_1CILi1EEES8_S8_EEENS6_IJNS7_ILi128EEENS7_ILi80EEENS7_ILi256EEEEEELi256ENS_10bfloat16_tEfNS_4arch4Sm90ELb0ELb0ELb0ELb1ELb0ELb1ELb0ELb1ELb1ELb1ELb1ELb0EEENS1_21CollectiveEpilogueFwdINS6_IJSA_SC_SB_EEES9_SE_SG_Li256ELb1ELb1ELb1ELb0EEENS1_36VarlenDynamicPersistentTileSchedulerILi128ELi80ELi256ELi128ELb1ELb1ELb1ELb0ELb1ELb1EEEEEEEEEvNT_6ParamsE:
	.zero		3328


//--------------------- .nv.constant0._ZN7cutlass13device_kernelIN5flash11enable_sm90INS1_16FlashAttnFwdSm90INS1_25CollectiveMainloopFwdSm90ILi2EN4cute5tupleIJNS5_1CILi1EEES8_S8_EEENS6_IJNS7_ILi128EEENS7_ILi64EEENS7_ILi256EEEEEELi256ENS_10bfloat16_tEfNS_4arch4Sm90ELb0ELb1ELb0ELb0ELb0ELb0ELb0ELb1ELb1ELb1ELb1ELb0EEENS1_21CollectiveEpilogueFwdINS6_IJSA_SC_SB_EEES9_SE_SG_Li256ELb0ELb1ELb1ELb0EEENS1_19SingleTileSchedulerILb0ELb1ELb1ELi128EEEEEEEEEvNT_6ParamsE --------------------------
	.section	.nv.constant0._ZN7cutlass13device_kernelIN5flash11enable_sm90INS1_16FlashAttnFwdSm90INS1_25CollectiveMainloopFwdSm90ILi2EN4cute5tupleIJNS5_1CILi1EEES8_S8_EEENS6_IJNS7_ILi128EEENS7_ILi64EEENS7_ILi256EEEEEELi256ENS_10bfloat16_tEfNS_4arch4Sm90ELb0ELb1ELb0ELb0ELb0ELb0ELb0ELb1ELb1ELb1ELb1ELb0EEENS1_21CollectiveEpilogueFwdINS6_IJSA_SC_SB_EEES9_SE_SG_Li256ELb0ELb1ELb1ELb0EEENS1_19SingleTileSchedulerILb0ELb1ELb1ELi128EEEEEEEEEvNT_6ParamsE,"a",@progbits
	.sectionflags	@""
	.align	4
.nv.constant0._ZN7cutlass13device_kernelIN5flash11enable_sm90INS1_16FlashAttnFwdSm90INS1_25CollectiveMainloopFwdSm90ILi2EN4cute5tupleIJNS5_1CILi1EEES8_S8_EEENS6_IJNS7_ILi128EEENS7_ILi64EEENS7_ILi256EEEEEELi256ENS_10bfloat16_tEfNS_4arch4Sm90ELb0ELb1ELb0ELb0ELb0ELb0ELb0ELb1ELb1ELb1ELb1ELb0EEENS1_21CollectiveEpilogueFwdINS6_IJSA_SC_SB_EEES9_SE_SG_Li256ELb0ELb1ELb1ELb0EEENS1_19SingleTileSchedulerILb0ELb1ELb1ELi128EEEEEEEEEvNT_6ParamsE:
	.zero		3200


//--------------------- .nv.constant0._ZN7cutlass13device_kernelIN5flash11enable_sm90INS1_16FlashAttnFwdSm90INS1_25CollectiveMainloopFwdSm90ILi2EN4cute5tupleIJNS5_1CILi1EEES8_S8_EEENS6_IJNS7_ILi128EEENS7_ILi64EEENS7_ILi256EEEEEELi256ENS_10bfloat16_tEfNS_4arch4Sm90ELb0ELb1ELb0ELb1ELb0ELb0ELb0ELb1ELb1ELb1ELb1ELb0EEENS1_21CollectiveEpilogueFwdINS6_IJSA_SC_SB_EEES9_SE_SG_Li256ELb1ELb1ELb1ELb0EEENS1_36VarlenDynamicPersistentTileSchedulerILi128ELi64ELi256ELi128ELb1ELb1ELb1ELb1ELb0ELb1EEEEEEEEEvNT_6ParamsE --------------------------
	.section	.nv.constant0._ZN7cutlass13device_kernelIN5flash11enable_sm90INS1_16FlashAttnFwdSm90INS1_25CollectiveMainloopFwdSm90ILi2EN4cute5tupleIJNS5_1CILi1EEES8_S8_EEENS6_IJNS7_ILi128EEENS7_ILi64EEENS7_ILi256EEEEEELi256ENS_10bfloat16_tEfNS_4arch4Sm90ELb0ELb1ELb0ELb1ELb0ELb0ELb0ELb1ELb1ELb1ELb1ELb0EEENS1_21CollectiveEpilogueFwdINS6_IJSA_SC_SB_EEES9_SE_SG_Li256ELb1ELb1ELb1ELb0EEENS1_36VarlenDynamicPersistentTileSchedulerILi128ELi64ELi256ELi128ELb1ELb1ELb1ELb1ELb0ELb1EEEEEEEEEvNT_6ParamsE,"a",@progbits
	.sectionflags	@""
	.align	4
.nv.constant0._ZN7cutlass13device_kernelIN5flash11enable_sm90INS1_16FlashAttnFwdSm90INS1_25CollectiveMainloopFwdSm90ILi2EN4cute5tupleIJNS5_1CILi1EEES8_S8_EEENS6_IJNS7_ILi128EEENS7_ILi64EEENS7_ILi256EEEEEELi256ENS_10bfloat16_tEfNS_4arch4Sm90ELb0ELb1ELb0ELb1ELb0ELb0ELb0ELb1ELb1ELb1ELb1ELb0EEENS1_21CollectiveEpilogueFwdINS6_IJSA_SC_SB_EEES9_SE_SG_Li256ELb1ELb1ELb1ELb0EEENS1_36VarlenDynamicPersistentTileSchedulerILi128ELi64ELi256ELi128ELb1ELb1ELb1ELb1ELb0ELb1EEEEEEEEEvNT_6ParamsE:
	.zero		3328


//--------------------- .nv.constant0._ZN7cutlass13device_kernelIN5flash11enable_sm90INS1_16FlashAttnFwdSm90INS1_25CollectiveMainloopFwdSm90ILi2EN4cute5tupleIJNS5_1CILi1EEES8_S8_EEENS6_IJNS7_ILi128EEENS7_ILi64EEENS7_ILi256EEEEEELi256ENS_10bfloat16_tEfNS_4arch4Sm90ELb0ELb1ELb0ELb1ELb0ELb1ELb0ELb1ELb1ELb1ELb1ELb0EEENS1_21CollectiveEpilogueFwdINS6_IJSA_SC_SB_EEES9_SE_SG_Li256ELb1ELb1ELb1ELb0EEENS1_36VarlenDynamicPersistentTileSchedulerILi128ELi64ELi256ELi128ELb1ELb1ELb1ELb1ELb0ELb1EEEEEEEEEvNT_6ParamsE --------------------------
	.section	.nv.constant0._ZN7cutlass13device_kernelIN5flash11enable_sm90INS1_16FlashAttnFwdSm90INS1_25CollectiveMainloopFwdSm90ILi2EN4cute5tupleIJNS5_1CILi1EEES8_S8_EEENS6_IJNS7_ILi128EEENS7_ILi64EEENS7_ILi256EEEEEELi256ENS_10bfloat16_tEfNS_4arch4Sm90ELb0ELb1ELb0ELb1ELb0ELb1ELb0ELb1ELb1ELb1ELb1ELb0EEENS1_21CollectiveEpilogueFwdINS6_IJSA_SC_SB_EEES9_SE_SG_Li256ELb1ELb1ELb1ELb0EEENS1_36VarlenDynamicPersistentTileSchedulerILi128ELi64ELi256ELi128ELb1ELb1ELb1ELb1ELb0ELb1EEEEEEEEEvNT_6ParamsE,"a",@progbits
	.sectionflags	@""
	.align	4
.nv.constant0._ZN7cutlass13device_kernelIN5flash11enable_sm90INS1_16FlashAttnFwdSm90INS1_25CollectiveMainloopFwdSm90ILi2EN4cute5tupleIJNS5_1CILi1EEES8_S8_EEENS6_IJNS7_ILi128EEENS7_ILi64EEENS7_ILi256EEEEEELi256ENS_10bfloat16_tEfNS_4arch4Sm90ELb0ELb1ELb0ELb1ELb0ELb1ELb0ELb1ELb1ELb1ELb1ELb0EEENS1_21CollectiveEpilogueFwdINS6_IJSA_SC_SB_EEES9_SE_SG_Li256ELb1ELb1ELb1ELb0EEENS1_36VarlenDynamicPersistentTileSchedulerILi128ELi64ELi256ELi128ELb1ELb1ELb1ELb1ELb0ELb1EEEEEEEEEvNT_6ParamsE:
	.zero		3328


//--------------------- .nv.constant0._ZN7cutlass13device_kernelIN5flash11enable_sm90INS1_16FlashAttnFwdSm90INS1_25CollectiveMainloopFwdSm90ILi2EN4cute5tupleIJNS5_1CILi1EEES8_S8_EEENS6_IJNS7_ILi128EEENS7_ILi80EEENS7_ILi256EEEEEELi256ENS_10bfloat16_tEfNS_4arch4Sm90ELb1ELb0ELb0ELb0ELb0ELb0ELb0ELb1ELb1ELb1ELb1ELb0EEENS1_21CollectiveEpilogueFwdINS6_IJSA_SC_SB_EEES9_SE_SG_Li256ELb0ELb1ELb1ELb0EEENS1_19SingleTileSchedulerILb0ELb1ELb1ELi128EEEEEEEEEvNT_6ParamsE --------------------------
	.section	.nv.constant0._ZN7cutlass13device_kernelIN5flash11enable_sm90INS1_16FlashAttnFwdSm90INS1_25CollectiveMainloopFwdSm90ILi2EN4cute5tupleIJNS5_1CILi1EEES8_S8_EEENS6_IJNS7_ILi128EEENS7_ILi80EEENS7_ILi256EEEEEELi256ENS_10bfloat16_tEfNS_4arch4Sm90ELb1ELb0ELb0ELb0ELb0ELb0ELb0ELb1ELb1ELb1ELb1ELb0EEENS1_21CollectiveEpilogueFwdINS6_IJSA_SC_SB_EEES9_SE_SG_Li256ELb0ELb1ELb1ELb0EEENS1_19SingleTileSchedulerILb0ELb1ELb1ELi128EEEEEEEEEvNT_6ParamsE,"a",@progbits
	.sectionflags	@""
	.align	4
.nv.constant0._ZN7cutlass13device_kernelIN5flash11enable_sm90INS1_16FlashAttnFwdSm90INS1_25CollectiveMainloopFwdSm90ILi2EN4cute5tupleIJNS5_1CILi1EEES8_S8_EEENS6_IJNS7_ILi128EEENS7_ILi80EEENS7_ILi256EEEEEELi256ENS_10bfloat16_tEfNS_4arch4Sm90ELb1ELb0ELb0ELb0ELb0ELb0ELb0ELb1ELb1ELb1ELb1ELb0EEENS1_21CollectiveEpilogueFwdINS6_IJSA_SC_SB_EEES9_SE_SG_Li256ELb0ELb1ELb1ELb0EEENS1_19SingleTileSchedulerILb0ELb1ELb1ELi128EEEEEEEEEvNT_6ParamsE:
	.zero		3200


//--------------------- .nv.constant0._ZN7cutlass13device_kernelIN5flash11enable_sm90INS1_16FlashAttnFwdSm90INS1_25CollectiveMainloopFwdSm90ILi2EN4cute5tupleIJNS5_1CILi1EEES8_S8_EEENS6_IJNS7_ILi128EEENS7_ILi80EEENS7_ILi256EEEEEELi256ENS_10bfloat16_tEfNS_4arch4Sm90ELb1ELb0ELb0ELb1ELb0ELb0ELb0ELb1ELb1ELb1ELb1ELb0EEENS1_21CollectiveEpilogueFwdINS6_IJSA_SC_SB_EEES9_SE_SG_Li256ELb1ELb1ELb1ELb0EEENS1_36VarlenDynamicPersistentTileSchedulerILi128ELi80ELi256ELi128ELb1ELb1ELb1ELb1ELb1ELb1EEEEEEEEEvNT_6ParamsE --------------------------
	.section	.nv.constant0._ZN7cutlass13device_kernelIN5flash11enable_sm90INS1_16FlashAttnFwdSm90INS1_25CollectiveMainloopFwdSm90ILi2EN4cute5tupleIJNS5_1CILi1EEES8_S8_EEENS6_IJNS7_ILi128EEENS7_ILi80EEENS7_ILi256EEEEEELi256ENS_10bfloat16_tEfNS_4arch4Sm90ELb1ELb0ELb0ELb1ELb0ELb0ELb0ELb1ELb1ELb1ELb1ELb0EEENS1_21CollectiveEpilogueFwdINS6_IJSA_SC_SB_EEES9_SE_SG_Li256ELb1ELb1ELb1ELb0EEENS1_36VarlenDynamicPersistentTileSchedulerILi128ELi80ELi256ELi128ELb1ELb1ELb1ELb1ELb1ELb1EEEEEEEEEvNT_6ParamsE,"a",@progbits
	.sectionflags	@""
	.align	4
.nv.constant0._ZN7cutlass13device_kernelIN5flash11enable_sm90INS1_16FlashAttnFwdSm90INS1_25CollectiveMainloopFwdSm90ILi2EN4cute5tupleIJNS5_1CILi1EEES8_S8_EEENS6_IJNS7_ILi128EEENS7_ILi80EEENS7_ILi256EEEEEELi256ENS_10bfloat16_tEfNS_4arch4Sm90ELb1ELb0ELb0ELb1ELb0ELb0ELb0ELb1ELb1ELb1ELb1ELb0EEENS1_21CollectiveEpilogueFwdINS6_IJSA_SC_SB_EEES9_SE_SG_Li256ELb1ELb1ELb1ELb0EEENS1_36VarlenDynamicPersistentTileSchedulerILi128ELi80ELi256ELi128ELb1ELb1ELb1ELb1ELb1ELb1EEEEEEEEEvNT_6ParamsE:
	.zero		3328


//--------------------- .nv.constant0._ZN7cutlass13device_kernelIN5flash11enable_sm90INS1_16FlashAttnFwdSm90INS1_25CollectiveMainloopFwdSm90ILi2EN4cute5tupleIJNS5_1CILi1EEES8_S8_EEENS6_IJNS7_ILi128EEENS7_ILi80EEENS7_ILi256EEEEEELi256ENS_10bfloat16_tEfNS_4arch4Sm90ELb1ELb0ELb0ELb1ELb0ELb1ELb0ELb1ELb1ELb1ELb1ELb0EEENS1_21CollectiveEpilogueFwdINS6_IJSA_SC_SB_EEES9_SE_SG_Li256ELb1ELb1ELb1ELb0EEENS1_36VarlenDynamicPersistentTileSchedulerILi128ELi80ELi256ELi128ELb1ELb1ELb1ELb1ELb1ELb1EEEEEEEEEvNT_6ParamsE --------------------------
	.section	.nv.constant0._ZN7cutlass13device_kernelIN5flash11enable_sm90INS1_16FlashAttnFwdSm90INS1_25CollectiveMainloopFwdSm90ILi2EN4cute5tupleIJNS5_1CILi1EEES8_S8_EEENS6_IJNS7_ILi128EEENS7_ILi80EEENS7_ILi256EEEEEELi256ENS_10bfloat16_tEfNS_4arch4Sm90ELb1ELb0ELb0ELb1ELb0ELb1ELb0ELb1ELb1ELb1ELb1ELb0EEENS1_21CollectiveEpilogueFwdINS6_IJSA_SC_SB_EEES9_SE_SG_Li256ELb1ELb1ELb1ELb0EEENS1_36VarlenDynamicPersistentTileSchedulerILi128ELi80ELi256ELi128ELb1ELb1ELb1ELb1ELb1ELb1EEEEEEEEEvNT_6ParamsE,"a",@progbits
	.sectionflags	@""
	.align	4
.nv.constant0._ZN7cutlass13device_kernelIN5flash11enable_sm90INS1_16FlashAttnFwdSm90INS1_25CollectiveMainloopFwdSm90ILi2EN4cute5tupleIJNS5_1CILi1EEES8_S8_EEENS6_IJNS7_ILi128EEENS7_ILi80EEENS7_ILi256EEEEEELi256ENS_10bfloat16_tEfNS_4arch4Sm90ELb1ELb0ELb0ELb1ELb0ELb1ELb0ELb1ELb1ELb1ELb1ELb0EEENS1_21CollectiveEpilogueFwdINS6_IJSA_SC_SB_EEES9_SE_SG_Li256ELb1ELb1ELb1ELb0EEENS1_36VarlenDynamicPersistentTileSchedulerILi128ELi80ELi256ELi128ELb1ELb1ELb1ELb1ELb1ELb1EEEEEEEEEvNT_6ParamsE:
	.zero		3328


//--------------------- SYMBOLS --------------------------

	.type		.nv.reservedSmem.offset0,@object
	.size		.nv.reservedSmem.offset0,0x4
	.type		__assertfail,@function
